// Copyright (c) 2024, Tri Dao.
// Splitting the different head dimensions to different files to speed up compilation.
// This file is auto-generated. See "generate_kernels.py"
#include "namespace_config.h"
#include "flash_bwd_launch_template.h"

namespace FLASH_NAMESPACE {

template<>
void run_mha_bwd_<cutlass::bfloat16_t, 256, false>(Flash_bwd_params &params, cudaStream_t stream) {
    run_mha_bwd_hdim256<cutlass::bfloat16_t, false>(params, stream);
}

} // namespace FLASH_NAMESPACE

// ===== COMPILED SASS (sm_90a) =====

	.target	sm_90a

	.elftype	@"ET_EXEC"


//--------------------- .note.nv.tkinfo           --------------------------
	.section	.note.nv.tkinfo,"",@"SHT_NOTE"
	.sectionflags	@"SHF_NOTE_NV_TKINFO"
	.tkinfo
        /*0018*/ 	.word	0x00000002
        /*0030*/ 	.string	""
        /*0030*/ 	.string	"ptxas"
        /*0030*/ 	.string	"Cuda compilation tools, release 13.0, V13.0.88"
        /*0030*/ 	.string	"Build cuda_13.0.r13.0/compiler.36424714_0"
        /*0030*/ 	.string	"-arch sm_90a -m 64 "



//--------------------- .note.nv.cuinfo           --------------------------
	.section	.note.nv.cuinfo,"",@"SHT_NOTE"
	.sectionflags	@"SHF_NOTE_NV_CUINFO"
        /*0018*/ 	.short	0x0002
        /*001a*/ 	.short	0x005a
        /*001c*/ 	.short	0x0082
	.zero		2


//--------------------- .nv.info                  --------------------------
	.section	.nv.info,"",@"SHT_CUDA_INFO"
	.align	4


	//----- nvinfo : EIATTR_REGCOUNT
	.align		4
        /*0000*/ 	.byte	0x04, 0x2f
        /*0002*/ 	.short	(.L_12 - .L_11)
	.align		4
.L_11:
        /*0004*/ 	.word	index@(_ZN5flash25flash_bwd_dot_do_o_kernelILb1E23Flash_bwd_kernel_traitsILi256ELi64ELi64ELi8ELi4ELi2ELi2ELb0ELb0EN7cutlass10bfloat16_tE19Flash_kernel_traitsILi256ELi64ELi64ELi8ES3_EEEEvNS_16Flash_bwd_paramsE)
        /*0008*/ 	.word	0x00000051


	//----- nvinfo : EIATTR_FRAME_SIZE
	.align		4
.L_12:
        /*000c*/ 	.byte	0x04, 0x11
        /*000e*/ 	.short	(.L_14 - .L_13)
	.align		4
.L_13:
        /*0010*/ 	.word	index@(_ZN5flash25flash_bwd_dot_do_o_kernelILb1E23Flash_bwd_kernel_traitsILi256ELi64ELi64ELi8ELi4ELi2ELi2ELb0ELb0EN7cutlass10bfloat16_tE19Flash_kernel_traitsILi256ELi64ELi64ELi8ES3_EEEEvNS_16Flash_bwd_paramsE)
        /*0014*/ 	.word	0x00000000


	//----- nvinfo : EIATTR_REGCOUNT
	.align		4
.L_14:
        /*0018*/ 	.byte	0x04, 0x2f
        /*001a*/ 	.short	(.L_16 - .L_15)
	.align		4
.L_15:
        /*001c*/ 	.word	index@(_ZN5flash25flash_bwd_dot_do_o_kernelILb0E23Flash_bwd_kernel_traitsILi256ELi64ELi64ELi8ELi4ELi2ELi2ELb0ELb0EN7cutlass10bfloat16_tE19Flash_kernel_traitsILi256ELi64ELi64ELi8ES3_EEEEvNS_16Flash_bwd_paramsE)
        /*0020*/ 	.word	0x00000050


	//----- nvinfo : EIATTR_FRAME_SIZE
	.align		4
.L_16:
        /*0024*/ 	.byte	0x04, 0x11
        /*0026*/ 	.short	(.L_18 - .L_17)
	.align		4
.L_17:
        /*0028*/ 	.word	index@(_ZN5flash25flash_bwd_dot_do_o_kernelILb0E23Flash_bwd_kernel_traitsILi256ELi64ELi64ELi8ELi4ELi2ELi2ELb0ELb0EN7cutlass10bfloat16_tE19Flash_kernel_traitsILi256ELi64ELi64ELi8ES3_EEEEvNS_16Flash_bwd_paramsE)
        /*002c*/ 	.word	0x00000000


	//----- nvinfo : EIATTR_REGCOUNT
	.align		4
.L_18:
        /*0030*/ 	.byte	0x04, 0x2f
        /*0032*/ 	.short	(.L_20 - .L_19)
	.align		4
.L_19:
        /*0034*/ 	.word	index@(_ZN5flash44flash_bwd_dq_dk_dv_loop_seqk_parallel_kernelI23Flash_bwd_kernel_traitsILi256ELi64ELi64ELi8ELi4ELi2ELi2ELb0ELb0EN7cutlass10bfloat16_tE19Flash_kernel_traitsILi256ELi64ELi64ELi8ES3_EELb0ELb0ELb1ELb1ELb0ELb0ELb1EEEvNS_16Flash_bwd_paramsE)
        /*0038*/ 	.word	0x000000ff


	//----- nvinfo : EIATTR_FRAME_SIZE
	.align		4
.L_20:
        /*003c*/ 	.byte	0x04, 0x11
        /*003e*/ 	.short	(.L_22 - .L_21)
	.align		4
.L_21:
        /*0040*/ 	.word	index@(_ZN5flash44flash_bwd_dq_dk_dv_loop_seqk_parallel_kernelI23Flash_bwd_kernel_traitsILi256ELi64ELi64ELi8ELi4ELi2ELi2ELb0ELb0EN7cutlass10bfloat16_tE19Flash_kernel_traitsILi256ELi64ELi64ELi8ES3_EELb0ELb0ELb1ELb1ELb0ELb0ELb1EEEvNS_16Flash_bwd_paramsE)
        /*0044*/ 	.word	0x00000070


	//----- nvinfo : EIATTR_REGCOUNT
	.align		4
.L_22:
        /*0048*/ 	.byte	0x04, 0x2f
        /*004a*/ 	.short	(.L_24 - .L_23)
	.align		4
.L_23:
        /*004c*/ 	.word	index@(_ZN5flash44flash_bwd_dq_dk_dv_loop_seqk_parallel_kernelI23Flash_bwd_kernel_traitsILi256ELi64ELi64ELi8ELi4ELi2ELi2ELb0ELb0EN7cutlass10bfloat16_tE19Flash_kernel_traitsILi256ELi64ELi64ELi8ES3_EELb1ELb0ELb1ELb1ELb0ELb0ELb0EEEvNS_16Flash_bwd_paramsE)
        /*0050*/ 	.word	0x000000ff


	//----- nvinfo : EIATTR_FRAME_SIZE
	.align		4
.L_24:
        /*0054*/ 	.byte	0x04, 0x11
        /*0056*/ 	.short	(.L_26 - .L_25)
	.align		4
.L_25:
        /*0058*/ 	.word	index@(_ZN5flash44flash_bwd_dq_dk_dv_loop_seqk_parallel_kernelI23Flash_bwd_kernel_traitsILi256ELi64ELi64ELi8ELi4ELi2ELi2ELb0ELb0EN7cutlass10bfloat16_tE19Flash_kernel_traitsILi256ELi64ELi64ELi8ES3_EELb1ELb0ELb1ELb1ELb0ELb0ELb0EEEvNS_16Flash_bwd_paramsE)
        /*005c*/ 	.word	0x00000008


	//----- nvinfo : EIATTR_REGCOUNT
	.align		4
.L_26:
        /*0060*/ 	.byte	0x04, 0x2f
        /*0062*/ 	.short	(.L_28 - .L_27)
	.align		4
.L_27:
        /*0064*/ 	.word	index@(_ZN5flash44flash_bwd_dq_dk_dv_loop_seqk_parallel_kernelI23Flash_bwd_kernel_traitsILi256ELi64ELi64ELi8ELi4ELi2ELi2ELb0ELb0EN7cutlass10bfloat16_tE19Flash_kernel_traitsILi256ELi64ELi64ELi8ES3_EELb0ELb0ELb1ELb0ELb0ELb1ELb1EEEvNS_16Flash_bwd_paramsE)
        /*0068*/ 	.word	0x000000ff


	//----- nvinfo : EIATTR_FRAME_SIZE
	.align		4
.L_28:
        /*006c*/ 	.byte	0x04, 0x11
        /*006e*/ 	.short	(.L_30 - .L_29)
	.align		4
.L_29:
        /*0070*/ 	.word	index@(_ZN5flash44flash_bwd_dq_dk_dv_loop_seqk_parallel_kernelI23Flash_bwd_kernel_traitsILi256ELi64ELi64ELi8ELi4ELi2ELi2ELb0ELb0EN7cutlass10bfloat16_tE19Flash_kernel_traitsILi256ELi64ELi64ELi8ES3_EELb0ELb0ELb1ELb0ELb0ELb1ELb1EEEvNS_16Flash_bwd_paramsE)
        /*0074*/ 	.word	0x00000008


	//----- nvinfo : EIATTR_REGCOUNT
	.align		4
.L_30:
        /*0078*/ 	.byte	0x04, 0x2f
        /*007a*/ 	.short	(.L_32 - .L_31)
	.align		4
.L_31:
        /*007c*/ 	.word	index@(_ZN5flash44flash_bwd_dq_dk_dv_loop_seqk_parallel_kernelI23Flash_bwd_kernel_traitsILi256ELi64ELi64ELi8ELi4ELi2ELi2ELb0ELb0EN7cutlass10bfloat16_tE19Flash_kernel_traitsILi256ELi64ELi64ELi8ES3_EELb1ELb0ELb1ELb0ELb0ELb1ELb0EEEvNS_16Flash_bwd_paramsE)
        /*0080*/ 	.word	0x000000ff


	//----- nvinfo : EIATTR_FRAME_SIZE
	.align		4
.L_32:
        /*0084*/ 	.byte	0x04, 0x11
        /*0086*/ 	.short	(.L_34 - .L_33)
	.align		4
.L_33:
        /*0088*/ 	.word	index@(_ZN5flash44flash_bwd_dq_dk_dv_loop_seqk_parallel_kernelI23Flash_bwd_kernel_traitsILi256ELi64ELi64ELi8ELi4ELi2ELi2ELb0ELb0EN7cutlass10bfloat16_tE19Flash_kernel_traitsILi256ELi64ELi64ELi8ES3_EELb1ELb0ELb1ELb0ELb0ELb1ELb0EEEvNS_16Flash_bwd_paramsE)
        /*008c*/ 	.word	0x00000000


	//----- nvinfo : EIATTR_REGCOUNT
	.align		4
.L_34:
        /*0090*/ 	.byte	0x04, 0x2f
        /*0092*/ 	.short	(.L_36 - .L_35)
	.align		4
.L_35:
        /*0094*/ 	.word	index@(_ZN5flash44flash_bwd_dq_dk_dv_loop_seqk_parallel_kernelI23Flash_bwd_kernel_traitsILi256ELi64ELi64ELi8ELi4ELi2ELi2ELb0ELb0EN7cutlass10bfloat16_tE19Flash_kernel_traitsILi256ELi64ELi64ELi8ES3_EELb0ELb0ELb0ELb1ELb0ELb0ELb1EEEvNS_16Flash_bwd_paramsE)
        /*0098*/ 	.word	0x000000ff


	//----- nvinfo : EIATTR_FRAME_SIZE
	.align		4
.L_36:
        /*009c*/ 	.byte	0x04, 0x11
        /*009e*/ 	.short	(.L_38 - .L_37)
	.align		4
.L_37:
        /*00a0*/ 	.word	index@(_ZN5flash44flash_bwd_dq_dk_dv_loop_seqk_parallel_kernelI23Flash_bwd_kernel_traitsILi256ELi64ELi64ELi8ELi4ELi2ELi2ELb0ELb0EN7cutlass10bfloat16_tE19Flash_kernel_traitsILi256ELi64ELi64ELi8ES3_EELb0ELb0ELb0ELb1ELb0ELb0ELb1EEEvNS_16Flash_bwd_paramsE)
        /*00a4*/ 	.word	0x00000008


	//----- nvinfo : EIATTR_REGCOUNT
	.align		4
.L_38:
        /*00a8*/ 	.byte	0x04, 0x2f
        /*00aa*/ 	.short	(.L_40 - .L_39)
	.align		4
.L_39:
        /*00ac*/ 	.word	index@(_ZN5flash44flash_bwd_dq_dk_dv_loop_seqk_parallel_kernelI23Flash_bwd_kernel_traitsILi256ELi64ELi64ELi8ELi4ELi2ELi2ELb0ELb0EN7cutlass10bfloat16_tE19Flash_kernel_traitsILi256ELi64ELi64ELi8ES3_EELb1ELb0ELb0ELb1ELb0ELb0ELb0EEEvNS_16Flash_bwd_paramsE)
        /*00b0*/ 	.word	0x000000ff


	//----- nvinfo : EIATTR_FRAME_SIZE
	.align		4
.L_40:
        /*00b4*/ 	.byte	0x04, 0x11
        /*00b6*/ 	.short	(.L_42 - .L_41)
	.align		4
.L_41:
        /*00b8*/ 	.word	index@(_ZN5flash44flash_bwd_dq_dk_dv_loop_seqk_parallel_kernelI23Flash_bwd_kernel_traitsILi256ELi64ELi64ELi8ELi4ELi2ELi2ELb0ELb0EN7cutlass10bfloat16_tE19Flash_kernel_traitsILi256ELi64ELi64ELi8ES3_EELb1ELb0ELb0ELb1ELb0ELb0ELb0EEEvNS_16Flash_bwd_paramsE)
        /*00bc*/ 	.word	0x00000078


	//----- nvinfo : EIATTR_REGCOUNT
	.align		4
.L_42:
        /*00c0*/ 	.byte	0x04, 0x2f
        /*00c2*/ 	.short	(.L_44 - .L_43)
	.align		4
.L_43:
        /*00c4*/ 	.word	index@(_ZN5flash44flash_bwd_dq_dk_dv_loop_seqk_parallel_kernelI23Flash_bwd_kernel_traitsILi256ELi64ELi64ELi8ELi4ELi2ELi2ELb0ELb0EN7cutlass10bfloat16_tE19Flash_kernel_traitsILi256ELi64ELi64ELi8ES3_EELb0ELb0ELb0ELb0ELb0ELb1ELb1EEEvNS_16Flash_bwd_paramsE)
        /*00c8*/ 	.word	0x000000ff


	//----- nvinfo : EIATTR_FRAME_SIZE
	.align		4
.L_44:
        /*00cc*/ 	.byte	0x04, 0x11
        /*00ce*/ 	.short	(.L_46 - .L_45)
	.align		4
.L_45:
        /*00d0*/ 	.word	index@(_ZN5flash44flash_bwd_dq_dk_dv_loop_seqk_parallel_kernelI23Flash_bwd_kernel_traitsILi256ELi64ELi64ELi8ELi4ELi2ELi2ELb0ELb0EN7cutlass10bfloat16_tE19Flash_kernel_traitsILi256ELi64ELi64ELi8ES3_EELb0ELb0ELb0ELb0ELb0ELb1ELb1EEEvNS_16Flash_bwd_paramsE)
        /*00d4*/ 	.word	0x00000010


	//----- nvinfo : EIATTR_REGCOUNT
	.align		4
.L_46:
        /*00d8*/ 	.byte	0x04, 0x2f
        /*00da*/ 	.short	(.L_48 - .L_47)
	.align		4
.L_47:
        /*00dc*/ 	.word	index@(_ZN5flash44flash_bwd_dq_dk_dv_loop_seqk_parallel_kernelI23Flash_bwd_kernel_traitsILi256ELi64ELi64ELi8ELi4ELi2ELi2ELb0ELb0EN7cutlass10bfloat16_tE19Flash_kernel_traitsILi256ELi64ELi64ELi8ES3_EELb1ELb0ELb0ELb0ELb0ELb1ELb0EEEvNS_16Flash_bwd_paramsE)
        /*00e0*/ 	.word	0x000000ff


	//----- nvinfo : EIATTR_FRAME_SIZE
	.align		4
.L_48:
        /*00e4*/ 	.byte	0x04, 0x11
        /*00e6*/ 	.short	(.L_50 - .L_49)
	.align		4
.L_49:
        /*00e8*/ 	.word	index@(_ZN5flash44flash_bwd_dq_dk_dv_loop_seqk_parallel_kernelI23Flash_bwd_kernel_traitsILi256ELi64ELi64ELi8ELi4ELi2ELi2ELb0ELb0EN7cutlass10bfloat16_tE19Flash_kernel_traitsILi256ELi64ELi64ELi8ES3_EELb1ELb0ELb0ELb0ELb0ELb1ELb0EEEvNS_16Flash_bwd_paramsE)
        /*00ec*/ 	.word	0x00000000


	//----- nvinfo : EIATTR_REGCOUNT
	.align		4
.L_50:
        /*00f0*/ 	.byte	0x04, 0x2f
        /*00f2*/ 	.short	(.L_52 - .L_51)
	.align		4
.L_51:
        /*00f4*/ 	.word	index@(_ZN5flash44flash_bwd_dq_dk_dv_loop_seqk_parallel_kernelI23Flash_bwd_kernel_traitsILi256ELi64ELi64ELi8ELi4ELi2ELi2ELb0ELb0EN7cutlass10bfloat16_tE19Flash_kernel_traitsILi256ELi64ELi64ELi8ES3_EELb0ELb0ELb1ELb0ELb0ELb0ELb1EEEvNS_16Flash_bwd_paramsE)
        /*00f8*/ 	.word	0x000000ff


	//----- nvinfo : EIATTR_FRAME_SIZE
	.align		4
.L_52:
        /*00fc*/ 	.byte	0x04, 0x11
        /*00fe*/ 	.short	(.L_54 - .L_53)
	.align		4
.L_53:
        /*0100*/ 	.word	index@(_ZN5flash44flash_bwd_dq_dk_dv_loop_seqk_parallel_kernelI23Flash_bwd_kernel_traitsILi256ELi64ELi64ELi8ELi4ELi2ELi2ELb0ELb0EN7cutlass10bfloat16_tE19Flash_kernel_traitsILi256ELi64ELi64ELi8ES3_EELb0ELb0ELb1ELb0ELb0ELb0ELb1EEEvNS_16Flash_bwd_paramsE)
        /*0104*/ 	.word	0x00000070


	//----- nvinfo : EIATTR_REGCOUNT
	.align		4
.L_54:
        /*0108*/ 	.byte	0x04, 0x2f
        /*010a*/ 	.short	(.L_56 - .L_55)
	.align		4
.L_55:
        /*010c*/ 	.word	index@(_ZN5flash44flash_bwd_dq_dk_dv_loop_seqk_parallel_kernelI23Flash_bwd_kernel_traitsILi256ELi64ELi64ELi8ELi4ELi2ELi2ELb0ELb0EN7cutlass10bfloat16_tE19Flash_kernel_traitsILi256ELi64ELi64ELi8ES3_EELb1ELb0ELb1ELb0ELb0ELb0ELb0EEEvNS_16Flash_bwd_paramsE)
        /*0110*/ 	.word	0x000000ff


	//----- nvinfo : EIATTR_FRAME_SIZE
	.align		4
.L_56:
        /*0114*/ 	.byte	0x04, 0x11
        /*0116*/ 	.short	(.L_58 - .L_57)
	.align		4
.L_57:
        /*0118*/ 	.word	index@(_ZN5flash44flash_bwd_dq_dk_dv_loop_seqk_parallel_kernelI23Flash_bwd_kernel_traitsILi256ELi64ELi64ELi8ELi4ELi2ELi2ELb0ELb0EN7cutlass10bfloat16_tE19Flash_kernel_traitsILi256ELi64ELi64ELi8ES3_EELb1ELb0ELb1ELb0ELb0ELb0ELb0EEEvNS_16Flash_bwd_paramsE)
        /*011c*/ 	.word	0x00000070


	//----- nvinfo : EIATTR_REGCOUNT
	.align		4
.L_58:
        /*0120*/ 	.byte	0x04, 0x2f
        /*0122*/ 	.short	(.L_60 - .L_59)
	.align		4
.L_59:
        /*0124*/ 	.word	index@(_ZN5flash44flash_bwd_dq_dk_dv_loop_seqk_parallel_kernelI23Flash_bwd_kernel_traitsILi256ELi64ELi64ELi8ELi4ELi2ELi2ELb0ELb0EN7cutlass10bfloat16_tE19Flash_kernel_traitsILi256ELi64ELi64ELi8ES3_EELb0ELb0ELb0ELb0ELb0ELb0ELb1EEEvNS_16Flash_bwd_paramsE)
        /*0128*/ 	.word	0x000000ff


	//----- nvinfo : EIATTR_FRAME_SIZE
	.align		4
.L_60:
        /*012c*/ 	.byte	0x04, 0x11
        /*012e*/ 	.short	(.L_62 - .L_61)
	.align		4
.L_61:
        /*0130*/ 	.word	index@(_ZN5flash44flash_bwd_dq_dk_dv_loop_seqk_parallel_kernelI23Flash_bwd_kernel_traitsILi256ELi64ELi64ELi8ELi4ELi2ELi2ELb0ELb0EN7cutlass10bfloat16_tE19Flash_kernel_traitsILi256ELi64ELi64ELi8ES3_EELb0ELb0ELb0ELb0ELb0ELb0ELb1EEEvNS_16Flash_bwd_paramsE)
        /*0134*/ 	.word	0x00000010


	//----- nvinfo : EIATTR_REGCOUNT
	.align		4
.L_62:
        /*0138*/ 	.byte	0x04, 0x2f
        /*013a*/ 	.short	(.L_64 - .L_63)
	.align		4
.L_63:
        /*013c*/ 	.word	index@(_ZN5flash44flash_bwd_dq_dk_dv_loop_seqk_parallel_kernelI23Flash_bwd_kernel_traitsILi256ELi64ELi64ELi8ELi4ELi2ELi2ELb0ELb0EN7cutlass10bfloat16_tE19Flash_kernel_traitsILi256ELi64ELi64ELi8ES3_EELb1ELb0ELb0ELb0ELb0ELb0ELb0EEEvNS_16Flash_bwd_paramsE)
        /*0140*/ 	.word	0x000000ff


	//----- nvinfo : EIATTR_FRAME_SIZE
	.align		4
.L_64:
        /*0144*/ 	.byte	0x04, 0x11
        /*0146*/ 	.short	(.L_66 - .L_65)
	.align		4
.L_65:
        /*0148*/ 	.word	index@(_ZN5flash44flash_bwd_dq_dk_dv_loop_seqk_parallel_kernelI23Flash_bwd_kernel_traitsILi256ELi64ELi64ELi8ELi4ELi2ELi2ELb0ELb0EN7cutlass10bfloat16_tE19Flash_kernel_traitsILi256ELi64ELi64ELi8ES3_EELb1ELb0ELb0ELb0ELb0ELb0ELb0EEEvNS_16Flash_bwd_paramsE)
        /*014c*/ 	.word	0x00000078


	//----- nvinfo : EIATTR_REGCOUNT
	.align		4
.L_66:
        /*0150*/ 	.byte	0x04, 0x2f
        /*0152*/ 	.short	(.L_68 - .L_67)
	.align		4
.L_67:
        /*0154*/ 	.word	index@(_ZN5flash27flash_bwd_convert_dq_kernelI23Flash_bwd_kernel_traitsILi256ELi64ELi64ELi8ELi4ELi2ELi2ELb0ELb0EN7cutlass10bfloat16_tE19Flash_kernel_traitsILi256ELi64ELi64ELi8ES3_EEEEvNS_16Flash_bwd_paramsEi)
        /*0158*/ 	.word	0x00000060


	//----- nvinfo : EIATTR_FRAME_SIZE
	.align		4
.L_68:
        /*015c*/ 	.byte	0x04, 0x11
        /*015e*/ 	.short	(.L_70 - .L_69)
	.align		4
.L_69:
        /*0160*/ 	.word	index@(_ZN5flash27flash_bwd_convert_dq_kernelI23Flash_bwd_kernel_traitsILi256ELi64ELi64ELi8ELi4ELi2ELi2ELb0ELb0EN7cutlass10bfloat16_tE19Flash_kernel_traitsILi256ELi64ELi64ELi8ES3_EEEEvNS_16Flash_bwd_paramsEi)
        /*0164*/ 	.word	0x00000000


	//----- nvinfo : EIATTR_REGCOUNT
	.align		4
.L_70:
        /*0168*/ 	.byte	0x04, 0x2f
        /*016a*/ 	.short	(.L_72 - .L_71)
	.align		4
.L_71:
        /*016c*/ 	.word	index@(_ZN5flash25flash_bwd_dot_do_o_kernelILb1E23Flash_bwd_kernel_traitsILi256ELi64ELi64ELi8ELi4ELi2ELi2ELb0ELb1EN7cutlass10bfloat16_tE19Flash_kernel_traitsILi256ELi64ELi64ELi8ES3_EEEEvNS_16Flash_bwd_paramsE)
        /*0170*/ 	.word	0x00000051


	//----- nvinfo : EIATTR_FRAME_SIZE
	.align		4
.L_72:
        /*0174*/ 	.byte	0x04, 0x11
        /*0176*/ 	.short	(.L_74 - .L_73)
	.align		4
.L_73:
        /*0178*/ 	.word	index@(_ZN5flash25flash_bwd_dot_do_o_kernelILb1E23Flash_bwd_kernel_traitsILi256ELi64ELi64ELi8ELi4ELi2ELi2ELb0ELb1EN7cutlass10bfloat16_tE19Flash_kernel_traitsILi256ELi64ELi64ELi8ES3_EEEEvNS_16Flash_bwd_paramsE)
        /*017c*/ 	.word	0x00000000


	//----- nvinfo : EIATTR_REGCOUNT
	.align		4
.L_74:
        /*0180*/ 	.byte	0x04, 0x2f
        /*0182*/ 	.short	(.L_76 - .L_75)
	.align		4
.L_75:
        /*0184*/ 	.word	index@(_ZN5flash25flash_bwd_dot_do_o_kernelILb0E23Flash_bwd_kernel_traitsILi256ELi64ELi64ELi8ELi4ELi2ELi2ELb0ELb1EN7cutlass10bfloat16_tE19Flash_kernel_traitsILi256ELi64ELi64ELi8ES3_EEEEvNS_16Flash_bwd_paramsE)
        /*0188*/ 	.word	0x00000050


	//----- nvinfo : EIATTR_FRAME_SIZE
	.align		4
.L_76:
        /*018c*/ 	.byte	0x04, 0x11
        /*018e*/ 	.short	(.L_78 - .L_77)
	.align		4
.L_77:
        /*0190*/ 	.word	index@(_ZN5flash25flash_bwd_dot_do_o_kernelILb0E23Flash_bwd_kernel_traitsILi256ELi64ELi64ELi8ELi4ELi2ELi2ELb0ELb1EN7cutlass10bfloat16_tE19Flash_kernel_traitsILi256ELi64ELi64ELi8ES3_EEEEvNS_16Flash_bwd_paramsE)
        /*0194*/ 	.word	0x00000000


	//----- nvinfo : EIATTR_REGCOUNT
	.align		4
.L_78:
        /*0198*/ 	.byte	0x04, 0x2f
        /*019a*/ 	.short	(.L_80 - .L_79)
	.align		4
.L_79:
        /*019c*/ 	.word	index@(_ZN5flash44flash_bwd_dq_dk_dv_loop_seqk_parallel_kernelI23Flash_bwd_kernel_traitsILi256ELi64ELi64ELi8ELi4ELi2ELi2ELb0ELb1EN7cutlass10bfloat16_tE19Flash_kernel_traitsILi256ELi64ELi64ELi8ES3_EELb0ELb0ELb1ELb1ELb0ELb0ELb1EEEvNS_16Flash_bwd_paramsE)
        /*01a0*/ 	.word	0x000000ff


	//----- nvinfo : EIATTR_FRAME_SIZE
	.align		4
.L_80:
        /*01a4*/ 	.byte	0x04, 0x11
        /*01a6*/ 	.short	(.L_82 - .L_81)
	.align		4
.L_81:
        /*01a8*/ 	.word	index@(_ZN5flash44flash_bwd_dq_dk_dv_loop_seqk_parallel_kernelI23Flash_bwd_kernel_traitsILi256ELi64ELi64ELi8ELi4ELi2ELi2ELb0ELb1EN7cutlass10bfloat16_tE19Flash_kernel_traitsILi256ELi64ELi64ELi8ES3_EELb0ELb0ELb1ELb1ELb0ELb0ELb1EEEvNS_16Flash_bwd_paramsE)
        /*01ac*/ 	.word	0x00000000


	//----- nvinfo : EIATTR_REGCOUNT
	.align		4
.L_82:
        /*01b0*/ 	.byte	0x04, 0x2f
        /*01b2*/ 	.short	(.L_84 - .L_83)
	.align		4
.L_83:
        /*01b4*/ 	.word	index@(_ZN5flash44flash_bwd_dq_dk_dv_loop_seqk_parallel_kernelI23Flash_bwd_kernel_traitsILi256ELi64ELi64ELi8ELi4ELi2ELi2ELb0ELb1EN7cutlass10bfloat16_tE19Flash_kernel_traitsILi256ELi64ELi64ELi8ES3_EELb1ELb0ELb1ELb1ELb0ELb0ELb0EEEvNS_16Flash_bwd_paramsE)
        /*01b8*/ 	.word	0x000000ff


	//----- nvinfo : EIATTR_FRAME_SIZE
	.align		4
.L_84:
        /*01bc*/ 	.byte	0x04, 0x11
        /*01be*/ 	.short	(.L_86 - .L_85)
	.align		4
.L_85:
        /*01c0*/ 	.word	index@(_ZN5flash44flash_bwd_dq_dk_dv_loop_seqk_parallel_kernelI23Flash_bwd_kernel_traitsILi256ELi64ELi64ELi8ELi4ELi2ELi2ELb0ELb1EN7cutlass10bfloat16_tE19Flash_kernel_traitsILi256ELi64ELi64ELi8ES3_EELb1ELb0ELb1ELb1ELb0ELb0ELb0EEEvNS_16Flash_bwd_paramsE)
        /*01c4*/ 	.word	0x00000008


	//----- nvinfo : EIATTR_REGCOUNT
	.align		4
.L_86:
        /*01c8*/ 	.byte	0x04, 0x2f
        /*01ca*/ 	.short	(.L_88 - .L_87)
	.align		4
.L_87:
        /*01cc*/ 	.word	index@(_ZN5flash44flash_bwd_dq_dk_dv_loop_seqk_parallel_kernelI23Flash_bwd_kernel_traitsILi256ELi64ELi64ELi8ELi4ELi2ELi2ELb0ELb1EN7cutlass10bfloat16_tE19Flash_kernel_traitsILi256ELi64ELi64ELi8ES3_EELb0ELb0ELb1ELb0ELb0ELb1ELb1EEEvNS_16Flash_bwd_paramsE)
        /*01d0*/ 	.word	0x000000ff


	//----- nvinfo : EIATTR_FRAME_SIZE
	.align		4
.L_88:
        /*01d4*/ 	.byte	0x04, 0x11
        /*01d6*/ 	.short	(.L_90 - .L_89)
	.align		4
.L_89:
        /*01d8*/ 	.word	index@(_ZN5flash44flash_bwd_dq_dk_dv_loop_seqk_parallel_kernelI23Flash_bwd_kernel_traitsILi256ELi64ELi64ELi8ELi4ELi2ELi2ELb0ELb1EN7cutlass10bfloat16_tE19Flash_kernel_traitsILi256ELi64ELi64ELi8ES3_EELb0ELb0ELb1ELb0ELb0ELb1ELb1EEEvNS_16Flash_bwd_paramsE)
        /*01dc*/ 	.word	0x00000000


	//----- nvinfo : EIATTR_REGCOUNT
	.align		4
.L_90:
        /*01e0*/ 	.byte	0x04, 0x2f
        /*01e2*/ 	.short	(.L_92 - .L_91)
	.align		4
.L_91:
        /*01e4*/ 	.word	index@(_ZN5flash44flash_bwd_dq_dk_dv_loop_seqk_parallel_kernelI23Flash_bwd_kernel_traitsILi256ELi64ELi64ELi8ELi4ELi2ELi2ELb0ELb1EN7cutlass10bfloat16_tE19Flash_kernel_traitsILi256ELi64ELi64ELi8ES3_EELb1ELb0ELb1ELb0ELb0ELb1ELb0EEEvNS_16Flash_bwd_paramsE)
        /*01e8*/ 	.word	0x000000ff


	//----- nvinfo : EIATTR_FRAME_SIZE
	.align		4
.L_92:
        /*01ec*/ 	.byte	0x04, 0x11
        /*01ee*/ 	.short	(.L_94 - .L_93)
	.align		4
.L_93:
        /*01f0*/ 	.word	index@(_ZN5flash44flash_bwd_dq_dk_dv_loop_seqk_parallel_kernelI23Flash_bwd_kernel_traitsILi256ELi64ELi64ELi8ELi4ELi2ELi2ELb0ELb1EN7cutlass10bfloat16_tE19Flash_kernel_traitsILi256ELi64ELi64ELi8ES3_EELb1ELb0ELb1ELb0ELb0ELb1ELb0EEEvNS_16Flash_bwd_paramsE)
        /*01f4*/ 	.word	0x00000000


	//----- nvinfo : EIATTR_REGCOUNT
	.align		4
.L_94:
        /*01f8*/ 	.byte	0x04, 0x2f
        /*01fa*/ 	.short	(.L_96 - .L_95)
	.align		4
.L_95:
        /*01fc*/ 	.word	index@(_ZN5flash44flash_bwd_dq_dk_dv_loop_seqk_parallel_kernelI23Flash_bwd_kernel_traitsILi256ELi64ELi64ELi8ELi4ELi2ELi2ELb0ELb1EN7cutlass10bfloat16_tE19Flash_kernel_traitsILi256ELi64ELi64ELi8ES3_EELb0ELb0ELb0ELb1ELb0ELb0ELb1EEEvNS_16Flash_bwd_paramsE)
        /*0200*/ 	.word	0x000000ff


	//----- nvinfo : EIATTR_FRAME_SIZE
	.align		4
.L_96:
        /*0204*/ 	.byte	0x04, 0x11
        /*0206*/ 	.short	(.L_98 - .L_97)
	.align		4
.L_97:
        /*0208*/ 	.word	index@(_ZN5flash44flash_bwd_dq_dk_dv_loop_seqk_parallel_kernelI23Flash_bwd_kernel_traitsILi256ELi64ELi64ELi8ELi4ELi2ELi2ELb0ELb1EN7cutlass10bfloat16_tE19Flash_kernel_traitsILi256ELi64ELi64ELi8ES3_EELb0ELb0ELb0ELb1ELb0ELb0ELb1EEEvNS_16Flash_bwd_paramsE)
        /*020c*/ 	.word	0x00000000


	//----- nvinfo : EIATTR_REGCOUNT
	.align		4
.L_98:
        /*0210*/ 	.byte	0x04, 0x2f
        /*0212*/ 	.short	(.L_100 - .L_99)
	.align		4
.L_99:
        /*0214*/ 	.word	index@(_ZN5flash44flash_bwd_dq_dk_dv_loop_seqk_parallel_kernelI23Flash_bwd_kernel_traitsILi256ELi64ELi64ELi8ELi4ELi2ELi2ELb0ELb1EN7cutlass10bfloat16_tE19Flash_kernel_traitsILi256ELi64ELi64ELi8ES3_EELb1ELb0ELb0ELb1ELb0ELb0ELb0EEEvNS_16Flash_bwd_paramsE)
        /*0218*/ 	.word	0x000000ff


	//----- nvinfo : EIATTR_FRAME_SIZE
	.align		4
.L_100:
        /*021c*/ 	.byte	0x04, 0x11
        /*021e*/ 	.short	(.L_102 - .L_101)
	.align		4
.L_101:
        /*0220*/ 	.word	index@(_ZN5flash44flash_bwd_dq_dk_dv_loop_seqk_parallel_kernelI23Flash_bwd_kernel_traitsILi256ELi64ELi64ELi8ELi4ELi2ELi2ELb0ELb1EN7cutlass10bfloat16_tE19Flash_kernel_traitsILi256ELi64ELi64ELi8ES3_EELb1ELb0ELb0ELb1ELb0ELb0ELb0EEEvNS_16Flash_bwd_paramsE)
        /*0224*/ 	.word	0x00000008


	//----- nvinfo : EIATTR_REGCOUNT
	.align		4
.L_102:
        /*0228*/ 	.byte	0x04, 0x2f
        /*022a*/ 	.short	(.L_104 - .L_103)
	.align		4
.L_103:
        /*022c*/ 	.word	index@(_ZN5flash44flash_bwd_dq_dk_dv_loop_seqk_parallel_kernelI23Flash_bwd_kernel_traitsILi256ELi64ELi64ELi8ELi4ELi2ELi2ELb0ELb1EN7cutlass10bfloat16_tE19Flash_kernel_traitsILi256ELi64ELi64ELi8ES3_EELb0ELb0ELb0ELb0ELb0ELb1ELb1EEEvNS_16Flash_bwd_paramsE)
        /*0230*/ 	.word	0x000000ff


	//----- nvinfo : EIATTR_FRAME_SIZE
	.align		4
.L_104:
        /*0234*/ 	.byte	0x04, 0x11
        /*0236*/ 	.short	(.L_106 - .L_105)
	.align		4
.L_105:
        /*0238*/ 	.word	index@(_ZN5flash44flash_bwd_dq_dk_dv_loop_seqk_parallel_kernelI23Flash_bwd_kernel_traitsILi256ELi64ELi64ELi8ELi4ELi2ELi2ELb0ELb1EN7cutlass10bfloat16_tE19Flash_kernel_traitsILi256ELi64ELi64ELi8ES3_EELb0ELb0ELb0ELb0ELb0ELb1ELb1EEEvNS_16Flash_bwd_paramsE)
        /*023c*/ 	.word	0x00000000


	//----- nvinfo : EIATTR_REGCOUNT
	.align		4
.L_106:
        /*0240*/ 	.byte	0x04, 0x2f
        /*0242*/ 	.short	(.L_108 - .L_107)
	.align		4
.L_107:
        /*0244*/ 	.word	index@(_ZN5flash44flash_bwd_dq_dk_dv_loop_seqk_parallel_kernelI23Flash_bwd_kernel_traitsILi256ELi64ELi64ELi8ELi4ELi2ELi2ELb0ELb1EN7cutlass10bfloat16_tE19Flash_kernel_traitsILi256ELi64ELi64ELi8ES3_EELb1ELb0ELb0ELb0ELb0ELb1ELb0EEEvNS_16Flash_bwd_paramsE)
        /*0248*/ 	.word	0x000000ff


	//----- nvinfo : EIATTR_FRAME_SIZE
	.align		4
.L_108:
        /*024c*/ 	.byte	0x04, 0x11
        /*024e*/ 	.short	(.L_110 - .L_109)
	.align		4
.L_109:
        /*0250*/ 	.word	index@(_ZN5flash44flash_bwd_dq_dk_dv_loop_seqk_parallel_kernelI23Flash_bwd_kernel_traitsILi256ELi64ELi64ELi8ELi4ELi2ELi2ELb0ELb1EN7cutlass10bfloat16_tE19Flash_kernel_traitsILi256ELi64ELi64ELi8ES3_EELb1ELb0ELb0ELb0ELb0ELb1ELb0EEEvNS_16Flash_bwd_paramsE)
        /*0254*/ 	.word	0x00000000


	//----- nvinfo : EIATTR_REGCOUNT
	.align		4
.L_110:
        /*0258*/ 	.byte	0x04, 0x2f
        /*025a*/ 	.short	(.L_112 - .L_111)
	.align		4
.L_111:
        /*025c*/ 	.word	index@(_ZN5flash44flash_bwd_dq_dk_dv_loop_seqk_parallel_kernelI23Flash_bwd_kernel_traitsILi256ELi64ELi64ELi8ELi4ELi2ELi2ELb0ELb1EN7cutlass10bfloat16_tE19Flash_kernel_traitsILi256ELi64ELi64ELi8ES3_EELb0ELb0ELb1ELb0ELb0ELb0ELb1EEEvNS_16Flash_bwd_paramsE)
        /*0260*/ 	.word	0x000000ff


	//----- nvinfo : EIATTR_FRAME_SIZE
	.align		4
.L_112:
        /*0264*/ 	.byte	0x04, 0x11
        /*0266*/ 	.short	(.L_114 - .L_113)
	.align		4
.L_113:
        /*0268*/ 	.word	index@(_ZN5flash44flash_bwd_dq_dk_dv_loop_seqk_parallel_kernelI23Flash_bwd_kernel_traitsILi256ELi64ELi64ELi8ELi4ELi2ELi2ELb0ELb1EN7cutlass10bfloat16_tE19Flash_kernel_traitsILi256ELi64ELi64ELi8ES3_EELb0ELb0ELb1ELb0ELb0ELb0ELb1EEEvNS_16Flash_bwd_paramsE)
        /*026c*/ 	.word	0x00000008


	//----- nvinfo : EIATTR_REGCOUNT
	.align		4
.L_114:
        /*0270*/ 	.byte	0x04, 0x2f
        /*0272*/ 	.short	(.L_116 - .L_115)
	.align		4
.L_115:
        /*0274*/ 	.word	index@(_ZN5flash44flash_bwd_dq_dk_dv_loop_seqk_parallel_kernelI23Flash_bwd_kernel_traitsILi256ELi64ELi64ELi8ELi4ELi2ELi2ELb0ELb1EN7cutlass10bfloat16_tE19Flash_kernel_traitsILi256ELi64ELi64ELi8ES3_EELb1ELb0ELb1ELb0ELb0ELb0ELb0EEEvNS_16Flash_bwd_paramsE)
        /*0278*/ 	.word	0x000000ff


	//----- nvinfo : EIATTR_FRAME_SIZE
	.align		4
.L_116:
        /*027c*/ 	.byte	0x04, 0x11
        /*027e*/ 	.short	(.L_118 - .L_117)
	.align		4
.L_117:
        /*0280*/ 	.word	index@(_ZN5flash44flash_bwd_dq_dk_dv_loop_seqk_parallel_kernelI23Flash_bwd_kernel_traitsILi256ELi64ELi64ELi8ELi4ELi2ELi2ELb0ELb1EN7cutlass10bfloat16_tE19Flash_kernel_traitsILi256ELi64ELi64ELi8ES3_EELb1ELb0ELb1ELb0ELb0ELb0ELb0EEEvNS_16Flash_bwd_paramsE)
        /*0284*/ 	.word	0x00000008


	//----- nvinfo : EIATTR_REGCOUNT
	.align		4
.L_118:
        /*0288*/ 	.byte	0x04, 0x2f
        /*028a*/ 	.short	(.L_120 - .L_119)
	.align		4
.L_119:
        /*028c*/ 	.word	index@(_ZN5flash44flash_bwd_dq_dk_dv_loop_seqk_parallel_kernelI23Flash_bwd_kernel_traitsILi256ELi64ELi64ELi8ELi4ELi2ELi2ELb0ELb1EN7cutlass10bfloat16_tE19Flash_kernel_traitsILi256ELi64ELi64ELi8ES3_EELb0ELb0ELb0ELb0ELb0ELb0ELb1EEEvNS_16Flash_bwd_paramsE)
        /*0290*/ 	.word	0x000000ff


	//----- nvinfo : EIATTR_FRAME_SIZE
	.align		4
.L_120:
        /*0294*/ 	.byte	0x04, 0x11
        /*0296*/ 	.short	(.L_122 - .L_121)
	.align		4
.L_121:
        /*0298*/ 	.word	index@(_ZN5flash44flash_bwd_dq_dk_dv_loop_seqk_parallel_kernelI23Flash_bwd_kernel_traitsILi256ELi64ELi64ELi8ELi4ELi2ELi2ELb0ELb1EN7cutlass10bfloat16_tE19Flash_kernel_traitsILi256ELi64ELi64ELi8ES3_EELb0ELb0ELb0ELb0ELb0ELb0ELb1EEEvNS_16Flash_bwd_paramsE)
        /*029c*/ 	.word	0x00000008


	//----- nvinfo : EIATTR_REGCOUNT
	.align		4
.L_122:
        /*02a0*/ 	.byte	0x04, 0x2f
        /*02a2*/ 	.short	(.L_124 - .L_123)
	.align		4
.L_123:
        /*02a4*/ 	.word	index@(_ZN5flash44flash_bwd_dq_dk_dv_loop_seqk_parallel_kernelI23Flash_bwd_kernel_traitsILi256ELi64ELi64ELi8ELi4ELi2ELi2ELb0ELb1EN7cutlass10bfloat16_tE19Flash_kernel_traitsILi256ELi64ELi64ELi8ES3_EELb1ELb0ELb0ELb0ELb0ELb0ELb0EEEvNS_16Flash_bwd_paramsE)
        /*02a8*/ 	.word	0x000000ff


	//----- nvinfo : EIATTR_FRAME_SIZE
	.align		4
.L_124:
        /*02ac*/ 	.byte	0x04, 0x11
        /*02ae*/ 	.short	(.L_126 - .L_125)
	.align		4
.L_125:
        /*02b0*/ 	.word	index@(_ZN5flash44flash_bwd_dq_dk_dv_loop_seqk_parallel_kernelI23Flash_bwd_kernel_traitsILi256ELi64ELi64ELi8ELi4ELi2ELi2ELb0ELb1EN7cutlass10bfloat16_tE19Flash_kernel_traitsILi256ELi64ELi64ELi8ES3_EELb1ELb0ELb0ELb0ELb0ELb0ELb0EEEvNS_16Flash_bwd_paramsE)
        /*02b4*/ 	.word	0x00000000


	//----- nvinfo : EIATTR_REGCOUNT
	.align		4
.L_126:
        /*02b8*/ 	.byte	0x04, 0x2f
        /*02ba*/ 	.short	(.L_128 - .L_127)
	.align		4
.L_127:
        /*02bc*/ 	.word	index@(_ZN5flash27flash_bwd_convert_dq_kernelI23Flash_bwd_kernel_traitsILi256ELi64ELi64ELi8ELi4ELi2ELi2ELb0ELb1EN7cutlass10bfloat16_tE19Flash_kernel_traitsILi256ELi64ELi64ELi8ES3_EEEEvNS_16Flash_bwd_paramsEi)
        /*02c0*/ 	.word	0x00000060


	//----- nvinfo : EIATTR_FRAME_SIZE
	.align		4
.L_128:
        /*02c4*/ 	.byte	0x04, 0x11
        /*02c6*/ 	.short	(.L_130 - .L_129)
	.align		4
.L_129:
        /*02c8*/ 	.word	index@(_ZN5flash27flash_bwd_convert_dq_kernelI23Flash_bwd_kernel_traitsILi256ELi64ELi64ELi8ELi4ELi2ELi2ELb0ELb1EN7cutlass10bfloat16_tE19Flash_kernel_traitsILi256ELi64ELi64ELi8ES3_EEEEvNS_16Flash_bwd_paramsEi)
        /*02cc*/ 	.word	0x00000000


	//----- nvinfo : EIATTR_REGCOUNT
	.align		4
.L_130:
        /*02d0*/ 	.byte	0x04, 0x2f
        /*02d2*/ 	.short	(.L_132 - .L_131)
	.align		4
.L_131:
        /*02d4*/ 	.word	index@(_ZN5flash44flash_bwd_dq_dk_dv_loop_seqk_parallel_kernelI23Flash_bwd_kernel_traitsILi256ELi64ELi64ELi8ELi4ELi2ELi2ELb0ELb0EN7cutlass10bfloat16_tE19Flash_kernel_traitsILi256ELi64ELi64ELi8ES3_EELb0ELb0ELb1ELb1ELb0ELb0ELb0EEEvNS_16Flash_bwd_paramsE)
        /*02d8*/ 	.word	0x000000ff


	//----- nvinfo : EIATTR_FRAME_SIZE
	.align		4
.L_132:
        /*02dc*/ 	.byte	0x04, 0x11
        /*02de*/ 	.short	(.L_134 - .L_133)
	.align		4
.L_133:
        /*02e0*/ 	.word	index@(_ZN5flash44flash_bwd_dq_dk_dv_loop_seqk_parallel_kernelI23Flash_bwd_kernel_traitsILi256ELi64ELi64ELi8ELi4ELi2ELi2ELb0ELb0EN7cutlass10bfloat16_tE19Flash_kernel_traitsILi256ELi64ELi64ELi8ES3_EELb0ELb0ELb1ELb1ELb0ELb0ELb0EEEvNS_16Flash_bwd_paramsE)
        /*02e4*/ 	.word	0x00000070


	//----- nvinfo : EIATTR_REGCOUNT
	.align		4
.L_134:
        /*02e8*/ 	.byte	0x04, 0x2f
        /*02ea*/ 	.short	(.L_136 - .L_135)
	.align		4
.L_135:
        /*02ec*/ 	.word	index@(_ZN5flash44flash_bwd_dq_dk_dv_loop_seqk_parallel_kernelI23Flash_bwd_kernel_traitsILi256ELi64ELi64ELi8ELi4ELi2ELi2ELb0ELb0EN7cutlass10bfloat16_tE19Flash_kernel_traitsILi256ELi64ELi64ELi8ES3_EELb0ELb0ELb1ELb0ELb0ELb1ELb0EEEvNS_16Flash_bwd_paramsE)
        /*02f0*/ 	.word	0x000000ff


	//----- nvinfo : EIATTR_FRAME_SIZE
	.align		4
.L_136:
        /*02f4*/ 	.byte	0x04, 0x11
        /*02f6*/ 	.short	(.L_138 - .L_137)
	.align		4
.L_137:
        /*02f8*/ 	.word	index@(_ZN5flash44flash_bwd_dq_dk_dv_loop_seqk_parallel_kernelI23Flash_bwd_kernel_traitsILi256ELi64ELi64ELi8ELi4ELi2ELi2ELb0ELb0EN7cutlass10bfloat16_tE19Flash_kernel_traitsILi256ELi64ELi64ELi8ES3_EELb0ELb0ELb1ELb0ELb0ELb1ELb0EEEvNS_16Flash_bwd_paramsE)
        /*02fc*/ 	.word	0x00000008


	//----- nvinfo : EIATTR_REGCOUNT
	.align		4
.L_138:
        /*0300*/ 	.byte	0x04, 0x2f
        /*0302*/ 	.short	(.L_140 - .L_139)
	.align		4
.L_139:
        /*0304*/ 	.word	index@(_ZN5flash44flash_bwd_dq_dk_dv_loop_seqk_parallel_kernelI23Flash_bwd_kernel_traitsILi256ELi64ELi64ELi8ELi4ELi2ELi2ELb0ELb0EN7cutlass10bfloat16_tE19Flash_kernel_traitsILi256ELi64ELi64ELi8ES3_EELb0ELb0ELb0ELb1ELb0ELb0ELb0EEEvNS_16Flash_bwd_paramsE)
        /*0308*/ 	.word	0x000000ff


	//----- nvinfo : EIATTR_FRAME_SIZE
	.align		4
.L_140:
        /*030c*/ 	.byte	0x04, 0x11
        /*030e*/ 	.short	(.L_142 - .L_141)
	.align		4
.L_141:
        /*0310*/ 	.word	index@(_ZN5flash44flash_bwd_dq_dk_dv_loop_seqk_parallel_kernelI23Flash_bwd_kernel_traitsILi256ELi64ELi64ELi8ELi4ELi2ELi2ELb0ELb0EN7cutlass10bfloat16_tE19Flash_kernel_traitsILi256ELi64ELi64ELi8ES3_EELb0ELb0ELb0ELb1ELb0ELb0ELb0EEEvNS_16Flash_bwd_paramsE)
        /*0314*/ 	.word	0x00000078


	//----- nvinfo : EIATTR_REGCOUNT
	.align		4
.L_142:
        /*0318*/ 	.byte	0x04, 0x2f
        /*031a*/ 	.short	(.L_144 - .L_143)
	.align		4
.L_143:
        /*031c*/ 	.word	index@(_ZN5flash44flash_bwd_dq_dk_dv_loop_seqk_parallel_kernelI23Flash_bwd_kernel_traitsILi256ELi64ELi64ELi8ELi4ELi2ELi2ELb0ELb0EN7cutlass10bfloat16_tE19Flash_kernel_traitsILi256ELi64ELi64ELi8ES3_EELb0ELb0ELb0ELb0ELb0ELb1ELb0EEEvNS_16Flash_bwd_paramsE)
        /*0320*/ 	.word	0x000000ff


	//----- nvinfo : EIATTR_FRAME_SIZE
	.align		4
.L_144:
        /*0324*/ 	.byte	0x04, 0x11
        /*0326*/ 	.short	(.L_146 - .L_145)
	.align		4
.L_145:
        /*0328*/ 	.word	index@(_ZN5flash44flash_bwd_dq_dk_dv_loop_seqk_parallel_kernelI23Flash_bwd_kernel_traitsILi256ELi64ELi64ELi8ELi4ELi2ELi2ELb0ELb0EN7cutlass10bfloat16_tE19Flash_kernel_traitsILi256ELi64ELi64ELi8ES3_EELb0ELb0ELb0ELb0ELb0ELb1ELb0EEEvNS_16Flash_bwd_paramsE)
        /*032c*/ 	.word	0x00000008


	//----- nvinfo : EIATTR_REGCOUNT
	.align		4
.L_146:
        /*0330*/ 	.byte	0x04, 0x2f
        /*0332*/ 	.short	(.L_148 - .L_147)
	.align		4
.L_147:
        /*0334*/ 	.word	index@(_ZN5flash44flash_bwd_dq_dk_dv_loop_seqk_parallel_kernelI23Flash_bwd_kernel_traitsILi256ELi64ELi64ELi8ELi4ELi2ELi2ELb0ELb0EN7cutlass10bfloat16_tE19Flash_kernel_traitsILi256ELi64ELi64ELi8ES3_EELb0ELb0ELb1ELb0ELb0ELb0ELb0EEEvNS_16Flash_bwd_paramsE)
        /*0338*/ 	.word	0x000000ff


	//----- nvinfo : EIATTR_FRAME_SIZE
	.align		4
.L_148:
        /*033c*/ 	.byte	0x04, 0x11
        /*033e*/ 	.short	(.L_150 - .L_149)
	.align		4
.L_149:
        /*0340*/ 	.word	index@(_ZN5flash44flash_bwd_dq_dk_dv_loop_seqk_parallel_kernelI23Flash_bwd_kernel_traitsILi256ELi64ELi64ELi8ELi4ELi2ELi2ELb0ELb0EN7cutlass10bfloat16_tE19Flash_kernel_traitsILi256ELi64ELi64ELi8ES3_EELb0ELb0ELb1ELb0ELb0ELb0ELb0EEEvNS_16Flash_bwd_paramsE)
        /*0344*/ 	.word	0x00000070


	//----- nvinfo : EIATTR_REGCOUNT
	.align		4
.L_150:
        /*0348*/ 	.byte	0x04, 0x2f
        /*034a*/ 	.short	(.L_152 - .L_151)
	.align		4
.L_151:
        /*034c*/ 	.word	index@(_ZN5flash44flash_bwd_dq_dk_dv_loop_seqk_parallel_kernelI23Flash_bwd_kernel_traitsILi256ELi64ELi64ELi8ELi4ELi2ELi2ELb0ELb0EN7cutlass10bfloat16_tE19Flash_kernel_traitsILi256ELi64ELi64ELi8ES3_EELb0ELb0ELb0ELb0ELb0ELb0ELb0EEEvNS_16Flash_bwd_paramsE)
        /*0350*/ 	.word	0x000000ff


	//----- nvinfo : EIATTR_FRAME_SIZE
	.align		4
.L_152:
        /*0354*/ 	.byte	0x04, 0x11
        /*0356*/ 	.short	(.L_154 - .L_153)
	.align		4
.L_153:
        /*0358*/ 	.word	index@(_ZN5flash44flash_bwd_dq_dk_dv_loop_seqk_parallel_kernelI23Flash_bwd_kernel_traitsILi256ELi64ELi64ELi8ELi4ELi2ELi2ELb0ELb0EN7cutlass10bfloat16_tE19Flash_kernel_traitsILi256ELi64ELi64ELi8ES3_EELb0ELb0ELb0ELb0ELb0ELb0ELb0EEEvNS_16Flash_bwd_paramsE)
        /*035c*/ 	.word	0x00000008


	//----- nvinfo : EIATTR_REGCOUNT
	.align		4
.L_154:
        /*0360*/ 	.byte	0x04, 0x2f
        /*0362*/ 	.short	(.L_156 - .L_155)
	.align		4
.L_155:
        /*0364*/ 	.word	index@(_ZN5flash44flash_bwd_dq_dk_dv_loop_seqk_parallel_kernelI23Flash_bwd_kernel_traitsILi256ELi64ELi64ELi8ELi4ELi2ELi2ELb0ELb1EN7cutlass10bfloat16_tE19Flash_kernel_traitsILi256ELi64ELi64ELi8ES3_EELb0ELb0ELb1ELb1ELb0ELb0ELb0EEEvNS_16Flash_bwd_paramsE)
        /*0368*/ 	.word	0x000000ff


	//----- nvinfo : EIATTR_FRAME_SIZE
	.align		4
.L_156:
        /*036c*/ 	.byte	0x04, 0x11
        /*036e*/ 	.short	(.L_158 - .L_157)
	.align		4
.L_157:
        /*0370*/ 	.word	index@(_ZN5flash44flash_bwd_dq_dk_dv_loop_seqk_parallel_kernelI23Flash_bwd_kernel_traitsILi256ELi64ELi64ELi8ELi4ELi2ELi2ELb0ELb1EN7cutlass10bfloat16_tE19Flash_kernel_traitsILi256ELi64ELi64ELi8ES3_EELb0ELb0ELb1ELb1ELb0ELb0ELb0EEEvNS_16Flash_bwd_paramsE)
        /*0374*/ 	.word	0x00000000


	//----- nvinfo : EIATTR_REGCOUNT
	.align		4
.L_158:
        /*0378*/ 	.byte	0x04, 0x2f
        /*037a*/ 	.short	(.L_160 - .L_159)
	.align		4
.L_159:
        /*037c*/ 	.word	index@(_ZN5flash44flash_bwd_dq_dk_dv_loop_seqk_parallel_kernelI23Flash_bwd_kernel_traitsILi256ELi64ELi64ELi8ELi4ELi2ELi2ELb0ELb1EN7cutlass10bfloat16_tE19Flash_kernel_traitsILi256ELi64ELi64ELi8ES3_EELb0ELb0ELb1ELb0ELb0ELb1ELb0EEEvNS_16Flash_bwd_paramsE)
        /*0380*/ 	.word	0x000000ff


	//----- nvinfo : EIATTR_FRAME_SIZE
	.align		4
.L_160:
        /*0384*/ 	.byte	0x04, 0x11
        /*0386*/ 	.short	(.L_162 - .L_161)
	.align		4
.L_161:
        /*0388*/ 	.word	index@(_ZN5flash44flash_bwd_dq_dk_dv_loop_seqk_parallel_kernelI23Flash_bwd_kernel_traitsILi256ELi64ELi64ELi8ELi4ELi2ELi2ELb0ELb1EN7cutlass10bfloat16_tE19Flash_kernel_traitsILi256ELi64ELi64ELi8ES3_EELb0ELb0ELb1ELb0ELb0ELb1ELb0EEEvNS_16Flash_bwd_paramsE)
        /*038c*/ 	.word	0x00000000


	//----- nvinfo : EIATTR_REGCOUNT
	.align		4
.L_162:
        /*0390*/ 	.byte	0x04, 0x2f
        /*0392*/ 	.short	(.L_164 - .L_163)
	.align		4
.L_163:
        /*0394*/ 	.word	index@(_ZN5flash44flash_bwd_dq_dk_dv_loop_seqk_parallel_kernelI23Flash_bwd_kernel_traitsILi256ELi64ELi64ELi8ELi4ELi2ELi2ELb0ELb1EN7cutlass10bfloat16_tE19Flash_kernel_traitsILi256ELi64ELi64ELi8ES3_EELb0ELb0ELb0ELb1ELb0ELb0ELb0EEEvNS_16Flash_bwd_paramsE)
        /*0398*/ 	.word	0x000000ff


	//----- nvinfo : EIATTR_FRAME_SIZE
	.align		4
.L_164:
        /*039c*/ 	.byte	0x04, 0x11
        /*039e*/ 	.short	(.L_166 - .L_165)
	.align		4
.L_165:
        /*03a0*/ 	.word	index@(_ZN5flash44flash_bwd_dq_dk_dv_loop_seqk_parallel_kernelI23Flash_bwd_kernel_traitsILi256ELi64ELi64ELi8ELi4ELi2ELi2ELb0ELb1EN7cutlass10bfloat16_tE19Flash_kernel_traitsILi256ELi64ELi64ELi8ES3_EELb0ELb0ELb0ELb1ELb0ELb0ELb0EEEvNS_16Flash_bwd_paramsE)
        /*03a4*/ 	.word	0x00000000


	//----- nvinfo : EIATTR_REGCOUNT
	.align		4
.L_166:
        /*03a8*/ 	.byte	0x04, 0x2f
        /*03aa*/ 	.short	(.L_168 - .L_167)
	.align		4
.L_167:
        /*03ac*/ 	.word	index@(_ZN5flash44flash_bwd_dq_dk_dv_loop_seqk_parallel_kernelI23Flash_bwd_kernel_traitsILi256ELi64ELi64ELi8ELi4ELi2ELi2ELb0ELb1EN7cutlass10bfloat16_tE19Flash_kernel_traitsILi256ELi64ELi64ELi8ES3_EELb0ELb0ELb0ELb0ELb0ELb1ELb0EEEvNS_16Flash_bwd_paramsE)
        /*03b0*/ 	.word	0x000000ff


	//----- nvinfo : EIATTR_FRAME_SIZE
	.align		4
.L_168:
        /*03b4*/ 	.byte	0x04, 0x11
        /*03b6*/ 	.short	(.L_170 - .L_169)
	.align		4
.L_169:
        /*03b8*/ 	.word	index@(_ZN5flash44flash_bwd_dq_dk_dv_loop_seqk_parallel_kernelI23Flash_bwd_kernel_traitsILi256ELi64ELi64ELi8ELi4ELi2ELi2ELb0ELb1EN7cutlass10bfloat16_tE19Flash_kernel_traitsILi256ELi64ELi64ELi8ES3_EELb0ELb0ELb0ELb0ELb0ELb1ELb0EEEvNS_16Flash_bwd_paramsE)
        /*03bc*/ 	.word	0x00000000


	//----- nvinfo : EIATTR_REGCOUNT
	.align		4
.L_170:
        /*03c0*/ 	.byte	0x04, 0x2f
        /*03c2*/ 	.short	(.L_172 - .L_171)
	.align		4
.L_171:
        /*03c4*/ 	.word	index@(_ZN5flash44flash_bwd_dq_dk_dv_loop_seqk_parallel_kernelI23Flash_bwd_kernel_traitsILi256ELi64ELi64ELi8ELi4ELi2ELi2ELb0ELb1EN7cutlass10bfloat16_tE19Flash_kernel_traitsILi256ELi64ELi64ELi8ES3_EELb0ELb0ELb1ELb0ELb0ELb0ELb0EEEvNS_16Flash_bwd_paramsE)
        /*03c8*/ 	.word	0x000000ff


	//----- nvinfo : EIATTR_FRAME_SIZE
	.align		4
.L_172:
        /*03cc*/ 	.byte	0x04, 0x11
        /*03ce*/ 	.short	(.L_174 - .L_173)
	.align		4
.L_173:
        /*03d0*/ 	.word	index@(_ZN5flash44flash_bwd_dq_dk_dv_loop_seqk_parallel_kernelI23Flash_bwd_kernel_traitsILi256ELi64ELi64ELi8ELi4ELi2ELi2ELb0ELb1EN7cutlass10bfloat16_tE19Flash_kernel_traitsILi256ELi64ELi64ELi8ES3_EELb0ELb0ELb1ELb0ELb0ELb0ELb0EEEvNS_16Flash_bwd_paramsE)
        /*03d4*/ 	.word	0x00000008


	//----- nvinfo : EIATTR_REGCOUNT
	.align		4
.L_174:
        /*03d8*/ 	.byte	0x04, 0x2f
        /*03da*/ 	.short	(.L_176 - .L_175)
	.align		4
.L_175:
        /*03dc*/ 	.word	index@(_ZN5flash44flash_bwd_dq_dk_dv_loop_seqk_parallel_kernelI23Flash_bwd_kernel_traitsILi256ELi64ELi64ELi8ELi4ELi2ELi2ELb0ELb1EN7cutlass10bfloat16_tE19Flash_kernel_traitsILi256ELi64ELi64ELi8ES3_EELb0ELb0ELb0ELb0ELb0ELb0ELb0EEEvNS_16Flash_bwd_paramsE)
        /*03e0*/ 	.word	0x000000ff


	//----- nvinfo : EIATTR_FRAME_SIZE
	.align		4
.L_176:
        /*03e4*/ 	.byte	0x04, 0x11
        /*03e6*/ 	.short	(.L_178 - .L_177)
	.align		4
.L_177:
        /*03e8*/ 	.word	index@(_ZN5flash44flash_bwd_dq_dk_dv_loop_seqk_parallel_kernelI23Flash_bwd_kernel_traitsILi256ELi64ELi64ELi8ELi4ELi2ELi2ELb0ELb1EN7cutlass10bfloat16_tE19Flash_kernel_traitsILi256ELi64ELi64ELi8ES3_EELb0ELb0ELb0ELb0ELb0ELb0ELb0EEEvNS_16Flash_bwd_paramsE)
        /*03ec*/ 	.word	0x00000008


	//----- nvinfo : EIATTR_REGCOUNT
	.align		4
.L_178:
        /*03f0*/ 	.byte	0x04, 0x2f
        /*03f2*/ 	.short	(.L_180 - .L_179)
	.align		4
.L_179:
        /*03f4*/ 	.word	index@(_ZN5flash25flash_bwd_dot_do_o_kernelILb1E23Flash_bwd_kernel_traitsILi256ELi64ELi32ELi8ELi4ELi1ELi2ELb1ELb1EN7cutlass10bfloat16_tE19Flash_kernel_traitsILi256ELi64ELi32ELi8ES3_EEEEvNS_16Flash_bwd_paramsE)
        /*03f8*/ 	.word	0x00000051


	//----- nvinfo : EIATTR_FRAME_SIZE
	.align		4
.L_180:
        /*03fc*/ 	.byte	0x04, 0x11
        /*03fe*/ 	.short	(.L_182 - .L_181)
	.align		4
.L_181:
        /*0400*/ 	.word	index@(_ZN5flash25flash_bwd_dot_do_o_kernelILb1E23Flash_bwd_kernel_traitsILi256ELi64ELi32ELi8ELi4ELi1ELi2ELb1ELb1EN7cutlass10bfloat16_tE19Flash_kernel_traitsILi256ELi64ELi32ELi8ES3_EEEEvNS_16Flash_bwd_paramsE)
        /*0404*/ 	.word	0x00000000


	//----- nvinfo : EIATTR_REGCOUNT
	.align		4
.L_182:
        /*0408*/ 	.byte	0x04, 0x2f
        /*040a*/ 	.short	(.L_184 - .L_183)
	.align		4
.L_183:
        /*040c*/ 	.word	index@(_ZN5flash25flash_bwd_dot_do_o_kernelILb0E23Flash_bwd_kernel_traitsILi256ELi64ELi32ELi8ELi4ELi1ELi2ELb1ELb1EN7cutlass10bfloat16_tE19Flash_kernel_traitsILi256ELi64ELi32ELi8ES3_EEEEvNS_16Flash_bwd_paramsE)
        /*0410*/ 	.word	0x00000050


	//----- nvinfo : EIATTR_FRAME_SIZE
	.align		4
.L_184:
        /*0414*/ 	.byte	0x04, 0x11
        /*0416*/ 	.short	(.L_186 - .L_185)
	.align		4
.L_185:
        /*0418*/ 	.word	index@(_ZN5flash25flash_bwd_dot_do_o_kernelILb0E23Flash_bwd_kernel_traitsILi256ELi64ELi32ELi8ELi4ELi1ELi2ELb1ELb1EN7cutlass10bfloat16_tE19Flash_kernel_traitsILi256ELi64ELi32ELi8ES3_EEEEvNS_16Flash_bwd_paramsE)
        /*041c*/ 	.word	0x00000000


	//----- nvinfo : EIATTR_REGCOUNT
	.align		4
.L_186:
        /*0420*/ 	.byte	0x04, 0x2f
        /*0422*/ 	.short	(.L_188 - .L_187)
	.align		4
.L_187:
        /*0424*/ 	.word	index@(_ZN5flash44flash_bwd_dq_dk_dv_loop_seqk_parallel_kernelI23Flash_bwd_kernel_traitsILi256ELi64ELi32ELi8ELi4ELi1ELi2ELb1ELb1EN7cutlass10bfloat16_tE19Flash_kernel_traitsILi256ELi64ELi32ELi8ES3_EELb0ELb0ELb1ELb1ELb0ELb0ELb1EEEvNS_16Flash_bwd_paramsE)
        /*0428*/ 	.word	0x000000ff


	//----- nvinfo : EIATTR_FRAME_SIZE
	.align		4
.L_188:
        /*042c*/ 	.byte	0x04, 0x11
        /*042e*/ 	.short	(.L_190 - .L_189)
	.align		4
.L_189:
        /*0430*/ 	.word	index@(_ZN5flash44flash_bwd_dq_dk_dv_loop_seqk_parallel_kernelI23Flash_bwd_kernel_traitsILi256ELi64ELi32ELi8ELi4ELi1ELi2ELb1ELb1EN7cutlass10bfloat16_tE19Flash_kernel_traitsILi256ELi64ELi32ELi8ES3_EELb0ELb0ELb1ELb1ELb0ELb0ELb1EEEvNS_16Flash_bwd_paramsE)
        /*0434*/ 	.word	0x00000000


	//----- nvinfo : EIATTR_REGCOUNT
	.align		4
.L_190:
        /*0438*/ 	.byte	0x04, 0x2f
        /*043a*/ 	.short	(.L_192 - .L_191)
	.align		4
.L_191:
        /*043c*/ 	.word	index@(_ZN5flash44flash_bwd_dq_dk_dv_loop_seqk_parallel_kernelI23Flash_bwd_kernel_traitsILi256ELi64ELi32ELi8ELi4ELi1ELi2ELb1ELb1EN7cutlass10bfloat16_tE19Flash_kernel_traitsILi256ELi64ELi32ELi8ES3_EELb0ELb0ELb1ELb1ELb0ELb0ELb0EEEvNS_16Flash_bwd_paramsE)
        /*0440*/ 	.word	0x000000ff


	//----- nvinfo : EIATTR_FRAME_SIZE
	.align		4
.L_192:
        /*0444*/ 	.byte	0x04, 0x11
        /*0446*/ 	.short	(.L_194 - .L_193)
	.align		4
.L_193:
        /*0448*/ 	.word	index@(_ZN5flash44flash_bwd_dq_dk_dv_loop_seqk_parallel_kernelI23Flash_bwd_kernel_traitsILi256ELi64ELi32ELi8ELi4ELi1ELi2ELb1ELb1EN7cutlass10bfloat16_tE19Flash_kernel_traitsILi256ELi64ELi32ELi8ES3_EELb0ELb0ELb1ELb1ELb0ELb0ELb0EEEvNS_16Flash_bwd_paramsE)
        /*044c*/ 	.word	0x00000000


	//----- nvinfo : EIATTR_REGCOUNT
	.align		4
.L_194:
        /*0450*/ 	.byte	0x04, 0x2f
        /*0452*/ 	.short	(.L_196 - .L_195)
	.align		4
.L_195:
        /*0454*/ 	.word	index@(_ZN5flash44flash_bwd_dq_dk_dv_loop_seqk_parallel_kernelI23Flash_bwd_kernel_traitsILi256ELi64ELi32ELi8ELi4ELi1ELi2ELb1ELb1EN7cutlass10bfloat16_tE19Flash_kernel_traitsILi256ELi64ELi32ELi8ES3_EELb0ELb0ELb1ELb0ELb0ELb1ELb1EEEvNS_16Flash_bwd_paramsE)
        /*0458*/ 	.word	0x000000ff


	//----- nvinfo : EIATTR_FRAME_SIZE
	.align		4
.L_196:
        /*045c*/ 	.byte	0x04, 0x11
        /*045e*/ 	.short	(.L_198 - .L_197)
	.align		4
.L_197:
        /*0460*/ 	.word	index@(_ZN5flash44flash_bwd_dq_dk_dv_loop_seqk_parallel_kernelI23Flash_bwd_kernel_traitsILi256ELi64ELi32ELi8ELi4ELi1ELi2ELb1ELb1EN7cutlass10bfloat16_tE19Flash_kernel_traitsILi256ELi64ELi32ELi8ES3_EELb0ELb0ELb1ELb0ELb0ELb1ELb1EEEvNS_16Flash_bwd_paramsE)
        /*0464*/ 	.word	0x00000008


	//----- nvinfo : EIATTR_REGCOUNT
	.align		4
.L_198:
        /*0468*/ 	.byte	0x04, 0x2f
        /*046a*/ 	.short	(.L_200 - .L_199)
	.align		4
.L_199:
        /*046c*/ 	.word	index@(_ZN5flash44flash_bwd_dq_dk_dv_loop_seqk_parallel_kernelI23Flash_bwd_kernel_traitsILi256ELi64ELi32ELi8ELi4ELi1ELi2ELb1ELb1EN7cutlass10bfloat16_tE19Flash_kernel_traitsILi256ELi64ELi32ELi8ES3_EELb0ELb0ELb1ELb0ELb0ELb1ELb0EEEvNS_16Flash_bwd_paramsE)
        /*0470*/ 	.word	0x000000ff


	//----- nvinfo : EIATTR_FRAME_SIZE
	.align		4
.L_200:
        /*0474*/ 	.byte	0x04, 0x11
        /*0476*/ 	.short	(.L_202 - .L_201)
	.align		4
.L_201:
        /*0478*/ 	.word	index@(_ZN5flash44flash_bwd_dq_dk_dv_loop_seqk_parallel_kernelI23Flash_bwd_kernel_traitsILi256ELi64ELi32ELi8ELi4ELi1ELi2ELb1ELb1EN7cutlass10bfloat16_tE19Flash_kernel_traitsILi256ELi64ELi32ELi8ES3_EELb0ELb0ELb1ELb0ELb0ELb1ELb0EEEvNS_16Flash_bwd_paramsE)
        /*047c*/ 	.word	0x00000018


	//----- nvinfo : EIATTR_REGCOUNT
	.align		4
.L_202:
        /*0480*/ 	.byte	0x04, 0x2f
        /*0482*/ 	.short	(.L_204 - .L_203)
	.align		4
.L_203:
        /*0484*/ 	.word	index@(_ZN5flash44flash_bwd_dq_dk_dv_loop_seqk_parallel_kernelI23Flash_bwd_kernel_traitsILi256ELi64ELi32ELi8ELi4ELi1ELi2ELb1ELb1EN7cutlass10bfloat16_tE19Flash_kernel_traitsILi256ELi64ELi32ELi8ES3_EELb0ELb0ELb0ELb1ELb0ELb0ELb1EEEvNS_16Flash_bwd_paramsE)
        /*0488*/ 	.word	0x000000ff


	//----- nvinfo : EIATTR_FRAME_SIZE
	.align		4
.L_204:
        /*048c*/ 	.byte	0x04, 0x11
        /*048e*/ 	.short	(.L_206 - .L_205)
	.align		4
.L_205:
        /*0490*/ 	.word	index@(_ZN5flash44flash_bwd_dq_dk_dv_loop_seqk_parallel_kernelI23Flash_bwd_kernel_traitsILi256ELi64ELi32ELi8ELi4ELi1ELi2ELb1ELb1EN7cutlass10bfloat16_tE19Flash_kernel_traitsILi256ELi64ELi32ELi8ES3_EELb0ELb0ELb0ELb1ELb0ELb0ELb1EEEvNS_16Flash_bwd_paramsE)
        /*0494*/ 	.word	0x00000010


	//----- nvinfo : EIATTR_REGCOUNT
	.align		4
.L_206:
        /*0498*/ 	.byte	0x04, 0x2f
        /*049a*/ 	.short	(.L_208 - .L_207)
	.align		4
.L_207:
        /*049c*/ 	.word	index@(_ZN5flash44flash_bwd_dq_dk_dv_loop_seqk_parallel_kernelI23Flash_bwd_kernel_traitsILi256ELi64ELi32ELi8ELi4ELi1ELi2ELb1ELb1EN7cutlass10bfloat16_tE19Flash_kernel_traitsILi256ELi64ELi32ELi8ES3_EELb0ELb0ELb0ELb1ELb0ELb0ELb0EEEvNS_16Flash_bwd_paramsE)
        /*04a0*/ 	.word	0x000000ff


	//----- nvinfo : EIATTR_FRAME_SIZE
	.align		4
.L_208:
        /*04a4*/ 	.byte	0x04, 0x11
        /*04a6*/ 	.short	(.L_210 - .L_209)
	.align		4
.L_209:
        /*04a8*/ 	.word	index@(_ZN5flash44flash_bwd_dq_dk_dv_loop_seqk_parallel_kernelI23Flash_bwd_kernel_traitsILi256ELi64ELi32ELi8ELi4ELi1ELi2ELb1ELb1EN7cutlass10bfloat16_tE19Flash_kernel_traitsILi256ELi64ELi32ELi8ES3_EELb0ELb0ELb0ELb1ELb0ELb0ELb0EEEvNS_16Flash_bwd_paramsE)
        /*04ac*/ 	.word	0x00000010


	//----- nvinfo : EIATTR_REGCOUNT
	.align		4
.L_210:
        /*04b0*/ 	.byte	0x04, 0x2f
        /*04b2*/ 	.short	(.L_212 - .L_211)
	.align		4
.L_211:
        /*04b4*/ 	.word	index@(_ZN5flash44flash_bwd_dq_dk_dv_loop_seqk_parallel_kernelI23Flash_bwd_kernel_traitsILi256ELi64ELi32ELi8ELi4ELi1ELi2ELb1ELb1EN7cutlass10bfloat16_tE19Flash_kernel_traitsILi256ELi64ELi32ELi8ES3_EELb0ELb0ELb0ELb0ELb0ELb1ELb1EEEvNS_16Flash_bwd_paramsE)
        /*04b8*/ 	.word	0x000000ff


	//----- nvinfo : EIATTR_FRAME_SIZE
	.align		4
.L_212:
        /*04bc*/ 	.byte	0x04, 0x11
        /*04be*/ 	.short	(.L_214 - .L_213)
	.align		4
.L_213:
        /*04c0*/ 	.word	index@(_ZN5flash44flash_bwd_dq_dk_dv_loop_seqk_parallel_kernelI23Flash_bwd_kernel_traitsILi256ELi64ELi32ELi8ELi4ELi1ELi2ELb1ELb1EN7cutlass10bfloat16_tE19Flash_kernel_traitsILi256ELi64ELi32ELi8ES3_EELb0ELb0ELb0ELb0ELb0ELb1ELb1EEEvNS_16Flash_bwd_paramsE)
        /*04c4*/ 	.word	0x00000008


	//----- nvinfo : EIATTR_REGCOUNT
	.align		4
.L_214:
        /*04c8*/ 	.byte	0x04, 0x2f
        /*04ca*/ 	.short	(.L_216 - .L_215)
	.align		4
.L_215:
        /*04cc*/ 	.word	index@(_ZN5flash44flash_bwd_dq_dk_dv_loop_seqk_parallel_kernelI23Flash_bwd_kernel_traitsILi256ELi64ELi32ELi8ELi4ELi1ELi2ELb1ELb1EN7cutlass10bfloat16_tE19Flash_kernel_traitsILi256ELi64ELi32ELi8ES3_EELb0ELb0ELb0ELb0ELb0ELb1ELb0EEEvNS_16Flash_bwd_paramsE)
        /*04d0*/ 	.word	0x000000ff


	//----- nvinfo : EIATTR_FRAME_SIZE
	.align		4
.L_216:
        /*04d4*/ 	.byte	0x04, 0x11
        /*04d6*/ 	.short	(.L_218 - .L_217)
	.align		4
.L_217:
        /*04d8*/ 	.word	index@(_ZN5flash44flash_bwd_dq_dk_dv_loop_seqk_parallel_kernelI23Flash_bwd_kernel_traitsILi256ELi64ELi32ELi8ELi4ELi1ELi2ELb1ELb1EN7cutlass10bfloat16_tE19Flash_kernel_traitsILi256ELi64ELi32ELi8ES3_EELb0ELb0ELb0ELb0ELb0ELb1ELb0EEEvNS_16Flash_bwd_paramsE)
        /*04dc*/ 	.word	0x00000008


	//----- nvinfo : EIATTR_REGCOUNT
	.align		4
.L_218:
        /*04e0*/ 	.byte	0x04, 0x2f
        /*04e2*/ 	.short	(.L_220 - .L_219)
	.align		4
.L_219:
        /*04e4*/ 	.word	index@(_ZN5flash44flash_bwd_dq_dk_dv_loop_seqk_parallel_kernelI23Flash_bwd_kernel_traitsILi256ELi64ELi32ELi8ELi4ELi1ELi2ELb1ELb1EN7cutlass10bfloat16_tE19Flash_kernel_traitsILi256ELi64ELi32ELi8ES3_EELb0ELb0ELb1ELb0ELb0ELb0ELb1EEEvNS_16Flash_bwd_paramsE)
        /*04e8*/ 	.word	0x000000ff


	//----- nvinfo : EIATTR_FRAME_SIZE
	.align		4
.L_220:
        /*04ec*/ 	.byte	0x04, 0x11
        /*04ee*/ 	.short	(.L_222 - .L_221)
	.align		4
.L_221:
        /*04f0*/ 	.word	index@(_ZN5flash44flash_bwd_dq_dk_dv_loop_seqk_parallel_kernelI23Flash_bwd_kernel_traitsILi256ELi64ELi32ELi8ELi4ELi1ELi2ELb1ELb1EN7cutlass10bfloat16_tE19Flash_kernel_traitsILi256ELi64ELi32ELi8ES3_EELb0ELb0ELb1ELb0ELb0ELb0ELb1EEEvNS_16Flash_bwd_paramsE)
        /*04f4*/ 	.word	0x00000000


	//----- nvinfo : EIATTR_REGCOUNT
	.align		4
.L_222:
        /*04f8*/ 	.byte	0x04, 0x2f
        /*04fa*/ 	.short	(.L_224 - .L_223)
	.align		4
.L_223:
        /*04fc*/ 	.word	index@(_ZN5flash44flash_bwd_dq_dk_dv_loop_seqk_parallel_kernelI23Flash_bwd_kernel_traitsILi256ELi64ELi32ELi8ELi4ELi1ELi2ELb1ELb1EN7cutlass10bfloat16_tE19Flash_kernel_traitsILi256ELi64ELi32ELi8ES3_EELb0ELb0ELb1ELb0ELb0ELb0ELb0EEEvNS_16Flash_bwd_paramsE)
        /*0500*/ 	.word	0x000000ff


	//----- nvinfo : EIATTR_FRAME_SIZE
	.align		4
.L_224:
        /*0504*/ 	.byte	0x04, 0x11
        /*0506*/ 	.short	(.L_226 - .L_225)
	.align		4
.L_225:
        /*0508*/ 	.word	index@(_ZN5flash44flash_bwd_dq_dk_dv_loop_seqk_parallel_kernelI23Flash_bwd_kernel_traitsILi256ELi64ELi32ELi8ELi4ELi1ELi2ELb1ELb1EN7cutlass10bfloat16_tE19Flash_kernel_traitsILi256ELi64ELi32ELi8ES3_EELb0ELb0ELb1ELb0ELb0ELb0ELb0EEEvNS_16Flash_bwd_paramsE)
        /*050c*/ 	.word	0x00000000


	//----- nvinfo : EIATTR_REGCOUNT
	.align		4
.L_226:
        /*0510*/ 	.byte	0x04, 0x2f
        /*0512*/ 	.short	(.L_228 - .L_227)
	.align		4
.L_227:
        /*0514*/ 	.word	index@(_ZN5flash44flash_bwd_dq_dk_dv_loop_seqk_parallel_kernelI23Flash_bwd_kernel_traitsILi256ELi64ELi32ELi8ELi4ELi1ELi2ELb1ELb1EN7cutlass10bfloat16_tE19Flash_kernel_traitsILi256ELi64ELi32ELi8ES3_EELb0ELb0ELb0ELb0ELb0ELb0ELb1EEEvNS_16Flash_bwd_paramsE)
        /*0518*/ 	.word	0x000000ff


	//----- nvinfo : EIATTR_FRAME_SIZE
	.align		4
.L_228:
        /*051c*/ 	.byte	0x04, 0x11
        /*051e*/ 	.short	(.L_230 - .L_229)
	.align		4
.L_229:
        /*0520*/ 	.word	index@(_ZN5flash44flash_bwd_dq_dk_dv_loop_seqk_parallel_kernelI23Flash_bwd_kernel_traitsILi256ELi64ELi32ELi8ELi4ELi1ELi2ELb1ELb1EN7cutlass10bfloat16_tE19Flash_kernel_traitsILi256ELi64ELi32ELi8ES3_EELb0ELb0ELb0ELb0ELb0ELb0ELb1EEEvNS_16Flash_bwd_paramsE)
        /*0524*/ 	.word	0x00000008


	//----- nvinfo : EIATTR_REGCOUNT
	.align		4
.L_230:
        /*0528*/ 	.byte	0x04, 0x2f
        /*052a*/ 	.short	(.L_232 - .L_231)
	.align		4
.L_231:
        /*052c*/ 	.word	index@(_ZN5flash44flash_bwd_dq_dk_dv_loop_seqk_parallel_kernelI23Flash_bwd_kernel_traitsILi256ELi64ELi32ELi8ELi4ELi1ELi2ELb1ELb1EN7cutlass10bfloat16_tE19Flash_kernel_traitsILi256ELi64ELi32ELi8ES3_EELb0ELb0ELb0ELb0ELb0ELb0ELb0EEEvNS_16Flash_bwd_paramsE)
        /*0530*/ 	.word	0x000000ff


	//----- nvinfo : EIATTR_FRAME_SIZE
	.align		4
.L_232:
        /*0534*/ 	.byte	0x04, 0x11
        /*0536*/ 	.short	(.L_234 - .L_233)
	.align		4
.L_233:
        /*0538*/ 	.word	index@(_ZN5flash44flash_bwd_dq_dk_dv_loop_seqk_parallel_kernelI23Flash_bwd_kernel_traitsILi256ELi64ELi32ELi8ELi4ELi1ELi2ELb1ELb1EN7cutlass10bfloat16_tE19Flash_kernel_traitsILi256ELi64ELi32ELi8ES3_EELb0ELb0ELb0ELb0ELb0ELb0ELb0EEEvNS_16Flash_bwd_paramsE)
        /*053c*/ 	.word	0x00000010


	//----- nvinfo : EIATTR_REGCOUNT
	.align		4
.L_234:
        /*0540*/ 	.byte	0x04, 0x2f
        /*0542*/ 	.short	(.L_236 - .L_235)
	.align		4
.L_235:
        /*0544*/ 	.word	index@(_ZN5flash27flash_bwd_convert_dq_kernelI23Flash_bwd_kernel_traitsILi256ELi64ELi32ELi8ELi4ELi1ELi2ELb1ELb1EN7cutlass10bfloat16_tE19Flash_kernel_traitsILi256ELi64ELi32ELi8ES3_EEEEvNS_16Flash_bwd_paramsEi)
        /*0548*/ 	.word	0x00000060


	//----- nvinfo : EIATTR_FRAME_SIZE
	.align		4
.L_236:
        /*054c*/ 	.byte	0x04, 0x11
        /*054e*/ 	.short	(.L_238 - .L_237)
	.align		4
.L_237:
        /*0550*/ 	.word	index@(_ZN5flash27flash_bwd_convert_dq_kernelI23Flash_bwd_kernel_traitsILi256ELi64ELi32ELi8ELi4ELi1ELi2ELb1ELb1EN7cutlass10bfloat16_tE19Flash_kernel_traitsILi256ELi64ELi32ELi8ES3_EEEEvNS_16Flash_bwd_paramsEi)
        /*0554*/ 	.word	0x00000000


	//----- nvinfo : EIATTR_MIN_STACK_SIZE
	.align		4
.L_238:
        /*0558*/ 	.byte	0x04, 0x12
        /*055a*/ 	.short	(.L_240 - .L_239)
	.align		4
.L_239:
        /*055c*/ 	.word	index@(_ZN5flash27flash_bwd_convert_dq_kernelI23Flash_bwd_kernel_traitsILi256ELi64ELi32ELi8ELi4ELi1ELi2ELb1ELb1EN7cutlass10bfloat16_tE19Flash_kernel_traitsILi256ELi64ELi32ELi8ES3_EEEEvNS_16Flash_bwd_paramsEi)
        /*0560*/ 	.word	0x00000000


	//----- nvinfo : EIATTR_MIN_STACK_SIZE
	.align		4
.L_240:
        /*0564*/ 	.byte	0x04, 0x12
        /*0566*/ 	.short	(.L_242 - .L_241)
	.align		4
.L_241:
        /*0568*/ 	.word	index@(_ZN5flash44flash_bwd_dq_dk_dv_loop_seqk_parallel_kernelI23Flash_bwd_kernel_traitsILi256ELi64ELi32ELi8ELi4ELi1ELi2ELb1ELb1EN7cutlass10bfloat16_tE19Flash_kernel_traitsILi256ELi64ELi32ELi8ES3_EELb0ELb0ELb0ELb0ELb0ELb0ELb0EEEvNS_16Flash_bwd_paramsE)
        /*056c*/ 	.word	0x00000010


	//----- nvinfo : EIATTR_MIN_STACK_SIZE
	.align		4
.L_242:
        /*0570*/ 	.byte	0x04, 0x12
        /*0572*/ 	.short	(.L_244 - .L_243)
	.align		4
.L_243:
        /*0574*/ 	.word	index@(_ZN5flash44flash_bwd_dq_dk_dv_loop_seqk_parallel_kernelI23Flash_bwd_kernel_traitsILi256ELi64ELi32ELi8ELi4ELi1ELi2ELb1ELb1EN7cutlass10bfloat16_tE19Flash_kernel_traitsILi256ELi64ELi32ELi8ES3_EELb0ELb0ELb0ELb0ELb0ELb0ELb1EEEvNS_16Flash_bwd_paramsE)
        /*0578*/ 	.word	0x00000008


	//----- nvinfo : EIATTR_MIN_STACK_SIZE
	.align		4
.L_244:
        /*057c*/ 	.byte	0x04, 0x12
        /*057e*/ 	.short	(.L_246 - .L_245)
	.align		4
.L_245:
        /*0580*/ 	.word	index@(_ZN5flash44flash_bwd_dq_dk_dv_loop_seqk_parallel_kernelI23Flash_bwd_kernel_traitsILi256ELi64ELi32ELi8ELi4ELi1ELi2ELb1ELb1EN7cutlass10bfloat16_tE19Flash_kernel_traitsILi256ELi64ELi32ELi8ES3_EELb0ELb0ELb1ELb0ELb0ELb0ELb0EEEvNS_16Flash_bwd_paramsE)
        /*0584*/ 	.word	0x00000000


	//----- nvinfo : EIATTR_MIN_STACK_SIZE
	.align		4
.L_246:
        /*0588*/ 	.byte	0x04, 0x12
        /*058a*/ 	.short	(.L_248 - .L_247)
	.align		4
.L_247:
        /*058c*/ 	.word	index@(_ZN5flash44flash_bwd_dq_dk_dv_loop_seqk_parallel_kernelI23Flash_bwd_kernel_traitsILi256ELi64ELi32ELi8ELi4ELi1ELi2ELb1ELb1EN7cutlass10bfloat16_tE19Flash_kernel_traitsILi256ELi64ELi32ELi8ES3_EELb0ELb0ELb1ELb0ELb0ELb0ELb1EEEvNS_16Flash_bwd_paramsE)
        /*0590*/ 	.word	0x00000000


	//----- nvinfo : EIATTR_MIN_STACK_SIZE
	.align		4
.L_248:
        /*0594*/ 	.byte	0x04, 0x12
        /*0596*/ 	.short	(.L_250 - .L_249)
	.align		4
.L_249:
        /*0598*/ 	.word	index@(_ZN5flash44flash_bwd_dq_dk_dv_loop_seqk_parallel_kernelI23Flash_bwd_kernel_traitsILi256ELi64ELi32ELi8ELi4ELi1ELi2ELb1ELb1EN7cutlass10bfloat16_tE19Flash_kernel_traitsILi256ELi64ELi32ELi8ES3_EELb0ELb0ELb0ELb0ELb0ELb1ELb0EEEvNS_16Flash_bwd_paramsE)
        /*059c*/ 	.word	0x00000008


	//----- nvinfo : EIATTR_MIN_STACK_SIZE
	.align		4
.L_250:
        /*05a0*/ 	.byte	0x04, 0x12
        /*05a2*/ 	.short	(.L_252 - .L_251)
	.align		4
.L_251:
        /*05a4*/ 	.word	index@(_ZN5flash44flash_bwd_dq_dk_dv_loop_seqk_parallel_kernelI23Flash_bwd_kernel_traitsILi256ELi64ELi32ELi8ELi4ELi1ELi2ELb1ELb1EN7cutlass10bfloat16_tE19Flash_kernel_traitsILi256ELi64ELi32ELi8ES3_EELb0ELb0ELb0ELb0ELb0ELb1ELb1EEEvNS_16Flash_bwd_paramsE)
        /*05a8*/ 	.word	0x00000008


	//----- nvinfo : EIATTR_MIN_STACK_SIZE
	.align		4
.L_252:
        /*05ac*/ 	.byte	0x04, 0x12
        /*05ae*/ 	.short	(.L_254 - .L_253)
	.align		4
.L_253:
        /*05b0*/ 	.word	index@(_ZN5flash44flash_bwd_dq_dk_dv_loop_seqk_parallel_kernelI23Flash_bwd_kernel_traitsILi256ELi64ELi32ELi8ELi4ELi1ELi2ELb1ELb1EN7cutlass10bfloat16_tE19Flash_kernel_traitsILi256ELi64ELi32ELi8ES3_EELb0ELb0ELb0ELb1ELb0ELb0ELb0EEEvNS_16Flash_bwd_paramsE)
        /*05b4*/ 	.word	0x00000010


	//----- nvinfo : EIATTR_MIN_STACK_SIZE
	.align		4
.L_254:
        /*05b8*/ 	.byte	0x04, 0x12
        /*05ba*/ 	.short	(.L_256 - .L_255)
	.align		4
.L_255:
        /*05bc*/ 	.word	index@(_ZN5flash44flash_bwd_dq_dk_dv_loop_seqk_parallel_kernelI23Flash_bwd_kernel_traitsILi256ELi64ELi32ELi8ELi4ELi1ELi2ELb1ELb1EN7cutlass10bfloat16_tE19Flash_kernel_traitsILi256ELi64ELi32ELi8ES3_EELb0ELb0ELb0ELb1ELb0ELb0ELb1EEEvNS_16Flash_bwd_paramsE)
        /*05c0*/ 	.word	0x00000010


	//----- nvinfo : EIATTR_MIN_STACK_SIZE
	.align		4
.L_256:
        /*05c4*/ 	.byte	0x04, 0x12
        /*05c6*/ 	.short	(.L_258 - .L_257)
	.align		4
.L_257:
        /*05c8*/ 	.word	index@(_ZN5flash44flash_bwd_dq_dk_dv_loop_seqk_parallel_kernelI23Flash_bwd_kernel_traitsILi256ELi64ELi32ELi8ELi4ELi1ELi2ELb1ELb1EN7cutlass10bfloat16_tE19Flash_kernel_traitsILi256ELi64ELi32ELi8ES3_EELb0ELb0ELb1ELb0ELb0ELb1ELb0EEEvNS_16Flash_bwd_paramsE)
        /*05cc*/ 	.word	0x00000018


	//----- nvinfo : EIATTR_MIN_STACK_SIZE
	.align		4
.L_258:
        /*05d0*/ 	.byte	0x04, 0x12
        /*05d2*/ 	.short	(.L_260 - .L_259)
	.align		4
.L_259:
        /*05d4*/ 	.word	index@(_ZN5flash44flash_bwd_dq_dk_dv_loop_seqk_parallel_kernelI23Flash_bwd_kernel_traitsILi256ELi64ELi32ELi8ELi4ELi1ELi2ELb1ELb1EN7cutlass10bfloat16_tE19Flash_kernel_traitsILi256ELi64ELi32ELi8ES3_EELb0ELb0ELb1ELb0ELb0ELb1ELb1EEEvNS_16Flash_bwd_paramsE)
        /*05d8*/ 	.word	0x00000008


	//----- nvinfo : EIATTR_MIN_STACK_SIZE
	.align		4
.L_260:
        /*05dc*/ 	.byte	0x04, 0x12
        /*05de*/ 	.short	(.L_262 - .L_261)
	.align		4
.L_261:
        /*05e0*/ 	.word	index@(_ZN5flash44flash_bwd_dq_dk_dv_loop_seqk_parallel_kernelI23Flash_bwd_kernel_traitsILi256ELi64ELi32ELi8ELi4ELi1ELi2ELb1ELb1EN7cutlass10bfloat16_tE19Flash_kernel_traitsILi256ELi64ELi32ELi8ES3_EELb0ELb0ELb1ELb1ELb0ELb0ELb0EEEvNS_16Flash_bwd_paramsE)
        /*05e4*/ 	.word	0x00000000


	//----- nvinfo : EIATTR_MIN_STACK_SIZE
	.align		4
.L_262:
        /*05e8*/ 	.byte	0x04, 0x12
        /*05ea*/ 	.short	(.L_264 - .L_263)
	.align		4
.L_263:
        /*05ec*/ 	.word	index@(_ZN5flash44flash_bwd_dq_dk_dv_loop_seqk_parallel_kernelI23Flash_bwd_kernel_traitsILi256ELi64ELi32ELi8ELi4ELi1ELi2ELb1ELb1EN7cutlass10bfloat16_tE19Flash_kernel_traitsILi256ELi64ELi32ELi8ES3_EELb0ELb0ELb1ELb1ELb0ELb0ELb1EEEvNS_16Flash_bwd_paramsE)
        /*05f0*/ 	.word	0x00000000


	//----- nvinfo : EIATTR_MIN_STACK_SIZE
	.align		4
.L_264:
        /*05f4*/ 	.byte	0x04, 0x12
        /*05f6*/ 	.short	(.L_266 - .L_265)
	.align		4
.L_265:
        /*05f8*/ 	.word	index@(_ZN5flash25flash_bwd_dot_do_o_kernelILb0E23Flash_bwd_kernel_traitsILi256ELi64ELi32ELi8ELi4ELi1ELi2ELb1ELb1EN7cutlass10bfloat16_tE19Flash_kernel_traitsILi256ELi64ELi32ELi8ES3_EEEEvNS_16Flash_bwd_paramsE)
        /*05fc*/ 	.word	0x00000000


	//----- nvinfo : EIATTR_MIN_STACK_SIZE
	.align		4
.L_266:
        /*0600*/ 	.byte	0x04, 0x12
        /*0602*/ 	.short	(.L_268 - .L_267)
	.align		4
.L_267:
        /*0604*/ 	.word	index@(_ZN5flash25flash_bwd_dot_do_o_kernelILb1E23Flash_bwd_kernel_traitsILi256ELi64ELi32ELi8ELi4ELi1ELi2ELb1ELb1EN7cutlass10bfloat16_tE19Flash_kernel_traitsILi256ELi64ELi32ELi8ES3_EEEEvNS_16Flash_bwd_paramsE)
        /*0608*/ 	.word	0x00000000


	//----- nvinfo : EIATTR_MIN_STACK_SIZE
	.align		4
.L_268:
        /*060c*/ 	.byte	0x04, 0x12
        /*060e*/ 	.short	(.L_270 - .L_269)
	.align		4
.L_269:
        /*0610*/ 	.word	index@(_ZN5flash44flash_bwd_dq_dk_dv_loop_seqk_parallel_kernelI23Flash_bwd_kernel_traitsILi256ELi64ELi64ELi8ELi4ELi2ELi2ELb0ELb1EN7cutlass10bfloat16_tE19Flash_kernel_traitsILi256ELi64ELi64ELi8ES3_EELb0ELb0ELb0ELb0ELb0ELb0ELb0EEEvNS_16Flash_bwd_paramsE)
        /*0614*/ 	.word	0x00000008


	//----- nvinfo : EIATTR_MIN_STACK_SIZE
	.align		4
.L_270:
        /*0618*/ 	.byte	0x04, 0x12
        /*061a*/ 	.short	(.L_272 - .L_271)
	.align		4
.L_271:
        /*061c*/ 	.word	index@(_ZN5flash44flash_bwd_dq_dk_dv_loop_seqk_parallel_kernelI23Flash_bwd_kernel_traitsILi256ELi64ELi64ELi8ELi4ELi2ELi2ELb0ELb1EN7cutlass10bfloat16_tE19Flash_kernel_traitsILi256ELi64ELi64ELi8ES3_EELb0ELb0ELb1ELb0ELb0ELb0ELb0EEEvNS_16Flash_bwd_paramsE)
        /*0620*/ 	.word	0x00000008


	//----- nvinfo : EIATTR_MIN_STACK_SIZE
	.align		4
.L_272:
        /*0624*/ 	.byte	0x04, 0x12
        /*0626*/ 	.short	(.L_274 - .L_273)
	.align		4
.L_273:
        /*0628*/ 	.word	index@(_ZN5flash44flash_bwd_dq_dk_dv_loop_seqk_parallel_kernelI23Flash_bwd_kernel_traitsILi256ELi64ELi64ELi8ELi4ELi2ELi2ELb0ELb1EN7cutlass10bfloat16_tE19Flash_kernel_traitsILi256ELi64ELi64ELi8ES3_EELb0ELb0ELb0ELb0ELb0ELb1ELb0EEEvNS_16Flash_bwd_paramsE)
        /*062c*/ 	.word	0x00000000


	//----- nvinfo : EIATTR_MIN_STACK_SIZE
	.align		4
.L_274:
        /*0630*/ 	.byte	0x04, 0x12
        /*0632*/ 	.short	(.L_276 - .L_275)
	.align		4
.L_275:
        /*0634*/ 	.word	index@(_ZN5flash44flash_bwd_dq_dk_dv_loop_seqk_parallel_kernelI23Flash_bwd_kernel_traitsILi256ELi64ELi64ELi8ELi4ELi2ELi2ELb0ELb1EN7cutlass10bfloat16_tE19Flash_kernel_traitsILi256ELi64ELi64ELi8ES3_EELb0ELb0ELb0ELb1ELb0ELb0ELb0EEEvNS_16Flash_bwd_paramsE)
        /*0638*/ 	.word	0x00000000


	//----- nvinfo : EIATTR_MIN_STACK_SIZE
	.align		4
.L_276:
        /*063c*/ 	.byte	0x04, 0x12
        /*063e*/ 	.short	(.L_278 - .L_277)
	.align		4
.L_277:
        /*0640*/ 	.word	index@(_ZN5flash44flash_bwd_dq_dk_dv_loop_seqk_parallel_kernelI23Flash_bwd_kernel_traitsILi256ELi64ELi64ELi8ELi4ELi2ELi2ELb0ELb1EN7cutlass10bfloat16_tE19Flash_kernel_traitsILi256ELi64ELi64ELi8ES3_EELb0ELb0ELb1ELb0ELb0ELb1ELb0EEEvNS_16Flash_bwd_paramsE)
        /*0644*/ 	.word	0x00000000


	//----- nvinfo : EIATTR_MIN_STACK_SIZE
	.align		4
.L_278:
        /*0648*/ 	.byte	0x04, 0x12
        /*064a*/ 	.short	(.L_280 - .L_279)
	.align		4
.L_279:
        /*064c*/ 	.word	index@(_ZN5flash44flash_bwd_dq_dk_dv_loop_seqk_parallel_kernelI23Flash_bwd_kernel_traitsILi256ELi64ELi64ELi8ELi4ELi2ELi2ELb0ELb1EN7cutlass10bfloat16_tE19Flash_kernel_traitsILi256ELi64ELi64ELi8ES3_EELb0ELb0ELb1ELb1ELb0ELb0ELb0EEEvNS_16Flash_bwd_paramsE)
        /*0650*/ 	.word	0x00000000


	//----- nvinfo : EIATTR_MIN_STACK_SIZE
	.align		4
.L_280:
        /*0654*/ 	.byte	0x04, 0x12
        /*0656*/ 	.short	(.L_282 - .L_281)
	.align		4
.L_281:
        /*0658*/ 	.word	index@(_ZN5flash44flash_bwd_dq_dk_dv_loop_seqk_parallel_kernelI23Flash_bwd_kernel_traitsILi256ELi64ELi64ELi8ELi4ELi2ELi2ELb0ELb0EN7cutlass10bfloat16_tE19Flash_kernel_traitsILi256ELi64ELi64ELi8ES3_EELb0ELb0ELb0ELb0ELb0ELb0ELb0EEEvNS_16Flash_bwd_paramsE)
        /*065c*/ 	.word	0x00000008


	//----- nvinfo : EIATTR_MIN_STACK_SIZE
	.align		4
.L_282:
        /*0660*/ 	.byte	0x04, 0x12
        /*0662*/ 	.short	(.L_284 - .L_283)
	.align		4
.L_283:
        /*0664*/ 	.word	index@(_ZN5flash44flash_bwd_dq_dk_dv_loop_seqk_parallel_kernelI23Flash_bwd_kernel_traitsILi256ELi64ELi64ELi8ELi4ELi2ELi2ELb0ELb0EN7cutlass10bfloat16_tE19Flash_kernel_traitsILi256ELi64ELi64ELi8ES3_EELb0ELb0ELb1ELb0ELb0ELb0ELb0EEEvNS_16Flash_bwd_paramsE)
        /*0668*/ 	.word	0x00000070


	//----- nvinfo : EIATTR_MIN_STACK_SIZE
	.align		4
.L_284:
        /*066c*/ 	.byte	0x04, 0x12
        /*066e*/ 	.short	(.L_286 - .L_285)
	.align		4
.L_285:
        /*0670*/ 	.word	index@(_ZN5flash44flash_bwd_dq_dk_dv_loop_seqk_parallel_kernelI23Flash_bwd_kernel_traitsILi256ELi64ELi64ELi8ELi4ELi2ELi2ELb0ELb0EN7cutlass10bfloat16_tE19Flash_kernel_traitsILi256ELi64ELi64ELi8ES3_EELb0ELb0ELb0ELb0ELb0ELb1ELb0EEEvNS_16Flash_bwd_paramsE)
        /*0674*/ 	.word	0x00000008


	//----- nvinfo : EIATTR_MIN_STACK_SIZE
	.align		4
.L_286:
        /*0678*/ 	.byte	0x04, 0x12
        /*067a*/ 	.short	(.L_288 - .L_287)
	.align		4
.L_287:
        /*067c*/ 	.word	index@(_ZN5flash44flash_bwd_dq_dk_dv_loop_seqk_parallel_kernelI23Flash_bwd_kernel_traitsILi256ELi64ELi64ELi8ELi4ELi2ELi2ELb0ELb0EN7cutlass10bfloat16_tE19Flash_kernel_traitsILi256ELi64ELi64ELi8ES3_EELb0ELb0ELb0ELb1ELb0ELb0ELb0EEEvNS_16Flash_bwd_paramsE)
        /*0680*/ 	.word	0x00000078


	//----- nvinfo : EIATTR_MIN_STACK_SIZE
	.align		4
.L_288:
        /*0684*/ 	.byte	0x04, 0x12
        /*0686*/ 	.short	(.L_290 - .L_289)
	.align		4
.L_289:
        /*0688*/ 	.word	index@(_ZN5flash44flash_bwd_dq_dk_dv_loop_seqk_parallel_kernelI23Flash_bwd_kernel_traitsILi256ELi64ELi64ELi8ELi4ELi2ELi2ELb0ELb0EN7cutlass10bfloat16_tE19Flash_kernel_traitsILi256ELi64ELi64ELi8ES3_EELb0ELb0ELb1ELb0ELb0ELb1ELb0EEEvNS_16Flash_bwd_paramsE)
        /*068c*/ 	.word	0x00000008


	//----- nvinfo : EIATTR_MIN_STACK_SIZE
	.align		4
.L_290:
        /*0690*/ 	.byte	0x04, 0x12
        /*0692*/ 	.short	(.L_292 - .L_291)
	.align		4
.L_291:
        /*0694*/ 	.word	index@(_ZN5flash44flash_bwd_dq_dk_dv_loop_seqk_parallel_kernelI23Flash_bwd_kernel_traitsILi256ELi64ELi64ELi8ELi4ELi2ELi2ELb0ELb0EN7cutlass10bfloat16_tE19Flash_kernel_traitsILi256ELi64ELi64ELi8ES3_EELb0ELb0ELb1ELb1ELb0ELb0ELb0EEEvNS_16Flash_bwd_paramsE)
        /*0698*/ 	.word	0x00000070


	//----- nvinfo : EIATTR_MIN_STACK_SIZE
	.align		4
.L_292:
        /*069c*/ 	.byte	0x04, 0x12
        /*069e*/ 	.short	(.L_294 - .L_293)
	.align		4
.L_293:
        /*06a0*/ 	.word	index@(_ZN5flash27flash_bwd_convert_dq_kernelI23Flash_bwd_kernel_traitsILi256ELi64ELi64ELi8ELi4ELi2ELi2ELb0ELb1EN7cutlass10bfloat16_tE19Flash_kernel_traitsILi256ELi64ELi64ELi8ES3_EEEEvNS_16Flash_bwd_paramsEi)
        /*06a4*/ 	.word	0x00000000


	//----- nvinfo : EIATTR_MIN_STACK_SIZE
	.align		4
.L_294:
        /*06a8*/ 	.byte	0x04, 0x12
        /*06aa*/ 	.short	(.L_296 - .L_295)
	.align		4
.L_295:
        /*06ac*/ 	.word	index@(_ZN5flash44flash_bwd_dq_dk_dv_loop_seqk_parallel_kernelI23Flash_bwd_kernel_traitsILi256ELi64ELi64ELi8ELi4ELi2ELi2ELb0ELb1EN7cutlass10bfloat16_tE19Flash_kernel_traitsILi256ELi64ELi64ELi8ES3_EELb1ELb0ELb0ELb0ELb0ELb0ELb0EEEvNS_16Flash_bwd_paramsE)
        /*06b0*/ 	.word	0x00000000


	//----- nvinfo : EIATTR_MIN_STACK_SIZE
	.align		4
.L_296:
        /*06b4*/ 	.byte	0x04, 0x12
        /*06b6*/ 	.short	(.L_298 - .L_297)
	.align		4
.L_297:
        /*06b8*/ 	.word	index@(_ZN5flash44flash_bwd_dq_dk_dv_loop_seqk_parallel_kernelI23Flash_bwd_kernel_traitsILi256ELi64ELi64ELi8ELi4ELi2ELi2ELb0ELb1EN7cutlass10bfloat16_tE19Flash_kernel_traitsILi256ELi64ELi64ELi8ES3_EELb0ELb0ELb0ELb0ELb0ELb0ELb1EEEvNS_16Flash_bwd_paramsE)
        /*06bc*/ 	.word	0x00000008


	//----- nvinfo : EIATTR_MIN_STACK_SIZE
	.align		4
.L_298:
        /*06c0*/ 	.byte	0x04, 0x12
        /*06c2*/ 	.short	(.L_300 - .L_299)
	.align		4
.L_299:
        /*06c4*/ 	.word	index@(_ZN5flash44flash_bwd_dq_dk_dv_loop_seqk_parallel_kernelI23Flash_bwd_kernel_traitsILi256ELi64ELi64ELi8ELi4ELi2ELi2ELb0ELb1EN7cutlass10bfloat16_tE19Flash_kernel_traitsILi256ELi64ELi64ELi8ES3_EELb1ELb0ELb1ELb0ELb0ELb0ELb0EEEvNS_16Flash_bwd_paramsE)
        /*06c8*/ 	.word	0x00000008


	//----- nvinfo : EIATTR_MIN_STACK_SIZE
	.align		4
.L_300:
        /*06cc*/ 	.byte	0x04, 0x12
        /*06ce*/ 	.short	(.L_302 - .L_301)
	.align		4
.L_301:
        /*06d0*/ 	.word	index@(_ZN5flash44flash_bwd_dq_dk_dv_loop_seqk_parallel_kernelI23Flash_bwd_kernel_traitsILi256ELi64ELi64ELi8ELi4ELi2ELi2ELb0ELb1EN7cutlass10bfloat16_tE19Flash_kernel_traitsILi256ELi64ELi64ELi8ES3_EELb0ELb0ELb1ELb0ELb0ELb0ELb1EEEvNS_16Flash_bwd_paramsE)
        /*06d4*/ 	.word	0x00000008


	//----- nvinfo : EIATTR_MIN_STACK_SIZE
	.align		4
.L_302:
        /*06d8*/ 	.byte	0x04, 0x12
        /*06da*/ 	.short	(.L_304 - .L_303)
	.align		4
.L_303:
        /*06dc*/ 	.word	index@(_ZN5flash44flash_bwd_dq_dk_dv_loop_seqk_parallel_kernelI23Flash_bwd_kernel_traitsILi256ELi64ELi64ELi8ELi4ELi2ELi2ELb0ELb1EN7cutlass10bfloat16_tE19Flash_kernel_traitsILi256ELi64ELi64ELi8ES3_EELb1ELb0ELb0ELb0ELb0ELb1ELb0EEEvNS_16Flash_bwd_paramsE)
        /*06e0*/ 	.word	0x00000000


	//----- nvinfo : EIATTR_MIN_STACK_SIZE
	.align		4
.L_304:
        /*06e4*/ 	.byte	0x04, 0x12
        /*06e6*/ 	.short	(.L_306 - .L_305)
	.align		4
.L_305:
        /*06e8*/ 	.word	index@(_ZN5flash44flash_bwd_dq_dk_dv_loop_seqk_parallel_kernelI23Flash_bwd_kernel_traitsILi256ELi64ELi64ELi8ELi4ELi2ELi2ELb0ELb1EN7cutlass10bfloat16_tE19Flash_kernel_traitsILi256ELi64ELi64ELi8ES3_EELb0ELb0ELb0ELb0ELb0ELb1ELb1EEEvNS_16Flash_bwd_paramsE)
        /*06ec*/ 	.word	0x00000000


	//----- nvinfo : EIATTR_MIN_STACK_SIZE
	.align		4
.L_306:
        /*06f0*/ 	.byte	0x04, 0x12
        /*06f2*/ 	.short	(.L_308 - .L_307)
	.align		4
.L_307:
        /*06f4*/ 	.word	index@(_ZN5flash44flash_bwd_dq_dk_dv_loop_seqk_parallel_kernelI23Flash_bwd_kernel_traitsILi256ELi64ELi64ELi8ELi4ELi2ELi2ELb0ELb1EN7cutlass10bfloat16_tE19Flash_kernel_traitsILi256ELi64ELi64ELi8ES3_EELb1ELb0ELb0ELb1ELb0ELb0ELb0EEEvNS_16Flash_bwd_paramsE)
        /*06f8*/ 	.word	0x00000008


	//----- nvinfo : EIATTR_MIN_STACK_SIZE
	.align		4
.L_308:
        /*06fc*/ 	.byte	0x04, 0x12
        /*06fe*/ 	.short	(.L_310 - .L_309)
	.align		4
.L_309:
        /*0700*/ 	.word	index@(_ZN5flash44flash_bwd_dq_dk_dv_loop_seqk_parallel_kernelI23Flash_bwd_kernel_traitsILi256ELi64ELi64ELi8ELi4ELi2ELi2ELb0ELb1EN7cutlass10bfloat16_tE19Flash_kernel_traitsILi256ELi64ELi64ELi8ES3_EELb0ELb0ELb0ELb1ELb0ELb0ELb1EEEvNS_16Flash_bwd_paramsE)
        /*0704*/ 	.word	0x00000000


	//----- nvinfo : EIATTR_MIN_STACK_SIZE
	.align		4
.L_310:
        /*0708*/ 	.byte	0x04, 0x12
        /*070a*/ 	.short	(.L_312 - .L_311)
	.align		4
.L_311:
        /*070c*/ 	.word	index@(_ZN5flash44flash_bwd_dq_dk_dv_loop_seqk_parallel_kernelI23Flash_bwd_kernel_traitsILi256ELi64ELi64ELi8ELi4ELi2ELi2ELb0ELb1EN7cutlass10bfloat16_tE19Flash_kernel_traitsILi256ELi64ELi64ELi8ES3_EELb1ELb0ELb1ELb0ELb0ELb1ELb0EEEvNS_16Flash_bwd_paramsE)
        /*0710*/ 	.word	0x00000000


	//----- nvinfo : EIATTR_MIN_STACK_SIZE
	.align		4
.L_312:
        /*0714*/ 	.byte	0x04, 0x12
        /*0716*/ 	.short	(.L_314 - .L_313)
	.align		4
.L_313:
        /*0718*/ 	.word	index@(_ZN5flash44flash_bwd_dq_dk_dv_loop_seqk_parallel_kernelI23Flash_bwd_kernel_traitsILi256ELi64ELi64ELi8ELi4ELi2ELi2ELb0ELb1EN7cutlass10bfloat16_tE19Flash_kernel_traitsILi256ELi64ELi64ELi8ES3_EELb0ELb0ELb1ELb0ELb0ELb1ELb1EEEvNS_16Flash_bwd_paramsE)
        /*071c*/ 	.word	0x00000000


	//----- nvinfo : EIATTR_MIN_STACK_SIZE
	.align		4
.L_314:
        /*0720*/ 	.byte	0x04, 0x12
        /*0722*/ 	.short	(.L_316 - .L_315)
	.align		4
.L_315:
        /*0724*/ 	.word	index@(_ZN5flash44flash_bwd_dq_dk_dv_loop_seqk_parallel_kernelI23Flash_bwd_kernel_traitsILi256ELi64ELi64ELi8ELi4ELi2ELi2ELb0ELb1EN7cutlass10bfloat16_tE19Flash_kernel_traitsILi256ELi64ELi64ELi8ES3_EELb1ELb0ELb1ELb1ELb0ELb0ELb0EEEvNS_16Flash_bwd_paramsE)
        /*0728*/ 	.word	0x00000008


	//----- nvinfo : EIATTR_MIN_STACK_SIZE
	.align		4
.L_316:
        /*072c*/ 	.byte	0x04, 0x12
        /*072e*/ 	.short	(.L_318 - .L_317)
	.align		4
.L_317:
        /*0730*/ 	.word	index@(_ZN5flash44flash_bwd_dq_dk_dv_loop_seqk_parallel_kernelI23Flash_bwd_kernel_traitsILi256ELi64ELi64ELi8ELi4ELi2ELi2ELb0ELb1EN7cutlass10bfloat16_tE19Flash_kernel_traitsILi256ELi64ELi64ELi8ES3_EELb0ELb0ELb1ELb1ELb0ELb0ELb1EEEvNS_16Flash_bwd_paramsE)
        /*0734*/ 	.word	0x00000000


	//----- nvinfo : EIATTR_MIN_STACK_SIZE
	.align		4
.L_318:
        /*0738*/ 	.byte	0x04, 0x12
        /*073a*/ 	.short	(.L_320 - .L_319)
	.align		4
.L_319:
        /*073c*/ 	.word	index@(_ZN5flash25flash_bwd_dot_do_o_kernelILb0E23Flash_bwd_kernel_traitsILi256ELi64ELi64ELi8ELi4ELi2ELi2ELb0ELb1EN7cutlass10bfloat16_tE19Flash_kernel_traitsILi256ELi64ELi64ELi8ES3_EEEEvNS_16Flash_bwd_paramsE)
        /*0740*/ 	.word	0x00000000


	//----- nvinfo : EIATTR_MIN_STACK_SIZE
	.align		4
.L_320:
        /*0744*/ 	.byte	0x04, 0x12
        /*0746*/ 	.short	(.L_322 - .L_321)
	.align		4
.L_321:
        /*0748*/ 	.word	index@(_ZN5flash25flash_bwd_dot_do_o_kernelILb1E23Flash_bwd_kernel_traitsILi256ELi64ELi64ELi8ELi4ELi2ELi2ELb0ELb1EN7cutlass10bfloat16_tE19Flash_kernel_traitsILi256ELi64ELi64ELi8ES3_EEEEvNS_16Flash_bwd_paramsE)
        /*074c*/ 	.word	0x00000000


	//----- nvinfo : EIATTR_MIN_STACK_SIZE
	.align		4
.L_322:
        /*0750*/ 	.byte	0x04, 0x12
        /*0752*/ 	.short	(.L_324 - .L_323)
	.align		4
.L_323:
        /*0754*/ 	.word	index@(_ZN5flash27flash_bwd_convert_dq_kernelI23Flash_bwd_kernel_traitsILi256ELi64ELi64ELi8ELi4ELi2ELi2ELb0ELb0EN7cutlass10bfloat16_tE19Flash_kernel_traitsILi256ELi64ELi64ELi8ES3_EEEEvNS_16Flash_bwd_paramsEi)
        /*0758*/ 	.word	0x00000000


	//----- nvinfo : EIATTR_MIN_STACK_SIZE
	.align		4
.L_324:
        /*075c*/ 	.byte	0x04, 0x12
        /*075e*/ 	.short	(.L_326 - .L_325)
	.align		4
.L_325:
        /*0760*/ 	.word	index@(_ZN5flash44flash_bwd_dq_dk_dv_loop_seqk_parallel_kernelI23Flash_bwd_kernel_traitsILi256ELi64ELi64ELi8ELi4ELi2ELi2ELb0ELb0EN7cutlass10bfloat16_tE19Flash_kernel_traitsILi256ELi64ELi64ELi8ES3_EELb1ELb0ELb0ELb0ELb0ELb0ELb0EEEvNS_16Flash_bwd_paramsE)
        /*0764*/ 	.word	0x00000078


	//----- nvinfo : EIATTR_MIN_STACK_SIZE
	.align		4
.L_326:
        /*0768*/ 	.byte	0x04, 0x12
        /*076a*/ 	.short	(.L_328 - .L_327)
	.align		4
.L_327:
        /*076c*/ 	.word	index@(_ZN5flash44flash_bwd_dq_dk_dv_loop_seqk_parallel_kernelI23Flash_bwd_kernel_traitsILi256ELi64ELi64ELi8ELi4ELi2ELi2ELb0ELb0EN7cutlass10bfloat16_tE19Flash_kernel_traitsILi256ELi64ELi64ELi8ES3_EELb0ELb0ELb0ELb0ELb0ELb0ELb1EEEvNS_16Flash_bwd_paramsE)
        /*0770*/ 	.word	0x00000010


	//----- nvinfo : EIATTR_MIN_STACK_SIZE
	.align		4
.L_328:
        /*0774*/ 	.byte	0x04, 0x12
        /*0776*/ 	.short	(.L_330 - .L_329)
	.align		4
.L_329:
        /*0778*/ 	.word	index@(_ZN5flash44flash_bwd_dq_dk_dv_loop_seqk_parallel_kernelI23Flash_bwd_kernel_traitsILi256ELi64ELi64ELi8ELi4ELi2ELi2ELb0ELb0EN7cutlass10bfloat16_tE19Flash_kernel_traitsILi256ELi64ELi64ELi8ES3_EELb1ELb0ELb1ELb0ELb0ELb0ELb0EEEvNS_16Flash_bwd_paramsE)
        /*077c*/ 	.word	0x00000070


	//----- nvinfo : EIATTR_MIN_STACK_SIZE
	.align		4
.L_330:
        /*0780*/ 	.byte	0x04, 0x12
        /*0782*/ 	.short	(.L_332 - .L_331)
	.align		4
.L_331:
        /*0784*/ 	.word	index@(_ZN5flash44flash_bwd_dq_dk_dv_loop_seqk_parallel_kernelI23Flash_bwd_kernel_traitsILi256ELi64ELi64ELi8ELi4ELi2ELi2ELb0ELb0EN7cutlass10bfloat16_tE19Flash_kernel_traitsILi256ELi64ELi64ELi8ES3_EELb0ELb0ELb1ELb0ELb0ELb0ELb1EEEvNS_16Flash_bwd_paramsE)
        /*0788*/ 	.word	0x00000070


	//----- nvinfo : EIATTR_MIN_STACK_SIZE
	.align		4
.L_332:
        /*078c*/ 	.byte	0x04, 0x12
        /*078e*/ 	.short	(.L_334 - .L_333)
	.align		4
.L_333:
        /*0790*/ 	.word	index@(_ZN5flash44flash_bwd_dq_dk_dv_loop_seqk_parallel_kernelI23Flash_bwd_kernel_traitsILi256ELi64ELi64ELi8ELi4ELi2ELi2ELb0ELb0EN7cutlass10bfloat16_tE19Flash_kernel_traitsILi256ELi64ELi64ELi8ES3_EELb1ELb0ELb0ELb0ELb0ELb1ELb0EEEvNS_16Flash_bwd_paramsE)
        /*0794*/ 	.word	0x00000000


	//----- nvinfo : EIATTR_MIN_STACK_SIZE
	.align		4
.L_334:
        /*0798*/ 	.byte	0x04, 0x12
        /*079a*/ 	.short	(.L_336 - .L_335)
	.align		4
.L_335:
        /*079c*/ 	.word	index@(_ZN5flash44flash_bwd_dq_dk_dv_loop_seqk_parallel_kernelI23Flash_bwd_kernel_traitsILi256ELi64ELi64ELi8ELi4ELi2ELi2ELb0ELb0EN7cutlass10bfloat16_tE19Flash_kernel_traitsILi256ELi64ELi64ELi8ES3_EELb0ELb0ELb0ELb0ELb0ELb1ELb1EEEvNS_16Flash_bwd_paramsE)
        /*07a0*/ 	.word	0x00000010


	//----- nvinfo : EIATTR_MIN_STACK_SIZE
	.align		4
.L_336:
        /*07a4*/ 	.byte	0x04, 0x12
        /*07a6*/ 	.short	(.L_338 - .L_337)
	.align		4
.L_337:
        /*07a8*/ 	.word	index@(_ZN5flash44flash_bwd_dq_dk_dv_loop_seqk_parallel_kernelI23Flash_bwd_kernel_traitsILi256ELi64ELi64ELi8ELi4ELi2ELi2ELb0ELb0EN7cutlass10bfloat16_tE19Flash_kernel_traitsILi256ELi64ELi64ELi8ES3_EELb1ELb0ELb0ELb1ELb0ELb0ELb0EEEvNS_16Flash_bwd_paramsE)
        /*07ac*/ 	.word	0x00000078


	//----- nvinfo : EIATTR_MIN_STACK_SIZE
	.align		4
.L_338:
        /*07b0*/ 	.byte	0x04, 0x12
        /*07b2*/ 	.short	(.L_340 - .L_339)
	.align		4
.L_339:
        /*07b4*/ 	.word	index@(_ZN5flash44flash_bwd_dq_dk_dv_loop_seqk_parallel_kernelI23Flash_bwd_kernel_traitsILi256ELi64ELi64ELi8ELi4ELi2ELi2ELb0ELb0EN7cutlass10bfloat16_tE19Flash_kernel_traitsILi256ELi64ELi64ELi8ES3_EELb0ELb0ELb0ELb1ELb0ELb0ELb1EEEvNS_16Flash_bwd_paramsE)
        /*07b8*/ 	.word	0x00000008


	//----- nvinfo : EIATTR_MIN_STACK_SIZE
	.align		4
.L_340:
        /*07bc*/ 	.byte	0x04, 0x12
        /*07be*/ 	.short	(.L_342 - .L_341)
	.align		4
.L_341:
        /*07c0*/ 	.word	index@(_ZN5flash44flash_bwd_dq_dk_dv_loop_seqk_parallel_kernelI23Flash_bwd_kernel_traitsILi256ELi64ELi64ELi8ELi4ELi2ELi2ELb0ELb0EN7cutlass10bfloat16_tE19Flash_kernel_traitsILi256ELi64ELi64ELi8ES3_EELb1ELb0ELb1ELb0ELb0ELb1ELb0EEEvNS_16Flash_bwd_paramsE)
        /*07c4*/ 	.word	0x00000000


	//----- nvinfo : EIATTR_MIN_STACK_SIZE
	.align		4
.L_342:
        /*07c8*/ 	.byte	0x04, 0x12
        /*07ca*/ 	.short	(.L_344 - .L_343)
	.align		4
.L_343:
        /*07cc*/ 	.word	index@(_ZN5flash44flash_bwd_dq_dk_dv_loop_seqk_parallel_kernelI23Flash_bwd_kernel_traitsILi256ELi64ELi64ELi8ELi4ELi2ELi2ELb0ELb0EN7cutlass10bfloat16_tE19Flash_kernel_traitsILi256ELi64ELi64ELi8ES3_EELb0ELb0ELb1ELb0ELb0ELb1ELb1EEEvNS_16Flash_bwd_paramsE)
        /*07d0*/ 	.word	0x00000008


	//----- nvinfo : EIATTR_MIN_STACK_SIZE
	.align		4
.L_344:
        /*07d4*/ 	.byte	0x04, 0x12
        /*07d6*/ 	.short	(.L_346 - .L_345)
	.align		4
.L_345:
        /*07d8*/ 	.word	index@(_ZN5flash44flash_bwd_dq_dk_dv_loop_seqk_parallel_kernelI23Flash_bwd_kernel_traitsILi256ELi64ELi64ELi8ELi4ELi2ELi2ELb0ELb0EN7cutlass10bfloat16_tE19Flash_kernel_traitsILi256ELi64ELi64ELi8ES3_EELb1ELb0ELb1ELb1ELb0ELb0ELb0EEEvNS_16Flash_bwd_paramsE)
        /*07dc*/ 	.word	0x00000008


	//----- nvinfo : EIATTR_MIN_STACK_SIZE
	.align		4
.L_346:
        /*07e0*/ 	.byte	0x04, 0x12
        /*07e2*/ 	.short	(.L_348 - .L_347)
	.align		4
.L_347:
        /*07e4*/ 	.word	index@(_ZN5flash44flash_bwd_dq_dk_dv_loop_seqk_parallel_kernelI23Flash_bwd_kernel_traitsILi256ELi64ELi64ELi8ELi4ELi2ELi2ELb0ELb0EN7cutlass10bfloat16_tE19Flash_kernel_traitsILi256ELi64ELi64ELi8ES3_EELb0ELb0ELb1ELb1ELb0ELb0ELb1EEEvNS_16Flash_bwd_paramsE)
        /*07e8*/ 	.word	0x00000070


	//----- nvinfo : EIATTR_MIN_STACK_SIZE
	.align		4
.L_348:
        /*07ec*/ 	.byte	0x04, 0x12
        /*07ee*/ 	.short	(.L_350 - .L_349)
	.align		4
.L_349:
        /*07f0*/ 	.word	index@(_ZN5flash25flash_bwd_dot_do_o_kernelILb0E23Flash_bwd_kernel_traitsILi256ELi64ELi64ELi8ELi4ELi2ELi2ELb0ELb0EN7cutlass10bfloat16_tE19Flash_kernel_traitsILi256ELi64ELi64ELi8ES3_EEEEvNS_16Flash_bwd_paramsE)
        /*07f4*/ 	.word	0x00000000


	//----- nvinfo : EIATTR_MIN_STACK_SIZE
	.align		4
.L_350:
        /*07f8*/ 	.byte	0x04, 0x12
        /*07fa*/ 	.short	(.L_352 - .L_351)
	.align		4
.L_351:
        /*07fc*/ 	.word	index@(_ZN5flash25flash_bwd_dot_do_o_kernelILb1E23Flash_bwd_kernel_traitsILi256ELi64ELi64ELi8ELi4ELi2ELi2ELb0ELb0EN7cutlass10bfloat16_tE19Flash_kernel_traitsILi256ELi64ELi64ELi8ES3_EEEEvNS_16Flash_bwd_paramsE)
        /*0800*/ 	.word	0x00000000
.L_352:


//--------------------- .nv.compat                --------------------------
	.section	.nv.compat,"",@"SHT_CUDA_COMPAT_INFO"
	.align	4
        /*0000*/ 	.byte	0x02, 0x09, 0x01, 0x00, 0x02, 0x02, 0x01, 0x00, 0x02, 0x05, 0x05, 0x00, 0x03, 0x07, 0x01, 0x01
        /*0010*/ 	.byte	0x02, 0x03, 0x00, 0x00, 0x02, 0x06, 0x01, 0x00, 0x04, 0x0b, 0x08, 0x00, 0x00, 0x00, 0x00, 0x00
        /*0020*/ 	.byte	0x00, 0x00, 0x00, 0x00


//--------------------- .nv.info._ZN5flash27flash_bwd_convert_dq_kernelI23Flash_bwd_kernel_traitsILi256ELi64ELi32ELi8ELi4ELi1ELi2ELb1ELb1EN7cutlass10bfloat16_tE19Flash_kernel_traitsILi256ELi64ELi32ELi8ES3_EEEEvNS_16Flash_bwd_paramsEi --------------------------
	.section	.nv.info._ZN5flash27flash_bwd_convert_dq_kernelI23Flash_bwd_kernel_traitsILi256ELi64ELi32ELi8ELi4ELi1ELi2ELb1ELb1EN7cutlass10bfloat16_tE19Flash_kernel_traitsILi256ELi64ELi32ELi8ES3_EEEEvNS_16Flash_bwd_paramsEi,"",@"SHT_CUDA_INFO"
	.sectionflags	@""
	.align	4


	//----- nvinfo : EIATTR_CUDA_API_VERSION
	.align		4
        /*0000*/ 	.byte	0x04, 0x37
        /*0002*/ 	.short	(.L_354 - .L_353)
.L_353:
        /*0004*/ 	.word	0x00000082


	//----- nvinfo : EIATTR_KPARAM_INFO
	.align		4
.L_354:
        /*0008*/ 	.byte	0x04, 0x17
        /*000a*/ 	.short	(.L_356 - .L_355)
.L_355:
        /*000c*/ 	.word	0x00000000
        /*0010*/ 	.short	0x0001
        /*0012*/ 	.short	0x0280
        /*0014*/ 	.byte	0x00, 0xf0, 0x11, 0x00


	//----- nvinfo : EIATTR_KPARAM_INFO
	.align		4
.L_356:
        /*0018*/ 	.byte	0x04, 0x17
        /*001a*/ 	.short	(.L_358 - .L_357)
.L_357:
        /*001c*/ 	.word	0x00000000
        /*0020*/ 	.short	0x0000
        /*0022*/ 	.short	0x0000
        /*0024*/ 	.byte	0x00, 0xf0, 0x01, 0x0a


	//----- nvinfo : EIATTR_SPARSE_MMA_MASK
	.align		4
.L_358:
        /*0028*/ 	.byte	0x03, 0x50
        /*002a*/ 	.short	0x0000


	//----- nvinfo : EIATTR_MAXREG_COUNT
	.align		4
        /*002c*/ 	.byte	0x03, 0x1b
        /*002e*/ 	.short	0x00ff


	//----- nvinfo : EIATTR_NUM_BARRIERS
	.align		4
        /*0030*/ 	.byte	0x02, 0x4c
        /*0032*/ 	.byte	0x01
	.zero		1


	//----- nvinfo : EIATTR_MERCURY_ISA_VERSION
	.align		4
        /*0034*/ 	.byte	0x03, 0x5f
        /*0036*/ 	.short	0x0101


	//----- nvinfo : EIATTR_EXIT_INSTR_OFFSETS
	.align		4
        /*0038*/ 	.byte	0x04, 0x1c
        /*003a*/ 	.short	(.L_360 - .L_359)


	//   ....[0]....
.L_359:
        /*003c*/ 	.word	0x00000100


	//   ....[1]....
        /*0040*/ 	.word	0x000020f0


	//   ....[2]....
        /*0044*/ 	.word	0x00002230


	//   ....[3]....
        /*0048*/ 	.word	0x00002250


	//----- nvinfo : EIATTR_CRS_STACK_SIZE
	.align		4
.L_360:
        /*004c*/ 	.byte	0x04, 0x1e
        /*004e*/ 	.short	(.L_362 - .L_361)
.L_361:
        /*0050*/ 	.word	0x00000000


	//----- nvinfo : EIATTR_CBANK_PARAM_SIZE
	.align		4
.L_362:
        /*0054*/ 	.byte	0x03, 0x19
        /*0056*/ 	.short	0x0284


	//----- nvinfo : EIATTR_PARAM_CBANK
	.align		4
        /*0058*/ 	.byte	0x04, 0x0a
        /*005a*/ 	.short	(.L_364 - .L_363)
	.align		4
.L_363:
        /*005c*/ 	.word	index@(.nv.constant0._ZN5flash27flash_bwd_convert_dq_kernelI23Flash_bwd_kernel_traitsILi256ELi64ELi32ELi8ELi4ELi1ELi2ELb1ELb1EN7cutlass10bfloat16_tE19Flash_kernel_traitsILi256ELi64ELi32ELi8ES3_EEEEvNS_16Flash_bwd_paramsEi)
        /*0060*/ 	.short	0x0210
        /*0062*/ 	.short	0x0284


	//----- nvinfo : EIATTR_SW_WAR
	.align		4
.L_364:
        /*0064*/ 	.byte	0x04, 0x36
        /*0066*/ 	.short	(.L_366 - .L_365)
.L_365:
        /*0068*/ 	.word	0x00000008
.L_366:


//--------------------- .nv.info._ZN5flash44flash_bwd_dq_dk_dv_loop_seqk_parallel_kernelI23Flash_bwd_kernel_traitsILi256ELi64ELi32ELi8ELi4ELi1ELi2ELb1ELb1EN7cutlass10bfloat16_tE19Flash_kernel_traitsILi256ELi64ELi32ELi8ES3_EELb0ELb0ELb0ELb0ELb0ELb0ELb0EEEvNS_16Flash_bwd_paramsE --------------------------
	.section	.nv.info._ZN5flash44flash_bwd_dq_dk_dv_loop_seqk_parallel_kernelI23Flash_bwd_kernel_traitsILi256ELi64ELi32ELi8ELi4ELi1ELi2ELb1ELb1EN7cutlass10bfloat16_tE19Flash_kernel_traitsILi256ELi64ELi32ELi8ES3_EELb0ELb0ELb0ELb0ELb0ELb0ELb0EEEvNS_16Flash_bwd_paramsE,"",@"SHT_CUDA_INFO"
	.sectionflags	@""
	.align	4


	//----- nvinfo : EIATTR_CUDA_API_VERSION
	.align		4
        /*0000*/ 	.byte	0x04, 0x37
        /*0002*/ 	.short	(.L_368 - .L_367)
.L_367:
        /*0004*/ 	.word	0x00000082


	//----- nvinfo : EIATTR_KPARAM_INFO
	.align		4
.L_368:
        /*0008*/ 	.byte	0x04, 0x17
        /*000a*/ 	.short	(.L_370 - .L_369)
.L_369:
        /*000c*/ 	.word	0x00000000
        /*0010*/ 	.short	0x0000
        /*0012*/ 	.short	0x0000
        /*0014*/ 	.byte	0x00, 0xf0, 0x01, 0x0a


	//----- nvinfo : EIATTR_SPARSE_MMA_MASK
	.align		4
.L_370:
        /*0018*/ 	.byte	0x03, 0x50
        /*001a*/ 	.short	0x0000


	//----- nvinfo : EIATTR_MAXREG_COUNT
	.align		4
        /*001c*/ 	.byte	0x03, 0x1b
        /*001e*/ 	.short	0x00ff


	//----- nvinfo : EIATTR_NUM_BARRIERS
	.align		4
        /*0020*/ 	.byte	0x02, 0x4c
        /*0022*/ 	.byte	0x01
	.zero		1


	//----- nvinfo : EIATTR_ANNOTATIONS
	.align		4
        /*0024*/ 	.byte	0x04, 0x55
        /*0026*/ 	.short	(.L_372 - .L_371)


	//   ....[0]....
.L_371:
        /*0028*/ 	.word	0x00000001
        /*002c*/ 	.byte	0x80, 0x05, 0x00, 0x00, 0x01, 0x00, 0x00, 0x00, 0x00, 0x0a, 0x00, 0x00, 0x01, 0x00, 0x00, 0x00
        /*003c*/ 	.byte	0x50, 0x1c, 0x00, 0x00, 0x01, 0x00, 0x00, 0x00, 0xd0, 0x1d, 0x00, 0x00, 0x01, 0x00, 0x00, 0x00
        /*004c*/ 	.byte	0x00, 0x37, 0x00, 0x00, 0x01, 0x00, 0x00, 0x00, 0x30, 0x37, 0x00, 0x00


	//----- nvinfo : EIATTR_MERCURY_ISA_VERSION
	.align		4
.L_372:
        /*0058*/ 	.byte	0x03, 0x5f
        /*005a*/ 	.short	0x0101


	//----- nvinfo : EIATTR_EXIT_INSTR_OFFSETS
	.align		4
        /*005c*/ 	.byte	0x04, 0x1c
        /*005e*/ 	.short	(.L_374 - .L_373)


	//   ....[0]....
.L_373:
        /*0060*/ 	.word	0x000000a0


	//   ....[1]....
        /*0064*/ 	.word	0x00007c20


	//----- nvinfo : EIATTR_CRS_STACK_SIZE
	.align		4
.L_374:
        /*0068*/ 	.byte	0x04, 0x1e
        /*006a*/ 	.short	(.L_376 - .L_375)
.L_375:
        /*006c*/ 	.word	0x00000000


	//----- nvinfo : EIATTR_CBANK_PARAM_SIZE
	.align		4
.L_376:
        /*0070*/ 	.byte	0x03, 0x19
        /*0072*/ 	.short	0x0280


	//----- nvinfo : EIATTR_PARAM_CBANK
	.align		4
        /*0074*/ 	.byte	0x04, 0x0a
        /*0076*/ 	.short	(.L_378 - .L_377)
	.align		4
.L_377:
        /*0078*/ 	.word	index@(.nv.constant0._ZN5flash44flash_bwd_dq_dk_dv_loop_seqk_parallel_kernelI23Flash_bwd_kernel_traitsILi256ELi64ELi32ELi8ELi4ELi1ELi2ELb1ELb1EN7cutlass10bfloat16_tE19Flash_kernel_traitsILi256ELi64ELi32ELi8ES3_EELb0ELb0ELb0ELb0ELb0ELb0ELb0EEEvNS_16Flash_bwd_paramsE)
        /*007c*/ 	.short	0x0210
        /*007e*/ 	.short	0x0280


	//----- nvinfo : EIATTR_SW_WAR
	.align		4
.L_378:
        /*0080*/ 	.byte	0x04, 0x36
        /*0082*/ 	.short	(.L_380 - .L_379)
.L_379:
        /*0084*/ 	.word	0x00000008
.L_380:


//--------------------- .nv.info._ZN5flash44flash_bwd_dq_dk_dv_loop_seqk_parallel_kernelI23Flash_bwd_kernel_traitsILi256ELi64ELi32ELi8ELi4ELi1ELi2ELb1ELb1EN7cutlass10bfloat16_tE19Flash_kernel_traitsILi256ELi64ELi32ELi8ES3_EELb0ELb0ELb0ELb0ELb0ELb0ELb1EEEvNS_16Flash_bwd_paramsE --------------------------
	.section	.nv.info._ZN5flash44flash_bwd_dq_dk_dv_loop_seqk_parallel_kernelI23Flash_bwd_kernel_traitsILi256ELi64ELi32ELi8ELi4ELi1ELi2ELb1ELb1EN7cutlass10bfloat16_tE19Flash_kernel_traitsILi256ELi64ELi32ELi8ES3_EELb0ELb0ELb0ELb0ELb0ELb0ELb1EEEvNS_16Flash_bwd_paramsE,"",@"SHT_CUDA_INFO"
	.sectionflags	@""
	.align	4


	//----- nvinfo : EIATTR_CUDA_API_VERSION
	.align		4
        /*0000*/ 	.byte	0x04, 0x37
        /*0002*/ 	.short	(.L_382 - .L_381)
.L_381:
        /*0004*/ 	.word	0x00000082


	//----- nvinfo : EIATTR_KPARAM_INFO
	.align		4
.L_382:
        /*0008*/ 	.byte	0x04, 0x17
        /*000a*/ 	.short	(.L_384 - .L_383)
.L_383:
        /*000c*/ 	.word	0x00000000
        /*0010*/ 	.short	0x0000
        /*0012*/ 	.short	0x0000
        /*0014*/ 	.byte	0x00, 0xf0, 0x01, 0x0a


	//----- nvinfo : EIATTR_SPARSE_MMA_MASK
	.align		4
.L_384:
        /*0018*/ 	.byte	0x03, 0x50
        /*001a*/ 	.short	0x0000


	//----- nvinfo : EIATTR_MAXREG_COUNT
	.align		4
        /*001c*/ 	.byte	0x03, 0x1b
        /*001e*/ 	.short	0x00ff


	//----- nvinfo : EIATTR_NUM_BARRIERS
	.align		4
        /*0020*/ 	.byte	0x02, 0x4c
        /*0022*/ 	.byte	0x01
	.zero		1


	//----- nvinfo : EIATTR_ANNOTATIONS
	.align		4
        /*0024*/ 	.byte	0x04, 0x55
        /*0026*/ 	.short	(.L_386 - .L_385)


	//   ....[0]....
.L_385:
        /*0028*/ 	.word	0x00000001
        /*002c*/ 	.byte	0x80, 0x05, 0x00, 0x00, 0x01, 0x00, 0x00, 0x00, 0x00, 0x0a, 0x00, 0x00, 0x01, 0x00, 0x00, 0x00
        /*003c*/ 	.byte	0xc0, 0x1d, 0x00, 0x00, 0x01, 0x00, 0x00, 0x00, 0xe0, 0x36, 0x00, 0x00


	//----- nvinfo : EIATTR_MERCURY_ISA_VERSION
	.align		4
.L_386:
        /*0048*/ 	.byte	0x03, 0x5f
        /*004a*/ 	.short	0x0101


	//----- nvinfo : EIATTR_EXIT_INSTR_OFFSETS
	.align		4
        /*004c*/ 	.byte	0x04, 0x1c
        /*004e*/ 	.short	(.L_388 - .L_387)


	//   ....[0]....
.L_387:
        /*0050*/ 	.word	0x000000a0


	//   ....[1]....
        /*0054*/ 	.word	0x00007f00


	//----- nvinfo : EIATTR_CRS_STACK_SIZE
	.align		4
.L_388:
        /*0058*/ 	.byte	0x04, 0x1e
        /*005a*/ 	.short	(.L_390 - .L_389)
.L_389:
        /*005c*/ 	.word	0x00000000


	//----- nvinfo : EIATTR_CBANK_PARAM_SIZE
	.align		4
.L_390:
        /*0060*/ 	.byte	0x03, 0x19
        /*0062*/ 	.short	0x0280


	//----- nvinfo : EIATTR_PARAM_CBANK
	.align		4
        /*0064*/ 	.byte	0x04, 0x0a
        /*0066*/ 	.short	(.L_392 - .L_391)
	.align		4
.L_391:
        /*0068*/ 	.word	index@(.nv.constant0._ZN5flash44flash_bwd_dq_dk_dv_loop_seqk_parallel_kernelI23Flash_bwd_kernel_traitsILi256ELi64ELi32ELi8ELi4ELi1ELi2ELb1ELb1EN7cutlass10bfloat16_tE19Flash_kernel_traitsILi256ELi64ELi32ELi8ES3_EELb0ELb0ELb0ELb0ELb0ELb0ELb1EEEvNS_16Flash_bwd_paramsE)
        /*006c*/ 	.short	0x0210
        /*006e*/ 	.short	0x0280


	//----- nvinfo : EIATTR_SW_WAR
	.align		4
.L_392:
        /*0070*/ 	.byte	0x04, 0x36
        /*0072*/ 	.short	(.L_394 - .L_393)
.L_393:
        /*0074*/ 	.word	0x00000008
.L_394:


//--------------------- .nv.info._ZN5flash44flash_bwd_dq_dk_dv_loop_seqk_parallel_kernelI23Flash_bwd_kernel_traitsILi256ELi64ELi32ELi8ELi4ELi1ELi2ELb1ELb1EN7cutlass10bfloat16_tE19Flash_kernel_traitsILi256ELi64ELi32ELi8ES3_EELb0ELb0ELb1ELb0ELb0ELb0ELb0EEEvNS_16Flash_bwd_paramsE --------------------------
	.section	.nv.info._ZN5flash44flash_bwd_dq_dk_dv_loop_seqk_parallel_kernelI23Flash_bwd_kernel_traitsILi256ELi64ELi32ELi8ELi4ELi1ELi2ELb1ELb1EN7cutlass10bfloat16_tE19Flash_kernel_traitsILi256ELi64ELi32ELi8ES3_EELb0ELb0ELb1ELb0ELb0ELb0ELb0EEEvNS_16Flash_bwd_paramsE,"",@"SHT_CUDA_INFO"
	.sectionflags	@""
	.align	4


	//----- nvinfo : EIATTR_CUDA_API_VERSION
	.align		4
        /*0000*/ 	.byte	0x04, 0x37
        /*0002*/ 	.short	(.L_396 - .L_395)
.L_395:
        /*0004*/ 	.word	0x00000082


	//----- nvinfo : EIATTR_KPARAM_INFO
	.align		4
.L_396:
        /*0008*/ 	.byte	0x04, 0x17
        /*000a*/ 	.short	(.L_398 - .L_397)
.L_397:
        /*000c*/ 	.word	0x00000000
        /*0010*/ 	.short	0x0000
        /*0012*/ 	.short	0x0000
        /*0014*/ 	.byte	0x00, 0xf0, 0x01, 0x0a


	//----- nvinfo : EIATTR_SPARSE_MMA_MASK
	.align		4
.L_398:
        /*0018*/ 	.byte	0x03, 0x50
        /*001a*/ 	.short	0x0000


	//----- nvinfo : EIATTR_MAXREG_COUNT
	.align		4
        /*001c*/ 	.byte	0x03, 0x1b
        /*001e*/ 	.short	0x00ff


	//----- nvinfo : EIATTR_NUM_BARRIERS
	.align		4
        /*0020*/ 	.byte	0x02, 0x4c
        /*0022*/ 	.byte	0x01
	.zero		1


	//----- nvinfo : EIATTR_MERCURY_ISA_VERSION
	.align		4
        /*0024*/ 	.byte	0x03, 0x5f
        /*0026*/ 	.short	0x0101


	//----- nvinfo : EIATTR_EXIT_INSTR_OFFSETS
	.align		4
        /*0028*/ 	.byte	0x04, 0x1c
        /*002a*/ 	.short	(.L_400 - .L_399)


	//   ....[0]....
.L_399:
        /*002c*/ 	.word	0x000000a0


	//   ....[1]....
        /*0030*/ 	.word	0x00007de0


	//----- nvinfo : EIATTR_CRS_STACK_SIZE
	.align		4
.L_400:
        /*0034*/ 	.byte	0x04, 0x1e
        /*0036*/ 	.short	(.L_402 - .L_401)
.L_401:
        /*0038*/ 	.word	0x00000000


	//----- nvinfo : EIATTR_CBANK_PARAM_SIZE
	.align		4
.L_402:
        /*003c*/ 	.byte	0x03, 0x19
        /*003e*/ 	.short	0x0280


	//----- nvinfo : EIATTR_PARAM_CBANK
	.align		4
        /*0040*/ 	.byte	0x04, 0x0a
        /*0042*/ 	.short	(.L_404 - .L_403)
	.align		4
.L_403:
        /*0044*/ 	.word	index@(.nv.constant0._ZN5flash44flash_bwd_dq_dk_dv_loop_seqk_parallel_kernelI23Flash_bwd_kernel_traitsILi256ELi64ELi32ELi8ELi4ELi1ELi2ELb1ELb1EN7cutlass10bfloat16_tE19Flash_kernel_traitsILi256ELi64ELi32ELi8ES3_EELb0ELb0ELb1ELb0ELb0ELb0ELb0EEEvNS_16Flash_bwd_paramsE)
        /*0048*/ 	.short	0x0210
        /*004a*/ 	.short	0x0280


	//----- nvinfo : EIATTR_SW_WAR
	.align		4
.L_404:
        /*004c*/ 	.byte	0x04, 0x36
        /*004e*/ 	.short	(.L_406 - .L_405)
.L_405:
        /*0050*/ 	.word	0x00000008
.L_406:


//--------------------- .nv.info._ZN5flash44flash_bwd_dq_dk_dv_loop_seqk_parallel_kernelI23Flash_bwd_kernel_traitsILi256ELi64ELi32ELi8ELi4ELi1ELi2ELb1ELb1EN7cutlass10bfloat16_tE19Flash_kernel_traitsILi256ELi64ELi32ELi8ES3_EELb0ELb0ELb1ELb0ELb0ELb0ELb1EEEvNS_16Flash_bwd_paramsE --------------------------
	.section	.nv.info._ZN5flash44flash_bwd_dq_dk_dv_loop_seqk_parallel_kernelI23Flash_bwd_kernel_traitsILi256ELi64ELi32ELi8ELi4ELi1ELi2ELb1ELb1EN7cutlass10bfloat16_tE19Flash_kernel_traitsILi256ELi64ELi32ELi8ES3_EELb0ELb0ELb1ELb0ELb0ELb0ELb1EEEvNS_16Flash_bwd_paramsE,"",@"SHT_CUDA_INFO"
	.sectionflags	@""
	.align	4


	//----- nvinfo : EIATTR_CUDA_API_VERSION
	.align		4
        /*0000*/ 	.byte	0x04, 0x37
        /*0002*/ 	.short	(.L_408 - .L_407)
.L_407:
        /*0004*/ 	.word	0x00000082


	//----- nvinfo : EIATTR_KPARAM_INFO
	.align		4
.L_408:
        /*0008*/ 	.byte	0x04, 0x17
        /*000a*/ 	.short	(.L_410 - .L_409)
.L_409:
        /*000c*/ 	.word	0x00000000
        /*0010*/ 	.short	0x0000
        /*0012*/ 	.short	0x0000
        /*0014*/ 	.byte	0x00, 0xf0, 0x01, 0x0a


	//----- nvinfo : EIATTR_SPARSE_MMA_MASK
	.align		4
.L_410:
        /*0018*/ 	.byte	0x03, 0x50
        /*001a*/ 	.short	0x0000


	//----- nvinfo : EIATTR_MAXREG_COUNT
	.align		4
        /*001c*/ 	.byte	0x03, 0x1b
        /*001e*/ 	.short	0x00ff


	//----- nvinfo : EIATTR_NUM_BARRIERS
	.align		4
        /*0020*/ 	.byte	0x02, 0x4c
        /*0022*/ 	.byte	0x01
	.zero		1


	//----- nvinfo : EIATTR_MERCURY_ISA_VERSION
	.align		4
        /*0024*/ 	.byte	0x03, 0x5f
        /*0026*/ 	.short	0x0101


	//----- nvinfo : EIATTR_EXIT_INSTR_OFFSETS
	.align		4
        /*0028*/ 	.byte	0x04, 0x1c
        /*002a*/ 	.short	(.L_412 - .L_411)


	//   ....[0]....
.L_411:
        /*002c*/ 	.word	0x000000a0


	//   ....[1]....
        /*0030*/ 	.word	0x000080d0


	//----- nvinfo : EIATTR_CRS_STACK_SIZE
	.align		4
.L_412:
        /*0034*/ 	.byte	0x04, 0x1e
        /*0036*/ 	.short	(.L_414 - .L_413)
.L_413:
        /*0038*/ 	.word	0x00000000


	//----- nvinfo : EIATTR_CBANK_PARAM_SIZE
	.align		4
.L_414:
        /*003c*/ 	.byte	0x03, 0x19
        /*003e*/ 	.short	0x0280


	//----- nvinfo : EIATTR_PARAM_CBANK
	.align		4
        /*0040*/ 	.byte	0x04, 0x0a
        /*0042*/ 	.short	(.L_416 - .L_415)
	.align		4
.L_415:
        /*0044*/ 	.word	index@(.nv.constant0._ZN5flash44flash_bwd_dq_dk_dv_loop_seqk_parallel_kernelI23Flash_bwd_kernel_traitsILi256ELi64ELi32ELi8ELi4ELi1ELi2ELb1ELb1EN7cutlass10bfloat16_tE19Flash_kernel_traitsILi256ELi64ELi32ELi8ES3_EELb0ELb0ELb1ELb0ELb0ELb0ELb1EEEvNS_16Flash_bwd_paramsE)
        /*0048*/ 	.short	0x0210
        /*004a*/ 	.short	0x0280


	//----- nvinfo : EIATTR_SW_WAR
	.align		4
.L_416:
        /*004c*/ 	.byte	0x04, 0x36
        /*004e*/ 	.short	(.L_418 - .L_417)
.L_417:
        /*0050*/ 	.word	0x00000008
.L_418:


//--------------------- .nv.info._ZN5flash44flash_bwd_dq_dk_dv_loop_seqk_parallel_kernelI23Flash_bwd_kernel_traitsILi256ELi64ELi32ELi8ELi4ELi1ELi2ELb1ELb1EN7cutlass10bfloat16_tE19Flash_kernel_traitsILi256ELi64ELi32ELi8ES3_EELb0ELb0ELb0ELb0ELb0ELb1ELb0EEEvNS_16Flash_bwd_paramsE --------------------------
	.section	.nv.info._ZN5flash44flash_bwd_dq_dk_dv_loop_seqk_parallel_kernelI23Flash_bwd_kernel_traitsILi256ELi64ELi32ELi8ELi4ELi1ELi2ELb1ELb1EN7cutlass10bfloat16_tE19Flash_kernel_traitsILi256ELi64ELi32ELi8ES3_EELb0ELb0ELb0ELb0ELb0ELb1ELb0EEEvNS_16Flash_bwd_paramsE,"",@"SHT_CUDA_INFO"
	.sectionflags	@""
	.align	4


	//----- nvinfo : EIATTR_CUDA_API_VERSION
	.align		4
        /*0000*/ 	.byte	0x04, 0x37
        /*0002*/ 	.short	(.L_420 - .L_419)
.L_419:
        /*0004*/ 	.word	0x00000082


	//----- nvinfo : EIATTR_KPARAM_INFO
	.align		4
.L_420:
        /*0008*/ 	.byte	0x04, 0x17
        /*000a*/ 	.short	(.L_422 - .L_421)
.L_421:
        /*000c*/ 	.word	0x00000000
        /*0010*/ 	.short	0x0000
        /*0012*/ 	.short	0x0000
        /*0014*/ 	.byte	0x00, 0xf0, 0x01, 0x0a


	//----- nvinfo : EIATTR_SPARSE_MMA_MASK
	.align		4
.L_422:
        /*0018*/ 	.byte	0x03, 0x50
        /*001a*/ 	.short	0x0000


	//----- nvinfo : EIATTR_MAXREG_COUNT
	.align		4
        /*001c*/ 	.byte	0x03, 0x1b
        /*001e*/ 	.short	0x00ff


	//----- nvinfo : EIATTR_NUM_BARRIERS
	.align		4
        /*0020*/ 	.byte	0x02, 0x4c
        /*0022*/ 	.byte	0x01
	.zero		1


	//----- nvinfo : EIATTR_ANNOTATIONS
	.align		4
        /*0024*/ 	.byte	0x04, 0x55
        /*0026*/ 	.short	(.L_424 - .L_423)


	//   ....[0]....
.L_423:
        /*0028*/ 	.word	0x00000001
        /*002c*/ 	.byte	0xc0, 0x05, 0x00, 0x00, 0x01, 0x00, 0x00, 0x00, 0x00, 0x09, 0x00, 0x00, 0x01, 0x00, 0x00, 0x00
        /*003c*/ 	.byte	0x40, 0x20, 0x00, 0x00, 0x01, 0x00, 0x00, 0x00, 0xf0, 0x2a, 0x00, 0x00


	//----- nvinfo : EIATTR_MERCURY_ISA_VERSION
	.align		4
.L_424:
        /*0048*/ 	.byte	0x03, 0x5f
        /*004a*/ 	.short	0x0101


	//----- nvinfo : EIATTR_EXIT_INSTR_OFFSETS
	.align		4
        /*004c*/ 	.byte	0x04, 0x1c
        /*004e*/ 	.short	(.L_426 - .L_425)


	//   ....[0]....
.L_425:
        /*0050*/ 	.word	0x000000a0


	//   ....[1]....
        /*0054*/ 	.word	0x00006630


	//----- nvinfo : EIATTR_CRS_STACK_SIZE
	.align		4
.L_426:
        /*0058*/ 	.byte	0x04, 0x1e
        /*005a*/ 	.short	(.L_428 - .L_427)
.L_427:
        /*005c*/ 	.word	0x00000000


	//----- nvinfo : EIATTR_CBANK_PARAM_SIZE
	.align		4
.L_428:
        /*0060*/ 	.byte	0x03, 0x19
        /*0062*/ 	.short	0x0280


	//----- nvinfo : EIATTR_PARAM_CBANK
	.align		4
        /*0064*/ 	.byte	0x04, 0x0a
        /*0066*/ 	.short	(.L_430 - .L_429)
	.align		4
.L_429:
        /*0068*/ 	.word	index@(.nv.constant0._ZN5flash44flash_bwd_dq_dk_dv_loop_seqk_parallel_kernelI23Flash_bwd_kernel_traitsILi256ELi64ELi32ELi8ELi4ELi1ELi2ELb1ELb1EN7cutlass10bfloat16_tE19Flash_kernel_traitsILi256ELi64ELi32ELi8ES3_EELb0ELb0ELb0ELb0ELb0ELb1ELb0EEEvNS_16Flash_bwd_paramsE)
        /*006c*/ 	.short	0x0210
        /*006e*/ 	.short	0x0280


	//----- nvinfo : EIATTR_SW_WAR
	.align		4
.L_430:
        /*0070*/ 	.byte	0x04, 0x36
        /*0072*/ 	.short	(.L_432 - .L_431)
.L_431:
        /*0074*/ 	.word	0x00000008
.L_432:


//--------------------- .nv.info._ZN5flash44flash_bwd_dq_dk_dv_loop_seqk_parallel_kernelI23Flash_bwd_kernel_traitsILi256ELi64ELi32ELi8ELi4ELi1ELi2ELb1ELb1EN7cutlass10bfloat16_tE19Flash_kernel_traitsILi256ELi64ELi32ELi8ES3_EELb0ELb0ELb0ELb0ELb0ELb1ELb1EEEvNS_16Flash_bwd_paramsE --------------------------
	.section	.nv.info._ZN5flash44flash_bwd_dq_dk_dv_loop_seqk_parallel_kernelI23Flash_bwd_kernel_traitsILi256ELi64ELi32ELi8ELi4ELi1ELi2ELb1ELb1EN7cutlass10bfloat16_tE19Flash_kernel_traitsILi256ELi64ELi32ELi8ES3_EELb0ELb0ELb0ELb0ELb0ELb1ELb1EEEvNS_16Flash_bwd_paramsE,"",@"SHT_CUDA_INFO"
	.sectionflags	@""
	.align	4


	//----- nvinfo : EIATTR_CUDA_API_VERSION
	.align		4
        /*0000*/ 	.byte	0x04, 0x37
        /*0002*/ 	.short	(.L_434 - .L_433)
.L_433:
        /*0004*/ 	.word	0x00000082


	//----- nvinfo : EIATTR_KPARAM_INFO
	.align		4
.L_434:
        /*0008*/ 	.byte	0x04, 0x17
        /*000a*/ 	.short	(.L_436 - .L_435)
.L_435:
        /*000c*/ 	.word	0x00000000
        /*0010*/ 	.short	0x0000
        /*0012*/ 	.short	0x0000
        /*0014*/ 	.byte	0x00, 0xf0, 0x01, 0x0a


	//----- nvinfo : EIATTR_SPARSE_MMA_MASK
	.align		4
.L_436:
        /*0018*/ 	.byte	0x03, 0x50
        /*001a*/ 	.short	0x0000


	//----- nvinfo : EIATTR_MAXREG_COUNT
	.align		4
        /*001c*/ 	.byte	0x03, 0x1b
        /*001e*/ 	.short	0x00ff


	//----- nvinfo : EIATTR_NUM_BARRIERS
	.align		4
        /*0020*/ 	.byte	0x02, 0x4c
        /*0022*/ 	.byte	0x01
	.zero		1


	//----- nvinfo : EIATTR_ANNOTATIONS
	.align		4
        /*0024*/ 	.byte	0x04, 0x55
        /*0026*/ 	.short	(.L_438 - .L_437)


	//   ....[0]....
.L_437:
        /*0028*/ 	.word	0x00000001
        /*002c*/ 	.byte	0xc0, 0x05, 0x00, 0x00, 0x01, 0x00, 0x00, 0x00, 0x00, 0x09, 0x00, 0x00, 0x01, 0x00, 0x00, 0x00
        /*003c*/ 	.byte	0x40, 0x20, 0x00, 0x00, 0x01, 0x00, 0x00, 0x00, 0x00, 0x2b, 0x00, 0x00


	//----- nvinfo : EIATTR_MERCURY_ISA_VERSION
	.align		4
.L_438:
        /*0048*/ 	.byte	0x03, 0x5f
        /*004a*/ 	.short	0x0101


	//----- nvinfo : EIATTR_EXIT_INSTR_OFFSETS
	.align		4
        /*004c*/ 	.byte	0x04, 0x1c
        /*004e*/ 	.short	(.L_440 - .L_439)


	//   ....[0]....
.L_439:
        /*0050*/ 	.word	0x000000a0


	//   ....[1]....
        /*0054*/ 	.word	0x00006950


	//----- nvinfo : EIATTR_CRS_STACK_SIZE
	.align		4
.L_440:
        /*0058*/ 	.byte	0x04, 0x1e
        /*005a*/ 	.short	(.L_442 - .L_441)
.L_441:
        /*005c*/ 	.word	0x00000000


	//----- nvinfo : EIATTR_CBANK_PARAM_SIZE
	.align		4
.L_442:
        /*0060*/ 	.byte	0x03, 0x19
        /*0062*/ 	.short	0x0280


	//----- nvinfo : EIATTR_PARAM_CBANK
	.align		4
        /*0064*/ 	.byte	0x04, 0x0a
        /*0066*/ 	.short	(.L_444 - .L_443)
	.align		4
.L_443:
        /*0068*/ 	.word	index@(.nv.constant0._ZN5flash44flash_bwd_dq_dk_dv_loop_seqk_parallel_kernelI23Flash_bwd_kernel_traitsILi256ELi64ELi32ELi8ELi4ELi1ELi2ELb1ELb1EN7cutlass10bfloat16_tE19Flash_kernel_traitsILi256ELi64ELi32ELi8ES3_EELb0ELb0ELb0ELb0ELb0ELb1ELb1EEEvNS_16Flash_bwd_paramsE)
        /*006c*/ 	.short	0x0210
        /*006e*/ 	.short	0x0280


	//----- nvinfo : EIATTR_SW_WAR
	.align		4
.L_444:
        /*0070*/ 	.byte	0x04, 0x36
        /*0072*/ 	.short	(.L_446 - .L_445)
.L_445:
        /*0074*/ 	.word	0x00000008
.L_446:


//--------------------- .nv.info._ZN5flash44flash_bwd_dq_dk_dv_loop_seqk_parallel_kernelI23Flash_bwd_kernel_traitsILi256ELi64ELi32ELi8ELi4ELi1ELi2ELb1ELb1EN7cutlass10bfloat16_tE19Flash_kernel_traitsILi256ELi64ELi32ELi8ES3_EELb0ELb0ELb0ELb1ELb0ELb0ELb0EEEvNS_16Flash_bwd_paramsE --------------------------
	.section	.nv.info._ZN5flash44flash_bwd_dq_dk_dv_loop_seqk_parallel_kernelI23Flash_bwd_kernel_traitsILi256ELi64ELi32ELi8ELi4ELi1ELi2ELb1ELb1EN7cutlass10bfloat16_tE19Flash_kernel_traitsILi256ELi64ELi32ELi8ES3_EELb0ELb0ELb0ELb1ELb0ELb0ELb0EEEvNS_16Flash_bwd_paramsE,"",@"SHT_CUDA_INFO"
	.sectionflags	@""
	.align	4


	//----- nvinfo : EIATTR_CUDA_API_VERSION
	.align		4
        /*0000*/ 	.byte	0x04, 0x37
        /*0002*/ 	.short	(.L_448 - .L_447)
.L_447:
        /*0004*/ 	.word	0x00000082


	//----- nvinfo : EIATTR_KPARAM_INFO
	.align		4
.L_448:
        /*0008*/ 	.byte	0x04, 0x17
        /*000a*/ 	.short	(.L_450 - .L_449)
.L_449:
        /*000c*/ 	.word	0x00000000
        /*0010*/ 	.short	0x0000
        /*0012*/ 	.short	0x0000
        /*0014*/ 	.byte	0x00, 0xf0, 0x01, 0x0a


	//----- nvinfo : EIATTR_SPARSE_MMA_MASK
	.align		4
.L_450:
        /*0018*/ 	.byte	0x03, 0x50
        /*001a*/ 	.short	0x0000


	//----- nvinfo : EIATTR_MAXREG_COUNT
	.align		4
        /*001c*/ 	.byte	0x03, 0x1b
        /*001e*/ 	.short	0x00ff


	//----- nvinfo : EIATTR_NUM_BARRIERS
	.align		4
        /*0020*/ 	.byte	0x02, 0x4c
        /*0022*/ 	.byte	0x01
	.zero		1


	//----- nvinfo : EIATTR_ANNOTATIONS
	.align		4
        /*0024*/ 	.byte	0x04, 0x55
        /*0026*/ 	.short	(.L_452 - .L_451)


	//   ....[0]....
.L_451:
        /*0028*/ 	.word	0x00000001
        /*002c*/ 	.byte	0x80, 0x05, 0x00, 0x00, 0x01, 0x00, 0x00, 0x00, 0x00, 0x09, 0x00, 0x00, 0x01, 0x00, 0x00, 0x00
        /*003c*/ 	.byte	0xb0, 0x1d, 0x00, 0x00, 0x01, 0x00, 0x00, 0x00, 0x90, 0x37, 0x00, 0x00, 0x01, 0x00, 0x00, 0x00
        /*004c*/ 	.byte	0x40, 0x38, 0x00, 0x00, 0x01, 0x00, 0x00, 0x00, 0x90, 0x38, 0x00, 0x00, 0x01, 0x00, 0x00, 0x00
        /*005c*/ 	.byte	0xc0, 0x38, 0x00, 0x00


	//----- nvinfo : EIATTR_MERCURY_ISA_VERSION
	.align		4
.L_452:
        /*0060*/ 	.byte	0x03, 0x5f
        /*0062*/ 	.short	0x0101


	//----- nvinfo : EIATTR_EXIT_INSTR_OFFSETS
	.align		4
        /*0064*/ 	.byte	0x04, 0x1c
        /*0066*/ 	.short	(.L_454 - .L_453)


	//   ....[0]....
.L_453:
        /*0068*/ 	.word	0x000000a0


	//   ....[1]....
        /*006c*/ 	.word	0x00007f50


	//----- nvinfo : EIATTR_CRS_STACK_SIZE
	.align		4
.L_454:
        /*0070*/ 	.byte	0x04, 0x1e
        /*0072*/ 	.short	(.L_456 - .L_455)
.L_455:
        /*0074*/ 	.word	0x00000000


	//----- nvinfo : EIATTR_CBANK_PARAM_SIZE
	.align		4
.L_456:
        /*0078*/ 	.byte	0x03, 0x19
        /*007a*/ 	.short	0x0280


	//----- nvinfo : EIATTR_PARAM_CBANK
	.align		4
        /*007c*/ 	.byte	0x04, 0x0a
        /*007e*/ 	.short	(.L_458 - .L_457)
	.align		4
.L_457:
        /*0080*/ 	.word	index@(.nv.constant0._ZN5flash44flash_bwd_dq_dk_dv_loop_seqk_parallel_kernelI23Flash_bwd_kernel_traitsILi256ELi64ELi32ELi8ELi4ELi1ELi2ELb1ELb1EN7cutlass10bfloat16_tE19Flash_kernel_traitsILi256ELi64ELi32ELi8ES3_EELb0ELb0ELb0ELb1ELb0ELb0ELb0EEEvNS_16Flash_bwd_paramsE)
        /*0084*/ 	.short	0x0210
        /*0086*/ 	.short	0x0280


	//----- nvinfo : EIATTR_SW_WAR
	.align		4
.L_458:
        /*0088*/ 	.byte	0x04, 0x36
        /*008a*/ 	.short	(.L_460 - .L_459)
.L_459:
        /*008c*/ 	.word	0x00000008
.L_460:


//--------------------- .nv.info._ZN5flash44flash_bwd_dq_dk_dv_loop_seqk_parallel_kernelI23Flash_bwd_kernel_traitsILi256ELi64ELi32ELi8ELi4ELi1ELi2ELb1ELb1EN7cutlass10bfloat16_tE19Flash_kernel_traitsILi256ELi64ELi32ELi8ES3_EELb0ELb0ELb0ELb1ELb0ELb0ELb1EEEvNS_16Flash_bwd_paramsE --------------------------
	.section	.nv.info._ZN5flash44flash_bwd_dq_dk_dv_loop_seqk_parallel_kernelI23Flash_bwd_kernel_traitsILi256ELi64ELi32ELi8ELi4ELi1ELi2ELb1ELb1EN7cutlass10bfloat16_tE19Flash_kernel_traitsILi256ELi64ELi32ELi8ES3_EELb0ELb0ELb0ELb1ELb0ELb0ELb1EEEvNS_16Flash_bwd_paramsE,"",@"SHT_CUDA_INFO"
	.sectionflags	@""
	.align	4


	//----- nvinfo : EIATTR_CUDA_API_VERSION
	.align		4
        /*0000*/ 	.byte	0x04, 0x37
        /*0002*/ 	.short	(.L_462 - .L_461)
.L_461:
        /*0004*/ 	.word	0x00000082


	//----- nvinfo : EIATTR_KPARAM_INFO
	.align		4
.L_462:
        /*0008*/ 	.byte	0x04, 0x17
        /*000a*/ 	.short	(.L_464 - .L_463)
.L_463:
        /*000c*/ 	.word	0x00000000
        /*0010*/ 	.short	0x0000
        /*0012*/ 	.short	0x0000
        /*0014*/ 	.byte	0x00, 0xf0, 0x01, 0x0a


	//----- nvinfo : EIATTR_SPARSE_MMA_MASK
	.align		4
.L_464:
        /*0018*/ 	.byte	0x03, 0x50
        /*001a*/ 	.short	0x0000


	//----- nvinfo : EIATTR_MAXREG_COUNT
	.align		4
        /*001c*/ 	.byte	0x03, 0x1b
        /*001e*/ 	.short	0x00ff


	//----- nvinfo : EIATTR_NUM_BARRIERS
	.align		4
        /*0020*/ 	.byte	0x02, 0x4c
        /*0022*/ 	.byte	0x01
	.zero		1


	//----- nvinfo : EIATTR_ANNOTATIONS
	.align		4
        /*0024*/ 	.byte	0x04, 0x55
        /*0026*/ 	.short	(.L_466 - .L_465)


	//   ....[0]....
.L_465:
        /*0028*/ 	.word	0x00000001
        /*002c*/ 	.byte	0x80, 0x05, 0x00, 0x00, 0x01, 0x00, 0x00, 0x00, 0x00, 0x09, 0x00, 0x00, 0x01, 0x00, 0x00, 0x00
        /*003c*/ 	.byte	0xb0, 0x1d, 0x00, 0x00, 0x01, 0x00, 0x00, 0x00, 0xa0, 0x37, 0x00, 0x00, 0x01, 0x00, 0x00, 0x00
        /*004c*/ 	.byte	0x50, 0x38, 0x00, 0x00, 0x01, 0x00, 0x00, 0x00, 0xa0, 0x38, 0x00, 0x00, 0x01, 0x00, 0x00, 0x00
        /*005c*/ 	.byte	0xd0, 0x38, 0x00, 0x00


	//----- nvinfo : EIATTR_MERCURY_ISA_VERSION
	.align		4
.L_466:
        /*0060*/ 	.byte	0x03, 0x5f
        /*0062*/ 	.short	0x0101


	//----- nvinfo : EIATTR_EXIT_INSTR_OFFSETS
	.align		4
        /*0064*/ 	.byte	0x04, 0x1c
        /*0066*/ 	.short	(.L_468 - .L_467)


	//   ....[0]....
.L_467:
        /*0068*/ 	.word	0x000000a0


	//   ....[1]....
        /*006c*/ 	.word	0x00008200


	//----- nvinfo : EIATTR_CRS_STACK_SIZE
	.align		4
.L_468:
        /*0070*/ 	.byte	0x04, 0x1e
        /*0072*/ 	.short	(.L_470 - .L_469)
.L_469:
        /*0074*/ 	.word	0x00000000


	//----- nvinfo : EIATTR_CBANK_PARAM_SIZE
	.align		4
.L_470:
        /*0078*/ 	.byte	0x03, 0x19
        /*007a*/ 	.short	0x0280


	//----- nvinfo : EIATTR_PARAM_CBANK
	.align		4
        /*007c*/ 	.byte	0x04, 0x0a
        /*007e*/ 	.short	(.L_472 - .L_471)
	.align		4
.L_471:
        /*0080*/ 	.word	index@(.nv.constant0._ZN5flash44flash_bwd_dq_dk_dv_loop_seqk_parallel_kernelI23Flash_bwd_kernel_traitsILi256ELi64ELi32ELi8ELi4ELi1ELi2ELb1ELb1EN7cutlass10bfloat16_tE19Flash_kernel_traitsILi256ELi64ELi32ELi8ES3_EELb0ELb0ELb0ELb1ELb0ELb0ELb1EEEvNS_16Flash_bwd_paramsE)
        /*0084*/ 	.short	0x0210
        /*0086*/ 	.short	0x0280


	//----- nvinfo : EIATTR_SW_WAR
	.align		4
.L_472:
        /*0088*/ 	.byte	0x04, 0x36
        /*008a*/ 	.short	(.L_474 - .L_473)
.L_473:
        /*008c*/ 	.word	0x00000008
.L_474:


//--------------------- .nv.info._ZN5flash44flash_bwd_dq_dk_dv_loop_seqk_parallel_kernelI23Flash_bwd_kernel_traitsILi256ELi64ELi32ELi8ELi4ELi1ELi2ELb1ELb1EN7cutlass10bfloat16_tE19Flash_kernel_traitsILi256ELi64ELi32ELi8ES3_EELb0ELb0ELb1ELb0ELb0ELb1ELb0EEEvNS_16Flash_bwd_paramsE --------------------------
	.section	.nv.info._ZN5flash44flash_bwd_dq_dk_dv_loop_seqk_parallel_kernelI23Flash_bwd_kernel_traitsILi256ELi64ELi32ELi8ELi4ELi1ELi2ELb1ELb1EN7cutlass10bfloat16_tE19Flash_kernel_traitsILi256ELi64ELi32ELi8ES3_EELb0ELb0ELb1ELb0ELb0ELb1ELb0EEEvNS_16Flash_bwd_paramsE,"",@"SHT_CUDA_INFO"
	.sectionflags	@""
	.align	4


	//----- nvinfo : EIATTR_CUDA_API_VERSION
	.align		4
        /*0000*/ 	.byte	0x04, 0x37
        /*0002*/ 	.short	(.L_476 - .L_475)
.L_475:
        /*0004*/ 	.word	0x00000082


	//----- nvinfo : EIATTR_KPARAM_INFO
	.align		4
.L_476:
        /*0008*/ 	.byte	0x04, 0x17
        /*000a*/ 	.short	(.L_478 - .L_477)
.L_477:
        /*000c*/ 	.word	0x00000000
        /*0010*/ 	.short	0x0000
        /*0012*/ 	.short	0x0000
        /*0014*/ 	.byte	0x00, 0xf0, 0x01, 0x0a


	//----- nvinfo : EIATTR_SPARSE_MMA_MASK
	.align		4
.L_478:
        /*0018*/ 	.byte	0x03, 0x50
        /*001a*/ 	.short	0x0000


	//----- nvinfo : EIATTR_MAXREG_COUNT
	.align		4
        /*001c*/ 	.byte	0x03, 0x1b
        /*001e*/ 	.short	0x00ff


	//----- nvinfo : EIATTR_NUM_BARRIERS
	.align		4
        /*0020*/ 	.byte	0x02, 0x4c
        /*0022*/ 	.byte	0x01
	.zero		1


	//----- nvinfo : EIATTR_ANNOTATIONS
	.align		4
        /*0024*/ 	.byte	0x04, 0x55
        /*0026*/ 	.short	(.L_480 - .L_479)


	//   ....[0]....
.L_479:
        /*0028*/ 	.word	0x00000001
        /*002c*/ 	.byte	0xa0, 0x00, 0x00, 0x00, 0x01, 0x00, 0x00, 0x00, 0xb0, 0x02, 0x00, 0x00, 0x01, 0x00, 0x00, 0x00
        /*003c*/ 	.byte	0x20, 0x06, 0x00, 0x00, 0x01, 0x00, 0x00, 0x00, 0x60, 0x09, 0x00, 0x00, 0x01, 0x00, 0x00, 0x00
        /*004c*/ 	.byte	0xd0, 0x19, 0x00, 0x00, 0x01, 0x00, 0x00, 0x00, 0xf0, 0x19, 0x00, 0x00, 0x01, 0x00, 0x00, 0x00
        /*005c*/ 	.byte	0x70, 0x1c, 0x00, 0x00, 0x01, 0x00, 0x00, 0x00, 0x80, 0x26, 0x00, 0x00, 0x01, 0x00, 0x00, 0x00
        /*006c*/ 	.byte	0x00, 0x38, 0x00, 0x00, 0x01, 0x00, 0x00, 0x00, 0x40, 0x38, 0x00, 0x00, 0x01, 0x00, 0x00, 0x00
        /*007c*/ 	.byte	0x00, 0x66, 0x00, 0x00, 0x01, 0x00, 0x00, 0x00, 0x60, 0x69, 0x00, 0x00


	//----- nvinfo : EIATTR_MERCURY_ISA_VERSION
	.align		4
.L_480:
        /*0088*/ 	.byte	0x03, 0x5f
        /*008a*/ 	.short	0x0101


	//----- nvinfo : EIATTR_EXIT_INSTR_OFFSETS
	.align		4
        /*008c*/ 	.byte	0x04, 0x1c
        /*008e*/ 	.short	(.L_482 - .L_481)


	//   ....[0]....
.L_481:
        /*0090*/ 	.word	0x000000c0


	//   ....[1]....
        /*0094*/ 	.word	0x000069e0


	//----- nvinfo : EIATTR_CRS_STACK_SIZE
	.align		4
.L_482:
        /*0098*/ 	.byte	0x04, 0x1e
        /*009a*/ 	.short	(.L_484 - .L_483)
.L_483:
        /*009c*/ 	.word	0x00000000


	//----- nvinfo : EIATTR_CBANK_PARAM_SIZE
	.align		4
.L_484:
        /*00a0*/ 	.byte	0x03, 0x19
        /*00a2*/ 	.short	0x0280


	//----- nvinfo : EIATTR_PARAM_CBANK
	.align		4
        /*00a4*/ 	.byte	0x04, 0x0a
        /*00a6*/ 	.short	(.L_486 - .L_485)
	.align		4
.L_485:
        /*00a8*/ 	.word	index@(.nv.constant0._ZN5flash44flash_bwd_dq_dk_dv_loop_seqk_parallel_kernelI23Flash_bwd_kernel_traitsILi256ELi64ELi32ELi8ELi4ELi1ELi2ELb1ELb1EN7cutlass10bfloat16_tE19Flash_kernel_traitsILi256ELi64ELi32ELi8ES3_EELb0ELb0ELb1ELb0ELb0ELb1ELb0EEEvNS_16Flash_bwd_paramsE)
        /*00ac*/ 	.short	0x0210
        /*00ae*/ 	.short	0x0280


	//----- nvinfo : EIATTR_SW_WAR
	.align		4
.L_486:
        /*00b0*/ 	.byte	0x04, 0x36
        /*00b2*/ 	.short	(.L_488 - .L_487)
.L_487:
        /*00b4*/ 	.word	0x00000008
.L_488:


//--------------------- .nv.info._ZN5flash44flash_bwd_dq_dk_dv_loop_seqk_parallel_kernelI23Flash_bwd_kernel_traitsILi256ELi64ELi32ELi8ELi4ELi1ELi2ELb1ELb1EN7cutlass10bfloat16_tE19Flash_kernel_traitsILi256ELi64ELi32ELi8ES3_EELb0ELb0ELb1ELb0ELb0ELb1ELb1EEEvNS_16Flash_bwd_paramsE --------------------------
	.section	.nv.info._ZN5flash44flash_bwd_dq_dk_dv_loop_seqk_parallel_kernelI23Flash_bwd_kernel_traitsILi256ELi64ELi32ELi8ELi4ELi1ELi2ELb1ELb1EN7cutlass10bfloat16_tE19Flash_kernel_traitsILi256ELi64ELi32ELi8ES3_EELb0ELb0ELb1ELb0ELb0ELb1ELb1EEEvNS_16Flash_bwd_paramsE,"",@"SHT_CUDA_INFO"
	.sectionflags	@""
	.align	4


	//----- nvinfo : EIATTR_CUDA_API_VERSION
	.align		4
        /*0000*/ 	.byte	0x04, 0x37
        /*0002*/ 	.short	(.L_490 - .L_489)
.L_489:
        /*0004*/ 	.word	0x00000082


	//----- nvinfo : EIATTR_KPARAM_INFO
	.align		4
.L_490:
        /*0008*/ 	.byte	0x04, 0x17
        /*000a*/ 	.short	(.L_492 - .L_491)
.L_491:
        /*000c*/ 	.word	0x00000000
        /*0010*/ 	.short	0x0000
        /*0012*/ 	.short	0x0000
        /*0014*/ 	.byte	0x00, 0xf0, 0x01, 0x0a


	//----- nvinfo : EIATTR_SPARSE_MMA_MASK
	.align		4
.L_492:
        /*0018*/ 	.byte	0x03, 0x50
        /*001a*/ 	.short	0x0000


	//----- nvinfo : EIATTR_MAXREG_COUNT
	.align		4
        /*001c*/ 	.byte	0x03, 0x1b
        /*001e*/ 	.short	0x00ff


	//----- nvinfo : EIATTR_NUM_BARRIERS
	.align		4
        /*0020*/ 	.byte	0x02, 0x4c
        /*0022*/ 	.byte	0x01
	.zero		1


	//----- nvinfo : EIATTR_ANNOTATIONS
	.align		4
        /*0024*/ 	.byte	0x04, 0x55
        /*0026*/ 	.short	(.L_494 - .L_493)


	//   ....[0]....
.L_493:
        /*0028*/ 	.word	0x00000001
        /*002c*/ 	.byte	0xc0, 0x05, 0x00, 0x00, 0x01, 0x00, 0x00, 0x00, 0x30, 0x09, 0x00, 0x00, 0x01, 0x00, 0x00, 0x00
        /*003c*/ 	.byte	0x40, 0x26, 0x00, 0x00, 0x01, 0x00, 0x00, 0x00, 0x00, 0x39, 0x00, 0x00, 0x01, 0x00, 0x00, 0x00
        /*004c*/ 	.byte	0x40, 0x39, 0x00, 0x00


	//----- nvinfo : EIATTR_MERCURY_ISA_VERSION
	.align		4
.L_494:
        /*0050*/ 	.byte	0x03, 0x5f
        /*0052*/ 	.short	0x0101


	//----- nvinfo : EIATTR_EXIT_INSTR_OFFSETS
	.align		4
        /*0054*/ 	.byte	0x04, 0x1c
        /*0056*/ 	.short	(.L_496 - .L_495)


	//   ....[0]....
.L_495:
        /*0058*/ 	.word	0x000000a0


	//   ....[1]....
        /*005c*/ 	.word	0x00006c50


	//----- nvinfo : EIATTR_CRS_STACK_SIZE
	.align		4
.L_496:
        /*0060*/ 	.byte	0x04, 0x1e
        /*0062*/ 	.short	(.L_498 - .L_497)
.L_497:
        /*0064*/ 	.word	0x00000000


	//----- nvinfo : EIATTR_CBANK_PARAM_SIZE
	.align		4
.L_498:
        /*0068*/ 	.byte	0x03, 0x19
        /*006a*/ 	.short	0x0280


	//----- nvinfo : EIATTR_PARAM_CBANK
	.align		4
        /*006c*/ 	.byte	0x04, 0x0a
        /*006e*/ 	.short	(.L_500 - .L_499)
	.align		4
.L_499:
        /*0070*/ 	.word	index@(.nv.constant0._ZN5flash44flash_bwd_dq_dk_dv_loop_seqk_parallel_kernelI23Flash_bwd_kernel_traitsILi256ELi64ELi32ELi8ELi4ELi1ELi2ELb1ELb1EN7cutlass10bfloat16_tE19Flash_kernel_traitsILi256ELi64ELi32ELi8ES3_EELb0ELb0ELb1ELb0ELb0ELb1ELb1EEEvNS_16Flash_bwd_paramsE)
        /*0074*/ 	.short	0x0210
        /*0076*/ 	.short	0x0280


	//----- nvinfo : EIATTR_SW_WAR
	.align		4
.L_500:
        /*0078*/ 	.byte	0x04, 0x36
        /*007a*/ 	.short	(.L_502 - .L_501)
.L_501:
        /*007c*/ 	.word	0x00000008
.L_502:


//--------------------- .nv.info._ZN5flash44flash_bwd_dq_dk_dv_loop_seqk_parallel_kernelI23Flash_bwd_kernel_traitsILi256ELi64ELi32ELi8ELi4ELi1ELi2ELb1ELb1EN7cutlass10bfloat16_tE19Flash_kernel_traitsILi256ELi64ELi32ELi8ES3_EELb0ELb0ELb1ELb1ELb0ELb0ELb0EEEvNS_16Flash_bwd_paramsE --------------------------
	.section	.nv.info._ZN5flash44flash_bwd_dq_dk_dv_loop_seqk_parallel_kernelI23Flash_bwd_kernel_traitsILi256ELi64ELi32ELi8ELi4ELi1ELi2ELb1ELb1EN7cutlass10bfloat16_tE19Flash_kernel_traitsILi256ELi64ELi32ELi8ES3_EELb0ELb0ELb1ELb1ELb0ELb0ELb0EEEvNS_16Flash_bwd_paramsE,"",@"SHT_CUDA_INFO"
	.sectionflags	@""
	.align	4


	//----- nvinfo : EIATTR_CUDA_API_VERSION
	.align		4
        /*0000*/ 	.byte	0x04, 0x37
        /*0002*/ 	.short	(.L_504 - .L_503)
.L_503:
        /*0004*/ 	.word	0x00000082


	//----- nvinfo : EIATTR_KPARAM_INFO
	.align		4
.L_504:
        /*0008*/ 	.byte	0x04, 0x17
        /*000a*/ 	.short	(.L_506 - .L_505)
.L_505:
        /*000c*/ 	.word	0x00000000
        /*0010*/ 	.short	0x0000
        /*0012*/ 	.short	0x0000
        /*0014*/ 	.byte	0x00, 0xf0, 0x01, 0x0a


	//----- nvinfo : EIATTR_SPARSE_MMA_MASK
	.align		4
.L_506:
        /*0018*/ 	.byte	0x03, 0x50
        /*001a*/ 	.short	0x0000


	//----- nvinfo : EIATTR_MAXREG_COUNT
	.align		4
        /*001c*/ 	.byte	0x03, 0x1b
        /*001e*/ 	.short	0x00ff


	//----- nvinfo : EIATTR_NUM_BARRIERS
	.align		4
        /*0020*/ 	.byte	0x02, 0x4c
        /*0022*/ 	.byte	0x01
	.zero		1


	//----- nvinfo : EIATTR_MERCURY_ISA_VERSION
	.align		4
        /*0024*/ 	.byte	0x03, 0x5f
        /*0026*/ 	.short	0x0101


	//----- nvinfo : EIATTR_EXIT_INSTR_OFFSETS
	.align		4
        /*0028*/ 	.byte	0x04, 0x1c
        /*002a*/ 	.short	(.L_508 - .L_507)


	//   ....[0]....
.L_507:
        /*002c*/ 	.word	0x00000090


	//   ....[1]....
        /*0030*/ 	.word	0x00008120


	//----- nvinfo : EIATTR_CRS_STACK_SIZE
	.align		4
.L_508:
        /*0034*/ 	.byte	0x04, 0x1e
        /*0036*/ 	.short	(.L_510 - .L_509)
.L_509:
        /*0038*/ 	.word	0x00000000


	//----- nvinfo : EIATTR_CBANK_PARAM_SIZE
	.align		4
.L_510:
        /*003c*/ 	.byte	0x03, 0x19
        /*003e*/ 	.short	0x0280


	//----- nvinfo : EIATTR_PARAM_CBANK
	.align		4
        /*0040*/ 	.byte	0x04, 0x0a
        /*0042*/ 	.short	(.L_512 - .L_511)
	.align		4
.L_511:
        /*0044*/ 	.word	index@(.nv.constant0._ZN5flash44flash_bwd_dq_dk_dv_loop_seqk_parallel_kernelI23Flash_bwd_kernel_traitsILi256ELi64ELi32ELi8ELi4ELi1ELi2ELb1ELb1EN7cutlass10bfloat16_tE19Flash_kernel_traitsILi256ELi64ELi32ELi8ES3_EELb0ELb0ELb1ELb1ELb0ELb0ELb0EEEvNS_16Flash_bwd_paramsE)
        /*0048*/ 	.short	0x0210
        /*004a*/ 	.short	0x0280


	//----- nvinfo : EIATTR_SW_WAR
	.align		4
.L_512:
        /*004c*/ 	.byte	0x04, 0x36
        /*004e*/ 	.short	(.L_514 - .L_513)
.L_513:
        /*0050*/ 	.word	0x00000008
.L_514:


//--------------------- .nv.info._ZN5flash44flash_bwd_dq_dk_dv_loop_seqk_parallel_kernelI23Flash_bwd_kernel_traitsILi256ELi64ELi32ELi8ELi4ELi1ELi2ELb1ELb1EN7cutlass10bfloat16_tE19Flash_kernel_traitsILi256ELi64ELi32ELi8ES3_EELb0ELb0ELb1ELb1ELb0ELb0ELb1EEEvNS_16Flash_bwd_paramsE --------------------------
	.section	.nv.info._ZN5flash44flash_bwd_dq_dk_dv_loop_seqk_parallel_kernelI23Flash_bwd_kernel_traitsILi256ELi64ELi32ELi8ELi4ELi1ELi2ELb1ELb1EN7cutlass10bfloat16_tE19Flash_kernel_traitsILi256ELi64ELi32ELi8ES3_EELb0ELb0ELb1ELb1ELb0ELb0ELb1EEEvNS_16Flash_bwd_paramsE,"",@"SHT_CUDA_INFO"
	.sectionflags	@""
	.align	4


	//----- nvinfo : EIATTR_CUDA_API_VERSION
	.align		4
        /*0000*/ 	.byte	0x04, 0x37
        /*0002*/ 	.short	(.L_516 - .L_515)
.L_515:
        /*0004*/ 	.word	0x00000082


	//----- nvinfo : EIATTR_KPARAM_INFO
	.align		4
.L_516:
        /*0008*/ 	.byte	0x04, 0x17
        /*000a*/ 	.short	(.L_518 - .L_517)
.L_517:
        /*000c*/ 	.word	0x00000000
        /*0010*/ 	.short	0x0000
        /*0012*/ 	.short	0x0000
        /*0014*/ 	.byte	0x00, 0xf0, 0x01, 0x0a


	//----- nvinfo : EIATTR_SPARSE_MMA_MASK
	.align		4
.L_518:
        /*0018*/ 	.byte	0x03, 0x50
        /*001a*/ 	.short	0x0000


	//----- nvinfo : EIATTR_MAXREG_COUNT
	.align		4
        /*001c*/ 	.byte	0x03, 0x1b
        /*001e*/ 	.short	0x00ff


	//----- nvinfo : EIATTR_NUM_BARRIERS
	.align		4
        /*0020*/ 	.byte	0x02, 0x4c
        /*0022*/ 	.byte	0x01
	.zero		1


	//----- nvinfo : EIATTR_MERCURY_ISA_VERSION
	.align		4
        /*0024*/ 	.byte	0x03, 0x5f
        /*0026*/ 	.short	0x0101


	//----- nvinfo : EIATTR_EXIT_INSTR_OFFSETS
	.align		4
        /*0028*/ 	.byte	0x04, 0x1c
        /*002a*/ 	.short	(.L_520 - .L_519)


	//   ....[0]....
.L_519:
        /*002c*/ 	.word	0x00000090


	//   ....[1]....
        /*0030*/ 	.word	0x000083d0


	//----- nvinfo : EIATTR_CRS_STACK_SIZE
	.align		4
.L_520:
        /*0034*/ 	.byte	0x04, 0x1e
        /*0036*/ 	.short	(.L_522 - .L_521)
.L_521:
        /*0038*/ 	.word	0x00000000


	//----- nvinfo : EIATTR_CBANK_PARAM_SIZE
	.align		4
.L_522:
        /*003c*/ 	.byte	0x03, 0x19
        /*003e*/ 	.short	0x0280


	//----- nvinfo : EIATTR_PARAM_CBANK
	.align		4
        /*0040*/ 	.byte	0x04, 0x0a
        /*0042*/ 	.short	(.L_524 - .L_523)
	.align		4
.L_523:
        /*0044*/ 	.word	index@(.nv.constant0._ZN5flash44flash_bwd_dq_dk_dv_loop_seqk_parallel_kernelI23Flash_bwd_kernel_traitsILi256ELi64ELi32ELi8ELi4ELi1ELi2ELb1ELb1EN7cutlass10bfloat16_tE19Flash_kernel_traitsILi256ELi64ELi32ELi8ES3_EELb0ELb0ELb1ELb1ELb0ELb0ELb1EEEvNS_16Flash_bwd_paramsE)
        /*0048*/ 	.short	0x0210
        /*004a*/ 	.short	0x0280


	//----- nvinfo : EIATTR_SW_WAR
	.align		4
.L_524:
        /*004c*/ 	.byte	0x04, 0x36
        /*004e*/ 	.short	(.L_526 - .L_525)
.L_525:
        /*0050*/ 	.word	0x00000008
.L_526:


//--------------------- .nv.info._ZN5flash25flash_bwd_dot_do_o_kernelILb0E23Flash_bwd_kernel_traitsILi256ELi64ELi32ELi8ELi4ELi1ELi2ELb1ELb1EN7cutlass10bfloat16_tE19Flash_kernel_traitsILi256ELi64ELi32ELi8ES3_EEEEvNS_16Flash_bwd_paramsE --------------------------
	.section	.nv.info._ZN5flash25flash_bwd_dot_do_o_kernelILb0E23Flash_bwd_kernel_traitsILi256ELi64ELi32ELi8ELi4ELi1ELi2ELb1ELb1EN7cutlass10bfloat16_tE19Flash_kernel_traitsILi256ELi64ELi32ELi8ES3_EEEEvNS_16Flash_bwd_paramsE,"",@"SHT_CUDA_INFO"
	.sectionflags	@""
	.align	4


	//----- nvinfo : EIATTR_CUDA_API_VERSION
	.align		4
        /*0000*/ 	.byte	0x04, 0x37
        /*0002*/ 	.short	(.L_528 - .L_527)
.L_527:
        /*0004*/ 	.word	0x00000082


	//----- nvinfo : EIATTR_KPARAM_INFO
	.align		4
.L_528:
        /*0008*/ 	.byte	0x04, 0x17
        /*000a*/ 	.short	(.L_530 - .L_529)
.L_529:
        /*000c*/ 	.word	0x00000000
        /*0010*/ 	.short	0x0000
        /*0012*/ 	.short	0x0000
        /*0014*/ 	.byte	0x00, 0xf0, 0x01, 0x0a


	//----- nvinfo : EIATTR_SPARSE_MMA_MASK
	.align		4
.L_530:
        /*0018*/ 	.byte	0x03, 0x50
        /*001a*/ 	.short	0x0000


	//----- nvinfo : EIATTR_MAXREG_COUNT
	.align		4
        /*001c*/ 	.byte	0x03, 0x1b
        /*001e*/ 	.short	0x00ff


	//----- nvinfo : EIATTR_MERCURY_ISA_VERSION
	.align		4
        /*0020*/ 	.byte	0x03, 0x5f
        /*0022*/ 	.short	0x0101


	//----- nvinfo : EIATTR_COOP_GROUP_MASK_REGIDS
	.align		4
        /*0024*/ 	.byte	0x04, 0x29
        /*0026*/ 	.short	(.L_532 - .L_531)


	//   ....[0]....
.L_531:
        /*0028*/ 	.word	0xffffffff


	//   ....[1]....
        /*002c*/ 	.word	0xffffffff


	//   ....[2]....
        /*0030*/ 	.word	0xffffffff


	//   ....[3]....
        /*0034*/ 	.word	0xffffffff


	//   ....[4]....
        /*0038*/ 	.word	0xffffffff


	//   ....[5]....
        /*003c*/ 	.word	0xffffffff


	//----- nvinfo : EIATTR_COOP_GROUP_INSTR_OFFSETS
	.align		4
.L_532:
        /*0040*/ 	.byte	0x04, 0x28
        /*0042*/ 	.short	(.L_534 - .L_533)


	//   ....[0]....
.L_533:
        /*0044*/ 	.word	0x00001a10


	//   ....[1]....
        /*0048*/ 	.word	0x00001a20


	//   ....[2]....
        /*004c*/ 	.word	0x00001a60


	//   ....[3]....
        /*0050*/ 	.word	0x00001a80


	//   ....[4]....
        /*0054*/ 	.word	0x00001ae0


	//   ....[5]....
        /*0058*/ 	.word	0x00001b00


	//----- nvinfo : EIATTR_EXIT_INSTR_OFFSETS
	.align		4
.L_534:
        /*005c*/ 	.byte	0x04, 0x1c
        /*005e*/ 	.short	(.L_536 - .L_535)


	//   ....[0]....
.L_535:
        /*0060*/ 	.word	0x00000130


	//   ....[1]....
        /*0064*/ 	.word	0x00001b60


	//   ....[2]....
        /*0068*/ 	.word	0x00001b80


	//----- nvinfo : EIATTR_CRS_STACK_SIZE
	.align		4
.L_536:
        /*006c*/ 	.byte	0x04, 0x1e
        /*006e*/ 	.short	(.L_538 - .L_537)
.L_537:
        /*0070*/ 	.word	0x00000000


	//----- nvinfo : EIATTR_CBANK_PARAM_SIZE
	.align		4
.L_538:
        /*0074*/ 	.byte	0x03, 0x19
        /*0076*/ 	.short	0x0280


	//----- nvinfo : EIATTR_PARAM_CBANK
	.align		4
        /*0078*/ 	.byte	0x04, 0x0a
        /*007a*/ 	.short	(.L_540 - .L_539)
	.align		4
.L_539:
        /*007c*/ 	.word	index@(.nv.constant0._ZN5flash25flash_bwd_dot_do_o_kernelILb0E23Flash_bwd_kernel_traitsILi256ELi64ELi32ELi8ELi4ELi1ELi2ELb1ELb1EN7cutlass10bfloat16_tE19Flash_kernel_traitsILi256ELi64ELi32ELi8ES3_EEEEvNS_16Flash_bwd_paramsE)
        /*0080*/ 	.short	0x0210
        /*0082*/ 	.short	0x0280


	//----- nvinfo : EIATTR_SW_WAR
	.align		4
.L_540:
        /*0084*/ 	.byte	0x04, 0x36
        /*0086*/ 	.short	(.L_542 - .L_541)
.L_541:
        /*0088*/ 	.word	0x00000008
.L_542:


//--------------------- .nv.info._ZN5flash25flash_bwd_dot_do_o_kernelILb1E23Flash_bwd_kernel_traitsILi256ELi64ELi32ELi8ELi4ELi1ELi2ELb1ELb1EN7cutlass10bfloat16_tE19Flash_kernel_traitsILi256ELi64ELi32ELi8ES3_EEEEvNS_16Flash_bwd_paramsE --------------------------
	.section	.nv.info._ZN5flash25flash_bwd_dot_do_o_kernelILb1E23Flash_bwd_kernel_traitsILi256ELi64ELi32ELi8ELi4ELi1ELi2ELb1ELb1EN7cutlass10bfloat16_tE19Flash_kernel_traitsILi256ELi64ELi32ELi8ES3_EEEEvNS_16Flash_bwd_paramsE,"",@"SHT_CUDA_INFO"
	.sectionflags	@""
	.align	4


	//----- nvinfo : EIATTR_CUDA_API_VERSION
	.align		4
        /*0000*/ 	.byte	0x04, 0x37
        /*0002*/ 	.short	(.L_544 - .L_543)
.L_543:
        /*0004*/ 	.word	0x00000082


	//----- nvinfo : EIATTR_KPARAM_INFO
	.align		4
.L_544:
        /*0008*/ 	.byte	0x04, 0x17
        /*000a*/ 	.short	(.L_546 - .L_545)
.L_545:
        /*000c*/ 	.word	0x00000000
        /*0010*/ 	.short	0x0000
        /*0012*/ 	.short	0x0000
        /*0014*/ 	.byte	0x00, 0xf0, 0x01, 0x0a


	//----- nvinfo : EIATTR_SPARSE_MMA_MASK
	.align		4
.L_546:
        /*0018*/ 	.byte	0x03, 0x50
        /*001a*/ 	.short	0x0000


	//----- nvinfo : EIATTR_MAXREG_COUNT
	.align		4
        /*001c*/ 	.byte	0x03, 0x1b
        /*001e*/ 	.short	0x00ff


	//----- nvinfo : EIATTR_MERCURY_ISA_VERSION
	.align		4
        /*0020*/ 	.byte	0x03, 0x5f
        /*0022*/ 	.short	0x0101


	//----- nvinfo : EIATTR_COOP_GROUP_MASK_REGIDS
	.align		4
        /*0024*/ 	.byte	0x04, 0x29
        /*0026*/ 	.short	(.L_548 - .L_547)


	//   ....[0]....
.L_547:
        /*0028*/ 	.word	0xffffffff


	//   ....[1]....
        /*002c*/ 	.word	0xffffffff


	//   ....[2]....
        /*0030*/ 	.word	0xffffffff


	//   ....[3]....
        /*0034*/ 	.word	0xffffffff


	//   ....[4]....
        /*0038*/ 	.word	0xffffffff


	//   ....[5]....
        /*003c*/ 	.word	0xffffffff


	//----- nvinfo : EIATTR_COOP_GROUP_INSTR_OFFSETS
	.align		4
.L_548:
        /*0040*/ 	.byte	0x04, 0x28
        /*0042*/ 	.short	(.L_550 - .L_549)


	//   ....[0]....
.L_549:
        /*0044*/ 	.word	0x00001d30


	//   ....[1]....
        /*0048*/ 	.word	0x00001d60


	//   ....[2]....
        /*004c*/ 	.word	0x00001d80


	//   ....[3]....
        /*0050*/ 	.word	0x00001da0


	//   ....[4]....
        /*0054*/ 	.word	0x00001dc0


	//   ....[5]....
        /*0058*/ 	.word	0x00001de0


	//----- nvinfo : EIATTR_EXIT_INSTR_OFFSETS
	.align		4
.L_550:
        /*005c*/ 	.byte	0x04, 0x1c
        /*005e*/ 	.short	(.L_552 - .L_551)


	//   ....[0]....
.L_551:
        /*0060*/ 	.word	0x00000130


	//   ....[1]....
        /*0064*/ 	.word	0x00001fd0


	//----- nvinfo : EIATTR_CRS_STACK_SIZE
	.align		4
.L_552:
        /*0068*/ 	.byte	0x04, 0x1e
        /*006a*/ 	.short	(.L_554 - .L_553)
.L_553:
        /*006c*/ 	.word	0x00000000


	//----- nvinfo : EIATTR_CBANK_PARAM_SIZE
	.align		4
.L_554:
        /*0070*/ 	.byte	0x03, 0x19
        /*0072*/ 	.short	0x0280


	//----- nvinfo : EIATTR_PARAM_CBANK
	.align		4
        /*0074*/ 	.byte	0x04, 0x0a
        /*0076*/ 	.short	(.L_556 - .L_555)
	.align		4
.L_555:
        /*0078*/ 	.word	index@(.nv.constant0._ZN5flash25flash_bwd_dot_do_o_kernelILb1E23Flash_bwd_kernel_traitsILi256ELi64ELi32ELi8ELi4ELi1ELi2ELb1ELb1EN7cutlass10bfloat16_tE19Flash_kernel_traitsILi256ELi64ELi32ELi8ES3_EEEEvNS_16Flash_bwd_paramsE)
        /*007c*/ 	.short	0x0210
        /*007e*/ 	.short	0x0280


	//----- nvinfo : EIATTR_SW_WAR
	.align		4
.L_556:
        /*0080*/ 	.byte	0x04, 0x36
        /*0082*/ 	.short	(.L_558 - .L_557)
.L_557:
        /*0084*/ 	.word	0x00000008
.L_558:


//--------------------- .nv.info._ZN5flash44flash_bwd_dq_dk_dv_loop_seqk_parallel_kernelI23Flash_bwd_kernel_traitsILi256ELi64ELi64ELi8ELi4ELi2ELi2ELb0ELb1EN7cutlass10bfloat16_tE19Flash_kernel_traitsILi256ELi64ELi64ELi8ES3_EELb0ELb0ELb0ELb0ELb0ELb0ELb0EEEvNS_16Flash_bwd_paramsE --------------------------
	.section	.nv.info._ZN5flash44flash_bwd_dq_dk_dv_loop_seqk_parallel_kernelI23Flash_bwd_kernel_traitsILi256ELi64ELi64ELi8ELi4ELi2ELi2ELb0ELb1EN7cutlass10bfloat16_tE19Flash_kernel_traitsILi256ELi64ELi64ELi8ES3_EELb0ELb0ELb0ELb0ELb0ELb0ELb0EEEvNS_16Flash_bwd_paramsE,"",@"SHT_CUDA_INFO"
	.sectionflags	@""
	.align	4


	//----- nvinfo : EIATTR_CUDA_API_VERSION
	.align		4
        /*0000*/ 	.byte	0x04, 0x37
        /*0002*/ 	.short	(.L_560 - .L_559)
.L_559:
        /*0004*/ 	.word	0x00000082


	//----- nvinfo : EIATTR_KPARAM_INFO
	.align		4
.L_560:
        /*0008*/ 	.byte	0x04, 0x17
        /*000a*/ 	.short	(.L_562 - .L_561)
.L_561:
        /*000c*/ 	.word	0x00000000
        /*0010*/ 	.short	0x0000
        /*0012*/ 	.short	0x0000
        /*0014*/ 	.byte	0x00, 0xf0, 0x01, 0x0a


	//----- nvinfo : EIATTR_SPARSE_MMA_MASK
	.align		4
.L_562:
        /*0018*/ 	.byte	0x03, 0x50
        /*001a*/ 	.short	0x0000


	//----- nvinfo : EIATTR_MAXREG_COUNT
	.align		4
        /*001c*/ 	.byte	0x03, 0x1b
        /*001e*/ 	.short	0x00ff


	//----- nvinfo : EIATTR_NUM_BARRIERS
	.align		4
        /*0020*/ 	.byte	0x02, 0x4c
        /*0022*/ 	.byte	0x01
	.zero		1


	//----- nvinfo : EIATTR_ANNOTATIONS
	.align		4
        /*0024*/ 	.byte	0x04, 0x55
        /*0026*/ 	.short	(.L_564 - .L_563)


	//   ....[0]....
.L_563:
        /*0028*/ 	.word	0x00000001
        /*002c*/ 	.byte	0xa0, 0x00, 0x00, 0x00, 0x01, 0x00, 0x00, 0x00, 0x40, 0x08, 0x00, 0x00, 0x01, 0x00, 0x00, 0x00
        /*003c*/ 	.byte	0x30, 0x2a, 0x00, 0x00, 0x01, 0x00, 0x00, 0x00, 0x10, 0xa2, 0x00, 0x00


	//----- nvinfo : EIATTR_MERCURY_ISA_VERSION
	.align		4
.L_564:
        /*0048*/ 	.byte	0x03, 0x5f
        /*004a*/ 	.short	0x0101


	//----- nvinfo : EIATTR_EXIT_INSTR_OFFSETS
	.align		4
        /*004c*/ 	.byte	0x04, 0x1c
        /*004e*/ 	.short	(.L_566 - .L_565)


	//   ....[0]....
.L_565:
        /*0050*/ 	.word	0x000000c0


	//   ....[1]....
        /*0054*/ 	.word	0x0000a2a0


	//----- nvinfo : EIATTR_CRS_STACK_SIZE
	.align		4
.L_566:
        /*0058*/ 	.byte	0x04, 0x1e
        /*005a*/ 	.short	(.L_568 - .L_567)
.L_567:
        /*005c*/ 	.word	0x00000000


	//----- nvinfo : EIATTR_CBANK_PARAM_SIZE
	.align		4
.L_568:
        /*0060*/ 	.byte	0x03, 0x19
        /*0062*/ 	.short	0x0280


	//----- nvinfo : EIATTR_PARAM_CBANK
	.align		4
        /*0064*/ 	.byte	0x04, 0x0a
        /*0066*/ 	.short	(.L_570 - .L_569)
	.align		4
.L_569:
        /*0068*/ 	.word	index@(.nv.constant0._ZN5flash44flash_bwd_dq_dk_dv_loop_seqk_parallel_kernelI23Flash_bwd_kernel_traitsILi256ELi64ELi64ELi8ELi4ELi2ELi2ELb0ELb1EN7cutlass10bfloat16_tE19Flash_kernel_traitsILi256ELi64ELi64ELi8ES3_EELb0ELb0ELb0ELb0ELb0ELb0ELb0EEEvNS_16Flash_bwd_paramsE)
        /*006c*/ 	.short	0x0210
        /*006e*/ 	.short	0x0280


	//----- nvinfo : EIATTR_SW_WAR
	.align		4
.L_570:
        /*0070*/ 	.byte	0x04, 0x36
        /*0072*/ 	.short	(.L_572 - .L_571)
.L_571:
        /*0074*/ 	.word	0x00000008
.L_572:


//--------------------- .nv.info._ZN5flash44flash_bwd_dq_dk_dv_loop_seqk_parallel_kernelI23Flash_bwd_kernel_traitsILi256ELi64ELi64ELi8ELi4ELi2ELi2ELb0ELb1EN7cutlass10bfloat16_tE19Flash_kernel_traitsILi256ELi64ELi64ELi8ES3_EELb0ELb0ELb1ELb0ELb0ELb0ELb0EEEvNS_16Flash_bwd_paramsE --------------------------
	.section	.nv.info._ZN5flash44flash_bwd_dq_dk_dv_loop_seqk_parallel_kernelI23Flash_bwd_kernel_traitsILi256ELi64ELi64ELi8ELi4ELi2ELi2ELb0ELb1EN7cutlass10bfloat16_tE19Flash_kernel_traitsILi256ELi64ELi64ELi8ES3_EELb0ELb0ELb1ELb0ELb0ELb0ELb0EEEvNS_16Flash_bwd_paramsE,"",@"SHT_CUDA_INFO"
	.sectionflags	@""
	.align	4


	//----- nvinfo : EIATTR_CUDA_API_VERSION
	.align		4
        /*0000*/ 	.byte	0x04, 0x37
        /*0002*/ 	.short	(.L_574 - .L_573)
.L_573:
        /*0004*/ 	.word	0x00000082


	//----- nvinfo : EIATTR_KPARAM_INFO
	.align		4
.L_574:
        /*0008*/ 	.byte	0x04, 0x17
        /*000a*/ 	.short	(.L_576 - .L_575)
.L_575:
        /*000c*/ 	.word	0x00000000
        /*0010*/ 	.short	0x0000
        /*0012*/ 	.short	0x0000
        /*0014*/ 	.byte	0x00, 0xf0, 0x01, 0x0a


	//----- nvinfo : EIATTR_SPARSE_MMA_MASK
	.align		4
.L_576:
        /*0018*/ 	.byte	0x03, 0x50
        /*001a*/ 	.short	0x0000


	//----- nvinfo : EIATTR_MAXREG_COUNT
	.align		4
        /*001c*/ 	.byte	0x03, 0x1b
        /*001e*/ 	.short	0x00ff


	//----- nvinfo : EIATTR_NUM_BARRIERS
	.align		4
        /*0020*/ 	.byte	0x02, 0x4c
        /*0022*/ 	.byte	0x01
	.zero		1


	//----- nvinfo : EIATTR_ANNOTATIONS
	.align		4
        /*0024*/ 	.byte	0x04, 0x55
        /*0026*/ 	.short	(.L_578 - .L_577)


	//   ....[0]....
.L_577:
        /*0028*/ 	.word	0x00000001
        /*002c*/ 	.byte	0xa0, 0x00, 0x00, 0x00, 0x01, 0x00, 0x00, 0x00, 0xe0, 0xa3, 0x00, 0x00


	//----- nvinfo : EIATTR_MERCURY_ISA_VERSION
	.align		4
.L_578:
        /*0038*/ 	.byte	0x03, 0x5f
        /*003a*/ 	.short	0x0101


	//----- nvinfo : EIATTR_EXIT_INSTR_OFFSETS
	.align		4
        /*003c*/ 	.byte	0x04, 0x1c
        /*003e*/ 	.short	(.L_580 - .L_579)


	//   ....[0]....
.L_579:
        /*0040*/ 	.word	0x000000c0


	//   ....[1]....
        /*0044*/ 	.word	0x0000a470


	//----- nvinfo : EIATTR_CRS_STACK_SIZE
	.align		4
.L_580:
        /*0048*/ 	.byte	0x04, 0x1e
        /*004a*/ 	.short	(.L_582 - .L_581)
.L_581:
        /*004c*/ 	.word	0x00000000


	//----- nvinfo : EIATTR_CBANK_PARAM_SIZE
	.align		4
.L_582:
        /*0050*/ 	.byte	0x03, 0x19
        /*0052*/ 	.short	0x0280


	//----- nvinfo : EIATTR_PARAM_CBANK
	.align		4
        /*0054*/ 	.byte	0x04, 0x0a
        /*0056*/ 	.short	(.L_584 - .L_583)
	.align		4
.L_583:
        /*0058*/ 	.word	index@(.nv.constant0._ZN5flash44flash_bwd_dq_dk_dv_loop_seqk_parallel_kernelI23Flash_bwd_kernel_traitsILi256ELi64ELi64ELi8ELi4ELi2ELi2ELb0ELb1EN7cutlass10bfloat16_tE19Flash_kernel_traitsILi256ELi64ELi64ELi8ES3_EELb0ELb0ELb1ELb0ELb0ELb0ELb0EEEvNS_16Flash_bwd_paramsE)
        /*005c*/ 	.short	0x0210
        /*005e*/ 	.short	0x0280


	//----- nvinfo : EIATTR_SW_WAR
	.align		4
.L_584:
        /*0060*/ 	.byte	0x04, 0x36
        /*0062*/ 	.short	(.L_586 - .L_585)
.L_585:
        /*0064*/ 	.word	0x00000008
.L_586:


//--------------------- .nv.info._ZN5flash44flash_bwd_dq_dk_dv_loop_seqk_parallel_kernelI23Flash_bwd_kernel_traitsILi256ELi64ELi64ELi8ELi4ELi2ELi2ELb0ELb1EN7cutlass10bfloat16_tE19Flash_kernel_traitsILi256ELi64ELi64ELi8ES3_EELb0ELb0ELb0ELb0ELb0ELb1ELb0EEEvNS_16Flash_bwd_paramsE --------------------------
	.section	.nv.info._ZN5flash44flash_bwd_dq_dk_dv_loop_seqk_parallel_kernelI23Flash_bwd_kernel_traitsILi256ELi64ELi64ELi8ELi4ELi2ELi2ELb0ELb1EN7cutlass10bfloat16_tE19Flash_kernel_traitsILi256ELi64ELi64ELi8ES3_EELb0ELb0ELb0ELb0ELb0ELb1ELb0EEEvNS_16Flash_bwd_paramsE,"",@"SHT_CUDA_INFO"
	.sectionflags	@""
	.align	4


	//----- nvinfo : EIATTR_CUDA_API_VERSION
	.align		4
        /*0000*/ 	.byte	0x04, 0x37
        /*0002*/ 	.short	(.L_588 - .L_587)
.L_587:
        /*0004*/ 	.word	0x00000082


	//----- nvinfo : EIATTR_KPARAM_INFO
	.align		4
.L_588:
        /*0008*/ 	.byte	0x04, 0x17
        /*000a*/ 	.short	(.L_590 - .L_589)
.L_589:
        /*000c*/ 	.word	0x00000000
        /*0010*/ 	.short	0x0000
        /*0012*/ 	.short	0x0000
        /*0014*/ 	.byte	0x00, 0xf0, 0x01, 0x0a


	//----- nvinfo : EIATTR_SPARSE_MMA_MASK
	.align		4
.L_590:
        /*0018*/ 	.byte	0x03, 0x50
        /*001a*/ 	.short	0x0000


	//----- nvinfo : EIATTR_MAXREG_COUNT
	.align		4
        /*001c*/ 	.byte	0x03, 0x1b
        /*001e*/ 	.short	0x00ff


	//----- nvinfo : EIATTR_NUM_BARRIERS
	.align		4
        /*0020*/ 	.byte	0x02, 0x4c
        /*0022*/ 	.byte	0x01
	.zero		1


	//----- nvinfo : EIATTR_MERCURY_ISA_VERSION
	.align		4
        /*0024*/ 	.byte	0x03, 0x5f
        /*0026*/ 	.short	0x0101


	//----- nvinfo : EIATTR_EXIT_INSTR_OFFSETS
	.align		4
        /*0028*/ 	.byte	0x04, 0x1c
        /*002a*/ 	.short	(.L_592 - .L_591)


	//   ....[0]....
.L_591:
        /*002c*/ 	.word	0x00000090


	//   ....[1]....
        /*0030*/ 	.word	0x00008780


	//----- nvinfo : EIATTR_CRS_STACK_SIZE
	.align		4
.L_592:
        /*0034*/ 	.byte	0x04, 0x1e
        /*0036*/ 	.short	(.L_594 - .L_593)
.L_593:
        /*0038*/ 	.word	0x00000000


	//----- nvinfo : EIATTR_CBANK_PARAM_SIZE
	.align		4
.L_594:
        /*003c*/ 	.byte	0x03, 0x19
        /*003e*/ 	.short	0x0280


	//----- nvinfo : EIATTR_PARAM_CBANK
	.align		4
        /*0040*/ 	.byte	0x04, 0x0a
        /*0042*/ 	.short	(.L_596 - .L_595)
	.align		4
.L_595:
        /*0044*/ 	.word	index@(.nv.constant0._ZN5flash44flash_bwd_dq_dk_dv_loop_seqk_parallel_kernelI23Flash_bwd_kernel_traitsILi256ELi64ELi64ELi8ELi4ELi2ELi2ELb0ELb1EN7cutlass10bfloat16_tE19Flash_kernel_traitsILi256ELi64ELi64ELi8ES3_EELb0ELb0ELb0ELb0ELb0ELb1ELb0EEEvNS_16Flash_bwd_paramsE)
        /*0048*/ 	.short	0x0210
        /*004a*/ 	.short	0x0280


	//----- nvinfo : EIATTR_SW_WAR
	.align		4
.L_596:
        /*004c*/ 	.byte	0x04, 0x36
        /*004e*/ 	.short	(.L_598 - .L_597)
.L_597:
        /*0050*/ 	.word	0x00000008
.L_598:


//--------------------- .nv.info._ZN5flash44flash_bwd_dq_dk_dv_loop_seqk_parallel_kernelI23Flash_bwd_kernel_traitsILi256ELi64ELi64ELi8ELi4ELi2ELi2ELb0ELb1EN7cutlass10bfloat16_tE19Flash_kernel_traitsILi256ELi64ELi64ELi8ES3_EELb0ELb0ELb0ELb1ELb0ELb0ELb0EEEvNS_16Flash_bwd_paramsE --------------------------
	.section	.nv.info._ZN5flash44flash_bwd_dq_dk_dv_loop_seqk_parallel_kernelI23Flash_bwd_kernel_traitsILi256ELi64ELi64ELi8ELi4ELi2ELi2ELb0ELb1EN7cutlass10bfloat16_tE19Flash_kernel_traitsILi256ELi64ELi64ELi8ES3_EELb0ELb0ELb0ELb1ELb0ELb0ELb0EEEvNS_16Flash_bwd_paramsE,"",@"SHT_CUDA_INFO"
	.sectionflags	@""
	.align	4


	//----- nvinfo : EIATTR_CUDA_API_VERSION
	.align		4
        /*0000*/ 	.byte	0x04, 0x37
        /*0002*/ 	.short	(.L_600 - .L_599)
.L_599:
        /*0004*/ 	.word	0x00000082


	//----- nvinfo : EIATTR_KPARAM_INFO
	.align		4
.L_600:
        /*0008*/ 	.byte	0x04, 0x17
        /*000a*/ 	.short	(.L_602 - .L_601)
.L_601:
        /*000c*/ 	.word	0x00000000
        /*0010*/ 	.short	0x0000
        /*0012*/ 	.short	0x0000
        /*0014*/ 	.byte	0x00, 0xf0, 0x01, 0x0a


	//----- nvinfo : EIATTR_SPARSE_MMA_MASK
	.align		4
.L_602:
        /*0018*/ 	.byte	0x03, 0x50
        /*001a*/ 	.short	0x0000


	//----- nvinfo : EIATTR_MAXREG_COUNT
	.align		4
        /*001c*/ 	.byte	0x03, 0x1b
        /*001e*/ 	.short	0x00ff


	//----- nvinfo : EIATTR_NUM_BARRIERS
	.align		4
        /*0020*/ 	.byte	0x02, 0x4c
        /*0022*/ 	.byte	0x01
	.zero		1


	//----- nvinfo : EIATTR_MERCURY_ISA_VERSION
	.align		4
        /*0024*/ 	.byte	0x03, 0x5f
        /*0026*/ 	.short	0x0101


	//----- nvinfo : EIATTR_EXIT_INSTR_OFFSETS
	.align		4
        /*0028*/ 	.byte	0x04, 0x1c
        /*002a*/ 	.short	(.L_604 - .L_603)


	//   ....[0]....
.L_603:
        /*002c*/ 	.word	0x00000090


	//   ....[1]....
        /*0030*/ 	.word	0x0000a760


	//----- nvinfo : EIATTR_CRS_STACK_SIZE
	.align		4
.L_604:
        /*0034*/ 	.byte	0x04, 0x1e
        /*0036*/ 	.short	(.L_606 - .L_605)
.L_605:
        /*0038*/ 	.word	0x00000000


	//----- nvinfo : EIATTR_CBANK_PARAM_SIZE
	.align		4
.L_606:
        /*003c*/ 	.byte	0x03, 0x19
        /*003e*/ 	.short	0x0280


	//----- nvinfo : EIATTR_PARAM_CBANK
	.align		4
        /*0040*/ 	.byte	0x04, 0x0a
        /*0042*/ 	.short	(.L_608 - .L_607)
	.align		4
.L_607:
        /*0044*/ 	.word	index@(.nv.constant0._ZN5flash44flash_bwd_dq_dk_dv_loop_seqk_parallel_kernelI23Flash_bwd_kernel_traitsILi256ELi64ELi64ELi8ELi4ELi2ELi2ELb0ELb1EN7cutlass10bfloat16_tE19Flash_kernel_traitsILi256ELi64ELi64ELi8ES3_EELb0ELb0ELb0ELb1ELb0ELb0ELb0EEEvNS_16Flash_bwd_paramsE)
        /*0048*/ 	.short	0x0210
        /*004a*/ 	.short	0x0280


	//----- nvinfo : EIATTR_SW_WAR
	.align		4
.L_608:
        /*004c*/ 	.byte	0x04, 0x36
        /*004e*/ 	.short	(.L_610 - .L_609)
.L_609:
        /*0050*/ 	.word	0x00000008
.L_610:


//--------------------- .nv.info._ZN5flash44flash_bwd_dq_dk_dv_loop_seqk_parallel_kernelI23Flash_bwd_kernel_traitsILi256ELi64ELi64ELi8ELi4ELi2ELi2ELb0ELb1EN7cutlass10bfloat16_tE19Flash_kernel_traitsILi256ELi64ELi64ELi8ES3_EELb0ELb0ELb1ELb0ELb0ELb1ELb0EEEvNS_16Flash_bwd_paramsE --------------------------
	.section	.nv.info._ZN5flash44flash_bwd_dq_dk_dv_loop_seqk_parallel_kernelI23Flash_bwd_kernel_traitsILi256ELi64ELi64ELi8ELi4ELi2ELi2ELb0ELb1EN7cutlass10bfloat16_tE19Flash_kernel_traitsILi256ELi64ELi64ELi8ES3_EELb0ELb0ELb1ELb0ELb0ELb1ELb0EEEvNS_16Flash_bwd_paramsE,"",@"SHT_CUDA_INFO"
	.sectionflags	@""
	.align	4


	//----- nvinfo : EIATTR_CUDA_API_VERSION
	.align		4
        /*0000*/ 	.byte	0x04, 0x37
        /*0002*/ 	.short	(.L_612 - .L_611)
.L_611:
        /*0004*/ 	.word	0x00000082


	//----- nvinfo : EIATTR_KPARAM_INFO
	.align		4
.L_612:
        /*0008*/ 	.byte	0x04, 0x17
        /*000a*/ 	.short	(.L_614 - .L_613)
.L_613:
        /*000c*/ 	.word	0x00000000
        /*0010*/ 	.short	0x0000
        /*0012*/ 	.short	0x0000
        /*0014*/ 	.byte	0x00, 0xf0, 0x01, 0x0a


	//----- nvinfo : EIATTR_SPARSE_MMA_MASK
	.align		4
.L_614:
        /*0018*/ 	.byte	0x03, 0x50
        /*001a*/ 	.short	0x0000


	//----- nvinfo : EIATTR_MAXREG_COUNT
	.align		4
        /*001c*/ 	.byte	0x03, 0x1b
        /*001e*/ 	.short	0x00ff


	//----- nvinfo : EIATTR_NUM_BARRIERS
	.align		4
        /*0020*/ 	.byte	0x02, 0x4c
        /*0022*/ 	.byte	0x01
	.zero		1


	//----- nvinfo : EIATTR_MERCURY_ISA_VERSION
	.align		4
        /*0024*/ 	.byte	0x03, 0x5f
        /*0026*/ 	.short	0x0101


	//----- nvinfo : EIATTR_EXIT_INSTR_OFFSETS
	.align		4
        /*0028*/ 	.byte	0x04, 0x1c
        /*002a*/ 	.short	(.L_616 - .L_615)


	//   ....[0]....
.L_615:
        /*002c*/ 	.word	0x000000a0


	//   ....[1]....
        /*0030*/ 	.word	0x00008a80


	//----- nvinfo : EIATTR_CRS_STACK_SIZE
	.align		4
.L_616:
        /*0034*/ 	.byte	0x04, 0x1e
        /*0036*/ 	.short	(.L_618 - .L_617)
.L_617:
        /*0038*/ 	.word	0x00000000


	//----- nvinfo : EIATTR_CBANK_PARAM_SIZE
	.align		4
.L_618:
        /*003c*/ 	.byte	0x03, 0x19
        /*003e*/ 	.short	0x0280


	//----- nvinfo : EIATTR_PARAM_CBANK
	.align		4
        /*0040*/ 	.byte	0x04, 0x0a
        /*0042*/ 	.short	(.L_620 - .L_619)
	.align		4
.L_619:
        /*0044*/ 	.word	index@(.nv.constant0._ZN5flash44flash_bwd_dq_dk_dv_loop_seqk_parallel_kernelI23Flash_bwd_kernel_traitsILi256ELi64ELi64ELi8ELi4ELi2ELi2ELb0ELb1EN7cutlass10bfloat16_tE19Flash_kernel_traitsILi256ELi64ELi64ELi8ES3_EELb0ELb0ELb1ELb0ELb0ELb1ELb0EEEvNS_16Flash_bwd_paramsE)
        /*0048*/ 	.short	0x0210
        /*004a*/ 	.short	0x0280


	//----- nvinfo : EIATTR_SW_WAR
	.align		4
.L_620:
        /*004c*/ 	.byte	0x04, 0x36
        /*004e*/ 	.short	(.L_622 - .L_621)
.L_621:
        /*0050*/ 	.word	0x00000008
.L_622:


//--------------------- .nv.info._ZN5flash44flash_bwd_dq_dk_dv_loop_seqk_parallel_kernelI23Flash_bwd_kernel_traitsILi256ELi64ELi64ELi8ELi4ELi2ELi2ELb0ELb1EN7cutlass10bfloat16_tE19Flash_kernel_traitsILi256ELi64ELi64ELi8ES3_EELb0ELb0ELb1ELb1ELb0ELb0ELb0EEEvNS_16Flash_bwd_paramsE --------------------------
	.section	.nv.info._ZN5flash44flash_bwd_dq_dk_dv_loop_seqk_parallel_kernelI23Flash_bwd_kernel_traitsILi256ELi64ELi64ELi8ELi4ELi2ELi2ELb0ELb1EN7cutlass10bfloat16_tE19Flash_kernel_traitsILi256ELi64ELi64ELi8ES3_EELb0ELb0ELb1ELb1ELb0ELb0ELb0EEEvNS_16Flash_bwd_paramsE,"",@"SHT_CUDA_INFO"
	.sectionflags	@""
	.align	4


	//----- nvinfo : EIATTR_CUDA_API_VERSION
	.align		4
        /*0000*/ 	.byte	0x04, 0x37
        /*0002*/ 	.short	(.L_624 - .L_623)
.L_623:
        /*0004*/ 	.word	0x00000082


	//----- nvinfo : EIATTR_KPARAM_INFO
	.align		4
.L_624:
        /*0008*/ 	.byte	0x04, 0x17
        /*000a*/ 	.short	(.L_626 - .L_625)
.L_625:
        /*000c*/ 	.word	0x00000000
        /*0010*/ 	.short	0x0000
        /*0012*/ 	.short	0x0000
        /*0014*/ 	.byte	0x00, 0xf0, 0x01, 0x0a


	//----- nvinfo : EIATTR_SPARSE_MMA_MASK
	.align		4
.L_626:
        /*0018*/ 	.byte	0x03, 0x50
        /*001a*/ 	.short	0x0000


	//----- nvinfo : EIATTR_MAXREG_COUNT
	.align		4
        /*001c*/ 	.byte	0x03, 0x1b
        /*001e*/ 	.short	0x00ff


	//----- nvinfo : EIATTR_NUM_BARRIERS
	.align		4
        /*0020*/ 	.byte	0x02, 0x4c
        /*0022*/ 	.byte	0x01
	.zero		1


	//----- nvinfo : EIATTR_MERCURY_ISA_VERSION
	.align		4
        /*0024*/ 	.byte	0x03, 0x5f
        /*0026*/ 	.short	0x0101


	//----- nvinfo : EIATTR_EXIT_INSTR_OFFSETS
	.align		4
        /*0028*/ 	.byte	0x04, 0x1c
        /*002a*/ 	.short	(.L_628 - .L_627)


	//   ....[0]....
.L_627:
        /*002c*/ 	.word	0x00000090


	//   ....[1]....
        /*0030*/ 	.word	0x0000a910


	//----- nvinfo : EIATTR_CRS_STACK_SIZE
	.align		4
.L_628:
        /*0034*/ 	.byte	0x04, 0x1e
        /*0036*/ 	.short	(.L_630 - .L_629)
.L_629:
        /*0038*/ 	.word	0x00000000


	//----- nvinfo : EIATTR_CBANK_PARAM_SIZE
	.align		4
.L_630:
        /*003c*/ 	.byte	0x03, 0x19
        /*003e*/ 	.short	0x0280


	//----- nvinfo : EIATTR_PARAM_CBANK
	.align		4
        /*0040*/ 	.byte	0x04, 0x0a
        /*0042*/ 	.short	(.L_632 - .L_631)
	.align		4
.L_631:
        /*0044*/ 	.word	index@(.nv.constant0._ZN5flash44flash_bwd_dq_dk_dv_loop_seqk_parallel_kernelI23Flash_bwd_kernel_traitsILi256ELi64ELi64ELi8ELi4ELi2ELi2ELb0ELb1EN7cutlass10bfloat16_tE19Flash_kernel_traitsILi256ELi64ELi64ELi8ES3_EELb0ELb0ELb1ELb1ELb0ELb0ELb0EEEvNS_16Flash_bwd_paramsE)
        /*0048*/ 	.short	0x0210
        /*004a*/ 	.short	0x0280


	//----- nvinfo : EIATTR_SW_WAR
	.align		4
.L_632:
        /*004c*/ 	.byte	0x04, 0x36
        /*004e*/ 	.short	(.L_634 - .L_633)
.L_633:
        /*0050*/ 	.word	0x00000008
.L_634:


//--------------------- .nv.info._ZN5flash44flash_bwd_dq_dk_dv_loop_seqk_parallel_kernelI23Flash_bwd_kernel_traitsILi256ELi64ELi64ELi8ELi4ELi2ELi2ELb0ELb0EN7cutlass10bfloat16_tE19Flash_kernel_traitsILi256ELi64ELi64ELi8ES3_EELb0ELb0ELb0ELb0ELb0ELb0ELb0EEEvNS_16Flash_bwd_paramsE --------------------------
	.section	.nv.info._ZN5flash44flash_bwd_dq_dk_dv_loop_seqk_parallel_kernelI23Flash_bwd_kernel_traitsILi256ELi64ELi64ELi8ELi4ELi2ELi2ELb0ELb0EN7cutlass10bfloat16_tE19Flash_kernel_traitsILi256ELi64ELi64ELi8ES3_EELb0ELb0ELb0ELb0ELb0ELb0ELb0EEEvNS_16Flash_bwd_paramsE,"",@"SHT_CUDA_INFO"
	.sectionflags	@""
	.align	4


	//----- nvinfo : EIATTR_CUDA_API_VERSION
	.align		4
        /*0000*/ 	.byte	0x04, 0x37
        /*0002*/ 	.short	(.L_636 - .L_635)
.L_635:
        /*0004*/ 	.word	0x00000082


	//----- nvinfo : EIATTR_KPARAM_INFO
	.align		4
.L_636:
        /*0008*/ 	.byte	0x04, 0x17
        /*000a*/ 	.short	(.L_638 - .L_637)
.L_637:
        /*000c*/ 	.word	0x00000000
        /*0010*/ 	.short	0x0000
        /*0012*/ 	.short	0x0000
        /*0014*/ 	.byte	0x00, 0xf0, 0x01, 0x0a


	//----- nvinfo : EIATTR_SPARSE_MMA_MASK
	.align		4
.L_638:
        /*0018*/ 	.byte	0x03, 0x50
        /*001a*/ 	.short	0x0000


	//----- nvinfo : EIATTR_MAXREG_COUNT
	.align		4
        /*001c*/ 	.byte	0x03, 0x1b
        /*001e*/ 	.short	0x00ff


	//----- nvinfo : EIATTR_NUM_BARRIERS
	.align		4
        /*0020*/ 	.byte	0x02, 0x4c
        /*0022*/ 	.byte	0x01
	.zero		1


	//----- nvinfo : EIATTR_ANNOTATIONS
	.align		4
        /*0024*/ 	.byte	0x04, 0x55
        /*0026*/ 	.short	(.L_640 - .L_639)


	//   ....[0]....
.L_639:
        /*0028*/ 	.word	0x00000001
        /*002c*/ 	.byte	0x40, 0x04, 0x00, 0x00, 0x01, 0x00, 0x00, 0x00, 0xd0, 0x17, 0x00, 0x00


	//----- nvinfo : EIATTR_MERCURY_ISA_VERSION
	.align		4
.L_640:
        /*0038*/ 	.byte	0x03, 0x5f
        /*003a*/ 	.short	0x0101


	//----- nvinfo : EIATTR_EXIT_INSTR_OFFSETS
	.align		4
        /*003c*/ 	.byte	0x04, 0x1c
        /*003e*/ 	.short	(.L_642 - .L_641)


	//   ....[0]....
.L_641:
        /*0040*/ 	.word	0x000000a0


	//   ....[1]....
        /*0044*/ 	.word	0x0000aa10


	//----- nvinfo : EIATTR_CRS_STACK_SIZE
	.align		4
.L_642:
        /*0048*/ 	.byte	0x04, 0x1e
        /*004a*/ 	.short	(.L_644 - .L_643)
.L_643:
        /*004c*/ 	.word	0x00000000


	//----- nvinfo : EIATTR_CBANK_PARAM_SIZE
	.align		4
.L_644:
        /*0050*/ 	.byte	0x03, 0x19
        /*0052*/ 	.short	0x0280


	//----- nvinfo : EIATTR_PARAM_CBANK
	.align		4
        /*0054*/ 	.byte	0x04, 0x0a
        /*0056*/ 	.short	(.L_646 - .L_645)
	.align		4
.L_645:
        /*0058*/ 	.word	index@(.nv.constant0._ZN5flash44flash_bwd_dq_dk_dv_loop_seqk_parallel_kernelI23Flash_bwd_kernel_traitsILi256ELi64ELi64ELi8ELi4ELi2ELi2ELb0ELb0EN7cutlass10bfloat16_tE19Flash_kernel_traitsILi256ELi64ELi64ELi8ES3_EELb0ELb0ELb0ELb0ELb0ELb0ELb0EEEvNS_16Flash_bwd_paramsE)
        /*005c*/ 	.short	0x0210
        /*005e*/ 	.short	0x0280


	//----- nvinfo : EIATTR_SW_WAR
	.align		4
.L_646:
        /*0060*/ 	.byte	0x04, 0x36
        /*0062*/ 	.short	(.L_648 - .L_647)
.L_647:
        /*0064*/ 	.word	0x00000008
.L_648:


//--------------------- .nv.info._ZN5flash44flash_bwd_dq_dk_dv_loop_seqk_parallel_kernelI23Flash_bwd_kernel_traitsILi256ELi64ELi64ELi8ELi4ELi2ELi2ELb0ELb0EN7cutlass10bfloat16_tE19Flash_kernel_traitsILi256ELi64ELi64ELi8ES3_EELb0ELb0ELb1ELb0ELb0ELb0ELb0EEEvNS_16Flash_bwd_paramsE --------------------------
	.section	.nv.info._ZN5flash44flash_bwd_dq_dk_dv_loop_seqk_parallel_kernelI23Flash_bwd_kernel_traitsILi256ELi64ELi64ELi8ELi4ELi2ELi2ELb0ELb0EN7cutlass10bfloat16_tE19Flash_kernel_traitsILi256ELi64ELi64ELi8ES3_EELb0ELb0ELb1ELb0ELb0ELb0ELb0EEEvNS_16Flash_bwd_paramsE,"",@"SHT_CUDA_INFO"
	.sectionflags	@""
	.align	4


	//----- nvinfo : EIATTR_CUDA_API_VERSION
	.align		4
        /*0000*/ 	.byte	0x04, 0x37
        /*0002*/ 	.short	(.L_650 - .L_649)
.L_649:
        /*0004*/ 	.word	0x00000082


	//----- nvinfo : EIATTR_KPARAM_INFO
	.align		4
.L_650:
        /*0008*/ 	.byte	0x04, 0x17
        /*000a*/ 	.short	(.L_652 - .L_651)
.L_651:
        /*000c*/ 	.word	0x00000000
        /*0010*/ 	.short	0x0000
        /*0012*/ 	.short	0x0000
        /*0014*/ 	.byte	0x00, 0xf0, 0x01, 0x0a


	//----- nvinfo : EIATTR_SPARSE_MMA_MASK
	.align		4
.L_652:
        /*0018*/ 	.byte	0x03, 0x50
        /*001a*/ 	.short	0x0000


	//----- nvinfo : EIATTR_MAXREG_COUNT
	.align		4
        /*001c*/ 	.byte	0x03, 0x1b
        /*001e*/ 	.short	0x00ff


	//----- nvinfo : EIATTR_NUM_BARRIERS
	.align		4
        /*0020*/ 	.byte	0x02, 0x4c
        /*0022*/ 	.byte	0x01
	.zero		1


	//----- nvinfo : EIATTR_ANNOTATIONS
	.align		4
        /*0024*/ 	.byte	0x04, 0x55
        /*0026*/ 	.short	(.L_654 - .L_653)


	//   ....[0]....
.L_653:
        /*0028*/ 	.word	0x00000001
        /*002c*/ 	.byte	0x20, 0x03, 0x00, 0x00, 0x01, 0x00, 0x00, 0x00, 0x60, 0x05, 0x00, 0x00, 0x01, 0x00, 0x00, 0x00
        /* <DEDUP_REMOVED lines=34> */
        /*025c*/ 	.byte	0x80, 0xa5, 0x00, 0x00


	//----- nvinfo : EIATTR_MERCURY_ISA_VERSION
	.align		4
.L_654:
        /*0260*/ 	.byte	0x03, 0x5f
        /*0262*/ 	.short	0x0101


	//----- nvinfo : EIATTR_EXIT_INSTR_OFFSETS
	.align		4
        /*0264*/ 	.byte	0x04, 0x1c
        /*0266*/ 	.short	(.L_656 - .L_655)


	//   ....[0]....
.L_655:
        /*0268*/ 	.word	0x000000a0


	//   ....[1]....
        /*026c*/ 	.word	0x0000af30


	//----- nvinfo : EIATTR_CRS_STACK_SIZE
	.align		4
.L_656:
        /*0270*/ 	.byte	0x04, 0x1e
        /*0272*/ 	.short	(.L_658 - .L_657)
.L_657:
        /*0274*/ 	.word	0x00000000


	//----- nvinfo : EIATTR_CBANK_PARAM_SIZE
	.align		4
.L_658:
        /*0278*/ 	.byte	0x03, 0x19
        /*027a*/ 	.short	0x0280


	//----- nvinfo : EIATTR_PARAM_CBANK
	.align		4
        /*027c*/ 	.byte	0x04, 0x0a
        /*027e*/ 	.short	(.L_660 - .L_659)
	.align		4
.L_659:
        /*0280*/ 	.word	index@(.nv.constant0._ZN5flash44flash_bwd_dq_dk_dv_loop_seqk_parallel_kernelI23Flash_bwd_kernel_traitsILi256ELi64ELi64ELi8ELi4ELi2ELi2ELb0ELb0EN7cutlass10bfloat16_tE19Flash_kernel_traitsILi256ELi64ELi64ELi8ES3_EELb0ELb0ELb1ELb0ELb0ELb0ELb0EEEvNS_16Flash_bwd_paramsE)
        /*0284*/ 	.short	0x0210
        /*0286*/ 	.short	0x0280


	//----- nvinfo : EIATTR_SW_WAR
	.align		4
.L_660:
        /*0288*/ 	.byte	0x04, 0x36
        /*028a*/ 	.short	(.L_662 - .L_661)
.L_661:
        /*028c*/ 	.word	0x00000008
.L_662:


//--------------------- .nv.info._ZN5flash44flash_bwd_dq_dk_dv_loop_seqk_parallel_kernelI23Flash_bwd_kernel_traitsILi256ELi64ELi64ELi8ELi4ELi2ELi2ELb0ELb0EN7cutlass10bfloat16_tE19Flash_kernel_traitsILi256ELi64ELi64ELi8ES3_EELb0ELb0ELb0ELb0ELb0ELb1ELb0EEEvNS_16Flash_bwd_paramsE --------------------------
	.section	.nv.info._ZN5flash44flash_bwd_dq_dk_dv_loop_seqk_parallel_kernelI23Flash_bwd_kernel_traitsILi256ELi64ELi64ELi8ELi4ELi2ELi2ELb0ELb0EN7cutlass10bfloat16_tE19Flash_kernel_traitsILi256ELi64ELi64ELi8ES3_EELb0ELb0ELb0ELb0ELb0ELb1ELb0EEEvNS_16Flash_bwd_paramsE,"",@"SHT_CUDA_INFO"
	.sectionflags	@""
	.align	4


	//----- nvinfo : EIATTR_CUDA_API_VERSION
	.align		4
        /*0000*/ 	.byte	0x04, 0x37
        /*0002*/ 	.short	(.L_664 - .L_663)
.L_663:
        /*0004*/ 	.word	0x00000082


	//----- nvinfo : EIATTR_KPARAM_INFO
	.align		4
.L_664:
        /*0008*/ 	.byte	0x04, 0x17
        /*000a*/ 	.short	(.L_666 - .L_665)
.L_665:
        /*000c*/ 	.word	0x00000000
        /*0010*/ 	.short	0x0000
        /*0012*/ 	.short	0x0000
        /*0014*/ 	.byte	0x00, 0xf0, 0x01, 0x0a


	//----- nvinfo : EIATTR_SPARSE_MMA_MASK
	.align		4
.L_666:
        /*0018*/ 	.byte	0x03, 0x50
        /*001a*/ 	.short	0x0000


	//----- nvinfo : EIATTR_MAXREG_COUNT
	.align		4
        /*001c*/ 	.byte	0x03, 0x1b
        /*001e*/ 	.short	0x00ff


	//----- nvinfo : EIATTR_NUM_BARRIERS
	.align		4
        /*0020*/ 	.byte	0x02, 0x4c
        /*0022*/ 	.byte	0x01
	.zero		1


	//----- nvinfo : EIATTR_ANNOTATIONS
	.align		4
        /*0024*/ 	.byte	0x04, 0x55
        /*0026*/ 	.short	(.L_668 - .L_667)


	//   ....[0]....
.L_667:
        /*0028*/ 	.word	0x00000001
        /*002c*/ 	.byte	0x80, 0x05, 0x00, 0x00, 0x01, 0x00, 0x00, 0x00, 0x70, 0x06, 0x00, 0x00, 0x01, 0x00, 0x00, 0x00
        /*003c*/ 	.byte	0xf0, 0x1b, 0x00, 0x00, 0x01, 0x00, 0x00, 0x00, 0xa0, 0x30, 0x00, 0x00, 0x01, 0x00, 0x00, 0x00
        /*004c*/ 	.byte	0x50, 0x7a, 0x00, 0x00


	//----- nvinfo : EIATTR_MERCURY_ISA_VERSION
	.align		4
.L_668:
        /*0050*/ 	.byte	0x03, 0x5f
        /*0052*/ 	.short	0x0101


	//----- nvinfo : EIATTR_EXIT_INSTR_OFFSETS
	.align		4
        /*0054*/ 	.byte	0x04, 0x1c
        /*0056*/ 	.short	(.L_670 - .L_669)


	//   ....[0]....
.L_669:
        /*0058*/ 	.word	0x000000a0


	//   ....[1]....
        /*005c*/ 	.word	0x00008c70


	//----- nvinfo : EIATTR_CRS_STACK_SIZE
	.align		4
.L_670:
        /*0060*/ 	.byte	0x04, 0x1e
        /*0062*/ 	.short	(.L_672 - .L_671)
.L_671:
        /*0064*/ 	.word	0x00000000


	//----- nvinfo : EIATTR_CBANK_PARAM_SIZE
	.align		4
.L_672:
        /*0068*/ 	.byte	0x03, 0x19
        /*006a*/ 	.short	0x0280


	//----- nvinfo : EIATTR_PARAM_CBANK
	.align		4
        /*006c*/ 	.byte	0x04, 0x0a
        /*006e*/ 	.short	(.L_674 - .L_673)
	.align		4
.L_673:
        /*0070*/ 	.word	index@(.nv.constant0._ZN5flash44flash_bwd_dq_dk_dv_loop_seqk_parallel_kernelI23Flash_bwd_kernel_traitsILi256ELi64ELi64ELi8ELi4ELi2ELi2ELb0ELb0EN7cutlass10bfloat16_tE19Flash_kernel_traitsILi256ELi64ELi64ELi8ES3_EELb0ELb0ELb0ELb0ELb0ELb1ELb0EEEvNS_16Flash_bwd_paramsE)
        /*0074*/ 	.short	0x0210
        /*0076*/ 	.short	0x0280


	//----- nvinfo : EIATTR_SW_WAR
	.align		4
.L_674:
        /*0078*/ 	.byte	0x04, 0x36
        /*007a*/ 	.short	(.L_676 - .L_675)
.L_675:
        /*007c*/ 	.word	0x00000008
.L_676:


//--------------------- .nv.info._ZN5flash44flash_bwd_dq_dk_dv_loop_seqk_parallel_kernelI23Flash_bwd_kernel_traitsILi256ELi64ELi64ELi8ELi4ELi2ELi2ELb0ELb0EN7cutlass10bfloat16_tE19Flash_kernel_traitsILi256ELi64ELi64ELi8ES3_EELb0ELb0ELb0ELb1ELb0ELb0ELb0EEEvNS_16Flash_bwd_paramsE --------------------------
	.section	.nv.info._ZN5flash44flash_bwd_dq_dk_dv_loop_seqk_parallel_kernelI23Flash_bwd_kernel_traitsILi256ELi64ELi64ELi8ELi4ELi2ELi2ELb0ELb0EN7cutlass10bfloat16_tE19Flash_kernel_traitsILi256ELi64ELi64ELi8ES3_EELb0ELb0ELb0ELb1ELb0ELb0ELb0EEEvNS_16Flash_bwd_paramsE,"",@"SHT_CUDA_INFO"
	.sectionflags	@""
	.align	4


	//----- nvinfo : EIATTR_CUDA_API_VERSION
	.align		4
        /*0000*/ 	.byte	0x04, 0x37
        /*0002*/ 	.short	(.L_678 - .L_677)
.L_677:
        /*0004*/ 	.word	0x00000082


	//----- nvinfo : EIATTR_KPARAM_INFO
	.align		4
.L_678:
        /*0008*/ 	.byte	0x04, 0x17
        /*000a*/ 	.short	(.L_680 - .L_679)
.L_679:
        /*000c*/ 	.word	0x00000000
        /*0010*/ 	.short	0x0000
        /*0012*/ 	.short	0x0000
        /*0014*/ 	.byte	0x00, 0xf0, 0x01, 0x0a


	//----- nvinfo : EIATTR_SPARSE_MMA_MASK
	.align		4
.L_680:
        /*0018*/ 	.byte	0x03, 0x50
        /*001a*/ 	.short	0x0000


	//----- nvinfo : EIATTR_MAXREG_COUNT
	.align		4
        /*001c*/ 	.byte	0x03, 0x1b
        /*001e*/ 	.short	0x00ff


	//----- nvinfo : EIATTR_NUM_BARRIERS
	.align		4
        /*0020*/ 	.byte	0x02, 0x4c
        /*0022*/ 	.byte	0x01
	.zero		1


	//----- nvinfo : EIATTR_ANNOTATIONS
	.align		4
        /*0024*/ 	.byte	0x04, 0x55
        /*0026*/ 	.short	(.L_682 - .L_681)


	//   ....[0]....
.L_681:
        /* <DEDUP_REMOVED lines=38> */


	//----- nvinfo : EIATTR_MERCURY_ISA_VERSION
	.align		4
.L_682:
        /*0270*/ 	.byte	0x03, 0x5f
        /*0272*/ 	.short	0x0101


	//----- nvinfo : EIATTR_EXIT_INSTR_OFFSETS
	.align		4
        /*0274*/ 	.byte	0x04, 0x1c
        /*0276*/ 	.short	(.L_684 - .L_683)


	//   ....[0]....
.L_683:
        /*0278*/ 	.word	0x000000a0


	//   ....[1]....
        /*027c*/ 	.word	0x0000b2b0


	//----- nvinfo : EIATTR_CRS_STACK_SIZE
	.align		4
.L_684:
        /*0280*/ 	.byte	0x04, 0x1e
        /*0282*/ 	.short	(.L_686 - .L_685)
.L_685:
        /*0284*/ 	.word	0x00000000


	//----- nvinfo : EIATTR_CBANK_PARAM_SIZE
	.align		4
.L_686:
        /*0288*/ 	.byte	0x03, 0x19
        /*028a*/ 	.short	0x0280


	//----- nvinfo : EIATTR_PARAM_CBANK
	.align		4
        /*028c*/ 	.byte	0x04, 0x0a
        /*028e*/ 	.short	(.L_688 - .L_687)
	.align		4
.L_687:
        /*0290*/ 	.word	index@(.nv.constant0._ZN5flash44flash_bwd_dq_dk_dv_loop_seqk_parallel_kernelI23Flash_bwd_kernel_traitsILi256ELi64ELi64ELi8ELi4ELi2ELi2ELb0ELb0EN7cutlass10bfloat16_tE19Flash_kernel_traitsILi256ELi64ELi64ELi8ES3_EELb0ELb0ELb0ELb1ELb0ELb0ELb0EEEvNS_16Flash_bwd_paramsE)
        /*0294*/ 	.short	0x0210
        /*0296*/ 	.short	0x0280


	//----- nvinfo : EIATTR_SW_WAR
	.align		4
.L_688:
        /*0298*/ 	.byte	0x04, 0x36
        /*029a*/ 	.short	(.L_690 - .L_689)
.L_689:
        /*029c*/ 	.word	0x00000008
.L_690:


//--------------------- .nv.info._ZN5flash44flash_bwd_dq_dk_dv_loop_seqk_parallel_kernelI23Flash_bwd_kernel_traitsILi256ELi64ELi64ELi8ELi4ELi2ELi2ELb0ELb0EN7cutlass10bfloat16_tE19Flash_kernel_traitsILi256ELi64ELi64ELi8ES3_EELb0ELb0ELb1ELb0ELb0ELb1ELb0EEEvNS_16Flash_bwd_paramsE --------------------------
	.section	.nv.info._ZN5flash44flash_bwd_dq_dk_dv_loop_seqk_parallel_kernelI23Flash_bwd_kernel_traitsILi256ELi64ELi64ELi8ELi4ELi2ELi2ELb0ELb0EN7cutlass10bfloat16_tE19Flash_kernel_traitsILi256ELi64ELi64ELi8ES3_EELb0ELb0ELb1ELb0ELb0ELb1ELb0EEEvNS_16Flash_bwd_paramsE,"",@"SHT_CUDA_INFO"
	.sectionflags	@""
	.align	4


	//----- nvinfo : EIATTR_CUDA_API_VERSION
	.align		4
        /*0000*/ 	.byte	0x04, 0x37
        /*0002*/ 	.short	(.L_692 - .L_691)
.L_691:
        /*0004*/ 	.word	0x00000082


	//----- nvinfo : EIATTR_KPARAM_INFO
	.align		4
.L_692:
        /*0008*/ 	.byte	0x04, 0x17
        /*000a*/ 	.short	(.L_694 - .L_693)
.L_693:
        /*000c*/ 	.word	0x00000000
        /*0010*/ 	.short	0x0000
        /*0012*/ 	.short	0x0000
        /*0014*/ 	.byte	0x00, 0xf0, 0x01, 0x0a


	//----- nvinfo : EIATTR_SPARSE_MMA_MASK
	.align		4
.L_694:
        /*0018*/ 	.byte	0x03, 0x50
        /*001a*/ 	.short	0x0000


	//----- nvinfo : EIATTR_MAXREG_COUNT
	.align		4
        /*001c*/ 	.byte	0x03, 0x1b
        /*001e*/ 	.short	0x00ff


	//----- nvinfo : EIATTR_NUM_BARRIERS
	.align		4
        /*0020*/ 	.byte	0x02, 0x4c
        /*0022*/ 	.byte	0x01
	.zero		1


	//----- nvinfo : EIATTR_ANNOTATIONS
	.align		4
        /*0024*/ 	.byte	0x04, 0x55
        /*0026*/ 	.short	(.L_696 - .L_695)


	//   ....[0]....
.L_695:
        /*0028*/ 	.word	0x00000001
        /*002c*/ 	.byte	0xa0, 0x00, 0x00, 0x00, 0x01, 0x00, 0x00, 0x00, 0x00, 0x06, 0x00, 0x00, 0x01, 0x00, 0x00, 0x00
        /*003c*/ 	.byte	0x20, 0x26, 0x00, 0x00, 0x01, 0x00, 0x00, 0x00, 0x30, 0x85, 0x00, 0x00, 0x01, 0x00, 0x00, 0x00
        /*004c*/ 	.byte	0x20, 0x8e, 0x00, 0x00


	//----- nvinfo : EIATTR_MERCURY_ISA_VERSION
	.align		4
.L_696:
        /*0050*/ 	.byte	0x03, 0x5f
        /*0052*/ 	.short	0x0101


	//----- nvinfo : EIATTR_EXIT_INSTR_OFFSETS
	.align		4
        /*0054*/ 	.byte	0x04, 0x1c
        /*0056*/ 	.short	(.L_698 - .L_697)


	//   ....[0]....
.L_697:
        /*0058*/ 	.word	0x000000c0


	//   ....[1]....
        /*005c*/ 	.word	0x00008ea0


	//----- nvinfo : EIATTR_CRS_STACK_SIZE
	.align		4
.L_698:
        /*0060*/ 	.byte	0x04, 0x1e
        /*0062*/ 	.short	(.L_700 - .L_699)
.L_699:
        /*0064*/ 	.word	0x00000000


	//----- nvinfo : EIATTR_CBANK_PARAM_SIZE
	.align		4
.L_700:
        /*0068*/ 	.byte	0x03, 0x19
        /*006a*/ 	.short	0x0280


	//----- nvinfo : EIATTR_PARAM_CBANK
	.align		4
        /*006c*/ 	.byte	0x04, 0x0a
        /*006e*/ 	.short	(.L_702 - .L_701)
	.align		4
.L_701:
        /*0070*/ 	.word	index@(.nv.constant0._ZN5flash44flash_bwd_dq_dk_dv_loop_seqk_parallel_kernelI23Flash_bwd_kernel_traitsILi256ELi64ELi64ELi8ELi4ELi2ELi2ELb0ELb0EN7cutlass10bfloat16_tE19Flash_kernel_traitsILi256ELi64ELi64ELi8ES3_EELb0ELb0ELb1ELb0ELb0ELb1ELb0EEEvNS_16Flash_bwd_paramsE)
        /*0074*/ 	.short	0x0210
        /*0076*/ 	.short	0x0280


	//----- nvinfo : EIATTR_SW_WAR
	.align		4
.L_702:
        /*0078*/ 	.byte	0x04, 0x36
        /*007a*/ 	.short	(.L_704 - .L_703)
.L_703:
        /*007c*/ 	.word	0x00000008
.L_704:


//--------------------- .nv.info._ZN5flash44flash_bwd_dq_dk_dv_loop_seqk_parallel_kernelI23Flash_bwd_kernel_traitsILi256ELi64ELi64ELi8ELi4ELi2ELi2ELb0ELb0EN7cutlass10bfloat16_tE19Flash_kernel_traitsILi256ELi64ELi64ELi8ES3_EELb0ELb0ELb1ELb1ELb0ELb0ELb0EEEvNS_16Flash_bwd_paramsE --------------------------
	.section	.nv.info._ZN5flash44flash_bwd_dq_dk_dv_loop_seqk_parallel_kernelI23Flash_bwd_kernel_traitsILi256ELi64ELi64ELi8ELi4ELi2ELi2ELb0ELb0EN7cutlass10bfloat16_tE19Flash_kernel_traitsILi256ELi64ELi64ELi8ES3_EELb0ELb0ELb1ELb1ELb0ELb0ELb0EEEvNS_16Flash_bwd_paramsE,"",@"SHT_CUDA_INFO"
	.sectionflags	@""
	.align	4


	//----- nvinfo : EIATTR_CUDA_API_VERSION
	.align		4
        /*0000*/ 	.byte	0x04, 0x37
        /*0002*/ 	.short	(.L_706 - .L_705)
.L_705:
        /*0004*/ 	.word	0x00000082


	//----- nvinfo : EIATTR_KPARAM_INFO
	.align		4
.L_706:
        /*0008*/ 	.byte	0x04, 0x17
        /*000a*/ 	.short	(.L_708 - .L_707)
.L_707:
        /*000c*/ 	.word	0x00000000
        /*0010*/ 	.short	0x0000
        /*0012*/ 	.short	0x0000
        /*0014*/ 	.byte	0x00, 0xf0, 0x01, 0x0a


	//----- nvinfo : EIATTR_SPARSE_MMA_MASK
	.align		4
.L_708:
        /*0018*/ 	.byte	0x03, 0x50
        /*001a*/ 	.short	0x0000


	//----- nvinfo : EIATTR_MAXREG_COUNT
	.align		4
        /*001c*/ 	.byte	0x03, 0x1b
        /*001e*/ 	.short	0x00ff


	//----- nvinfo : EIATTR_NUM_BARRIERS
	.align		4
        /*0020*/ 	.byte	0x02, 0x4c
        /*0022*/ 	.byte	0x01
	.zero		1


	//----- nvinfo : EIATTR_ANNOTATIONS
	.align		4
        /*0024*/ 	.byte	0x04, 0x55
        /*0026*/ 	.short	(.L_710 - .L_709)


	//   ....[0]....
.L_709:
        /* <DEDUP_REMOVED lines=36> */


	//----- nvinfo : EIATTR_MERCURY_ISA_VERSION
	.align		4
.L_710:
        /*0250*/ 	.byte	0x03, 0x5f
        /*0252*/ 	.short	0x0101


	//----- nvinfo : EIATTR_EXIT_INSTR_OFFSETS
	.align		4
        /*0254*/ 	.byte	0x04, 0x1c
        /*0256*/ 	.short	(.L_712 - .L_711)


	//   ....[0]....
.L_711:
        /*0258*/ 	.word	0x000000a0


	//   ....[1]....
        /*025c*/ 	.word	0x0000b430


	//----- nvinfo : EIATTR_CRS_STACK_SIZE
	.align		4
.L_712:
        /*0260*/ 	.byte	0x04, 0x1e
        /*0262*/ 	.short	(.L_714 - .L_713)
.L_713:
        /*0264*/ 	.word	0x00000000


	//----- nvinfo : EIATTR_CBANK_PARAM_SIZE
	.align		4
.L_714:
        /*0268*/ 	.byte	0x03, 0x19
        /*026a*/ 	.short	0x0280


	//----- nvinfo : EIATTR_PARAM_CBANK
	.align		4
        /*026c*/ 	.byte	0x04, 0x0a
        /*026e*/ 	.short	(.L_716 - .L_715)
	.align		4
.L_715:
        /*0270*/ 	.word	index@(.nv.constant0._ZN5flash44flash_bwd_dq_dk_dv_loop_seqk_parallel_kernelI23Flash_bwd_kernel_traitsILi256ELi64ELi64ELi8ELi4ELi2ELi2ELb0ELb0EN7cutlass10bfloat16_tE19Flash_kernel_traitsILi256ELi64ELi64ELi8ES3_EELb0ELb0ELb1ELb1ELb0ELb0ELb0EEEvNS_16Flash_bwd_paramsE)
        /*0274*/ 	.short	0x0210
        /*0276*/ 	.short	0x0280


	//----- nvinfo : EIATTR_SW_WAR
	.align		4
.L_716:
        /*0278*/ 	.byte	0x04, 0x36
        /*027a*/ 	.short	(.L_718 - .L_717)
.L_717:
        /*027c*/ 	.word	0x00000008
.L_718:


//--------------------- .nv.info._ZN5flash27flash_bwd_convert_dq_kernelI23Flash_bwd_kernel_traitsILi256ELi64ELi64ELi8ELi4ELi2ELi2ELb0ELb1EN7cutlass10bfloat16_tE19Flash_kernel_traitsILi256ELi64ELi64ELi8ES3_EEEEvNS_16Flash_bwd_paramsEi --------------------------
	.section	.nv.info._ZN5flash27flash_bwd_convert_dq_kernelI23Flash_bwd_kernel_traitsILi256ELi64ELi64ELi8ELi4ELi2ELi2ELb0ELb1EN7cutlass10bfloat16_tE19Flash_kernel_traitsILi256ELi64ELi64ELi8ES3_EEEEvNS_16Flash_bwd_paramsEi,"",@"SHT_CUDA_INFO"
	.sectionflags	@""
	.align	4


	//----- nvinfo : EIATTR_CUDA_API_VERSION
	.align		4
        /*0000*/ 	.byte	0x04, 0x37
        /*0002*/ 	.short	(.L_720 - .L_719)
.L_719:
        /*0004*/ 	.word	0x00000082


	//----- nvinfo : EIATTR_KPARAM_INFO
	.align		4
.L_720:
        /*0008*/ 	.byte	0x04, 0x17
        /*000a*/ 	.short	(.L_722 - .L_721)
.L_721:
        /*000c*/ 	.word	0x00000000
        /*0010*/ 	.short	0x0001
        /*0012*/ 	.short	0x0280
        /*0014*/ 	.byte	0x00, 0xf0, 0x11, 0x00


	//----- nvinfo : EIATTR_KPARAM_INFO
	.align		4
.L_722:
        /*0018*/ 	.byte	0x04, 0x17
        /*001a*/ 	.short	(.L_724 - .L_723)
.L_723:
        /*001c*/ 	.word	0x00000000
        /*0020*/ 	.short	0x0000
        /*0022*/ 	.short	0x0000
        /*0024*/ 	.byte	0x00, 0xf0, 0x01, 0x0a


	//----- nvinfo : EIATTR_SPARSE_MMA_MASK
	.align		4
.L_724:
        /*0028*/ 	.byte	0x03, 0x50
        /*002a*/ 	.short	0x0000


	//----- nvinfo : EIATTR_MAXREG_COUNT
	.align		4
        /*002c*/ 	.byte	0x03, 0x1b
        /*002e*/ 	.short	0x00ff


	//----- nvinfo : EIATTR_NUM_BARRIERS
	.align		4
        /*0030*/ 	.byte	0x02, 0x4c
        /*0032*/ 	.byte	0x01
	.zero		1


	//----- nvinfo : EIATTR_MERCURY_ISA_VERSION
	.align		4
        /*0034*/ 	.byte	0x03, 0x5f
        /*0036*/ 	.short	0x0101


	//----- nvinfo : EIATTR_EXIT_INSTR_OFFSETS
	.align		4
        /*0038*/ 	.byte	0x04, 0x1c
        /*003a*/ 	.short	(.L_726 - .L_725)


	//   ....[0]....
.L_725:
        /*003c*/ 	.word	0x00000100


	//   ....[1]....
        /*0040*/ 	.word	0x000020f0


	//   ....[2]....
        /*0044*/ 	.word	0x00002230


	//   ....[3]....
        /*0048*/ 	.word	0x00002250


	//----- nvinfo : EIATTR_CRS_STACK_SIZE
	.align		4
.L_726:
        /*004c*/ 	.byte	0x04, 0x1e
        /*004e*/ 	.short	(.L_728 - .L_727)
.L_727:
        /*0050*/ 	.word	0x00000000


	//----- nvinfo : EIATTR_CBANK_PARAM_SIZE
	.align		4
.L_728:
        /*0054*/ 	.byte	0x03, 0x19
        /*0056*/ 	.short	0x0284


	//----- nvinfo : EIATTR_PARAM_CBANK
	.align		4
        /*0058*/ 	.byte	0x04, 0x0a
        /*005a*/ 	.short	(.L_730 - .L_729)
	.align		4
.L_729:
        /*005c*/ 	.word	index@(.nv.constant0._ZN5flash27flash_bwd_convert_dq_kernelI23Flash_bwd_kernel_traitsILi256ELi64ELi64ELi8ELi4ELi2ELi2ELb0ELb1EN7cutlass10bfloat16_tE19Flash_kernel_traitsILi256ELi64ELi64ELi8ES3_EEEEvNS_16Flash_bwd_paramsEi)
        /*0060*/ 	.short	0x0210
        /*0062*/ 	.short	0x0284


	//----- nvinfo : EIATTR_SW_WAR
	.align		4
.L_730:
        /*0064*/ 	.byte	0x04, 0x36
        /*0066*/ 	.short	(.L_732 - .L_731)
.L_731:
        /*0068*/ 	.word	0x00000008
.L_732:


//--------------------- .nv.info._ZN5flash44flash_bwd_dq_dk_dv_loop_seqk_parallel_kernelI23Flash_bwd_kernel_traitsILi256ELi64ELi64ELi8ELi4ELi2ELi2ELb0ELb1EN7cutlass10bfloat16_tE19Flash_kernel_traitsILi256ELi64ELi64ELi8ES3_EELb1ELb0ELb0ELb0ELb0ELb0ELb0EEEvNS_16Flash_bwd_paramsE --------------------------
	.section	.nv.info._ZN5flash44flash_bwd_dq_dk_dv_loop_seqk_parallel_kernelI23Flash_bwd_kernel_traitsILi256ELi64ELi64ELi8ELi4ELi2ELi2ELb0ELb1EN7cutlass10bfloat16_tE19Flash_kernel_traitsILi256ELi64ELi64ELi8ES3_EELb1ELb0ELb0ELb0ELb0ELb0ELb0EEEvNS_16Flash_bwd_paramsE,"",@"SHT_CUDA_INFO"
	.sectionflags	@""
	.align	4


	//----- nvinfo : EIATTR_CUDA_API_VERSION
	.align		4
        /*0000*/ 	.byte	0x04, 0x37
        /*0002*/ 	.short	(.L_734 - .L_733)
.L_733:
        /*0004*/ 	.word	0x00000082


	//----- nvinfo : EIATTR_KPARAM_INFO
	.align		4
.L_734:
        /*0008*/ 	.byte	0x04, 0x17
        /*000a*/ 	.short	(.L_736 - .L_735)
.L_735:
        /*000c*/ 	.word	0x00000000
        /*0010*/ 	.short	0x0000
        /*0012*/ 	.short	0x0000
        /*0014*/ 	.byte	0x00, 0xf0, 0x01, 0x0a


	//----- nvinfo : EIATTR_SPARSE_MMA_MASK
	.align		4
.L_736:
        /*0018*/ 	.byte	0x03, 0x50
        /*001a*/ 	.short	0x0000


	//----- nvinfo : EIATTR_MAXREG_COUNT
	.align		4
        /*001c*/ 	.byte	0x03, 0x1b
        /*001e*/ 	.short	0x00ff


	//----- nvinfo : EIATTR_NUM_BARRIERS
	.align		4
        /*0020*/ 	.byte	0x02, 0x4c
        /*0022*/ 	.byte	0x01
	.zero		1


	//----- nvinfo : EIATTR_MERCURY_ISA_VERSION
	.align		4
        /*0024*/ 	.byte	0x03, 0x5f
        /*0026*/ 	.short	0x0101


	//----- nvinfo : EIATTR_EXIT_INSTR_OFFSETS
	.align		4
        /*0028*/ 	.byte	0x04, 0x1c
        /*002a*/ 	.short	(.L_738 - .L_737)


	//   ....[0]....
.L_737:
        /*002c*/ 	.word	0x00000090


	//   ....[1]....
        /*0030*/ 	.word	0x0000af20


	//----- nvinfo : EIATTR_CRS_STACK_SIZE
	.align		4
.L_738:
        /*0034*/ 	.byte	0x04, 0x1e
        /*0036*/ 	.short	(.L_740 - .L_739)
.L_739:
        /*0038*/ 	.word	0x00000000


	//----- nvinfo : EIATTR_CBANK_PARAM_SIZE
	.align		4
.L_740:
        /*003c*/ 	.byte	0x03, 0x19
        /*003e*/ 	.short	0x0280


	//----- nvinfo : EIATTR_PARAM_CBANK
	.align		4
        /*0040*/ 	.byte	0x04, 0x0a
        /*0042*/ 	.short	(.L_742 - .L_741)
	.align		4
.L_741:
        /*0044*/ 	.word	index@(.nv.constant0._ZN5flash44flash_bwd_dq_dk_dv_loop_seqk_parallel_kernelI23Flash_bwd_kernel_traitsILi256ELi64ELi64ELi8ELi4ELi2ELi2ELb0ELb1EN7cutlass10bfloat16_tE19Flash_kernel_traitsILi256ELi64ELi64ELi8ES3_EELb1ELb0ELb0ELb0ELb0ELb0ELb0EEEvNS_16Flash_bwd_paramsE)
        /*0048*/ 	.short	0x0210
        /*004a*/ 	.short	0x0280


	//----- nvinfo : EIATTR_SW_WAR
	.align		4
.L_742:
        /*004c*/ 	.byte	0x04, 0x36
        /*004e*/ 	.short	(.L_744 - .L_743)
.L_743:
        /*0050*/ 	.word	0x00000008
.L_744:


//--------------------- .nv.info._ZN5flash44flash_bwd_dq_dk_dv_loop_seqk_parallel_kernelI23Flash_bwd_kernel_traitsILi256ELi64ELi64ELi8ELi4ELi2ELi2ELb0ELb1EN7cutlass10bfloat16_tE19Flash_kernel_traitsILi256ELi64ELi64ELi8ES3_EELb0ELb0ELb0ELb0ELb0ELb0ELb1EEEvNS_16Flash_bwd_paramsE --------------------------
	.section	.nv.info._ZN5flash44flash_bwd_dq_dk_dv_loop_seqk_parallel_kernelI23Flash_bwd_kernel_traitsILi256ELi64ELi64ELi8ELi4ELi2ELi2ELb0ELb1EN7cutlass10bfloat16_tE19Flash_kernel_traitsILi256ELi64ELi64ELi8ES3_EELb0ELb0ELb0ELb0ELb0ELb0ELb1EEEvNS_16Flash_bwd_paramsE,"",@"SHT_CUDA_INFO"
	.sectionflags	@""
	.align	4


	//----- nvinfo : EIATTR_CUDA_API_VERSION
	.align		4
        /*0000*/ 	.byte	0x04, 0x37
        /*0002*/ 	.short	(.L_746 - .L_745)
.L_745:
        /*0004*/ 	.word	0x00000082


	//----- nvinfo : EIATTR_KPARAM_INFO
	.align		4
.L_746:
        /*0008*/ 	.byte	0x04, 0x17
        /*000a*/ 	.short	(.L_748 - .L_747)
.L_747:
        /*000c*/ 	.word	0x00000000
        /*0010*/ 	.short	0x0000
        /*0012*/ 	.short	0x0000
        /*0014*/ 	.byte	0x00, 0xf0, 0x01, 0x0a


	//----- nvinfo : EIATTR_SPARSE_MMA_MASK
	.align		4
.L_748:
        /*0018*/ 	.byte	0x03, 0x50
        /*001a*/ 	.short	0x0000


	//----- nvinfo : EIATTR_MAXREG_COUNT
	.align		4
        /*001c*/ 	.byte	0x03, 0x1b
        /*001e*/ 	.short	0x00ff


	//----- nvinfo : EIATTR_NUM_BARRIERS
	.align		4
        /*0020*/ 	.byte	0x02, 0x4c
        /*0022*/ 	.byte	0x01
	.zero		1


	//----- nvinfo : EIATTR_ANNOTATIONS
	.align		4
        /*0024*/ 	.byte	0x04, 0x55
        /*0026*/ 	.short	(.L_750 - .L_749)


	//   ....[0]....
.L_749:
        /*0028*/ 	.word	0x00000001
        /*002c*/ 	.byte	0x20, 0x08, 0x00, 0x00, 0x01, 0x00, 0x00, 0x00, 0x20, 0x2a, 0x00, 0x00


	//----- nvinfo : EIATTR_MERCURY_ISA_VERSION
	.align		4
.L_750:
        /*0038*/ 	.byte	0x03, 0x5f
        /*003a*/ 	.short	0x0101


	//----- nvinfo : EIATTR_EXIT_INSTR_OFFSETS
	.align		4
        /*003c*/ 	.byte	0x04, 0x1c
        /*003e*/ 	.short	(.L_752 - .L_751)


	//   ....[0]....
.L_751:
        /*0040*/ 	.word	0x000000a0


	//   ....[1]....
        /*0044*/ 	.word	0x0000a890


	//----- nvinfo : EIATTR_CRS_STACK_SIZE
	.align		4
.L_752:
        /*0048*/ 	.byte	0x04, 0x1e
        /*004a*/ 	.short	(.L_754 - .L_753)
.L_753:
        /*004c*/ 	.word	0x00000000


	//----- nvinfo : EIATTR_CBANK_PARAM_SIZE
	.align		4
.L_754:
        /*0050*/ 	.byte	0x03, 0x19
        /*0052*/ 	.short	0x0280


	//----- nvinfo : EIATTR_PARAM_CBANK
	.align		4
        /*0054*/ 	.byte	0x04, 0x0a
        /*0056*/ 	.short	(.L_756 - .L_755)
	.align		4
.L_755:
        /*0058*/ 	.word	index@(.nv.constant0._ZN5flash44flash_bwd_dq_dk_dv_loop_seqk_parallel_kernelI23Flash_bwd_kernel_traitsILi256ELi64ELi64ELi8ELi4ELi2ELi2ELb0ELb1EN7cutlass10bfloat16_tE19Flash_kernel_traitsILi256ELi64ELi64ELi8ES3_EELb0ELb0ELb0ELb0ELb0ELb0ELb1EEEvNS_16Flash_bwd_paramsE)
        /*005c*/ 	.short	0x0210
        /*005e*/ 	.short	0x0280


	//----- nvinfo : EIATTR_SW_WAR
	.align		4
.L_756:
        /*0060*/ 	.byte	0x04, 0x36
        /*0062*/ 	.short	(.L_758 - .L_757)
.L_757:
        /*0064*/ 	.word	0x00000008
.L_758:


//--------------------- .nv.info._ZN5flash44flash_bwd_dq_dk_dv_loop_seqk_parallel_kernelI23Flash_bwd_kernel_traitsILi256ELi64ELi64ELi8ELi4ELi2ELi2ELb0ELb1EN7cutlass10bfloat16_tE19Flash_kernel_traitsILi256ELi64ELi64ELi8ES3_EELb1ELb0ELb1ELb0ELb0ELb0ELb0EEEvNS_16Flash_bwd_paramsE --------------------------
	.section	.nv.info._ZN5flash44flash_bwd_dq_dk_dv_loop_seqk_parallel_kernelI23Flash_bwd_kernel_traitsILi256ELi64ELi64ELi8ELi4ELi2ELi2ELb0ELb1EN7cutlass10bfloat16_tE19Flash_kernel_traitsILi256ELi64ELi64ELi8ES3_EELb1ELb0ELb1ELb0ELb0ELb0ELb0EEEvNS_16Flash_bwd_paramsE,"",@"SHT_CUDA_INFO"
	.sectionflags	@""
	.align	4


	//----- nvinfo : EIATTR_CUDA_API_VERSION
	.align		4
        /*0000*/ 	.byte	0x04, 0x37
        /*0002*/ 	.short	(.L_760 - .L_759)
.L_759:
        /*0004*/ 	.word	0x00000082


	//----- nvinfo : EIATTR_KPARAM_INFO
	.align		4
.L_760:
        /*0008*/ 	.byte	0x04, 0x17
        /*000a*/ 	.short	(.L_762 - .L_761)
.L_761:
        /*000c*/ 	.word	0x00000000
        /*0010*/ 	.short	0x0000
        /*0012*/ 	.short	0x0000
        /*0014*/ 	.byte	0x00, 0xf0, 0x01, 0x0a


	//----- nvinfo : EIATTR_SPARSE_MMA_MASK
	.align		4
.L_762:
        /*0018*/ 	.byte	0x03, 0x50
        /*001a*/ 	.short	0x0000


	//----- nvinfo : EIATTR_MAXREG_COUNT
	.align		4
        /*001c*/ 	.byte	0x03, 0x1b
        /*001e*/ 	.short	0x00ff


	//----- nvinfo : EIATTR_NUM_BARRIERS
	.align		4
        /*0020*/ 	.byte	0x02, 0x4c
        /*0022*/ 	.byte	0x01
	.zero		1


	//----- nvinfo : EIATTR_ANNOTATIONS
	.align		4
        /*0024*/ 	.byte	0x04, 0x55
        /*0026*/ 	.short	(.L_764 - .L_763)


	//   ....[0]....
.L_763:
        /*0028*/ 	.word	0x00000001
        /*002c*/ 	.byte	0xa0, 0x00, 0x00, 0x00, 0x01, 0x00, 0x00, 0x00, 0xa0, 0x03, 0x00, 0x00, 0x01, 0x00, 0x00, 0x00
        /*003c*/ 	.byte	0x00, 0x58, 0x00, 0x00, 0x01, 0x00, 0x00, 0x00, 0xa0, 0xb0, 0x00, 0x00


	//----- nvinfo : EIATTR_MERCURY_ISA_VERSION
	.align		4
.L_764:
        /*0048*/ 	.byte	0x03, 0x5f
        /*004a*/ 	.short	0x0101


	//----- nvinfo : EIATTR_EXIT_INSTR_OFFSETS
	.align		4
        /*004c*/ 	.byte	0x04, 0x1c
        /*004e*/ 	.short	(.L_766 - .L_765)


	//   ....[0]....
.L_765:
        /*0050*/ 	.word	0x000000c0


	//   ....[1]....
        /*0054*/ 	.word	0x0000b130


	//----- nvinfo : EIATTR_CRS_STACK_SIZE
	.align		4
.L_766:
        /*0058*/ 	.byte	0x04, 0x1e
        /*005a*/ 	.short	(.L_768 - .L_767)
.L_767:
        /*005c*/ 	.word	0x00000000


	//----- nvinfo : EIATTR_CBANK_PARAM_SIZE
	.align		4
.L_768:
        /*0060*/ 	.byte	0x03, 0x19
        /*0062*/ 	.short	0x0280


	//----- nvinfo : EIATTR_PARAM_CBANK
	.align		4
        /*0064*/ 	.byte	0x04, 0x0a
        /*0066*/ 	.short	(.L_770 - .L_769)
	.align		4
.L_769:
        /*0068*/ 	.word	index@(.nv.constant0._ZN5flash44flash_bwd_dq_dk_dv_loop_seqk_parallel_kernelI23Flash_bwd_kernel_traitsILi256ELi64ELi64ELi8ELi4ELi2ELi2ELb0ELb1EN7cutlass10bfloat16_tE19Flash_kernel_traitsILi256ELi64ELi64ELi8ES3_EELb1ELb0ELb1ELb0ELb0ELb0ELb0EEEvNS_16Flash_bwd_paramsE)
        /*006c*/ 	.short	0x0210
        /*006e*/ 	.short	0x0280


	//----- nvinfo : EIATTR_SW_WAR
	.align		4
.L_770:
        /*0070*/ 	.byte	0x04, 0x36
        /*0072*/ 	.short	(.L_772 - .L_771)
.L_771:
        /*0074*/ 	.word	0x00000008
.L_772:


//--------------------- .nv.info._ZN5flash44flash_bwd_dq_dk_dv_loop_seqk_parallel_kernelI23Flash_bwd_kernel_traitsILi256ELi64ELi64ELi8ELi4ELi2ELi2ELb0ELb1EN7cutlass10bfloat16_tE19Flash_kernel_traitsILi256ELi64ELi64ELi8ES3_EELb0ELb0ELb1ELb0ELb0ELb0ELb1EEEvNS_16Flash_bwd_paramsE --------------------------
	.section	.nv.info._ZN5flash44flash_bwd_dq_dk_dv_loop_seqk_parallel_kernelI23Flash_bwd_kernel_traitsILi256ELi64ELi64ELi8ELi4ELi2ELi2ELb0ELb1EN7cutlass10bfloat16_tE19Flash_kernel_traitsILi256ELi64ELi64ELi8ES3_EELb0ELb0ELb1ELb0ELb0ELb0ELb1EEEvNS_16Flash_bwd_paramsE,"",@"SHT_CUDA_INFO"
	.sectionflags	@""
	.align	4


	//----- nvinfo : EIATTR_CUDA_API_VERSION
	.align		4
        /*0000*/ 	.byte	0x04, 0x37
        /*0002*/ 	.short	(.L_774 - .L_773)
.L_773:
        /*0004*/ 	.word	0x00000082


	//----- nvinfo : EIATTR_KPARAM_INFO
	.align		4
.L_774:
        /*0008*/ 	.byte	0x04, 0x17
        /*000a*/ 	.short	(.L_776 - .L_775)
.L_775:
        /*000c*/ 	.word	0x00000000
        /*0010*/ 	.short	0x0000
        /*0012*/ 	.short	0x0000
        /*0014*/ 	.byte	0x00, 0xf0, 0x01, 0x0a


	//----- nvinfo : EIATTR_SPARSE_MMA_MASK
	.align		4
.L_776:
        /*0018*/ 	.byte	0x03, 0x50
        /*001a*/ 	.short	0x0000


	//----- nvinfo : EIATTR_MAXREG_COUNT
	.align		4
        /*001c*/ 	.byte	0x03, 0x1b
        /*001e*/ 	.short	0x00ff


	//----- nvinfo : EIATTR_NUM_BARRIERS
	.align		4
        /*0020*/ 	.byte	0x02, 0x4c
        /*0022*/ 	.byte	0x01
	.zero		1


	//----- nvinfo : EIATTR_ANNOTATIONS
	.align		4
        /*0024*/ 	.byte	0x04, 0x55
        /*0026*/ 	.short	(.L_778 - .L_777)


	//   ....[0]....
.L_777:
        /*0028*/ 	.word	0x00000001
        /*002c*/ 	.byte	0xa0, 0x00, 0x00, 0x00, 0x01, 0x00, 0x00, 0x00, 0xe0, 0xa9, 0x00, 0x00


	//----- nvinfo : EIATTR_MERCURY_ISA_VERSION
	.align		4
.L_778:
        /*0038*/ 	.byte	0x03, 0x5f
        /*003a*/ 	.short	0x0101


	//----- nvinfo : EIATTR_EXIT_INSTR_OFFSETS
	.align		4
        /*003c*/ 	.byte	0x04, 0x1c
        /*003e*/ 	.short	(.L_780 - .L_779)


	//   ....[0]....
.L_779:
        /*0040*/ 	.word	0x000000c0


	//   ....[1]....
        /*0044*/ 	.word	0x0000aa70


	//----- nvinfo : EIATTR_CRS_STACK_SIZE
	.align		4
.L_780:
        /*0048*/ 	.byte	0x04, 0x1e
        /*004a*/ 	.short	(.L_782 - .L_781)
.L_781:
        /*004c*/ 	.word	0x00000000


	//----- nvinfo : EIATTR_CBANK_PARAM_SIZE
	.align		4
.L_782:
        /*0050*/ 	.byte	0x03, 0x19
        /*0052*/ 	.short	0x0280


	//----- nvinfo : EIATTR_PARAM_CBANK
	.align		4
        /*0054*/ 	.byte	0x04, 0x0a
        /*0056*/ 	.short	(.L_784 - .L_783)
	.align		4
.L_783:
        /*0058*/ 	.word	index@(.nv.constant0._ZN5flash44flash_bwd_dq_dk_dv_loop_seqk_parallel_kernelI23Flash_bwd_kernel_traitsILi256ELi64ELi64ELi8ELi4ELi2ELi2ELb0ELb1EN7cutlass10bfloat16_tE19Flash_kernel_traitsILi256ELi64ELi64ELi8ES3_EELb0ELb0ELb1ELb0ELb0ELb0ELb1EEEvNS_16Flash_bwd_paramsE)
        /*005c*/ 	.short	0x0210
        /*005e*/ 	.short	0x0280


	//----- nvinfo : EIATTR_SW_WAR
	.align		4
.L_784:
        /*0060*/ 	.byte	0x04, 0x36
        /*0062*/ 	.short	(.L_786 - .L_785)
.L_785:
        /*0064*/ 	.word	0x00000008
.L_786:


//--------------------- .nv.info._ZN5flash44flash_bwd_dq_dk_dv_loop_seqk_parallel_kernelI23Flash_bwd_kernel_traitsILi256ELi64ELi64ELi8ELi4ELi2ELi2ELb0ELb1EN7cutlass10bfloat16_tE19Flash_kernel_traitsILi256ELi64ELi64ELi8ES3_EELb1ELb0ELb0ELb0ELb0ELb1ELb0EEEvNS_16Flash_bwd_paramsE --------------------------
	.section	.nv.info._ZN5flash44flash_bwd_dq_dk_dv_loop_seqk_parallel_kernelI23Flash_bwd_kernel_traitsILi256ELi64ELi64ELi8ELi4ELi2ELi2ELb0ELb1EN7cutlass10bfloat16_tE19Flash_kernel_traitsILi256ELi64ELi64ELi8ES3_EELb1ELb0ELb0ELb0ELb0ELb1ELb0EEEvNS_16Flash_bwd_paramsE,"",@"SHT_CUDA_INFO"
	.sectionflags	@""
	.align	4


	//----- nvinfo : EIATTR_CUDA_API_VERSION
	.align		4
        /*0000*/ 	.byte	0x04, 0x37
        /*0002*/ 	.short	(.L_788 - .L_787)
.L_787:
        /*0004*/ 	.word	0x00000082


	//----- nvinfo : EIATTR_KPARAM_INFO
	.align		4
.L_788:
        /*0008*/ 	.byte	0x04, 0x17
        /*000a*/ 	.short	(.L_790 - .L_789)
.L_789:
        /*000c*/ 	.word	0x00000000
        /*0010*/ 	.short	0x0000
        /*0012*/ 	.short	0x0000
        /*0014*/ 	.byte	0x00, 0xf0, 0x01, 0x0a


	//----- nvinfo : EIATTR_SPARSE_MMA_MASK
	.align		4
.L_790:
        /*0018*/ 	.byte	0x03, 0x50
        /*001a*/ 	.short	0x0000


	//----- nvinfo : EIATTR_MAXREG_COUNT
	.align		4
        /*001c*/ 	.byte	0x03, 0x1b
        /*001e*/ 	.short	0x00ff


	//----- nvinfo : EIATTR_NUM_BARRIERS
	.align		4
        /*0020*/ 	.byte	0x02, 0x4c
        /*0022*/ 	.byte	0x01
	.zero		1


	//----- nvinfo : EIATTR_MERCURY_ISA_VERSION
	.align		4
        /*0024*/ 	.byte	0x03, 0x5f
        /*0026*/ 	.short	0x0101


	//----- nvinfo : EIATTR_EXIT_INSTR_OFFSETS
	.align		4
        /*0028*/ 	.byte	0x04, 0x1c
        /*002a*/ 	.short	(.L_792 - .L_791)


	//   ....[0]....
.L_791:
        /*002c*/ 	.word	0x00000090


	//   ....[1]....
        /*0030*/ 	.word	0x000094d0


	//----- nvinfo : EIATTR_CRS_STACK_SIZE
	.align		4
.L_792:
        /*0034*/ 	.byte	0x04, 0x1e
        /*0036*/ 	.short	(.L_794 - .L_793)
.L_793:
        /*0038*/ 	.word	0x00000000


	//----- nvinfo : EIATTR_CBANK_PARAM_SIZE
	.align		4
.L_794:
        /*003c*/ 	.byte	0x03, 0x19
        /*003e*/ 	.short	0x0280


	//----- nvinfo : EIATTR_PARAM_CBANK
	.align		4
        /*0040*/ 	.byte	0x04, 0x0a
        /*0042*/ 	.short	(.L_796 - .L_795)
	.align		4
.L_795:
        /*0044*/ 	.word	index@(.nv.constant0._ZN5flash44flash_bwd_dq_dk_dv_loop_seqk_parallel_kernelI23Flash_bwd_kernel_traitsILi256ELi64ELi64ELi8ELi4ELi2ELi2ELb0ELb1EN7cutlass10bfloat16_tE19Flash_kernel_traitsILi256ELi64ELi64ELi8ES3_EELb1ELb0ELb0ELb0ELb0ELb1ELb0EEEvNS_16Flash_bwd_paramsE)
        /*0048*/ 	.short	0x0210
        /*004a*/ 	.short	0x0280


	//----- nvinfo : EIATTR_SW_WAR
	.align		4
.L_796:
        /*004c*/ 	.byte	0x04, 0x36
        /*004e*/ 	.short	(.L_798 - .L_797)
.L_797:
        /*0050*/ 	.word	0x00000008
.L_798:


//--------------------- .nv.info._ZN5flash44flash_bwd_dq_dk_dv_loop_seqk_parallel_kernelI23Flash_bwd_kernel_traitsILi256ELi64ELi64ELi8ELi4ELi2ELi2ELb0ELb1EN7cutlass10bfloat16_tE19Flash_kernel_traitsILi256ELi64ELi64ELi8ES3_EELb0ELb0ELb0ELb0ELb0ELb1ELb1EEEvNS_16Flash_bwd_paramsE --------------------------
	.section	.nv.info._ZN5flash44flash_bwd_dq_dk_dv_loop_seqk_parallel_kernelI23Flash_bwd_kernel_traitsILi256ELi64ELi64ELi8ELi4ELi2ELi2ELb0ELb1EN7cutlass10bfloat16_tE19Flash_kernel_traitsILi256ELi64ELi64ELi8ES3_EELb0ELb0ELb0ELb0ELb0ELb1ELb1EEEvNS_16Flash_bwd_paramsE,"",@"SHT_CUDA_INFO"
	.sectionflags	@""
	.align	4


	//----- nvinfo : EIATTR_CUDA_API_VERSION
	.align		4
        /*0000*/ 	.byte	0x04, 0x37
        /*0002*/ 	.short	(.L_800 - .L_799)
.L_799:
        /*0004*/ 	.word	0x00000082


	//----- nvinfo : EIATTR_KPARAM_INFO
	.align		4
.L_800:
        /*0008*/ 	.byte	0x04, 0x17
        /*000a*/ 	.short	(.L_802 - .L_801)
.L_801:
        /*000c*/ 	.word	0x00000000
        /*0010*/ 	.short	0x0000
        /*0012*/ 	.short	0x0000
        /*0014*/ 	.byte	0x00, 0xf0, 0x01, 0x0a


	//----- nvinfo : EIATTR_SPARSE_MMA_MASK
	.align		4
.L_802:
        /*0018*/ 	.byte	0x03, 0x50
        /*001a*/ 	.short	0x0000


	//----- nvinfo : EIATTR_MAXREG_COUNT
	.align		4
        /*001c*/ 	.byte	0x03, 0x1b
        /*001e*/ 	.short	0x00ff


	//----- nvinfo : EIATTR_NUM_BARRIERS
	.align		4
        /*0020*/ 	.byte	0x02, 0x4c
        /*0022*/ 	.byte	0x01
	.zero		1


	//----- nvinfo : EIATTR_MERCURY_ISA_VERSION
	.align		4
        /*0024*/ 	.byte	0x03, 0x5f
        /*0026*/ 	.short	0x0101


	//----- nvinfo : EIATTR_EXIT_INSTR_OFFSETS
	.align		4
        /*0028*/ 	.byte	0x04, 0x1c
        /*002a*/ 	.short	(.L_804 - .L_803)


	//   ....[0]....
.L_803:
        /*002c*/ 	.word	0x00000090


	//   ....[1]....
        /*0030*/ 	.word	0x00008dd0


	//----- nvinfo : EIATTR_CRS_STACK_SIZE
	.align		4
.L_804:
        /*0034*/ 	.byte	0x04, 0x1e
        /*0036*/ 	.short	(.L_806 - .L_805)
.L_805:
        /*0038*/ 	.word	0x00000000


	//----- nvinfo : EIATTR_CBANK_PARAM_SIZE
	.align		4
.L_806:
        /*003c*/ 	.byte	0x03, 0x19
        /*003e*/ 	.short	0x0280


	//----- nvinfo : EIATTR_PARAM_CBANK
	.align		4
        /*0040*/ 	.byte	0x04, 0x0a
        /*0042*/ 	.short	(.L_808 - .L_807)
	.align		4
.L_807:
        /*0044*/ 	.word	index@(.nv.constant0._ZN5flash44flash_bwd_dq_dk_dv_loop_seqk_parallel_kernelI23Flash_bwd_kernel_traitsILi256ELi64ELi64ELi8ELi4ELi2ELi2ELb0ELb1EN7cutlass10bfloat16_tE19Flash_kernel_traitsILi256ELi64ELi64ELi8ES3_EELb0ELb0ELb0ELb0ELb0ELb1ELb1EEEvNS_16Flash_bwd_paramsE)
        /*0048*/ 	.short	0x0210
        /*004a*/ 	.short	0x0280


	//----- nvinfo : EIATTR_SW_WAR
	.align		4
.L_808:
        /*004c*/ 	.byte	0x04, 0x36
        /*004e*/ 	.short	(.L_810 - .L_809)
.L_809:
        /*0050*/ 	.word	0x00000008
.L_810:


//--------------------- .nv.info._ZN5flash44flash_bwd_dq_dk_dv_loop_seqk_parallel_kernelI23Flash_bwd_kernel_traitsILi256ELi64ELi64ELi8ELi4ELi2ELi2ELb0ELb1EN7cutlass10bfloat16_tE19Flash_kernel_traitsILi256ELi64ELi64ELi8ES3_EELb1ELb0ELb0ELb1ELb0ELb0ELb0EEEvNS_16Flash_bwd_paramsE --------------------------
	.section	.nv.info._ZN5flash44flash_bwd_dq_dk_dv_loop_seqk_parallel_kernelI23Flash_bwd_kernel_traitsILi256ELi64ELi64ELi8ELi4ELi2ELi2ELb0ELb1EN7cutlass10bfloat16_tE19Flash_kernel_traitsILi256ELi64ELi64ELi8ES3_EELb1ELb0ELb0ELb1ELb0ELb0ELb0EEEvNS_16Flash_bwd_paramsE,"",@"SHT_CUDA_INFO"
	.sectionflags	@""
	.align	4


	//----- nvinfo : EIATTR_CUDA_API_VERSION
	.align		4
        /*0000*/ 	.byte	0x04, 0x37
        /*0002*/ 	.short	(.L_812 - .L_811)
.L_811:
        /*0004*/ 	.word	0x00000082


	//----- nvinfo : EIATTR_KPARAM_INFO
	.align		4
.L_812:
        /*0008*/ 	.byte	0x04, 0x17
        /*000a*/ 	.short	(.L_814 - .L_813)
.L_813:
        /*000c*/ 	.word	0x00000000
        /*0010*/ 	.short	0x0000
        /*0012*/ 	.short	0x0000
        /*0014*/ 	.byte	0x00, 0xf0, 0x01, 0x0a


	//----- nvinfo : EIATTR_SPARSE_MMA_MASK
	.align		4
.L_814:
        /*0018*/ 	.byte	0x03, 0x50
        /*001a*/ 	.short	0x0000


	//----- nvinfo : EIATTR_MAXREG_COUNT
	.align		4
        /*001c*/ 	.byte	0x03, 0x1b
        /*001e*/ 	.short	0x00ff


	//----- nvinfo : EIATTR_NUM_BARRIERS
	.align		4
        /*0020*/ 	.byte	0x02, 0x4c
        /*0022*/ 	.byte	0x01
	.zero		1


	//----- nvinfo : EIATTR_ANNOTATIONS
	.align		4
        /*0024*/ 	.byte	0x04, 0x55
        /*0026*/ 	.short	(.L_816 - .L_815)


	//   ....[0]....
.L_815:
        /*0028*/ 	.word	0x00000001
        /*002c*/ 	.byte	0xa0, 0x00, 0x00, 0x00, 0x01, 0x00, 0x00, 0x00, 0x20, 0xb4, 0x00, 0x00


	//----- nvinfo : EIATTR_MERCURY_ISA_VERSION
	.align		4
.L_816:
        /*0038*/ 	.byte	0x03, 0x5f
        /*003a*/ 	.short	0x0101


	//----- nvinfo : EIATTR_EXIT_INSTR_OFFSETS
	.align		4
        /*003c*/ 	.byte	0x04, 0x1c
        /*003e*/ 	.short	(.L_818 - .L_817)


	//   ....[0]....
.L_817:
        /*0040*/ 	.word	0x000000c0


	//   ....[1]....
        /*0044*/ 	.word	0x0000b4b0


	//----- nvinfo : EIATTR_CRS_STACK_SIZE
	.align		4
.L_818:
        /*0048*/ 	.byte	0x04, 0x1e
        /*004a*/ 	.short	(.L_820 - .L_819)
.L_819:
        /*004c*/ 	.word	0x00000000


	//----- nvinfo : EIATTR_CBANK_PARAM_SIZE
	.align		4
.L_820:
        /*0050*/ 	.byte	0x03, 0x19
        /*0052*/ 	.short	0x0280


	//----- nvinfo : EIATTR_PARAM_CBANK
	.align		4
        /*0054*/ 	.byte	0x04, 0x0a
        /*0056*/ 	.short	(.L_822 - .L_821)
	.align		4
.L_821:
        /*0058*/ 	.word	index@(.nv.constant0._ZN5flash44flash_bwd_dq_dk_dv_loop_seqk_parallel_kernelI23Flash_bwd_kernel_traitsILi256ELi64ELi64ELi8ELi4ELi2ELi2ELb0ELb1EN7cutlass10bfloat16_tE19Flash_kernel_traitsILi256ELi64ELi64ELi8ES3_EELb1ELb0ELb0ELb1ELb0ELb0ELb0EEEvNS_16Flash_bwd_paramsE)
        /*005c*/ 	.short	0x0210
        /*005e*/ 	.short	0x0280


	//----- nvinfo : EIATTR_SW_WAR
	.align		4
.L_822:
        /*0060*/ 	.byte	0x04, 0x36
        /*0062*/ 	.short	(.L_824 - .L_823)
.L_823:
        /*0064*/ 	.word	0x00000008
.L_824:


//--------------------- .nv.info._ZN5flash44flash_bwd_dq_dk_dv_loop_seqk_parallel_kernelI23Flash_bwd_kernel_traitsILi256ELi64ELi64ELi8ELi4ELi2ELi2ELb0ELb1EN7cutlass10bfloat16_tE19Flash_kernel_traitsILi256ELi64ELi64ELi8ES3_EELb0ELb0ELb0ELb1ELb0ELb0ELb1EEEvNS_16Flash_bwd_paramsE --------------------------
	.section	.nv.info._ZN5flash44flash_bwd_dq_dk_dv_loop_seqk_parallel_kernelI23Flash_bwd_kernel_traitsILi256ELi64ELi64ELi8ELi4ELi2ELi2ELb0ELb1EN7cutlass10bfloat16_tE19Flash_kernel_traitsILi256ELi64ELi64ELi8ES3_EELb0ELb0ELb0ELb1ELb0ELb0ELb1EEEvNS_16Flash_bwd_paramsE,"",@"SHT_CUDA_INFO"
	.sectionflags	@""
	.align	4


	//----- nvinfo : EIATTR_CUDA_API_VERSION
	.align		4
        /*0000*/ 	.byte	0x04, 0x37
        /*0002*/ 	.short	(.L_826 - .L_825)
.L_825:
        /*0004*/ 	.word	0x00000082


	//----- nvinfo : EIATTR_KPARAM_INFO
	.align		4
.L_826:
        /*0008*/ 	.byte	0x04, 0x17
        /*000a*/ 	.short	(.L_828 - .L_827)
.L_827:
        /*000c*/ 	.word	0x00000000
        /*0010*/ 	.short	0x0000
        /*0012*/ 	.short	0x0000
        /*0014*/ 	.byte	0x00, 0xf0, 0x01, 0x0a


	//----- nvinfo : EIATTR_SPARSE_MMA_MASK
	.align		4
.L_828:
        /*0018*/ 	.byte	0x03, 0x50
        /*001a*/ 	.short	0x0000


	//----- nvinfo : EIATTR_MAXREG_COUNT
	.align		4
        /*001c*/ 	.byte	0x03, 0x1b
        /*001e*/ 	.short	0x00ff


	//----- nvinfo : EIATTR_NUM_BARRIERS
	.align		4
        /*0020*/ 	.byte	0x02, 0x4c
        /*0022*/ 	.byte	0x01
	.zero		1


	//----- nvinfo : EIATTR_MERCURY_ISA_VERSION
	.align		4
        /*0024*/ 	.byte	0x03, 0x5f
        /*0026*/ 	.short	0x0101


	//----- nvinfo : EIATTR_EXIT_INSTR_OFFSETS
	.align		4
        /*0028*/ 	.byte	0x04, 0x1c
        /*002a*/ 	.short	(.L_830 - .L_829)


	//   ....[0]....
.L_829:
        /*002c*/ 	.word	0x000000a0


	//   ....[1]....
        /*0030*/ 	.word	0x0000ac80


	//----- nvinfo : EIATTR_CRS_STACK_SIZE
	.align		4
.L_830:
        /*0034*/ 	.byte	0x04, 0x1e
        /*0036*/ 	.short	(.L_832 - .L_831)
.L_831:
        /*0038*/ 	.word	0x00000000


	//----- nvinfo : EIATTR_CBANK_PARAM_SIZE
	.align		4
.L_832:
        /*003c*/ 	.byte	0x03, 0x19
        /*003e*/ 	.short	0x0280


	//----- nvinfo : EIATTR_PARAM_CBANK
	.align		4
        /*0040*/ 	.byte	0x04, 0x0a
        /*0042*/ 	.short	(.L_834 - .L_833)
	.align		4
.L_833:
        /*0044*/ 	.word	index@(.nv.constant0._ZN5flash44flash_bwd_dq_dk_dv_loop_seqk_parallel_kernelI23Flash_bwd_kernel_traitsILi256ELi64ELi64ELi8ELi4ELi2ELi2ELb0ELb1EN7cutlass10bfloat16_tE19Flash_kernel_traitsILi256ELi64ELi64ELi8ES3_EELb0ELb0ELb0ELb1ELb0ELb0ELb1EEEvNS_16Flash_bwd_paramsE)
        /*0048*/ 	.short	0x0210
        /*004a*/ 	.short	0x0280


	//----- nvinfo : EIATTR_SW_WAR
	.align		4
.L_834:
        /*004c*/ 	.byte	0x04, 0x36
        /*004e*/ 	.short	(.L_836 - .L_835)
.L_835:
        /*0050*/ 	.word	0x00000008
.L_836:


//--------------------- .nv.info._ZN5flash44flash_bwd_dq_dk_dv_loop_seqk_parallel_kernelI23Flash_bwd_kernel_traitsILi256ELi64ELi64ELi8ELi4ELi2ELi2ELb0ELb1EN7cutlass10bfloat16_tE19Flash_kernel_traitsILi256ELi64ELi64ELi8ES3_EELb1ELb0ELb1ELb0ELb0ELb1ELb0EEEvNS_16Flash_bwd_paramsE --------------------------
	.section	.nv.info._ZN5flash44flash_bwd_dq_dk_dv_loop_seqk_parallel_kernelI23Flash_bwd_kernel_traitsILi256ELi64ELi64ELi8ELi4ELi2ELi2ELb0ELb1EN7cutlass10bfloat16_tE19Flash_kernel_traitsILi256ELi64ELi64ELi8ES3_EELb1ELb0ELb1ELb0ELb0ELb1ELb0EEEvNS_16Flash_bwd_paramsE,"",@"SHT_CUDA_INFO"
	.sectionflags	@""
	.align	4


	//----- nvinfo : EIATTR_CUDA_API_VERSION
	.align		4
        /*0000*/ 	.byte	0x04, 0x37
        /*0002*/ 	.short	(.L_838 - .L_837)
.L_837:
        /*0004*/ 	.word	0x00000082


	//----- nvinfo : EIATTR_KPARAM_INFO
	.align		4
.L_838:
        /*0008*/ 	.byte	0x04, 0x17
        /*000a*/ 	.short	(.L_840 - .L_839)
.L_839:
        /*000c*/ 	.word	0x00000000
        /*0010*/ 	.short	0x0000
        /*0012*/ 	.short	0x0000
        /*0014*/ 	.byte	0x00, 0xf0, 0x01, 0x0a


	//----- nvinfo : EIATTR_SPARSE_MMA_MASK
	.align		4
.L_840:
        /*0018*/ 	.byte	0x03, 0x50
        /*001a*/ 	.short	0x0000


	//----- nvinfo : EIATTR_MAXREG_COUNT
	.align		4
        /*001c*/ 	.byte	0x03, 0x1b
        /*001e*/ 	.short	0x00ff


	//----- nvinfo : EIATTR_NUM_BARRIERS
	.align		4
        /*0020*/ 	.byte	0x02, 0x4c
        /*0022*/ 	.byte	0x01
	.zero		1


	//----- nvinfo : EIATTR_MERCURY_ISA_VERSION
	.align		4
        /*0024*/ 	.byte	0x03, 0x5f
        /*0026*/ 	.short	0x0101


	//----- nvinfo : EIATTR_EXIT_INSTR_OFFSETS
	.align		4
        /*0028*/ 	.byte	0x04, 0x1c
        /*002a*/ 	.short	(.L_842 - .L_841)


	//   ....[0]....
.L_841:
        /*002c*/ 	.word	0x000000a0


	//   ....[1]....
        /*0030*/ 	.word	0x00009710


	//----- nvinfo : EIATTR_CRS_STACK_SIZE
	.align		4
.L_842:
        /*0034*/ 	.byte	0x04, 0x1e
        /*0036*/ 	.short	(.L_844 - .L_843)
.L_843:
        /*0038*/ 	.word	0x00000000


	//----- nvinfo : EIATTR_CBANK_PARAM_SIZE
	.align		4
.L_844:
        /*003c*/ 	.byte	0x03, 0x19
        /*003e*/ 	.short	0x0280


	//----- nvinfo : EIATTR_PARAM_CBANK
	.align		4
        /*0040*/ 	.byte	0x04, 0x0a
        /*0042*/ 	.short	(.L_846 - .L_845)
	.align		4
.L_845:
        /*0044*/ 	.word	index@(.nv.constant0._ZN5flash44flash_bwd_dq_dk_dv_loop_seqk_parallel_kernelI23Flash_bwd_kernel_traitsILi256ELi64ELi64ELi8ELi4ELi2ELi2ELb0ELb1EN7cutlass10bfloat16_tE19Flash_kernel_traitsILi256ELi64ELi64ELi8ES3_EELb1ELb0ELb1ELb0ELb0ELb1ELb0EEEvNS_16Flash_bwd_paramsE)
        /*0048*/ 	.short	0x0210
        /*004a*/ 	.short	0x0280


	//----- nvinfo : EIATTR_SW_WAR
	.align		4
.L_846:
        /*004c*/ 	.byte	0x04, 0x36
        /*004e*/ 	.short	(.L_848 - .L_847)
.L_847:
        /*0050*/ 	.word	0x00000008
.L_848:


//--------------------- .nv.info._ZN5flash44flash_bwd_dq_dk_dv_loop_seqk_parallel_kernelI23Flash_bwd_kernel_traitsILi256ELi64ELi64ELi8ELi4ELi2ELi2ELb0ELb1EN7cutlass10bfloat16_tE19Flash_kernel_traitsILi256ELi64ELi64ELi8ES3_EELb0ELb0ELb1ELb0ELb0ELb1ELb1EEEvNS_16Flash_bwd_paramsE --------------------------
	.section	.nv.info._ZN5flash44flash_bwd_dq_dk_dv_loop_seqk_parallel_kernelI23Flash_bwd_kernel_traitsILi256ELi64ELi64ELi8ELi4ELi2ELi2ELb0ELb1EN7cutlass10bfloat16_tE19Flash_kernel_traitsILi256ELi64ELi64ELi8ES3_EELb0ELb0ELb1ELb0ELb0ELb1ELb1EEEvNS_16Flash_bwd_paramsE,"",@"SHT_CUDA_INFO"
	.sectionflags	@""
	.align	4


	//----- nvinfo : EIATTR_CUDA_API_VERSION
	.align		4
        /*0000*/ 	.byte	0x04, 0x37
        /*0002*/ 	.short	(.L_850 - .L_849)
.L_849:
        /*0004*/ 	.word	0x00000082


	//----- nvinfo : EIATTR_KPARAM_INFO
	.align		4
.L_850:
        /*0008*/ 	.byte	0x04, 0x17
        /*000a*/ 	.short	(.L_852 - .L_851)
.L_851:
        /*000c*/ 	.word	0x00000000
        /*0010*/ 	.short	0x0000
        /*0012*/ 	.short	0x0000
        /*0014*/ 	.byte	0x00, 0xf0, 0x01, 0x0a


	//----- nvinfo : EIATTR_SPARSE_MMA_MASK
	.align		4
.L_852:
        /*0018*/ 	.byte	0x03, 0x50
        /*001a*/ 	.short	0x0000


	//----- nvinfo : EIATTR_MAXREG_COUNT
	.align		4
        /*001c*/ 	.byte	0x03, 0x1b
        /*001e*/ 	.short	0x00ff


	//----- nvinfo : EIATTR_NUM_BARRIERS
	.align		4
        /*0020*/ 	.byte	0x02, 0x4c
        /*0022*/ 	.byte	0x01
	.zero		1


	//----- nvinfo : EIATTR_MERCURY_ISA_VERSION
	.align		4
        /*0024*/ 	.byte	0x03, 0x5f
        /*0026*/ 	.short	0x0101


	//----- nvinfo : EIATTR_EXIT_INSTR_OFFSETS
	.align		4
        /*0028*/ 	.byte	0x04, 0x1c
        /*002a*/ 	.short	(.L_854 - .L_853)


	//   ....[0]....
.L_853:
        /*002c*/ 	.word	0x000000a0


	//   ....[1]....
        /*0030*/ 	.word	0x00009060


	//----- nvinfo : EIATTR_CRS_STACK_SIZE
	.align		4
.L_854:
        /*0034*/ 	.byte	0x04, 0x1e
        /*0036*/ 	.short	(.L_856 - .L_855)
.L_855:
        /*0038*/ 	.word	0x00000000


	//----- nvinfo : EIATTR_CBANK_PARAM_SIZE
	.align		4
.L_856:
        /*003c*/ 	.byte	0x03, 0x19
        /*003e*/ 	.short	0x0280


	//----- nvinfo : EIATTR_PARAM_CBANK
	.align		4
        /*0040*/ 	.byte	0x04, 0x0a
        /*0042*/ 	.short	(.L_858 - .L_857)
	.align		4
.L_857:
        /*0044*/ 	.word	index@(.nv.constant0._ZN5flash44flash_bwd_dq_dk_dv_loop_seqk_parallel_kernelI23Flash_bwd_kernel_traitsILi256ELi64ELi64ELi8ELi4ELi2ELi2ELb0ELb1EN7cutlass10bfloat16_tE19Flash_kernel_traitsILi256ELi64ELi64ELi8ES3_EELb0ELb0ELb1ELb0ELb0ELb1ELb1EEEvNS_16Flash_bwd_paramsE)
        /*0048*/ 	.short	0x0210
        /*004a*/ 	.short	0x0280


	//----- nvinfo : EIATTR_SW_WAR
	.align		4
.L_858:
        /*004c*/ 	.byte	0x04, 0x36
        /*004e*/ 	.short	(.L_860 - .L_859)
.L_859:
        /*0050*/ 	.word	0x00000008
.L_860:


//--------------------- .nv.info._ZN5flash44flash_bwd_dq_dk_dv_loop_seqk_parallel_kernelI23Flash_bwd_kernel_traitsILi256ELi64ELi64ELi8ELi4ELi2ELi2ELb0ELb1EN7cutlass10bfloat16_tE19Flash_kernel_traitsILi256ELi64ELi64ELi8ES3_EELb1ELb0ELb1ELb1ELb0ELb0ELb0EEEvNS_16Flash_bwd_paramsE --------------------------
	.section	.nv.info._ZN5flash44flash_bwd_dq_dk_dv_loop_seqk_parallel_kernelI23Flash_bwd_kernel_traitsILi256ELi64ELi64ELi8ELi4ELi2ELi2ELb0ELb1EN7cutlass10bfloat16_tE19Flash_kernel_traitsILi256ELi64ELi64ELi8ES3_EELb1ELb0ELb1ELb1ELb0ELb0ELb0EEEvNS_16Flash_bwd_paramsE,"",@"SHT_CUDA_INFO"
	.sectionflags	@""
	.align	4


	//----- nvinfo : EIATTR_CUDA_API_VERSION
	.align		4
        /*0000*/ 	.byte	0x04, 0x37
        /*0002*/ 	.short	(.L_862 - .L_861)
.L_861:
        /*0004*/ 	.word	0x00000082


	//----- nvinfo : EIATTR_KPARAM_INFO
	.align		4
.L_862:
        /*0008*/ 	.byte	0x04, 0x17
        /*000a*/ 	.short	(.L_864 - .L_863)
.L_863:
        /*000c*/ 	.word	0x00000000
        /*0010*/ 	.short	0x0000
        /*0012*/ 	.short	0x0000
        /*0014*/ 	.byte	0x00, 0xf0, 0x01, 0x0a


	//----- nvinfo : EIATTR_SPARSE_MMA_MASK
	.align		4
.L_864:
        /*0018*/ 	.byte	0x03, 0x50
        /*001a*/ 	.short	0x0000


	//----- nvinfo : EIATTR_MAXREG_COUNT
	.align		4
        /*001c*/ 	.byte	0x03, 0x1b
        /*001e*/ 	.short	0x00ff


	//----- nvinfo : EIATTR_NUM_BARRIERS
	.align		4
        /*0020*/ 	.byte	0x02, 0x4c
        /*0022*/ 	.byte	0x01
	.zero		1


	//----- nvinfo : EIATTR_ANNOTATIONS
	.align		4
        /*0024*/ 	.byte	0x04, 0x55
        /*0026*/ 	.short	(.L_866 - .L_865)


	//   ....[0]....
.L_865:
        /*0028*/ 	.word	0x00000001
        /*002c*/ 	.byte	0xa0, 0x00, 0x00, 0x00, 0x01, 0x00, 0x00, 0x00, 0xa0, 0xb5, 0x00, 0x00


	//----- nvinfo : EIATTR_MERCURY_ISA_VERSION
	.align		4
.L_866:
        /*0038*/ 	.byte	0x03, 0x5f
        /*003a*/ 	.short	0x0101


	//----- nvinfo : EIATTR_EXIT_INSTR_OFFSETS
	.align		4
        /*003c*/ 	.byte	0x04, 0x1c
        /*003e*/ 	.short	(.L_868 - .L_867)


	//   ....[0]....
.L_867:
        /*0040*/ 	.word	0x000000c0


	//   ....[1]....
        /*0044*/ 	.word	0x0000b630


	//----- nvinfo : EIATTR_CRS_STACK_SIZE
	.align		4
.L_868:
        /*0048*/ 	.byte	0x04, 0x1e
        /*004a*/ 	.short	(.L_870 - .L_869)
.L_869:
        /*004c*/ 	.word	0x00000000


	//----- nvinfo : EIATTR_CBANK_PARAM_SIZE
	.align		4
.L_870:
        /*0050*/ 	.byte	0x03, 0x19
        /*0052*/ 	.short	0x0280


	//----- nvinfo : EIATTR_PARAM_CBANK
	.align		4
        /*0054*/ 	.byte	0x04, 0x0a
        /*0056*/ 	.short	(.L_872 - .L_871)
	.align		4
.L_871:
        /*0058*/ 	.word	index@(.nv.constant0._ZN5flash44flash_bwd_dq_dk_dv_loop_seqk_parallel_kernelI23Flash_bwd_kernel_traitsILi256ELi64ELi64ELi8ELi4ELi2ELi2ELb0ELb1EN7cutlass10bfloat16_tE19Flash_kernel_traitsILi256ELi64ELi64ELi8ES3_EELb1ELb0ELb1ELb1ELb0ELb0ELb0EEEvNS_16Flash_bwd_paramsE)
        /*005c*/ 	.short	0x0210
        /*005e*/ 	.short	0x0280


	//----- nvinfo : EIATTR_SW_WAR
	.align		4
.L_872:
        /*0060*/ 	.byte	0x04, 0x36
        /*0062*/ 	.short	(.L_874 - .L_873)
.L_873:
        /*0064*/ 	.word	0x00000008
.L_874:


//--------------------- .nv.info._ZN5flash44flash_bwd_dq_dk_dv_loop_seqk_parallel_kernelI23Flash_bwd_kernel_traitsILi256ELi64ELi64ELi8ELi4ELi2ELi2ELb0ELb1EN7cutlass10bfloat16_tE19Flash_kernel_traitsILi256ELi64ELi64ELi8ES3_EELb0ELb0ELb1ELb1ELb0ELb0ELb1EEEvNS_16Flash_bwd_paramsE --------------------------
	.section	.nv.info._ZN5flash44flash_bwd_dq_dk_dv_loop_seqk_parallel_kernelI23Flash_bwd_kernel_traitsILi256ELi64ELi64ELi8ELi4ELi2ELi2ELb0ELb1EN7cutlass10bfloat16_tE19Flash_kernel_traitsILi256ELi64ELi64ELi8ES3_EELb0ELb0ELb1ELb1ELb0ELb0ELb1EEEvNS_16Flash_bwd_paramsE,"",@"SHT_CUDA_INFO"
	.sectionflags	@""
	.align	4


	//----- nvinfo : EIATTR_CUDA_API_VERSION
	.align		4
        /*0000*/ 	.byte	0x04, 0x37
        /*0002*/ 	.short	(.L_876 - .L_875)
.L_875:
        /*0004*/ 	.word	0x00000082


	//----- nvinfo : EIATTR_KPARAM_INFO
	.align		4
.L_876:
        /*0008*/ 	.byte	0x04, 0x17
        /*000a*/ 	.short	(.L_878 - .L_877)
.L_877:
        /*000c*/ 	.word	0x00000000
        /*0010*/ 	.short	0x0000
        /*0012*/ 	.short	0x0000
        /*0014*/ 	.byte	0x00, 0xf0, 0x01, 0x0a


	//----- nvinfo : EIATTR_SPARSE_MMA_MASK
	.align		4
.L_878:
        /*0018*/ 	.byte	0x03, 0x50
        /*001a*/ 	.short	0x0000


	//----- nvinfo : EIATTR_MAXREG_COUNT
	.align		4
        /*001c*/ 	.byte	0x03, 0x1b
        /*001e*/ 	.short	0x00ff


	//----- nvinfo : EIATTR_NUM_BARRIERS
	.align		4
        /*0020*/ 	.byte	0x02, 0x4c
        /*0022*/ 	.byte	0x01
	.zero		1


	//----- nvinfo : EIATTR_MERCURY_ISA_VERSION
	.align		4
        /*0024*/ 	.byte	0x03, 0x5f
        /*0026*/ 	.short	0x0101


	//----- nvinfo : EIATTR_EXIT_INSTR_OFFSETS
	.align		4
        /*0028*/ 	.byte	0x04, 0x1c
        /*002a*/ 	.short	(.L_880 - .L_879)


	//   ....[0]....
.L_879:
        /*002c*/ 	.word	0x00000090


	//   ....[1]....
        /*0030*/ 	.word	0x0000ae30


	//----- nvinfo : EIATTR_CRS_STACK_SIZE
	.align		4
.L_880:
        /*0034*/ 	.byte	0x04, 0x1e
        /*0036*/ 	.short	(.L_882 - .L_881)
.L_881:
        /*0038*/ 	.word	0x00000000


	//----- nvinfo : EIATTR_CBANK_PARAM_SIZE
	.align		4
.L_882:
        /*003c*/ 	.byte	0x03, 0x19
        /*003e*/ 	.short	0x0280


	//----- nvinfo : EIATTR_PARAM_CBANK
	.align		4
        /*0040*/ 	.byte	0x04, 0x0a
        /*0042*/ 	.short	(.L_884 - .L_883)
	.align		4
.L_883:
        /*0044*/ 	.word	index@(.nv.constant0._ZN5flash44flash_bwd_dq_dk_dv_loop_seqk_parallel_kernelI23Flash_bwd_kernel_traitsILi256ELi64ELi64ELi8ELi4ELi2ELi2ELb0ELb1EN7cutlass10bfloat16_tE19Flash_kernel_traitsILi256ELi64ELi64ELi8ES3_EELb0ELb0ELb1ELb1ELb0ELb0ELb1EEEvNS_16Flash_bwd_paramsE)
        /*0048*/ 	.short	0x0210
        /*004a*/ 	.short	0x0280


	//----- nvinfo : EIATTR_SW_WAR
	.align		4
.L_884:
        /*004c*/ 	.byte	0x04, 0x36
        /*004e*/ 	.short	(.L_886 - .L_885)
.L_885:
        /*0050*/ 	.word	0x00000008
.L_886:


//--------------------- .nv.info._ZN5flash25flash_bwd_dot_do_o_kernelILb0E23Flash_bwd_kernel_traitsILi256ELi64ELi64ELi8ELi4ELi2ELi2ELb0ELb1EN7cutlass10bfloat16_tE19Flash_kernel_traitsILi256ELi64ELi64ELi8ES3_EEEEvNS_16Flash_bwd_paramsE --------------------------
	.section	.nv.info._ZN5flash25flash_bwd_dot_do_o_kernelILb0E23Flash_bwd_kernel_traitsILi256ELi64ELi64ELi8ELi4ELi2ELi2ELb0ELb1EN7cutlass10bfloat16_tE19Flash_kernel_traitsILi256ELi64ELi64ELi8ES3_EEEEvNS_16Flash_bwd_paramsE,"",@"SHT_CUDA_INFO"
	.sectionflags	@""
	.align	4


	//----- nvinfo : EIATTR_CUDA_API_VERSION
	.align		4
        /*0000*/ 	.byte	0x04, 0x37
        /*0002*/ 	.short	(.L_888 - .L_887)
.L_887:
        /*0004*/ 	.word	0x00000082


	//----- nvinfo : EIATTR_KPARAM_INFO
	.align		4
.L_888:
        /*0008*/ 	.byte	0x04, 0x17
        /*000a*/ 	.short	(.L_890 - .L_889)
.L_889:
        /*000c*/ 	.word	0x00000000
        /*0010*/ 	.short	0x0000
        /*0012*/ 	.short	0x0000
        /*0014*/ 	.byte	0x00, 0xf0, 0x01, 0x0a


	//----- nvinfo : EIATTR_SPARSE_MMA_MASK
	.align		4
.L_890:
        /*0018*/ 	.byte	0x03, 0x50
        /*001a*/ 	.short	0x0000


	//----- nvinfo : EIATTR_MAXREG_COUNT
	.align		4
        /*001c*/ 	.byte	0x03, 0x1b
        /*001e*/ 	.short	0x00ff


	//----- nvinfo : EIATTR_MERCURY_ISA_VERSION
	.align		4
        /*0020*/ 	.byte	0x03, 0x5f
        /*0022*/ 	.short	0x0101


	//----- nvinfo : EIATTR_COOP_GROUP_MASK_REGIDS
	.align		4
        /*0024*/ 	.byte	0x04, 0x29
        /*0026*/ 	.short	(.L_892 - .L_891)


	//   ....[0]....
.L_891:
        /*0028*/ 	.word	0xffffffff


	//   ....[1]....
        /*002c*/ 	.word	0xffffffff


	//   ....[2]....
        /*0030*/ 	.word	0xffffffff


	//   ....[3]....
        /*0034*/ 	.word	0xffffffff


	//   ....[4]....
        /*0038*/ 	.word	0xffffffff


	//   ....[5]....
        /*003c*/ 	.word	0xffffffff


	//----- nvinfo : EIATTR_COOP_GROUP_INSTR_OFFSETS
	.align		4
.L_892:
        /*0040*/ 	.byte	0x04, 0x28
        /*0042*/ 	.short	(.L_894 - .L_893)


	//   ....[0]....
.L_893:
        /*0044*/ 	.word	0x00001a10


	//   ....[1]....
        /*0048*/ 	.word	0x00001a20


	//   ....[2]....
        /*004c*/ 	.word	0x00001a60


	//   ....[3]....
        /*0050*/ 	.word	0x00001a80


	//   ....[4]....
        /*0054*/ 	.word	0x00001ae0


	//   ....[5]....
        /*0058*/ 	.word	0x00001b00


	//----- nvinfo : EIATTR_EXIT_INSTR_OFFSETS
	.align		4
.L_894:
        /*005c*/ 	.byte	0x04, 0x1c
        /*005e*/ 	.short	(.L_896 - .L_895)


	//   ....[0]....
.L_895:
        /*0060*/ 	.word	0x00000130


	//   ....[1]....
        /*0064*/ 	.word	0x00001b60


	//   ....[2]....
        /*0068*/ 	.word	0x00001b80


	//----- nvinfo : EIATTR_CRS_STACK_SIZE
	.align		4
.L_896:
        /*006c*/ 	.byte	0x04, 0x1e
        /*006e*/ 	.short	(.L_898 - .L_897)
.L_897:
        /*0070*/ 	.word	0x00000000


	//----- nvinfo : EIATTR_CBANK_PARAM_SIZE
	.align		4
.L_898:
        /*0074*/ 	.byte	0x03, 0x19
        /*0076*/ 	.short	0x0280


	//----- nvinfo : EIATTR_PARAM_CBANK
	.align		4
        /*0078*/ 	.byte	0x04, 0x0a
        /*007a*/ 	.short	(.L_900 - .L_899)
	.align		4
.L_899:
        /*007c*/ 	.word	index@(.nv.constant0._ZN5flash25flash_bwd_dot_do_o_kernelILb0E23Flash_bwd_kernel_traitsILi256ELi64ELi64ELi8ELi4ELi2ELi2ELb0ELb1EN7cutlass10bfloat16_tE19Flash_kernel_traitsILi256ELi64ELi64ELi8ES3_EEEEvNS_16Flash_bwd_paramsE)
        /*0080*/ 	.short	0x0210
        /*0082*/ 	.short	0x0280


	//----- nvinfo : EIATTR_SW_WAR
	.align		4
.L_900:
        /*0084*/ 	.byte	0x04, 0x36
        /*0086*/ 	.short	(.L_902 - .L_901)
.L_901:
        /*0088*/ 	.word	0x00000008
.L_902:


//--------------------- .nv.info._ZN5flash25flash_bwd_dot_do_o_kernelILb1E23Flash_bwd_kernel_traitsILi256ELi64ELi64ELi8ELi4ELi2ELi2ELb0ELb1EN7cutlass10bfloat16_tE19Flash_kernel_traitsILi256ELi64ELi64ELi8ES3_EEEEvNS_16Flash_bwd_paramsE --------------------------
	.section	.nv.info._ZN5flash25flash_bwd_dot_do_o_kernelILb1E23Flash_bwd_kernel_traitsILi256ELi64ELi64ELi8ELi4ELi2ELi2ELb0ELb1EN7cutlass10bfloat16_tE19Flash_kernel_traitsILi256ELi64ELi64ELi8ES3_EEEEvNS_16Flash_bwd_paramsE,"",@"SHT_CUDA_INFO"
	.sectionflags	@""
	.align	4


	//----- nvinfo : EIATTR_CUDA_API_VERSION
	.align		4
        /*0000*/ 	.byte	0x04, 0x37
        /*0002*/ 	.short	(.L_904 - .L_903)
.L_903:
        /*0004*/ 	.word	0x00000082


	//----- nvinfo : EIATTR_KPARAM_INFO
	.align		4
.L_904:
        /*0008*/ 	.byte	0x04, 0x17
        /*000a*/ 	.short	(.L_906 - .L_905)
.L_905:
        /*000c*/ 	.word	0x00000000
        /*0010*/ 	.short	0x0000
        /*0012*/ 	.short	0x0000
        /*0014*/ 	.byte	0x00, 0xf0, 0x01, 0x0a


	//----- nvinfo : EIATTR_SPARSE_MMA_MASK
	.align		4
.L_906:
        /*0018*/ 	.byte	0x03, 0x50
        /*001a*/ 	.short	0x0000


	//----- nvinfo : EIATTR_MAXREG_COUNT
	.align		4
        /*001c*/ 	.byte	0x03, 0x1b
        /*001e*/ 	.short	0x00ff


	//----- nvinfo : EIATTR_MERCURY_ISA_VERSION
	.align		4
        /*0020*/ 	.byte	0x03, 0x5f
        /*0022*/ 	.short	0x0101


	//----- nvinfo : EIATTR_COOP_GROUP_MASK_REGIDS
	.align		4
        /*0024*/ 	.byte	0x04, 0x29
        /*0026*/ 	.short	(.L_908 - .L_907)


	//   ....[0]....
.L_907:
        /*0028*/ 	.word	0xffffffff


	//   ....[1]....
        /*002c*/ 	.word	0xffffffff


	//   ....[2]....
        /*0030*/ 	.word	0xffffffff


	//   ....[3]....
        /*0034*/ 	.word	0xffffffff


	//   ....[4]....
        /*0038*/ 	.word	0xffffffff


	//   ....[5]....
        /*003c*/ 	.word	0xffffffff


	//----- nvinfo : EIATTR_COOP_GROUP_INSTR_OFFSETS
	.align		4
.L_908:
        /*0040*/ 	.byte	0x04, 0x28
        /*0042*/ 	.short	(.L_910 - .L_909)


	//   ....[0]....
.L_909:
        /*0044*/ 	.word	0x00001d30


	//   ....[1]....
        /*0048*/ 	.word	0x00001d60


	//   ....[2]....
        /*004c*/ 	.word	0x00001d80


	//   ....[3]....
        /*0050*/ 	.word	0x00001da0


	//   ....[4]....
        /*0054*/ 	.word	0x00001dc0


	//   ....[5]....
        /*0058*/ 	.word	0x00001de0


	//----- nvinfo : EIATTR_EXIT_INSTR_OFFSETS
	.align		4
.L_910:
        /*005c*/ 	.byte	0x04, 0x1c
        /*005e*/ 	.short	(.L_912 - .L_911)


	//   ....[0]....
.L_911:
        /*0060*/ 	.word	0x00000130


	//   ....[1]....
        /*0064*/ 	.word	0x00001fd0


	//----- nvinfo : EIATTR_CRS_STACK_SIZE
	.align		4
.L_912:
        /*0068*/ 	.byte	0x04, 0x1e
        /*006a*/ 	.short	(.L_914 - .L_913)
.L_913:
        /*006c*/ 	.word	0x00000000


	//----- nvinfo : EIATTR_CBANK_PARAM_SIZE
	.align		4
.L_914:
        /*0070*/ 	.byte	0x03, 0x19
        /*0072*/ 	.short	0x0280


	//----- nvinfo : EIATTR_PARAM_CBANK
	.align		4
        /*0074*/ 	.byte	0x04, 0x0a
        /*0076*/ 	.short	(.L_916 - .L_915)
	.align		4
.L_915:
        /*0078*/ 	.word	index@(.nv.constant0._ZN5flash25flash_bwd_dot_do_o_kernelILb1E23Flash_bwd_kernel_traitsILi256ELi64ELi64ELi8ELi4ELi2ELi2ELb0ELb1EN7cutlass10bfloat16_tE19Flash_kernel_traitsILi256ELi64ELi64ELi8ES3_EEEEvNS_16Flash_bwd_paramsE)
        /*007c*/ 	.short	0x0210
        /*007e*/ 	.short	0x0280


	//----- nvinfo : EIATTR_SW_WAR
	.align		4
.L_916:
        /*0080*/ 	.byte	0x04, 0x36
        /*0082*/ 	.short	(.L_918 - .L_917)
.L_917:
        /*0084*/ 	.word	0x00000008
.L_918:


//--------------------- .nv.info._ZN5flash27flash_bwd_convert_dq_kernelI23Flash_bwd_kernel_traitsILi256ELi64ELi64ELi8ELi4ELi2ELi2ELb0ELb0EN7cutlass10bfloat16_tE19Flash_kernel_traitsILi256ELi64ELi64ELi8ES3_EEEEvNS_16Flash_bwd_paramsEi --------------------------
	.section	.nv.info._ZN5flash27flash_bwd_convert_dq_kernelI23Flash_bwd_kernel_traitsILi256ELi64ELi64ELi8ELi4ELi2ELi2ELb0ELb0EN7cutlass10bfloat16_tE19Flash_kernel_traitsILi256ELi64ELi64ELi8ES3_EEEEvNS_16Flash_bwd_paramsEi,"",@"SHT_CUDA_INFO"
	.sectionflags	@""
	.align	4


	//----- nvinfo : EIATTR_CUDA_API_VERSION
	.align		4
        /*0000*/ 	.byte	0x04, 0x37
        /*0002*/ 	.short	(.L_920 - .L_919)
.L_919:
        /*0004*/ 	.word	0x00000082


	//----- nvinfo : EIATTR_KPARAM_INFO
	.align		4
.L_920:
        /*0008*/ 	.byte	0x04, 0x17
        /*000a*/ 	.short	(.L_922 - .L_921)
.L_921:
        /*000c*/ 	.word	0x00000000
        /*0010*/ 	.short	0x0001
        /*0012*/ 	.short	0x0280
        /*0014*/ 	.byte	0x00, 0xf0, 0x11, 0x00


	//----- nvinfo : EIATTR_KPARAM_INFO
	.align		4
.L_922:
        /*0018*/ 	.byte	0x04, 0x17
        /*001a*/ 	.short	(.L_924 - .L_923)
.L_923:
        /*001c*/ 	.word	0x00000000
        /*0020*/ 	.short	0x0000
        /*0022*/ 	.short	0x0000
        /*0024*/ 	.byte	0x00, 0xf0, 0x01, 0x0a


	//----- nvinfo : EIATTR_SPARSE_MMA_MASK
	.align		4
.L_924:
        /*0028*/ 	.byte	0x03, 0x50
        /*002a*/ 	.short	0x0000


	//----- nvinfo : EIATTR_MAXREG_COUNT
	.align		4
        /*002c*/ 	.byte	0x03, 0x1b
        /*002e*/ 	.short	0x00ff


	//----- nvinfo : EIATTR_NUM_BARRIERS
	.align		4
        /*0030*/ 	.byte	0x02, 0x4c
        /*0032*/ 	.byte	0x01
	.zero		1


	//----- nvinfo : EIATTR_MERCURY_ISA_VERSION
	.align		4
        /*0034*/ 	.byte	0x03, 0x5f
        /*0036*/ 	.short	0x0101


	//----- nvinfo : EIATTR_EXIT_INSTR_OFFSETS
	.align		4
        /*0038*/ 	.byte	0x04, 0x1c
        /*003a*/ 	.short	(.L_926 - .L_925)


	//   ....[0]....
.L_925:
        /*003c*/ 	.word	0x00000100


	//   ....[1]....
        /*0040*/ 	.word	0x000020f0


	//   ....[2]....
        /*0044*/ 	.word	0x00002230


	//   ....[3]....
        /*0048*/ 	.word	0x00002250


	//----- nvinfo : EIATTR_CRS_STACK_SIZE
	.align		4
.L_926:
        /*004c*/ 	.byte	0x04, 0x1e
        /*004e*/ 	.short	(.L_928 - .L_927)
.L_927:
        /*0050*/ 	.word	0x00000000


	//----- nvinfo : EIATTR_CBANK_PARAM_SIZE
	.align		4
.L_928:
        /*0054*/ 	.byte	0x03, 0x19
        /*0056*/ 	.short	0x0284


	//----- nvinfo : EIATTR_PARAM_CBANK
	.align		4
        /*0058*/ 	.byte	0x04, 0x0a
        /*005a*/ 	.short	(.L_930 - .L_929)
	.align		4
.L_929:
        /*005c*/ 	.word	index@(.nv.constant0._ZN5flash27flash_bwd_convert_dq_kernelI23Flash_bwd_kernel_traitsILi256ELi64ELi64ELi8ELi4ELi2ELi2ELb0ELb0EN7cutlass10bfloat16_tE19Flash_kernel_traitsILi256ELi64ELi64ELi8ES3_EEEEvNS_16Flash_bwd_paramsEi)
        /*0060*/ 	.short	0x0210
        /*0062*/ 	.short	0x0284


	//----- nvinfo : EIATTR_SW_WAR
	.align		4
.L_930:
        /*0064*/ 	.byte	0x04, 0x36
        /*0066*/ 	.short	(.L_932 - .L_931)
.L_931:
        /*0068*/ 	.word	0x00000008
.L_932:


//--------------------- .nv.info._ZN5flash44flash_bwd_dq_dk_dv_loop_seqk_parallel_kernelI23Flash_bwd_kernel_traitsILi256ELi64ELi64ELi8ELi4ELi2ELi2ELb0ELb0EN7cutlass10bfloat16_tE19Flash_kernel_traitsILi256ELi64ELi64ELi8ES3_EELb1ELb0ELb0ELb0ELb0ELb0ELb0EEEvNS_16Flash_bwd_paramsE --------------------------
	.section	.nv.info._ZN5flash44flash_bwd_dq_dk_dv_loop_seqk_parallel_kernelI23Flash_bwd_kernel_traitsILi256ELi64ELi64ELi8ELi4ELi2ELi2ELb0ELb0EN7cutlass10bfloat16_tE19Flash_kernel_traitsILi256ELi64ELi64ELi8ES3_EELb1ELb0ELb0ELb0ELb0ELb0ELb0EEEvNS_16Flash_bwd_paramsE,"",@"SHT_CUDA_INFO"
	.sectionflags	@""
	.align	4


	//----- nvinfo : EIATTR_CUDA_API_VERSION
	.align		4
        /*0000*/ 	.byte	0x04, 0x37
        /*0002*/ 	.short	(.L_934 - .L_933)
.L_933:
        /*0004*/ 	.word	0x00000082


	//----- nvinfo : EIATTR_KPARAM_INFO
	.align		4
.L_934:
        /*0008*/ 	.byte	0x04, 0x17
        /*000a*/ 	.short	(.L_936 - .L_935)
.L_935:
        /*000c*/ 	.word	0x00000000
        /*0010*/ 	.short	0x0000
        /*0012*/ 	.short	0x0000
        /*0014*/ 	.byte	0x00, 0xf0, 0x01, 0x0a


	//----- nvinfo : EIATTR_SPARSE_MMA_MASK
	.align		4
.L_936:
        /*0018*/ 	.byte	0x03, 0x50
        /*001a*/ 	.short	0x0000


	//----- nvinfo : EIATTR_MAXREG_COUNT
	.align		4
        /*001c*/ 	.byte	0x03, 0x1b
        /*001e*/ 	.short	0x00ff


	//----- nvinfo : EIATTR_NUM_BARRIERS
	.align		4
        /*0020*/ 	.byte	0x02, 0x4c
        /*0022*/ 	.byte	0x01
	.zero		1


	//----- nvinfo : EIATTR_ANNOTATIONS
	.align		4
        /*0024*/ 	.byte	0x04, 0x55
        /*0026*/ 	.short	(.L_938 - .L_937)


	//   ....[0]....
.L_937:
        /* <DEDUP_REMOVED lines=36> */
        /*025c*/ 	.byte	0x00, 0xa7, 0x00, 0x00, 0x01, 0x00, 0x00, 0x00, 0xe0, 0xb2, 0x00, 0x00


	//----- nvinfo : EIATTR_MERCURY_ISA_VERSION
	.align		4
.L_938:
        /*0268*/ 	.byte	0x03, 0x5f
        /*026a*/ 	.short	0x0101


	//----- nvinfo : EIATTR_EXIT_INSTR_OFFSETS
	.align		4
        /*026c*/ 	.byte	0x04, 0x1c
        /*026e*/ 	.short	(.L_940 - .L_939)


	//   ....[0]....
.L_939:
        /*0270*/ 	.word	0x000000a0


	//   ....[1]....
        /*0274*/ 	.word	0x0000bb40


	//----- nvinfo : EIATTR_CRS_STACK_SIZE
	.align		4
.L_940:
        /*0278*/ 	.byte	0x04, 0x1e
        /*027a*/ 	.short	(.L_942 - .L_941)
.L_941:
        /*027c*/ 	.word	0x00000000


	//----- nvinfo : EIATTR_CBANK_PARAM_SIZE
	.align		4
.L_942:
        /*0280*/ 	.byte	0x03, 0x19
        /*0282*/ 	.short	0x0280


	//----- nvinfo : EIATTR_PARAM_CBANK
	.align		4
        /*0284*/ 	.byte	0x04, 0x0a
        /*0286*/ 	.short	(.L_944 - .L_943)
	.align		4
.L_943:
        /*0288*/ 	.word	index@(.nv.constant0._ZN5flash44flash_bwd_dq_dk_dv_loop_seqk_parallel_kernelI23Flash_bwd_kernel_traitsILi256ELi64ELi64ELi8ELi4ELi2ELi2ELb0ELb0EN7cutlass10bfloat16_tE19Flash_kernel_traitsILi256ELi64ELi64ELi8ES3_EELb1ELb0ELb0ELb0ELb0ELb0ELb0EEEvNS_16Flash_bwd_paramsE)
        /*028c*/ 	.short	0x0210
        /*028e*/ 	.short	0x0280


	//----- nvinfo : EIATTR_SW_WAR
	.align		4
.L_944:
        /*0290*/ 	.byte	0x04, 0x36
        /*0292*/ 	.short	(.L_946 - .L_945)
.L_945:
        /*0294*/ 	.word	0x00000008
.L_946:


//--------------------- .nv.info._ZN5flash44flash_bwd_dq_dk_dv_loop_seqk_parallel_kernelI23Flash_bwd_kernel_traitsILi256ELi64ELi64ELi8ELi4ELi2ELi2ELb0ELb0EN7cutlass10bfloat16_tE19Flash_kernel_traitsILi256ELi64ELi64ELi8ES3_EELb0ELb0ELb0ELb0ELb0ELb0ELb1EEEvNS_16Flash_bwd_paramsE --------------------------
	.section	.nv.info._ZN5flash44flash_bwd_dq_dk_dv_loop_seqk_parallel_kernelI23Flash_bwd_kernel_traitsILi256ELi64ELi64ELi8ELi4ELi2ELi2ELb0ELb0EN7cutlass10bfloat16_tE19Flash_kernel_traitsILi256ELi64ELi64ELi8ES3_EELb0ELb0ELb0ELb0ELb0ELb0ELb1EEEvNS_16Flash_bwd_paramsE,"",@"SHT_CUDA_INFO"
	.sectionflags	@""
	.align	4


	//----- nvinfo : EIATTR_CUDA_API_VERSION
	.align		4
        /*0000*/ 	.byte	0x04, 0x37
        /*0002*/ 	.short	(.L_948 - .L_947)
.L_947:
        /*0004*/ 	.word	0x00000082


	//----- nvinfo : EIATTR_KPARAM_INFO
	.align		4
.L_948:
        /*0008*/ 	.byte	0x04, 0x17
        /*000a*/ 	.short	(.L_950 - .L_949)
.L_949:
        /*000c*/ 	.word	0x00000000
        /*0010*/ 	.short	0x0000
        /*0012*/ 	.short	0x0000
        /*0014*/ 	.byte	0x00, 0xf0, 0x01, 0x0a


	//----- nvinfo : EIATTR_SPARSE_MMA_MASK
	.align		4
.L_950:
        /*0018*/ 	.byte	0x03, 0x50
        /*001a*/ 	.short	0x0000


	//----- nvinfo : EIATTR_MAXREG_COUNT
	.align		4
        /*001c*/ 	.byte	0x03, 0x1b
        /*001e*/ 	.short	0x00ff


	//----- nvinfo : EIATTR_NUM_BARRIERS
	.align		4
        /*0020*/ 	.byte	0x02, 0x4c
        /*0022*/ 	.byte	0x01
	.zero		1


	//----- nvinfo : EIATTR_ANNOTATIONS
	.align		4
        /*0024*/ 	.byte	0x04, 0x55
        /*0026*/ 	.short	(.L_952 - .L_951)


	//   ....[0]....
.L_951:
        /*0028*/ 	.word	0x00000001
        /*002c*/ 	.byte	0x00, 0x06, 0x00, 0x00, 0x01, 0x00, 0x00, 0x00, 0x60, 0x06, 0x00, 0x00, 0x01, 0x00, 0x00, 0x00
        /*003c*/ 	.byte	0x60, 0x08, 0x00, 0x00, 0x01, 0x00, 0x00, 0x00, 0x00, 0x1c, 0x00, 0x00, 0x01, 0x00, 0x00, 0x00
        /*004c*/ 	.byte	0xe0, 0x2c, 0x00, 0x00, 0x01, 0x00, 0x00, 0x00, 0xa0, 0x43, 0x00, 0x00, 0x01, 0x00, 0x00, 0x00
        /*005c*/ 	.byte	0x50, 0x9a, 0x00, 0x00


	//----- nvinfo : EIATTR_MERCURY_ISA_VERSION
	.align		4
.L_952:
        /*0060*/ 	.byte	0x03, 0x5f
        /*0062*/ 	.short	0x0101


	//----- nvinfo : EIATTR_EXIT_INSTR_OFFSETS
	.align		4
        /*0064*/ 	.byte	0x04, 0x1c
        /*0066*/ 	.short	(.L_954 - .L_953)


	//   ....[0]....
.L_953:
        /*0068*/ 	.word	0x000000a0


	//   ....[1]....
        /*006c*/ 	.word	0x0000b020


	//----- nvinfo : EIATTR_CRS_STACK_SIZE
	.align		4
.L_954:
        /*0070*/ 	.byte	0x04, 0x1e
        /*0072*/ 	.short	(.L_956 - .L_955)
.L_955:
        /*0074*/ 	.word	0x00000000


	//----- nvinfo : EIATTR_CBANK_PARAM_SIZE
	.align		4
.L_956:
        /*0078*/ 	.byte	0x03, 0x19
        /*007a*/ 	.short	0x0280


	//----- nvinfo : EIATTR_PARAM_CBANK
	.align		4
        /*007c*/ 	.byte	0x04, 0x0a
        /*007e*/ 	.short	(.L_958 - .L_957)
	.align		4
.L_957:
        /*0080*/ 	.word	index@(.nv.constant0._ZN5flash44flash_bwd_dq_dk_dv_loop_seqk_parallel_kernelI23Flash_bwd_kernel_traitsILi256ELi64ELi64ELi8ELi4ELi2ELi2ELb0ELb0EN7cutlass10bfloat16_tE19Flash_kernel_traitsILi256ELi64ELi64ELi8ES3_EELb0ELb0ELb0ELb0ELb0ELb0ELb1EEEvNS_16Flash_bwd_paramsE)
        /*0084*/ 	.short	0x0210
        /*0086*/ 	.short	0x0280


	//----- nvinfo : EIATTR_SW_WAR
	.align		4
.L_958:
        /*0088*/ 	.byte	0x04, 0x36
        /*008a*/ 	.short	(.L_960 - .L_959)
.L_959:
        /*008c*/ 	.word	0x00000008
.L_960:


//--------------------- .nv.info._ZN5flash44flash_bwd_dq_dk_dv_loop_seqk_parallel_kernelI23Flash_bwd_kernel_traitsILi256ELi64ELi64ELi8ELi4ELi2ELi2ELb0ELb0EN7cutlass10bfloat16_tE19Flash_kernel_traitsILi256ELi64ELi64ELi8ES3_EELb1ELb0ELb1ELb0ELb0ELb0ELb0EEEvNS_16Flash_bwd_paramsE --------------------------
	.section	.nv.info._ZN5flash44flash_bwd_dq_dk_dv_loop_seqk_parallel_kernelI23Flash_bwd_kernel_traitsILi256ELi64ELi64ELi8ELi4ELi2ELi2ELb0ELb0EN7cutlass10bfloat16_tE19Flash_kernel_traitsILi256ELi64ELi64ELi8ES3_EELb1ELb0ELb1ELb0ELb0ELb0ELb0EEEvNS_16Flash_bwd_paramsE,"",@"SHT_CUDA_INFO"
	.sectionflags	@""
	.align	4


	//----- nvinfo : EIATTR_CUDA_API_VERSION
	.align		4
        /*0000*/ 	.byte	0x04, 0x37
        /*0002*/ 	.short	(.L_962 - .L_961)
.L_961:
        /*0004*/ 	.word	0x00000082


	//----- nvinfo : EIATTR_KPARAM_INFO
	.align		4
.L_962:
        /*0008*/ 	.byte	0x04, 0x17
        /*000a*/ 	.short	(.L_964 - .L_963)
.L_963:
        /*000c*/ 	.word	0x00000000
        /*0010*/ 	.short	0x0000
        /*0012*/ 	.short	0x0000
        /*0014*/ 	.byte	0x00, 0xf0, 0x01, 0x0a


	//----- nvinfo : EIATTR_SPARSE_MMA_MASK
	.align		4
.L_964:
        /*0018*/ 	.byte	0x03, 0x50
        /*001a*/ 	.short	0x0000


	//----- nvinfo : EIATTR_MAXREG_COUNT
	.align		4
        /*001c*/ 	.byte	0x03, 0x1b
        /*001e*/ 	.short	0x00ff


	//----- nvinfo : EIATTR_NUM_BARRIERS
	.align		4
        /*0020*/ 	.byte	0x02, 0x4c
        /*0022*/ 	.byte	0x01
	.zero		1


	//----- nvinfo : EIATTR_ANNOTATIONS
	.align		4
        /*0024*/ 	.byte	0x04, 0x55
        /*0026*/ 	.short	(.L_966 - .L_965)


	//   ....[0]....
.L_965:
        /* <DEDUP_REMOVED lines=36> */


	//----- nvinfo : EIATTR_MERCURY_ISA_VERSION
	.align		4
.L_966:
        /*0250*/ 	.byte	0x03, 0x5f
        /*0252*/ 	.short	0x0101


	//----- nvinfo : EIATTR_EXIT_INSTR_OFFSETS
	.align		4
        /*0254*/ 	.byte	0x04, 0x1c
        /*0256*/ 	.short	(.L_968 - .L_967)


	//   ....[0]....
.L_967:
        /*0258*/ 	.word	0x000000a0


	//   ....[1]....
        /*025c*/ 	.word	0x0000bc30


	//----- nvinfo : EIATTR_CRS_STACK_SIZE
	.align		4
.L_968:
        /*0260*/ 	.byte	0x04, 0x1e
        /*0262*/ 	.short	(.L_970 - .L_969)
.L_969:
        /*0264*/ 	.word	0x00000000


	//----- nvinfo : EIATTR_CBANK_PARAM_SIZE
	.align		4
.L_970:
        /*0268*/ 	.byte	0x03, 0x19
        /*026a*/ 	.short	0x0280


	//----- nvinfo : EIATTR_PARAM_CBANK
	.align		4
        /*026c*/ 	.byte	0x04, 0x0a
        /*026e*/ 	.short	(.L_972 - .L_971)
	.align		4
.L_971:
        /*0270*/ 	.word	index@(.nv.constant0._ZN5flash44flash_bwd_dq_dk_dv_loop_seqk_parallel_kernelI23Flash_bwd_kernel_traitsILi256ELi64ELi64ELi8ELi4ELi2ELi2ELb0ELb0EN7cutlass10bfloat16_tE19Flash_kernel_traitsILi256ELi64ELi64ELi8ES3_EELb1ELb0ELb1ELb0ELb0ELb0ELb0EEEvNS_16Flash_bwd_paramsE)
        /*0274*/ 	.short	0x0210
        /*0276*/ 	.short	0x0280


	//----- nvinfo : EIATTR_SW_WAR
	.align		4
.L_972:
        /*0278*/ 	.byte	0x04, 0x36
        /*027a*/ 	.short	(.L_974 - .L_973)
.L_973:
        /*027c*/ 	.word	0x00000008
.L_974:


//--------------------- .nv.info._ZN5flash44flash_bwd_dq_dk_dv_loop_seqk_parallel_kernelI23Flash_bwd_kernel_traitsILi256ELi64ELi64ELi8ELi4ELi2ELi2ELb0ELb0EN7cutlass10bfloat16_tE19Flash_kernel_traitsILi256ELi64ELi64ELi8ES3_EELb0ELb0ELb1ELb0ELb0ELb0ELb1EEEvNS_16Flash_bwd_paramsE --------------------------
	.section	.nv.info._ZN5flash44flash_bwd_dq_dk_dv_loop_seqk_parallel_kernelI23Flash_bwd_kernel_traitsILi256ELi64ELi64ELi8ELi4ELi2ELi2ELb0ELb0EN7cutlass10bfloat16_tE19Flash_kernel_traitsILi256ELi64ELi64ELi8ES3_EELb0ELb0ELb1ELb0ELb0ELb0ELb1EEEvNS_16Flash_bwd_paramsE,"",@"SHT_CUDA_INFO"
	.sectionflags	@""
	.align	4


	//----- nvinfo : EIATTR_CUDA_API_VERSION
	.align		4
        /*0000*/ 	.byte	0x04, 0x37
        /*0002*/ 	.short	(.L_976 - .L_975)
.L_975:
        /*0004*/ 	.word	0x00000082


	//----- nvinfo : EIATTR_KPARAM_INFO
	.align		4
.L_976:
        /*0008*/ 	.byte	0x04, 0x17
        /*000a*/ 	.short	(.L_978 - .L_977)
.L_977:
        /*000c*/ 	.word	0x00000000
        /*0010*/ 	.short	0x0000
        /*0012*/ 	.short	0x0000
        /*0014*/ 	.byte	0x00, 0xf0, 0x01, 0x0a


	//----- nvinfo : EIATTR_SPARSE_MMA_MASK
	.align		4
.L_978:
        /*0018*/ 	.byte	0x03, 0x50
        /*001a*/ 	.short	0x0000


	//----- nvinfo : EIATTR_MAXREG_COUNT
	.align		4
        /*001c*/ 	.byte	0x03, 0x1b
        /*001e*/ 	.short	0x00ff


	//----- nvinfo : EIATTR_NUM_BARRIERS
	.align		4
        /*0020*/ 	.byte	0x02, 0x4c
        /*0022*/ 	.byte	0x01
	.zero		1


	//----- nvinfo : EIATTR_ANNOTATIONS
	.align		4
        /*0024*/ 	.byte	0x04, 0x55
        /*0026*/ 	.short	(.L_980 - .L_979)


	//   ....[0]....
.L_979:
        /* <DEDUP_REMOVED lines=37> */


	//----- nvinfo : EIATTR_MERCURY_ISA_VERSION
	.align		4
.L_980:
        /*0260*/ 	.byte	0x03, 0x5f
        /*0262*/ 	.short	0x0101


	//----- nvinfo : EIATTR_EXIT_INSTR_OFFSETS
	.align		4
        /*0264*/ 	.byte	0x04, 0x1c
        /*0266*/ 	.short	(.L_982 - .L_981)


	//   ....[0]....
.L_981:
        /*0268*/ 	.word	0x000000a0


	//   ....[1]....
        /*026c*/ 	.word	0x0000b540


	//----- nvinfo : EIATTR_CRS_STACK_SIZE
	.align		4
.L_982:
        /*0270*/ 	.byte	0x04, 0x1e
        /*0272*/ 	.short	(.L_984 - .L_983)
.L_983:
        /*0274*/ 	.word	0x00000000


	//----- nvinfo : EIATTR_CBANK_PARAM_SIZE
	.align		4
.L_984:
        /*0278*/ 	.byte	0x03, 0x19
        /*027a*/ 	.short	0x0280


	//----- nvinfo : EIATTR_PARAM_CBANK
	.align		4
        /*027c*/ 	.byte	0x04, 0x0a
        /*027e*/ 	.short	(.L_986 - .L_985)
	.align		4
.L_985:
        /*0280*/ 	.word	index@(.nv.constant0._ZN5flash44flash_bwd_dq_dk_dv_loop_seqk_parallel_kernelI23Flash_bwd_kernel_traitsILi256ELi64ELi64ELi8ELi4ELi2ELi2ELb0ELb0EN7cutlass10bfloat16_tE19Flash_kernel_traitsILi256ELi64ELi64ELi8ES3_EELb0ELb0ELb1ELb0ELb0ELb0ELb1EEEvNS_16Flash_bwd_paramsE)
        /*0284*/ 	.short	0x0210
        /*0286*/ 	.short	0x0280


	//----- nvinfo : EIATTR_SW_WAR
	.align		4
.L_986:
        /*0288*/ 	.byte	0x04, 0x36
        /*028a*/ 	.short	(.L_988 - .L_987)
.L_987:
        /*028c*/ 	.word	0x00000008
.L_988:


//--------------------- .nv.info._ZN5flash44flash_bwd_dq_dk_dv_loop_seqk_parallel_kernelI23Flash_bwd_kernel_traitsILi256ELi64ELi64ELi8ELi4ELi2ELi2ELb0ELb0EN7cutlass10bfloat16_tE19Flash_kernel_traitsILi256ELi64ELi64ELi8ES3_EELb1ELb0ELb0ELb0ELb0ELb1ELb0EEEvNS_16Flash_bwd_paramsE --------------------------
	.section	.nv.info._ZN5flash44flash_bwd_dq_dk_dv_loop_seqk_parallel_kernelI23Flash_bwd_kernel_traitsILi256ELi64ELi64ELi8ELi4ELi2ELi2ELb0ELb0EN7cutlass10bfloat16_tE19Flash_kernel_traitsILi256ELi64ELi64ELi8ES3_EELb1ELb0ELb0ELb0ELb0ELb1ELb0EEEvNS_16Flash_bwd_paramsE,"",@"SHT_CUDA_INFO"
	.sectionflags	@""
	.align	4


	//----- nvinfo : EIATTR_CUDA_API_VERSION
	.align		4
        /*0000*/ 	.byte	0x04, 0x37
        /*0002*/ 	.short	(.L_990 - .L_989)
.L_989:
        /*0004*/ 	.word	0x00000082


	//----- nvinfo : EIATTR_KPARAM_INFO
	.align		4
.L_990:
        /*0008*/ 	.byte	0x04, 0x17
        /*000a*/ 	.short	(.L_992 - .L_991)
.L_991:
        /*000c*/ 	.word	0x00000000
        /*0010*/ 	.short	0x0000
        /*0012*/ 	.short	0x0000
        /*0014*/ 	.byte	0x00, 0xf0, 0x01, 0x0a


	//----- nvinfo : EIATTR_SPARSE_MMA_MASK
	.align		4
.L_992:
        /*0018*/ 	.byte	0x03, 0x50
        /*001a*/ 	.short	0x0000


	//----- nvinfo : EIATTR_MAXREG_COUNT
	.align		4
        /*001c*/ 	.byte	0x03, 0x1b
        /*001e*/ 	.short	0x00ff


	//----- nvinfo : EIATTR_NUM_BARRIERS
	.align		4
        /*0020*/ 	.byte	0x02, 0x4c
        /*0022*/ 	.byte	0x01
	.zero		1


	//----- nvinfo : EIATTR_MERCURY_ISA_VERSION
	.align		4
        /*0024*/ 	.byte	0x03, 0x5f
        /*0026*/ 	.short	0x0101


	//----- nvinfo : EIATTR_EXIT_INSTR_OFFSETS
	.align		4
        /*0028*/ 	.byte	0x04, 0x1c
        /*002a*/ 	.short	(.L_994 - .L_993)


	//   ....[0]....
.L_993:
        /*002c*/ 	.word	0x00000090


	//   ....[1]....
        /*0030*/ 	.word	0x00009940


	//----- nvinfo : EIATTR_CRS_STACK_SIZE
	.align		4
.L_994:
        /*0034*/ 	.byte	0x04, 0x1e
        /*0036*/ 	.short	(.L_996 - .L_995)
.L_995:
        /*0038*/ 	.word	0x00000000


	//----- nvinfo : EIATTR_CBANK_PARAM_SIZE
	.align		4
.L_996:
        /*003c*/ 	.byte	0x03, 0x19
        /*003e*/ 	.short	0x0280


	//----- nvinfo : EIATTR_PARAM_CBANK
	.align		4
        /*0040*/ 	.byte	0x04, 0x0a
        /*0042*/ 	.short	(.L_998 - .L_997)
	.align		4
.L_997:
        /*0044*/ 	.word	index@(.nv.constant0._ZN5flash44flash_bwd_dq_dk_dv_loop_seqk_parallel_kernelI23Flash_bwd_kernel_traitsILi256ELi64ELi64ELi8ELi4ELi2ELi2ELb0ELb0EN7cutlass10bfloat16_tE19Flash_kernel_traitsILi256ELi64ELi64ELi8ES3_EELb1ELb0ELb0ELb0ELb0ELb1ELb0EEEvNS_16Flash_bwd_paramsE)
        /*0048*/ 	.short	0x0210
        /*004a*/ 	.short	0x0280


	//----- nvinfo : EIATTR_SW_WAR
	.align		4
.L_998:
        /*004c*/ 	.byte	0x04, 0x36
        /*004e*/ 	.short	(.L_1000 - .L_999)
.L_999:
        /*0050*/ 	.word	0x00000008
.L_1000:


//--------------------- .nv.info._ZN5flash44flash_bwd_dq_dk_dv_loop_seqk_parallel_kernelI23Flash_bwd_kernel_traitsILi256ELi64ELi64ELi8ELi4ELi2ELi2ELb0ELb0EN7cutlass10bfloat16_tE19Flash_kernel_traitsILi256ELi64ELi64ELi8ES3_EELb0ELb0ELb0ELb0ELb0ELb1ELb1EEEvNS_16Flash_bwd_paramsE --------------------------
	.section	.nv.info._ZN5flash44flash_bwd_dq_dk_dv_loop_seqk_parallel_kernelI23Flash_bwd_kernel_traitsILi256ELi64ELi64ELi8ELi4ELi2ELi2ELb0ELb0EN7cutlass10bfloat16_tE19Flash_kernel_traitsILi256ELi64ELi64ELi8ES3_EELb0ELb0ELb0ELb0ELb0ELb1ELb1EEEvNS_16Flash_bwd_paramsE,"",@"SHT_CUDA_INFO"
	.sectionflags	@""
	.align	4


	//----- nvinfo : EIATTR_CUDA_API_VERSION
	.align		4
        /*0000*/ 	.byte	0x04, 0x37
        /*0002*/ 	.short	(.L_1002 - .L_1001)
.L_1001:
        /*0004*/ 	.word	0x00000082


	//----- nvinfo : EIATTR_KPARAM_INFO
	.align		4
.L_1002:
        /*0008*/ 	.byte	0x04, 0x17
        /*000a*/ 	.short	(.L_1004 - .L_1003)
.L_1003:
        /*000c*/ 	.word	0x00000000
        /*0010*/ 	.short	0x0000
        /*0012*/ 	.short	0x0000
        /*0014*/ 	.byte	0x00, 0xf0, 0x01, 0x0a


	//----- nvinfo : EIATTR_SPARSE_MMA_MASK
	.align		4
.L_1004:
        /*0018*/ 	.byte	0x03, 0x50
        /*001a*/ 	.short	0x0000


	//----- nvinfo : EIATTR_MAXREG_COUNT
	.align		4
        /*001c*/ 	.byte	0x03, 0x1b
        /*001e*/ 	.short	0x00ff


	//----- nvinfo : EIATTR_NUM_BARRIERS
	.align		4
        /*0020*/ 	.byte	0x02, 0x4c
        /*0022*/ 	.byte	0x01
	.zero		1


	//----- nvinfo : EIATTR_ANNOTATIONS
	.align		4
        /*0024*/ 	.byte	0x04, 0x55
        /*0026*/ 	.short	(.L_1006 - .L_1005)


	//   ....[0]....
.L_1005:
        /*0028*/ 	.word	0x00000001
        /*002c*/ 	.byte	0xa0, 0x00, 0x00, 0x00, 0x01, 0x00, 0x00, 0x00, 0xa0, 0x05, 0x00, 0x00, 0x01, 0x00, 0x00, 0x00
        /*003c*/ 	.byte	0x90, 0x06, 0x00, 0x00, 0x01, 0x00, 0x00, 0x00, 0x10, 0x1c, 0x00, 0x00, 0x01, 0x00, 0x00, 0x00
        /*004c*/ 	.byte	0xe0, 0x30, 0x00, 0x00, 0x01, 0x00, 0x00, 0x00, 0x90, 0x80, 0x00, 0x00, 0x01, 0x00, 0x00, 0x00
        /*005c*/ 	.byte	0x50, 0x92, 0x00, 0x00


	//----- nvinfo : EIATTR_MERCURY_ISA_VERSION
	.align		4
.L_1006:
        /*0060*/ 	.byte	0x03, 0x5f
        /*0062*/ 	.short	0x0101


	//----- nvinfo : EIATTR_EXIT_INSTR_OFFSETS
	.align		4
        /*0064*/ 	.byte	0x04, 0x1c
        /*0066*/ 	.short	(.L_1008 - .L_1007)


	//   ....[0]....
.L_1007:
        /*0068*/ 	.word	0x000000c0


	//   ....[1]....
        /*006c*/ 	.word	0x000092d0


	//----- nvinfo : EIATTR_CRS_STACK_SIZE
	.align		4
.L_1008:
        /*0070*/ 	.byte	0x04, 0x1e
        /*0072*/ 	.short	(.L_1010 - .L_1009)
.L_1009:
        /*0074*/ 	.word	0x00000000


	//----- nvinfo : EIATTR_CBANK_PARAM_SIZE
	.align		4
.L_1010:
        /*0078*/ 	.byte	0x03, 0x19
        /*007a*/ 	.short	0x0280


	//----- nvinfo : EIATTR_PARAM_CBANK
	.align		4
        /*007c*/ 	.byte	0x04, 0x0a
        /*007e*/ 	.short	(.L_1012 - .L_1011)
	.align		4
.L_1011:
        /*0080*/ 	.word	index@(.nv.constant0._ZN5flash44flash_bwd_dq_dk_dv_loop_seqk_parallel_kernelI23Flash_bwd_kernel_traitsILi256ELi64ELi64ELi8ELi4ELi2ELi2ELb0ELb0EN7cutlass10bfloat16_tE19Flash_kernel_traitsILi256ELi64ELi64ELi8ES3_EELb0ELb0ELb0ELb0ELb0ELb1ELb1EEEvNS_16Flash_bwd_paramsE)
        /*0084*/ 	.short	0x0210
        /*0086*/ 	.short	0x0280


	//----- nvinfo : EIATTR_SW_WAR
	.align		4
.L_1012:
        /*0088*/ 	.byte	0x04, 0x36
        /*008a*/ 	.short	(.L_1014 - .L_1013)
.L_1013:
        /*008c*/ 	.word	0x00000008
.L_1014:


//--------------------- .nv.info._ZN5flash44flash_bwd_dq_dk_dv_loop_seqk_parallel_kernelI23Flash_bwd_kernel_traitsILi256ELi64ELi64ELi8ELi4ELi2ELi2ELb0ELb0EN7cutlass10bfloat16_tE19Flash_kernel_traitsILi256ELi64ELi64ELi8ES3_EELb1ELb0ELb0ELb1ELb0ELb0ELb0EEEvNS_16Flash_bwd_paramsE --------------------------
	.section	.nv.info._ZN5flash44flash_bwd_dq_dk_dv_loop_seqk_parallel_kernelI23Flash_bwd_kernel_traitsILi256ELi64ELi64ELi8ELi4ELi2ELi2ELb0ELb0EN7cutlass10bfloat16_tE19Flash_kernel_traitsILi256ELi64ELi64ELi8ES3_EELb1ELb0ELb0ELb1ELb0ELb0ELb0EEEvNS_16Flash_bwd_paramsE,"",@"SHT_CUDA_INFO"
	.sectionflags	@""
	.align	4


	//----- nvinfo : EIATTR_CUDA_API_VERSION
	.align		4
        /*0000*/ 	.byte	0x04, 0x37
        /*0002*/ 	.short	(.L_1016 - .L_1015)
.L_1015:
        /*0004*/ 	.word	0x00000082


	//----- nvinfo : EIATTR_KPARAM_INFO
	.align		4
.L_1016:
        /*0008*/ 	.byte	0x04, 0x17
        /*000a*/ 	.short	(.L_1018 - .L_1017)
.L_1017:
        /*000c*/ 	.word	0x00000000
        /*0010*/ 	.short	0x0000
        /*0012*/ 	.short	0x0000
        /*0014*/ 	.byte	0x00, 0xf0, 0x01, 0x0a


	//----- nvinfo : EIATTR_SPARSE_MMA_MASK
	.align		4
.L_1018:
        /*0018*/ 	.byte	0x03, 0x50
        /*001a*/ 	.short	0x0000


	//----- nvinfo : EIATTR_MAXREG_COUNT
	.align		4
        /*001c*/ 	.byte	0x03, 0x1b
        /*001e*/ 	.short	0x00ff


	//----- nvinfo : EIATTR_NUM_BARRIERS
	.align		4
        /*0020*/ 	.byte	0x02, 0x4c
        /*0022*/ 	.byte	0x01
	.zero		1


	//----- nvinfo : EIATTR_ANNOTATIONS
	.align		4
        /*0024*/ 	.byte	0x04, 0x55
        /*0026*/ 	.short	(.L_1020 - .L_1019)


	//   ....[0]....
.L_1019:
        /* <DEDUP_REMOVED lines=38> */


	//----- nvinfo : EIATTR_MERCURY_ISA_VERSION
	.align		4
.L_1020:
        /*0278*/ 	.byte	0x03, 0x5f
        /*027a*/ 	.short	0x0101


	//----- nvinfo : EIATTR_EXIT_INSTR_OFFSETS
	.align		4
        /*027c*/ 	.byte	0x04, 0x1c
        /*027e*/ 	.short	(.L_1022 - .L_1021)


	//   ....[0]....
.L_1021:
        /*0280*/ 	.word	0x000000a0


	//   ....[1]....
        /*0284*/ 	.word	0x0000c050


	//----- nvinfo : EIATTR_CRS_STACK_SIZE
	.align		4
.L_1022:
        /*0288*/ 	.byte	0x04, 0x1e
        /*028a*/ 	.short	(.L_1024 - .L_1023)
.L_1023:
        /*028c*/ 	.word	0x00000000


	//----- nvinfo : EIATTR_CBANK_PARAM_SIZE
	.align		4
.L_1024:
        /*0290*/ 	.byte	0x03, 0x19
        /*0292*/ 	.short	0x0280


	//----- nvinfo : EIATTR_PARAM_CBANK
	.align		4
        /*0294*/ 	.byte	0x04, 0x0a
        /*0296*/ 	.short	(.L_1026 - .L_1025)
	.align		4
.L_1025:
        /*0298*/ 	.word	index@(.nv.constant0._ZN5flash44flash_bwd_dq_dk_dv_loop_seqk_parallel_kernelI23Flash_bwd_kernel_traitsILi256ELi64ELi64ELi8ELi4ELi2ELi2ELb0ELb0EN7cutlass10bfloat16_tE19Flash_kernel_traitsILi256ELi64ELi64ELi8ES3_EELb1ELb0ELb0ELb1ELb0ELb0ELb0EEEvNS_16Flash_bwd_paramsE)
        /*029c*/ 	.short	0x0210
        /*029e*/ 	.short	0x0280


	//----- nvinfo : EIATTR_SW_WAR
	.align		4
.L_1026:
        /*02a0*/ 	.byte	0x04, 0x36
        /*02a2*/ 	.short	(.L_1028 - .L_1027)
.L_1027:
        /*02a4*/ 	.word	0x00000008
.L_1028:


//--------------------- .nv.info._ZN5flash44flash_bwd_dq_dk_dv_loop_seqk_parallel_kernelI23Flash_bwd_kernel_traitsILi256ELi64ELi64ELi8ELi4ELi2ELi2ELb0ELb0EN7cutlass10bfloat16_tE19Flash_kernel_traitsILi256ELi64ELi64ELi8ES3_EELb0ELb0ELb0ELb1ELb0ELb0ELb1EEEvNS_16Flash_bwd_paramsE --------------------------
	.section	.nv.info._ZN5flash44flash_bwd_dq_dk_dv_loop_seqk_parallel_kernelI23Flash_bwd_kernel_traitsILi256ELi64ELi64ELi8ELi4ELi2ELi2ELb0ELb0EN7cutlass10bfloat16_tE19Flash_kernel_traitsILi256ELi64ELi64ELi8ES3_EELb0ELb0ELb0ELb1ELb0ELb0ELb1EEEvNS_16Flash_bwd_paramsE,"",@"SHT_CUDA_INFO"
	.sectionflags	@""
	.align	4


	//----- nvinfo : EIATTR_CUDA_API_VERSION
	.align		4
        /*0000*/ 	.byte	0x04, 0x37
        /*0002*/ 	.short	(.L_1030 - .L_1029)
.L_1029:
        /*0004*/ 	.word	0x00000082


	//----- nvinfo : EIATTR_KPARAM_INFO
	.align		4
.L_1030:
        /*0008*/ 	.byte	0x04, 0x17
        /*000a*/ 	.short	(.L_1032 - .L_1031)
.L_1031:
        /*000c*/ 	.word	0x00000000
        /*0010*/ 	.short	0x0000
        /*0012*/ 	.short	0x0000
        /*0014*/ 	.byte	0x00, 0xf0, 0x01, 0x0a


	//----- nvinfo : EIATTR_SPARSE_MMA_MASK
	.align		4
.L_1032:
        /*0018*/ 	.byte	0x03, 0x50
        /*001a*/ 	.short	0x0000


	//----- nvinfo : EIATTR_MAXREG_COUNT
	.align		4
        /*001c*/ 	.byte	0x03, 0x1b
        /*001e*/ 	.short	0x00ff


	//----- nvinfo : EIATTR_NUM_BARRIERS
	.align		4
        /*0020*/ 	.byte	0x02, 0x4c
        /*0022*/ 	.byte	0x01
	.zero		1


	//----- nvinfo : EIATTR_ANNOTATIONS
	.align		4
        /*0024*/ 	.byte	0x04, 0x55
        /*0026*/ 	.short	(.L_1034 - .L_1033)


	//   ....[0]....
.L_1033:
        /*0028*/ 	.word	0x00000001
        /*002c*/ 	.byte	0xf0, 0x02, 0x00, 0x00, 0x01, 0x00, 0x00, 0x00, 0xe0, 0x05, 0x00, 0x00, 0x01, 0x00, 0x00, 0x00
        /*003c*/ 	.byte	0x60, 0x18, 0x00, 0x00, 0x01, 0x00, 0x00, 0x00, 0xf0, 0x1b, 0x00, 0x00, 0x01, 0x00, 0x00, 0x00
        /*004c*/ 	.byte	0x40, 0x9e, 0x00, 0x00


	//----- nvinfo : EIATTR_MERCURY_ISA_VERSION
	.align		4
.L_1034:
        /*0050*/ 	.byte	0x03, 0x5f
        /*0052*/ 	.short	0x0101


	//----- nvinfo : EIATTR_EXIT_INSTR_OFFSETS
	.align		4
        /*0054*/ 	.byte	0x04, 0x1c
        /*0056*/ 	.short	(.L_1036 - .L_1035)


	//   ....[0]....
.L_1035:
        /*0058*/ 	.word	0x000000a0


	//   ....[1]....
        /*005c*/ 	.word	0x0000b3f0


	//----- nvinfo : EIATTR_CRS_STACK_SIZE
	.align		4
.L_1036:
        /*0060*/ 	.byte	0x04, 0x1e
        /*0062*/ 	.short	(.L_1038 - .L_1037)
.L_1037:
        /*0064*/ 	.word	0x00000000


	//----- nvinfo : EIATTR_CBANK_PARAM_SIZE
	.align		4
.L_1038:
        /*0068*/ 	.byte	0x03, 0x19
        /*006a*/ 	.short	0x0280


	//----- nvinfo : EIATTR_PARAM_CBANK
	.align		4
        /*006c*/ 	.byte	0x04, 0x0a
        /*006e*/ 	.short	(.L_1040 - .L_1039)
	.align		4
.L_1039:
        /*0070*/ 	.word	index@(.nv.constant0._ZN5flash44flash_bwd_dq_dk_dv_loop_seqk_parallel_kernelI23Flash_bwd_kernel_traitsILi256ELi64ELi64ELi8ELi4ELi2ELi2ELb0ELb0EN7cutlass10bfloat16_tE19Flash_kernel_traitsILi256ELi64ELi64ELi8ES3_EELb0ELb0ELb0ELb1ELb0ELb0ELb1EEEvNS_16Flash_bwd_paramsE)
        /*0074*/ 	.short	0x0210
        /*0076*/ 	.short	0x0280


	//----- nvinfo : EIATTR_SW_WAR
	.align		4
.L_1040:
        /*0078*/ 	.byte	0x04, 0x36
        /*007a*/ 	.short	(.L_1042 - .L_1041)
.L_1041:
        /*007c*/ 	.word	0x00000008
.L_1042:


//--------------------- .nv.info._ZN5flash44flash_bwd_dq_dk_dv_loop_seqk_parallel_kernelI23Flash_bwd_kernel_traitsILi256ELi64ELi64ELi8ELi4ELi2ELi2ELb0ELb0EN7cutlass10bfloat16_tE19Flash_kernel_traitsILi256ELi64ELi64ELi8ES3_EELb1ELb0ELb1ELb0ELb0ELb1ELb0EEEvNS_16Flash_bwd_paramsE --------------------------
	.section	.nv.info._ZN5flash44flash_bwd_dq_dk_dv_loop_seqk_parallel_kernelI23Flash_bwd_kernel_traitsILi256ELi64ELi64ELi8ELi4ELi2ELi2ELb0ELb0EN7cutlass10bfloat16_tE19Flash_kernel_traitsILi256ELi64ELi64ELi8ES3_EELb1ELb0ELb1ELb0ELb0ELb1ELb0EEEvNS_16Flash_bwd_paramsE,"",@"SHT_CUDA_INFO"
	.sectionflags	@""
	.align	4


	//----- nvinfo : EIATTR_CUDA_API_VERSION
	.align		4
        /*0000*/ 	.byte	0x04, 0x37
        /*0002*/ 	.short	(.L_1044 - .L_1043)
.L_1043:
        /*0004*/ 	.word	0x00000082


	//----- nvinfo : EIATTR_KPARAM_INFO
	.align		4
.L_1044:
        /*0008*/ 	.byte	0x04, 0x17
        /*000a*/ 	.short	(.L_1046 - .L_1045)
.L_1045:
        /*000c*/ 	.word	0x00000000
        /*0010*/ 	.short	0x0000
        /*0012*/ 	.short	0x0000
        /*0014*/ 	.byte	0x00, 0xf0, 0x01, 0x0a


	//----- nvinfo : EIATTR_SPARSE_MMA_MASK
	.align		4
.L_1046:
        /*0018*/ 	.byte	0x03, 0x50
        /*001a*/ 	.short	0x0000


	//----- nvinfo : EIATTR_MAXREG_COUNT
	.align		4
        /*001c*/ 	.byte	0x03, 0x1b
        /*001e*/ 	.short	0x00ff


	//----- nvinfo : EIATTR_NUM_BARRIERS
	.align		4
        /*0020*/ 	.byte	0x02, 0x4c
        /*0022*/ 	.byte	0x01
	.zero		1


	//----- nvinfo : EIATTR_MERCURY_ISA_VERSION
	.align		4
        /*0024*/ 	.byte	0x03, 0x5f
        /*0026*/ 	.short	0x0101


	//----- nvinfo : EIATTR_EXIT_INSTR_OFFSETS
	.align		4
        /*0028*/ 	.byte	0x04, 0x1c
        /*002a*/ 	.short	(.L_1048 - .L_1047)


	//   ....[0]....
.L_1047:
        /*002c*/ 	.word	0x00000090


	//   ....[1]....
        /*0030*/ 	.word	0x00009a30


	//----- nvinfo : EIATTR_CRS_STACK_SIZE
	.align		4
.L_1048:
        /*0034*/ 	.byte	0x04, 0x1e
        /*0036*/ 	.short	(.L_1050 - .L_1049)
.L_1049:
        /*0038*/ 	.word	0x00000000


	//----- nvinfo : EIATTR_CBANK_PARAM_SIZE
	.align		4
.L_1050:
        /*003c*/ 	.byte	0x03, 0x19
        /*003e*/ 	.short	0x0280


	//----- nvinfo : EIATTR_PARAM_CBANK
	.align		4
        /*0040*/ 	.byte	0x04, 0x0a
        /*0042*/ 	.short	(.L_1052 - .L_1051)
	.align		4
.L_1051:
        /*0044*/ 	.word	index@(.nv.constant0._ZN5flash44flash_bwd_dq_dk_dv_loop_seqk_parallel_kernelI23Flash_bwd_kernel_traitsILi256ELi64ELi64ELi8ELi4ELi2ELi2ELb0ELb0EN7cutlass10bfloat16_tE19Flash_kernel_traitsILi256ELi64ELi64ELi8ES3_EELb1ELb0ELb1ELb0ELb0ELb1ELb0EEEvNS_16Flash_bwd_paramsE)
        /*0048*/ 	.short	0x0210
        /*004a*/ 	.short	0x0280


	//----- nvinfo : EIATTR_SW_WAR
	.align		4
.L_1052:
        /*004c*/ 	.byte	0x04, 0x36
        /*004e*/ 	.short	(.L_1054 - .L_1053)
.L_1053:
        /*0050*/ 	.word	0x00000008
.L_1054:


//--------------------- .nv.info._ZN5flash44flash_bwd_dq_dk_dv_loop_seqk_parallel_kernelI23Flash_bwd_kernel_traitsILi256ELi64ELi64ELi8ELi4ELi2ELi2ELb0ELb0EN7cutlass10bfloat16_tE19Flash_kernel_traitsILi256ELi64ELi64ELi8ES3_EELb0ELb0ELb1ELb0ELb0ELb1ELb1EEEvNS_16Flash_bwd_paramsE --------------------------
	.section	.nv.info._ZN5flash44flash_bwd_dq_dk_dv_loop_seqk_parallel_kernelI23Flash_bwd_kernel_traitsILi256ELi64ELi64ELi8ELi4ELi2ELi2ELb0ELb0EN7cutlass10bfloat16_tE19Flash_kernel_traitsILi256ELi64ELi64ELi8ES3_EELb0ELb0ELb1ELb0ELb0ELb1ELb1EEEvNS_16Flash_bwd_paramsE,"",@"SHT_CUDA_INFO"
	.sectionflags	@""
	.align	4


	//----- nvinfo : EIATTR_CUDA_API_VERSION
	.align		4
        /*0000*/ 	.byte	0x04, 0x37
        /*0002*/ 	.short	(.L_1056 - .L_1055)
.L_1055:
        /*0004*/ 	.word	0x00000082


	//----- nvinfo : EIATTR_KPARAM_INFO
	.align		4
.L_1056:
        /*0008*/ 	.byte	0x04, 0x17
        /*000a*/ 	.short	(.L_1058 - .L_1057)
.L_1057:
        /*000c*/ 	.word	0x00000000
        /*0010*/ 	.short	0x0000
        /*0012*/ 	.short	0x0000
        /*0014*/ 	.byte	0x00, 0xf0, 0x01, 0x0a


	//----- nvinfo : EIATTR_SPARSE_MMA_MASK
	.align		4
.L_1058:
        /*0018*/ 	.byte	0x03, 0x50
        /*001a*/ 	.short	0x0000


	//----- nvinfo : EIATTR_MAXREG_COUNT
	.align		4
        /*001c*/ 	.byte	0x03, 0x1b
        /*001e*/ 	.short	0x00ff


	//----- nvinfo : EIATTR_NUM_BARRIERS
	.align		4
        /*0020*/ 	.byte	0x02, 0x4c
        /*0022*/ 	.byte	0x01
	.zero		1


	//----- nvinfo : EIATTR_ANNOTATIONS
	.align		4
        /*0024*/ 	.byte	0x04, 0x55
        /*0026*/ 	.short	(.L_1060 - .L_1059)


	//   ....[0]....
.L_1059:
        /*0028*/ 	.word	0x00000001
        /*002c*/ 	.byte	0xa0, 0x00, 0x00, 0x00, 0x01, 0x00, 0x00, 0x00, 0x00, 0x06, 0x00, 0x00, 0x01, 0x00, 0x00, 0x00
        /*003c*/ 	.byte	0x00, 0x26, 0x00, 0x00, 0x01, 0x00, 0x00, 0x00, 0x00, 0x8b, 0x00, 0x00, 0x01, 0x00, 0x00, 0x00
        /*004c*/ 	.byte	0xf0, 0x93, 0x00, 0x00


	//----- nvinfo : EIATTR_MERCURY_ISA_VERSION
	.align		4
.L_1060:
        /*0050*/ 	.byte	0x03, 0x5f
        /*0052*/ 	.short	0x0101


	//----- nvinfo : EIATTR_EXIT_INSTR_OFFSETS
	.align		4
        /*0054*/ 	.byte	0x04, 0x1c
        /*0056*/ 	.short	(.L_1062 - .L_1061)


	//   ....[0]....
.L_1061:
        /*0058*/ 	.word	0x000000c0


	//   ....[1]....
        /*005c*/ 	.word	0x00009470


	//----- nvinfo : EIATTR_CRS_STACK_SIZE
	.align		4
.L_1062:
        /*0060*/ 	.byte	0x04, 0x1e
        /*0062*/ 	.short	(.L_1064 - .L_1063)
.L_1063:
        /*0064*/ 	.word	0x00000000


	//----- nvinfo : EIATTR_CBANK_PARAM_SIZE
	.align		4
.L_1064:
        /*0068*/ 	.byte	0x03, 0x19
        /*006a*/ 	.short	0x0280


	//----- nvinfo : EIATTR_PARAM_CBANK
	.align		4
        /*006c*/ 	.byte	0x04, 0x0a
        /*006e*/ 	.short	(.L_1066 - .L_1065)
	.align		4
.L_1065:
        /*0070*/ 	.word	index@(.nv.constant0._ZN5flash44flash_bwd_dq_dk_dv_loop_seqk_parallel_kernelI23Flash_bwd_kernel_traitsILi256ELi64ELi64ELi8ELi4ELi2ELi2ELb0ELb0EN7cutlass10bfloat16_tE19Flash_kernel_traitsILi256ELi64ELi64ELi8ES3_EELb0ELb0ELb1ELb0ELb0ELb1ELb1EEEvNS_16Flash_bwd_paramsE)
        /*0074*/ 	.short	0x0210
        /*0076*/ 	.short	0x0280


	//----- nvinfo : EIATTR_SW_WAR
	.align		4
.L_1066:
        /*0078*/ 	.byte	0x04, 0x36
        /*007a*/ 	.short	(.L_1068 - .L_1067)
.L_1067:
        /*007c*/ 	.word	0x00000008
.L_1068:


//--------------------- .nv.info._ZN5flash44flash_bwd_dq_dk_dv_loop_seqk_parallel_kernelI23Flash_bwd_kernel_traitsILi256ELi64ELi64ELi8ELi4ELi2ELi2ELb0ELb0EN7cutlass10bfloat16_tE19Flash_kernel_traitsILi256ELi64ELi64ELi8ES3_EELb1ELb0ELb1ELb1ELb0ELb0ELb0EEEvNS_16Flash_bwd_paramsE --------------------------
	.section	.nv.info._ZN5flash44flash_bwd_dq_dk_dv_loop_seqk_parallel_kernelI23Flash_bwd_kernel_traitsILi256ELi64ELi64ELi8ELi4ELi2ELi2ELb0ELb0EN7cutlass10bfloat16_tE19Flash_kernel_traitsILi256ELi64ELi64ELi8ES3_EELb1ELb0ELb1ELb1ELb0ELb0ELb0EEEvNS_16Flash_bwd_paramsE,"",@"SHT_CUDA_INFO"
	.sectionflags	@""
	.align	4


	//----- nvinfo : EIATTR_CUDA_API_VERSION
	.align		4
        /*0000*/ 	.byte	0x04, 0x37
        /*0002*/ 	.short	(.L_1070 - .L_1069)
.L_1069:
        /*0004*/ 	.word	0x00000082


	//----- nvinfo : EIATTR_KPARAM_INFO
	.align		4
.L_1070:
        /*0008*/ 	.byte	0x04, 0x17
        /*000a*/ 	.short	(.L_1072 - .L_1071)
.L_1071:
        /*000c*/ 	.word	0x00000000
        /*0010*/ 	.short	0x0000
        /*0012*/ 	.short	0x0000
        /*0014*/ 	.byte	0x00, 0xf0, 0x01, 0x0a


	//----- nvinfo : EIATTR_SPARSE_MMA_MASK
	.align		4
.L_1072:
        /*0018*/ 	.byte	0x03, 0x50
        /*001a*/ 	.short	0x0000


	//----- nvinfo : EIATTR_MAXREG_COUNT
	.align		4
        /*001c*/ 	.byte	0x03, 0x1b
        /*001e*/ 	.short	0x00ff


	//----- nvinfo : EIATTR_NUM_BARRIERS
	.align		4
        /*0020*/ 	.byte	0x02, 0x4c
        /*0022*/ 	.byte	0x01
	.zero		1


	//----- nvinfo : EIATTR_ANNOTATIONS
	.align		4
        /*0024*/ 	.byte	0x04, 0x55
        /*0026*/ 	.short	(.L_1074 - .L_1073)


	//   ....[0]....
.L_1073:
        /*0028*/ 	.word	0x00000001
        /*002c*/ 	.byte	0xf0, 0x05, 0x00, 0x00, 0x01, 0x00, 0x00, 0x00, 0x80, 0x27, 0x00, 0x00, 0x01, 0x00, 0x00, 0x00
        /*003c*/ 	.byte	0x50, 0xb2, 0x00, 0x00


	//----- nvinfo : EIATTR_MERCURY_ISA_VERSION
	.align		4
.L_1074:
        /*0040*/ 	.byte	0x03, 0x5f
        /*0042*/ 	.short	0x0101


	//----- nvinfo : EIATTR_EXIT_INSTR_OFFSETS
	.align		4
        /*0044*/ 	.byte	0x04, 0x1c
        /*0046*/ 	.short	(.L_1076 - .L_1075)


	//   ....[0]....
.L_1075:
        /*0048*/ 	.word	0x000000a0


	//   ....[1]....
        /*004c*/ 	.word	0x0000bd80


	//----- nvinfo : EIATTR_CRS_STACK_SIZE
	.align		4
.L_1076:
        /*0050*/ 	.byte	0x04, 0x1e
        /*0052*/ 	.short	(.L_1078 - .L_1077)
.L_1077:
        /*0054*/ 	.word	0x00000000


	//----- nvinfo : EIATTR_CBANK_PARAM_SIZE
	.align		4
.L_1078:
        /*0058*/ 	.byte	0x03, 0x19
        /*005a*/ 	.short	0x0280


	//----- nvinfo : EIATTR_PARAM_CBANK
	.align		4
        /*005c*/ 	.byte	0x04, 0x0a
        /*005e*/ 	.short	(.L_1080 - .L_1079)
	.align		4
.L_1079:
        /*0060*/ 	.word	index@(.nv.constant0._ZN5flash44flash_bwd_dq_dk_dv_loop_seqk_parallel_kernelI23Flash_bwd_kernel_traitsILi256ELi64ELi64ELi8ELi4ELi2ELi2ELb0ELb0EN7cutlass10bfloat16_tE19Flash_kernel_traitsILi256ELi64ELi64ELi8ES3_EELb1ELb0ELb1ELb1ELb0ELb0ELb0EEEvNS_16Flash_bwd_paramsE)
        /*0064*/ 	.short	0x0210
        /*0066*/ 	.short	0x0280


	//----- nvinfo : EIATTR_SW_WAR
	.align		4
.L_1080:
        /*0068*/ 	.byte	0x04, 0x36
        /*006a*/ 	.short	(.L_1082 - .L_1081)
.L_1081:
        /*006c*/ 	.word	0x00000008
.L_1082:


//--------------------- .nv.info._ZN5flash44flash_bwd_dq_dk_dv_loop_seqk_parallel_kernelI23Flash_bwd_kernel_traitsILi256ELi64ELi64ELi8ELi4ELi2ELi2ELb0ELb0EN7cutlass10bfloat16_tE19Flash_kernel_traitsILi256ELi64ELi64ELi8ES3_EELb0ELb0ELb1ELb1ELb0ELb0ELb1EEEvNS_16Flash_bwd_paramsE --------------------------
	.section	.nv.info._ZN5flash44flash_bwd_dq_dk_dv_loop_seqk_parallel_kernelI23Flash_bwd_kernel_traitsILi256ELi64ELi64ELi8ELi4ELi2ELi2ELb0ELb0EN7cutlass10bfloat16_tE19Flash_kernel_traitsILi256ELi64ELi64ELi8ES3_EELb0ELb0ELb1ELb1ELb0ELb0ELb1EEEvNS_16Flash_bwd_paramsE,"",@"SHT_CUDA_INFO"
	.sectionflags	@""
	.align	4


	//----- nvinfo : EIATTR_CUDA_API_VERSION
	.align		4
        /*0000*/ 	.byte	0x04, 0x37
        /*0002*/ 	.short	(.L_1084 - .L_1083)
.L_1083:
        /*0004*/ 	.word	0x00000082


	//----- nvinfo : EIATTR_KPARAM_INFO
	.align		4
.L_1084:
        /*0008*/ 	.byte	0x04, 0x17
        /*000a*/ 	.short	(.L_1086 - .L_1085)
.L_1085:
        /*000c*/ 	.word	0x00000000
        /*0010*/ 	.short	0x0000
        /*0012*/ 	.short	0x0000
        /*0014*/ 	.byte	0x00, 0xf0, 0x01, 0x0a


	//----- nvinfo : EIATTR_SPARSE_MMA_MASK
	.align		4
.L_1086:
        /*0018*/ 	.byte	0x03, 0x50
        /*001a*/ 	.short	0x0000


	//----- nvinfo : EIATTR_MAXREG_COUNT
	.align		4
        /*001c*/ 	.byte	0x03, 0x1b
        /*001e*/ 	.short	0x00ff


	//----- nvinfo : EIATTR_NUM_BARRIERS
	.align		4
        /*0020*/ 	.byte	0x02, 0x4c
        /*0022*/ 	.byte	0x01
	.zero		1


	//----- nvinfo : EIATTR_ANNOTATIONS
	.align		4
        /*0024*/ 	.byte	0x04, 0x55
        /*0026*/ 	.short	(.L_1088 - .L_1087)


	//   ....[0]....
.L_1087:
        /* <DEDUP_REMOVED lines=36> */


	//----- nvinfo : EIATTR_MERCURY_ISA_VERSION
	.align		4
.L_1088:
        /*0250*/ 	.byte	0x03, 0x5f
        /*0252*/ 	.short	0x0101


	//----- nvinfo : EIATTR_EXIT_INSTR_OFFSETS
	.align		4
        /*0254*/ 	.byte	0x04, 0x1c
        /*0256*/ 	.short	(.L_1090 - .L_1089)


	//   ....[0]....
.L_1089:
        /*0258*/ 	.word	0x000000a0


	//   ....[1]....
        /*025c*/ 	.word	0x0000b930


	//----- nvinfo : EIATTR_CRS_STACK_SIZE
	.align		4
.L_1090:
        /*0260*/ 	.byte	0x04, 0x1e
        /*0262*/ 	.short	(.L_1092 - .L_1091)
.L_1091:
        /*0264*/ 	.word	0x00000000


	//----- nvinfo : EIATTR_CBANK_PARAM_SIZE
	.align		4
.L_1092:
        /*0268*/ 	.byte	0x03, 0x19
        /*026a*/ 	.short	0x0280


	//----- nvinfo : EIATTR_PARAM_CBANK
	.align		4
        /*026c*/ 	.byte	0x04, 0x0a
        /*026e*/ 	.short	(.L_1094 - .L_1093)
	.align		4
.L_1093:
        /*0270*/ 	.word	index@(.nv.constant0._ZN5flash44flash_bwd_dq_dk_dv_loop_seqk_parallel_kernelI23Flash_bwd_kernel_traitsILi256ELi64ELi64ELi8ELi4ELi2ELi2ELb0ELb0EN7cutlass10bfloat16_tE19Flash_kernel_traitsILi256ELi64ELi64ELi8ES3_EELb0ELb0ELb1ELb1ELb0ELb0ELb1EEEvNS_16Flash_bwd_paramsE)
        /*0274*/ 	.short	0x0210
        /*0276*/ 	.short	0x0280


	//----- nvinfo : EIATTR_SW_WAR
	.align		4
.L_1094:
        /*0278*/ 	.byte	0x04, 0x36
        /*027a*/ 	.short	(.L_1096 - .L_1095)
.L_1095:
        /*027c*/ 	.word	0x00000008
.L_1096:


//--------------------- .nv.info._ZN5flash25flash_bwd_dot_do_o_kernelILb0E23Flash_bwd_kernel_traitsILi256ELi64ELi64ELi8ELi4ELi2ELi2ELb0ELb0EN7cutlass10bfloat16_tE19Flash_kernel_traitsILi256ELi64ELi64ELi8ES3_EEEEvNS_16Flash_bwd_paramsE --------------------------
	.section	.nv.info._ZN5flash25flash_bwd_dot_do_o_kernelILb0E23Flash_bwd_kernel_traitsILi256ELi64ELi64ELi8ELi4ELi2ELi2ELb0ELb0EN7cutlass10bfloat16_tE19Flash_kernel_traitsILi256ELi64ELi64ELi8ES3_EEEEvNS_16Flash_bwd_paramsE,"",@"SHT_CUDA_INFO"
	.sectionflags	@""
	.align	4


	//----- nvinfo : EIATTR_CUDA_API_VERSION
	.align		4
        /*0000*/ 	.byte	0x04, 0x37
        /*0002*/ 	.short	(.L_1098 - .L_1097)
.L_1097:
        /*0004*/ 	.word	0x00000082


	//----- nvinfo : EIATTR_KPARAM_INFO
	.align		4
.L_1098:
        /*0008*/ 	.byte	0x04, 0x17
        /*000a*/ 	.short	(.L_1100 - .L_1099)
.L_1099:
        /*000c*/ 	.word	0x00000000
        /*0010*/ 	.short	0x0000
        /*0012*/ 	.short	0x0000
        /*0014*/ 	.byte	0x00, 0xf0, 0x01, 0x0a


	//----- nvinfo : EIATTR_SPARSE_MMA_MASK
	.align		4
.L_1100:
        /*0018*/ 	.byte	0x03, 0x50
        /*001a*/ 	.short	0x0000


	//----- nvinfo : EIATTR_MAXREG_COUNT
	.align		4
        /*001c*/ 	.byte	0x03, 0x1b
        /*001e*/ 	.short	0x00ff


	//----- nvinfo : EIATTR_MERCURY_ISA_VERSION
	.align		4
        /*0020*/ 	.byte	0x03, 0x5f
        /*0022*/ 	.short	0x0101


	//----- nvinfo : EIATTR_COOP_GROUP_MASK_REGIDS
	.align		4
        /*0024*/ 	.byte	0x04, 0x29
        /*0026*/ 	.short	(.L_1102 - .L_1101)


	//   ....[0]....
.L_1101:
        /*0028*/ 	.word	0xffffffff


	//   ....[1]....
        /*002c*/ 	.word	0xffffffff


	//   ....[2]....
        /*0030*/ 	.word	0xffffffff


	//   ....[3]....
        /*0034*/ 	.word	0xffffffff


	//   ....[4]....
        /*0038*/ 	.word	0xffffffff


	//   ....[5]....
        /*003c*/ 	.word	0xffffffff


	//----- nvinfo : EIATTR_COOP_GROUP_INSTR_OFFSETS
	.align		4
.L_1102:
        /*0040*/ 	.byte	0x04, 0x28
        /*0042*/ 	.short	(.L_1104 - .L_1103)


	//   ....[0]....
.L_1103:
        /*0044*/ 	.word	0x00001a10


	//   ....[1]....
        /*0048*/ 	.word	0x00001a20


	//   ....[2]....
        /*004c*/ 	.word	0x00001a60


	//   ....[3]....
        /*0050*/ 	.word	0x00001a80


	//   ....[4]....
        /*0054*/ 	.word	0x00001ae0


	//   ....[5]....
        /*0058*/ 	.word	0x00001b00


	//----- nvinfo : EIATTR_EXIT_INSTR_OFFSETS
	.align		4
.L_1104:
        /*005c*/ 	.byte	0x04, 0x1c
        /*005e*/ 	.short	(.L_1106 - .L_1105)


	//   ....[0]....
.L_1105:
        /*0060*/ 	.word	0x00000130


	//   ....[1]....
        /*0064*/ 	.word	0x00001b60


	//   ....[2]....
        /*0068*/ 	.word	0x00001b80


	//----- nvinfo : EIATTR_CRS_STACK_SIZE
	.align		4
.L_1106:
        /*006c*/ 	.byte	0x04, 0x1e
        /*006e*/ 	.short	(.L_1108 - .L_1107)
.L_1107:
        /*0070*/ 	.word	0x00000000


	//----- nvinfo : EIATTR_CBANK_PARAM_SIZE
	.align		4
.L_1108:
        /*0074*/ 	.byte	0x03, 0x19
        /*0076*/ 	.short	0x0280


	//----- nvinfo : EIATTR_PARAM_CBANK
	.align		4
        /*0078*/ 	.byte	0x04, 0x0a
        /*007a*/ 	.short	(.L_1110 - .L_1109)
	.align		4
.L_1109:
        /*007c*/ 	.word	index@(.nv.constant0._ZN5flash25flash_bwd_dot_do_o_kernelILb0E23Flash_bwd_kernel_traitsILi256ELi64ELi64ELi8ELi4ELi2ELi2ELb0ELb0EN7cutlass10bfloat16_tE19Flash_kernel_traitsILi256ELi64ELi64ELi8ES3_EEEEvNS_16Flash_bwd_paramsE)
        /*0080*/ 	.short	0x0210
        /*0082*/ 	.short	0x0280


	//----- nvinfo : EIATTR_SW_WAR
	.align		4
.L_1110:
        /*0084*/ 	.byte	0x04, 0x36
        /*0086*/ 	.short	(.L_1112 - .L_1111)
.L_1111:
        /*0088*/ 	.word	0x00000008
.L_1112:


//--------------------- .nv.info._ZN5flash25flash_bwd_dot_do_o_kernelILb1E23Flash_bwd_kernel_traitsILi256ELi64ELi64ELi8ELi4ELi2ELi2ELb0ELb0EN7cutlass10bfloat16_tE19Flash_kernel_traitsILi256ELi64ELi64ELi8ES3_EEEEvNS_16Flash_bwd_paramsE --------------------------
	.section	.nv.info._ZN5flash25flash_bwd_dot_do_o_kernelILb1E23Flash_bwd_kernel_traitsILi256ELi64ELi64ELi8ELi4ELi2ELi2ELb0ELb0EN7cutlass10bfloat16_tE19Flash_kernel_traitsILi256ELi64ELi64ELi8ES3_EEEEvNS_16Flash_bwd_paramsE,"",@"SHT_CUDA_INFO"
	.sectionflags	@""
	.align	4


	//----- nvinfo : EIATTR_CUDA_API_VERSION
	.align		4
        /*0000*/ 	.byte	0x04, 0x37
        /*0002*/ 	.short	(.L_1114 - .L_1113)
.L_1113:
        /*0004*/ 	.word	0x00000082


	//----- nvinfo : EIATTR_KPARAM_INFO
	.align		4
.L_1114:
        /*0008*/ 	.byte	0x04, 0x17
        /*000a*/ 	.short	(.L_1116 - .L_1115)
.L_1115:
        /*000c*/ 	.word	0x00000000
        /*0010*/ 	.short	0x0000
        /*0012*/ 	.short	0x0000
        /*0014*/ 	.byte	0x00, 0xf0, 0x01, 0x0a


	//----- nvinfo : EIATTR_SPARSE_MMA_MASK
	.align		4
.L_1116:
        /*0018*/ 	.byte	0x03, 0x50
        /*001a*/ 	.short	0x0000


	//----- nvinfo : EIATTR_MAXREG_COUNT
	.align		4
        /*001c*/ 	.byte	0x03, 0x1b
        /*001e*/ 	.short	0x00ff


	//----- nvinfo : EIATTR_MERCURY_ISA_VERSION
	.align		4
        /*0020*/ 	.byte	0x03, 0x5f
        /*0022*/ 	.short	0x0101


	//----- nvinfo : EIATTR_COOP_GROUP_MASK_REGIDS
	.align		4
        /*0024*/ 	.byte	0x04, 0x29
        /*0026*/ 	.short	(.L_1118 - .L_1117)


	//   ....[0]....
.L_1117:
        /*0028*/ 	.word	0xffffffff


	//   ....[1]....
        /*002c*/ 	.word	0xffffffff


	//   ....[2]....
        /*0030*/ 	.word	0xffffffff


	//   ....[3]....
        /*0034*/ 	.word	0xffffffff


	//   ....[4]....
        /*0038*/ 	.word	0xffffffff


	//   ....[5]....
        /*003c*/ 	.word	0xffffffff


	//----- nvinfo : EIATTR_COOP_GROUP_INSTR_OFFSETS
	.align		4
.L_1118:
        /*0040*/ 	.byte	0x04, 0x28
        /*0042*/ 	.short	(.L_1120 - .L_1119)


	//   ....[0]....
.L_1119:
        /*0044*/ 	.word	0x00001d30


	//   ....[1]....
        /*0048*/ 	.word	0x00001d60


	//   ....[2]....
        /*004c*/ 	.word	0x00001d80


	//   ....[3]....
        /*0050*/ 	.word	0x00001da0


	//   ....[4]....
        /*0054*/ 	.word	0x00001dc0


	//   ....[5]....
        /*0058*/ 	.word	0x00001de0


	//----- nvinfo : EIATTR_EXIT_INSTR_OFFSETS
	.align		4
.L_1120:
        /*005c*/ 	.byte	0x04, 0x1c
        /*005e*/ 	.short	(.L_1122 - .L_1121)


	//   ....[0]....
.L_1121:
        /*0060*/ 	.word	0x00000130


	//   ....[1]....
        /*0064*/ 	.word	0x00001fd0


	//----- nvinfo : EIATTR_CRS_STACK_SIZE
	.align		4
.L_1122:
        /*0068*/ 	.byte	0x04, 0x1e
        /*006a*/ 	.short	(.L_1124 - .L_1123)
.L_1123:
        /*006c*/ 	.word	0x00000000


	//----- nvinfo : EIATTR_CBANK_PARAM_SIZE
	.align		4
.L_1124:
        /*0070*/ 	.byte	0x03, 0x19
        /*0072*/ 	.short	0x0280


	//----- nvinfo : EIATTR_PARAM_CBANK
	.align		4
        /*0074*/ 	.byte	0x04, 0x0a
        /*0076*/ 	.short	(.L_1126 - .L_1125)
	.align		4
.L_1125:
        /*0078*/ 	.word	index@(.nv.constant0._ZN5flash25flash_bwd_dot_do_o_kernelILb1E23Flash_bwd_kernel_traitsILi256ELi64ELi64ELi8ELi4ELi2ELi2ELb0ELb0EN7cutlass10bfloat16_tE19Flash_kernel_traitsILi256ELi64ELi64ELi8ES3_EEEEvNS_16Flash_bwd_paramsE)
        /*007c*/ 	.short	0x0210
        /*007e*/ 	.short	0x0280


	//----- nvinfo : EIATTR_SW_WAR
	.align		4
.L_1126:
        /*0080*/ 	.byte	0x04, 0x36
        /*0082*/ 	.short	(.L_1128 - .L_1127)
.L_1127:
        /*0084*/ 	.word	0x00000008
.L_1128:


//--------------------- .nv.callgraph             --------------------------
	.section	.nv.callgraph,"",@"SHT_CUDA_CALLGRAPH"
	.align	4
	.sectionentsize	8
	.align		4
        /*0000*/ 	.word	0x00000000
	.align		4
        /*0004*/ 	.word	0xffffffff
	.align		4
        /*0008*/ 	.word	0x00000000
	.align		4
        /*000c*/ 	.word	0xfffffffe
	.align		4
        /*0010*/ 	.word	0x00000000
	.align		4
        /*0014*/ 	.word	0xfffffffd
	.align		4
        /*0018*/ 	.word	0x00000000
	.align		4
        /*001c*/ 	.word	0xfffffffc


//--------------------- .nv.constant4             --------------------------
	.section	.nv.constant4,"a",@progbits
	.align	8
	.align		8
.nv.constant4:
        /*0000*/ 	.dword	_ZN66_INTERNAL_8dd3f9e9_30_flash_bwd_hdim256_bf16_sm80_cu_a6473388_29044cuda3std3__45__cpo5beginE
	.align		8
        /*0008*/ 	.dword	_ZN66_INTERNAL_8dd3f9e9_30_flash_bwd_hdim256_bf16_sm80_cu_a6473388_29044cuda3std3__45__cpo3endE
	.align		8
        /*0010*/ 	.dword	_ZN66_INTERNAL_8dd3f9e9_30_flash_bwd_hdim256_bf16_sm80_cu_a6473388_29044cuda3std3__45__cpo6cbeginE
	.align		8
        /*0018*/ 	.dword	_ZN66_INTERNAL_8dd3f9e9_30_flash_bwd_hdim256_bf16_sm80_cu_a6473388_29044cuda3std3__45__cpo4cendE
	.align		8
        /*0020*/ 	.dword	_ZN66_INTERNAL_8dd3f9e9_30_flash_bwd_hdim256_bf16_sm80_cu_a6473388_29044cuda3std3__468_GLOBAL__N__8dd3f9e9_30_flash_bwd_hdim256_bf16_sm80_cu_a6473388_29046ignoreE
	.align		8
        /*0028*/ 	.dword	_ZN66_INTERNAL_8dd3f9e9_30_flash_bwd_hdim256_bf16_sm80_cu_a6473388_29044cuda3std3__419piecewise_constructE
	.align		8
        /*0030*/ 	.dword	_ZN66_INTERNAL_8dd3f9e9_30_flash_bwd_hdim256_bf16_sm80_cu_a6473388_29044cuda3std3__48in_placeE
	.align		8
        /*0038*/ 	.dword	_ZN66_INTERNAL_8dd3f9e9_30_flash_bwd_hdim256_bf16_sm80_cu_a6473388_29044cuda3std6ranges3__45__cpo4swapE
	.align		8
        /*0040*/ 	.dword	_ZN66_INTERNAL_8dd3f9e9_30_flash_bwd_hdim256_bf16_sm80_cu_a6473388_29044cuda3std6ranges3__45__cpo9iter_moveE
	.align		8
        /*0048*/ 	.dword	_ZN66_INTERNAL_8dd3f9e9_30_flash_bwd_hdim256_bf16_sm80_cu_a6473388_29044cute7productE
	.align		8
        /*0050*/ 	.dword	_ZN66_INTERNAL_8dd3f9e9_30_flash_bwd_hdim256_bf16_sm80_cu_a6473388_29044cute1_E


//--------------------- .text._ZN5flash27flash_bwd_convert_dq_kernelI23Flash_bwd_kernel_traitsILi256ELi64ELi32ELi8ELi4ELi1ELi2ELb1ELb1EN7cutlass10bfloat16_tE19Flash_kernel_traitsILi256ELi64ELi32ELi8ES3_EEEEvNS_16Flash_bwd_paramsEi --------------------------
	.section	.text._ZN5flash27flash_bwd_convert_dq_kernelI23Flash_bwd_kernel_traitsILi256ELi64ELi32ELi8ELi4ELi1ELi2ELb1ELb1EN7cutlass10bfloat16_tE19Flash_kernel_traitsILi256ELi64ELi32ELi8ES3_EEEEvNS_16Flash_bwd_paramsEi,"ax",@progbits
	.align	128
        .global         _ZN5flash27flash_bwd_convert_dq_kernelI23Flash_bwd_kernel_traitsILi256ELi64ELi32ELi8ELi4ELi1ELi2ELb1ELb1EN7cutlass10bfloat16_tE19Flash_kernel_traitsILi256ELi64ELi32ELi8ES3_EEEEvNS_16Flash_bwd_paramsEi
        .type           _ZN5flash27flash_bwd_convert_dq_kernelI23Flash_bwd_kernel_traitsILi256ELi64ELi32ELi8ELi4ELi1ELi2ELb1ELb1EN7cutlass10bfloat16_tE19Flash_kernel_traitsILi256ELi64ELi32ELi8ES3_EEEEvNS_16Flash_bwd_paramsEi,@function
        .size           _ZN5flash27flash_bwd_convert_dq_kernelI23Flash_bwd_kernel_traitsILi256ELi64ELi32ELi8ELi4ELi1ELi2ELb1ELb1EN7cutlass10bfloat16_tE19Flash_kernel_traitsILi256ELi64ELi32ELi8ES3_EEEEvNS_16Flash_bwd_paramsEi,(.L_x_2019 - _ZN5flash27flash_bwd_convert_dq_kernelI23Flash_bwd_kernel_traitsILi256ELi64ELi32ELi8ELi4ELi1ELi2ELb1ELb1EN7cutlass10bfloat16_tE19Flash_kernel_traitsILi256ELi64ELi32ELi8ES3_EEEEvNS_16Flash_bwd_paramsEi)
        .other          _ZN5flash27flash_bwd_convert_dq_kernelI23Flash_bwd_kernel_traitsILi256ELi64ELi32ELi8ELi4ELi1ELi2ELb1ELb1EN7cutlass10bfloat16_tE19Flash_kernel_traitsILi256ELi64ELi32ELi8ES3_EEEEvNS_16Flash_bwd_paramsEi,@"STO_CUDA_ENTRY STV_DEFAULT"
_ZN5flash27flash_bwd_convert_dq_kernelI23Flash_bwd_kernel_traitsILi256ELi64ELi32ELi8ELi4ELi1ELi2ELb1ELb1EN7cutlass10bfloat16_tE19Flash_kernel_traitsILi256ELi64ELi32ELi8ES3_EEEEvNS_16Flash_bwd_paramsEi:
.text._ZN5flash27flash_bwd_convert_dq_kernelI23Flash_bwd_kernel_traitsILi256ELi64ELi32ELi8ELi4ELi1ELi2ELb1ELb1EN7cutlass10bfloat16_tE19Flash_kernel_traitsILi256ELi64ELi32ELi8ES3_EEEEvNS_16Flash_bwd_paramsEi:
[----:B------:R-:W-:Y:S01]  /*0000*/  LDC R1, c[0x0][0x28] ;  /* 0x00000a00ff017b82 */ /* 0x000fe20000000800 */
[----:B------:R-:W0:Y:S07]  /*0010*/  S2R R11, SR_CTAID.Y ;  /* 0x00000000000b7919 */ /* 0x000e2e0000002600 */
[----:B------:R-:W0:Y:S01]  /*0020*/  LDC.64 R2, c[0x0][0x2f0] ;  /* 0x0000bc00ff027b82 */ /* 0x000e220000000a00 */
[----:B------:R-:W-:Y:S01]  /*0030*/  ULDC.64 UR4, c[0x0][0x2f0] ;  /* 0x0000bc0000047ab9 */ /* 0x000fe20000000a00 */
[----:B------:R-:W-:Y:S01]  /*0040*/  MOV R7, 0xffffffff ;  /* 0xffffffff00077802 */ /* 0x000fe20000000f00 */
[----:B------:R-:W-:Y:S01]  /*0050*/  ULDC.64 UR8, c[0x0][0x208] ;  /* 0x0000820000087ab9 */ /* 0x000fe20000000a00 */
[----:B------:R-:W-:-:S04]  /*0060*/  ISETP.NE.U32.AND P0, PT, RZ, UR4, PT ;  /* 0x00000004ff007c0c */ /* 0x000fc8000bf05070 */
[----:B------:R-:W-:Y:S01]  /*0070*/  ISETP.NE.AND.EX P0, PT, RZ, UR5, PT, P0 ;  /* 0x00000005ff007c0c */ /* 0x000fe2000bf05300 */
[----:B0-----:R-:W-:-:S12]  /*0080*/  IMAD.WIDE R2, R11, 0x4, R2 ;  /* 0x000000040b027825 */ /* 0x001fd800078e0202 */
[----:B------:R-:W2:Y:S04]  /*0090*/  @P0 LDG.E R7, desc[UR8][R2.64] ;  /* 0x0000000802070981 */ /* 0x000ea8000c1e1900 */
[----:B------:R-:W2:Y:S01]  /*00a0*/  @P0 LDG.E R0, desc[UR8][R2.64+0x4] ;  /* 0x0000040802000981 */ /* 0x000ea2000c1e1900 */
[----:B------:R-:W0:Y:S02]  /*00b0*/  S2UR UR5, SR_CTAID.X ;  /* 0x00000000000579c3 */ /* 0x000e240000002500 */
[----:B0-----:R-:W-:Y:S01]  /*00c0*/  USHF.L.U32 UR5, UR5, 0x6, URZ ;  /* 0x0000000605057899 */ /* 0x001fe2000800063f */
[----:B--2---:R-:W-:-:S06]  /*00d0*/  @P0 IMAD.IADD R0, R0, 0x1, -R7 ;  /* 0x0000000100000824 */ /* 0x004fcc00078e0a07 */
[----:B------:R-:W0:Y:S02]  /*00e0*/  @!P0 LDC R0, c[0x0][0x2c4] ;  /* 0x0000b100ff008b82 */ /* 0x000e240000000800 */
[----:B0-----:R-:W-:-:S13]  /*00f0*/  ISETP.GT.AND P1, PT, R0, UR5, PT ;  /* 0x0000000500007c0c */ /* 0x001fda000bf24270 */
[----:B------:R-:W-:Y:S05]  /*0100*/  @!P1 EXIT ;  /* 0x000000000000994d */ /* 0x000fea0003800000 */
[----:B------:R-:W-:Y:S01]  /*0110*/  ISETP.NE.AND P1, PT, R7, -0x1, PT ;  /* 0xffffffff0700780c */ /* 0x000fe20003f25270 */
[----:B------:R-:W0:Y:S01]  /*0120*/  LDC R2, c[0x0][0x2d4] ;  /* 0x0000b500ff027b82 */ /* 0x000e220000000800 */
[----:B------:R-:W1:Y:S07]  /*0130*/  S2R R12, SR_TID.X ;  /* 0x00000000000c7919 */ /* 0x000e6e0000002100 */
[----:B------:R-:W2:Y:S04]  /*0140*/  LDC R27, c[0x0][0x270] ;  /* 0x00009c00ff1b7b82 */ /* 0x000ea80000000800 */
[----:B------:R-:W-:-:S04]  /*0150*/  @P1 IMAD.MOV.U32 R21, RZ, RZ, R7 ;  /* 0x000000ffff151224 */ /* 0x000fc800078e0007 */
[----:B------:R-:W3:Y:S08]  /*0160*/  @P1 LDC.64 R14, c[0x0][0x448] ;  /* 0x00011200ff0e1b82 */ /* 0x000ef00000000a00 */
[----:B------:R-:W4:Y:S01]  /*0170*/  LDC R22, c[0x0][0x2dc] ;  /* 0x0000b700ff167b82 */ /* 0x000f220000000800 */
[----:B0-----:R-:W-:Y:S01]  /*0180*/  IMAD.WIDE R2, R11, R2, RZ ;  /* 0x000000020b027225 */ /* 0x001fe200078e02ff */
[----:B--2---:R-:W-:-:S03]  /*0190*/  SHF.R.S32.HI R5, RZ, 0x1f, R27 ;  /* 0x0000001fff057819 */ /* 0x004fc6000001141b */
[-C--:B------:R-:W-:Y:S02]  /*01a0*/  IMAD R3, R3, R27.reuse, RZ ;  /* 0x0000001b03037224 */ /* 0x080fe400078e02ff */
[----:B------:R-:W-:-:S04]  /*01b0*/  IMAD.WIDE.U32 R8, R2, R27, RZ ;  /* 0x0000001b02087225 */ /* 0x000fc800078e00ff */
[----:B------:R-:W-:Y:S02]  /*01c0*/  IMAD R3, R2, R5, R3 ;  /* 0x0000000502037224 */ /* 0x000fe400078e0203 */
[----:B---3--:R-:W-:-:S03]  /*01d0*/  @P1 IMAD.WIDE.U32 R4, R7, R14, RZ ;  /* 0x0000000e07041225 */ /* 0x008fc600078e00ff */
[----:B------:R-:W-:Y:S01]  /*01e0*/  IADD3 R10, R9, R3, RZ ;  /* 0x00000003090a7210 */ /* 0x000fe20007ffe0ff */
[----:B------:R-:W-:Y:S01]  /*01f0*/  @P1 IMAD R2, R7, R15, R5 ;  /* 0x0000000f07021224 */ /* 0x000fe200078e0205 */
[----:B-1--4-:R-:W-:Y:S06]  /*0200*/  @P1 BRA `(.L_x_0) ;  /* 0x00000000001c1947 */ /* 0x012fec0003800000 */
[----:B------:R-:W0:Y:S01]  /*0210*/  LDC.64 R6, c[0x0][0x430] ;  /* 0x00010c00ff067b82 */ /* 0x000e220000000a00 */
[----:B------:R-:W-:Y:S02]  /*0220*/  SHF.R.S32.HI R3, RZ, 0x1f, R11 ;  /* 0x0000001fff037819 */ /* 0x000fe4000001140b */
[----:B------:R-:W-:-:S03]  /*0230*/  MOV R21, 0xffffffff ;  /* 0xffffffff00157802 */ /* 0x000fc60000000f00 */
[-C--:B0-----:R-:W-:Y:S02]  /*0240*/  IMAD R2, R3, R6.reuse, RZ ;  /* 0x0000000603027224 */ /* 0x081fe400078e02ff */
[----:B------:R-:W-:-:S04]  /*0250*/  IMAD.WIDE.U32 R4, R11, R6, RZ ;  /* 0x000000060b047225 */ /* 0x000fc800078e00ff */
[----:B------:R-:W-:-:S04]  /*0260*/  IMAD R3, R11, R7, R2 ;  /* 0x000000070b037224 */ /* 0x000fc800078e0202 */
[----:B------:R-:W-:-:S07]  /*0270*/  IMAD.IADD R2, R5, 0x1, R3 ;  /* 0x0000000105027824 */ /* 0x000fce00078e0203 */
.L_x_0:
[----:B------:R-:W-:Y:S01]  /*0280*/  SHF.R.S32.HI R3, RZ, 0x1f, R12 ;  /* 0x0000001fff037819 */ /* 0x000fe2000001140c */
[----:B------:R-:W0:Y:S01]  /*0290*/  S2UR UR7, SR_CTAID.Z ;  /* 0x00000000000779c3 */ /* 0x000e220000002700 */
[----:B------:R-:W-:Y:S01]  /*02a0*/  SHF.R.S32.HI R9, RZ, 0x1f, R22 ;  /* 0x0000001fff097819 */ /* 0x000fe20000011416 */
[----:B------:R-:W-:Y:S01]  /*02b0*/  IMAD R10, R10, R22, RZ ;  /* 0x000000160a0a7224 */ /* 0x000fe200078e02ff */
[-C--:B------:R-:W-:Y:S01]  /*02c0*/  LEA.HI R5, R3, R12.reuse, RZ, 0x2 ;  /* 0x0000000c03057211 */ /* 0x080fe200078f10ff */
[----:B------:R-:W-:Y:S01]  /*02d0*/  IMAD.WIDE R6, R11, 0x80, RZ ;  /* 0x000000800b067825 */ /* 0x000fe200078e02ff */
[CC--:B------:R-:W-:Y:S01]  /*02e0*/  LEA.HI R15, R3.reuse, R12.reuse, RZ, 0x5 ;  /* 0x0000000c030f7211 */ /* 0x0c0fe200078f28ff */
[----:B------:R-:W-:Y:S01]  /*02f0*/  HFMA2.MMA R23, -RZ, RZ, 0, 0 ;  /* 0x00000000ff177435 */ /* 0x000fe200000001ff */
[----:B------:R-:W-:Y:S01]  /*0300*/  LEA.HI R13, R3, R12, RZ, 0x6 ;  /* 0x0000000c030d7211 */ /* 0x000fe200078f30ff */
[----:B------:R-:W-:Y:S01]  /*0310*/  IMAD R25, R9, R8, R10 ;  /* 0x0000000809197224 */ /* 0x000fe200078e020a */
[--C-:B------:R-:W-:Y:S01]  /*0320*/  SHF.R.S32.HI R10, RZ, 0x2, R5.reuse ;  /* 0x00000002ff0a7819 */ /* 0x100fe20000011405 */
[----:B------:R-:W-:Y:S01]  /*0330*/  USHF.R.S32.HI UR4, URZ, 0x1f, UR5 ;  /* 0x0000001f3f047899 */ /* 0x000fe20008011405 */
[----:B------:R-:W-:Y:S01]  /*0340*/  SHF.R.S32.HI R9, RZ, 0x1f, R5 ;  /* 0x0000001fff097819 */ /* 0x000fe20000011405 */
[----:B------:R-:W-:Y:S01]  /*0350*/  ULDC.64 UR10, c[0x0][0x400] ;  /* 0x00010000000a7ab9 */ /* 0x000fe20000000a00 */
[----:B------:R-:W-:Y:S01]  /*0360*/  SEL R18, R6, RZ, P0 ;  /* 0x000000ff06127207 */ /* 0x000fe20000000000 */
[----:B------:R-:W-:Y:S01]  /*0370*/  IMAD.MOV.U32 R91, RZ, RZ, RZ ;  /* 0x000000ffff5b7224 */ /* 0x000fe200078e00ff */
[----:B------:R-:W-:Y:S01]  /*0380*/  LEA.HI R3, R9, R10, RZ, 0x3 ;  /* 0x0000000a09037211 */ /* 0x000fe200078f18ff */
[----:B------:R-:W-:Y:S01]  /*0390*/  IMAD.WIDE.U32 R8, R8, R22, RZ ;  /* 0x0000001608087225 */ /* 0x000fe200078e00ff */
[----:B------:R-:W-:-:S02]  /*03a0*/  SEL R19, R7, RZ, P0 ;  /* 0x000000ff07137207 */ /* 0x000fc40000000000 */
[----:B------:R-:W-:Y:S02]  /*03b0*/  CS2R R30, SRZ ;  /* 0x00000000001e7805 */ /* 0x000fe4000001ff00 */
[----:B------:R-:W-:Y:S01]  /*03c0*/  LOP3.LUT R5, R5, 0x7ffffffc, RZ, 0xc0, !PT ;  /* 0x7ffffffc05057812 */ /* 0x000fe200078ec0ff */
[----:B------:R-:W-:Y:S01]  /*03d0*/  IMAD.WIDE R6, R27, R22, RZ ;  /* 0x000000161b067225 */ /* 0x000fe200078e02ff */
[----:B------:R-:W-:Y:S02]  /*03e0*/  LOP3.LUT R11, R15, 0xffffffe0, RZ, 0xc0, !PT ;  /* 0xffffffe00f0b7812 */ /* 0x000fe400078ec0ff */
[----:B------:R-:W-:Y:S02]  /*03f0*/  CS2R R28, SRZ ;  /* 0x00000000001c7805 */ /* 0x000fe4000001ff00 */
[----:B------:R-:W-:Y:S01]  /*0400*/  LOP3.LUT R3, R3, 0xfffffff8, RZ, 0xc0, !PT ;  /* 0xfffffff803037812 */ /* 0x000fe200078ec0ff */
[----:B------:R-:W-:Y:S01]  /*0410*/  IMAD.IADD R14, R12, 0x1, -R5 ;  /* 0x000000010c0e7824 */ /* 0x000fe200078e0a05 */
[----:B------:R-:W-:Y:S01]  /*0420*/  IADD3 R17, -R11, R12, RZ ;  /* 0x0000000c0b117210 */ /* 0x000fe20007ffe1ff */
[----:B------:R-:W-:Y:S01]  /*0430*/  IMAD R5, R7, R21, RZ ;  /* 0x0000001507057224 */ /* 0x000fe200078e02ff */
[----:B------:R-:W-:Y:S01]  /*0440*/  IADD3 R20, R9, R25, RZ ;  /* 0x0000001909147210 */ /* 0x000fe20007ffe0ff */
[----:B------:R-:W-:Y:S01]  /*0450*/  IMAD.IADD R12, R10, 0x1, -R3 ;  /* 0x000000010a0c7824 */ /* 0x000fe200078e0a03 */
[----:B------:R-:W-:Y:S01]  /*0460*/  SHF.R.S32.HI R16, RZ, 0x5, R15 ;  /* 0x00000005ff107819 */ /* 0x000fe2000001140f */
[----:B------:R-:W-:Y:S01]  /*0470*/  IMAD.WIDE.U32 R10, R6, R21, RZ ;  /* 0x00000015060a7225 */ /* 0x000fe200078e00ff */
[----:B------:R-:W-:-:S02]  /*0480*/  SHF.R.S32.HI R13, RZ, 0x6, R13 ;  /* 0x00000006ff0d7819 */ /* 0x000fc4000001140d */
[----:B------:R-:W-:Y:S02]  /*0490*/  CS2R R24, SRZ ;  /* 0x0000000000187805 */ /* 0x000fe4000001ff00 */
[----:B------:R-:W-:Y:S01]  /*04a0*/  LEA.HI R15, R15, R16, RZ, 0x1 ;  /* 0x000000100f0f7211 */ /* 0x000fe200078f08ff */
[----:B------:R-:W-:Y:S01]  /*04b0*/  IMAD R23, R6, R23, R5 ;  /* 0x0000001706177224 */ /* 0x000fe200078e0205 */
[----:B------:R-:W-:Y:S01]  /*04c0*/  SEL R8, R8, R10, !P1 ;  /* 0x0000000a08087207 */ /* 0x000fe20004800000 */
[----:B0-----:R-:W-:Y:S01]  /*04d0*/  IMAD R5, R22, UR7, RZ ;  /* 0x0000000716057c24 */ /* 0x001fe2000f8e02ff */
[----:B------:R-:W-:Y:S01]  /*04e0*/  LOP3.LUT R15, R15, 0x3ffffe, RZ, 0xc0, !PT ;  /* 0x003ffffe0f0f7812 */ /* 0x000fe200078ec0ff */
[----:B------:R-:W-:Y:S01]  /*04f0*/  @P1 IMAD.IADD R20, R11, 0x1, R23 ;  /* 0x000000010b141824 */ /* 0x000fe200078e0217 */
[----:B------:R-:W-:Y:S01]  /*0500*/  IADD3 R11, P0, R18, UR5, RZ ;  /* 0x00000005120b7c10 */ /* 0x000fe2000ff1e0ff */
[----:B------:R-:W-:Y:S01]  /*0510*/  IMAD R3, R27, R22, RZ ;  /* 0x000000161b037224 */ /* 0x000fe200078e02ff */
[----:B------:R-:W-:Y:S01]  /*0520*/  IADD3 R8, P1, R5, R8, RZ ;  /* 0x0000000805087210 */ /* 0x000fe20007f3e0ff */
[----:B------:R-:W-:Y:S01]  /*0530*/  IMAD.SHL.U32 R12, R12, 0x40, RZ ;  /* 0x000000400c0c7824 */ /* 0x000fe200078e00ff */
[----:B------:R-:W-:Y:S01]  /*0540*/  IADD3 R15, R16, -R15, RZ ;  /* 0x8000000f100f7210 */ /* 0x000fe20007ffe0ff */
[----:B------:R-:W-:Y:S01]  /*0550*/  IMAD R17, R3, R16, R17 ;  /* 0x0000001003117224 */ /* 0x000fe200078e0211 */
[----:B------:R-:W-:Y:S01]  /*0560*/  LEA.HI.X.SX32 R9, R5, R20, 0x1, P1 ;  /* 0x0000001405097211 */ /* 0x000fe200008f0eff */
[----:B------:R-:W-:Y:S01]  /*0570*/  HFMA2.MMA R23, -RZ, RZ, 0, 0 ;  /* 0x00000000ff177435 */ /* 0x000fe200000001ff */
[----:B------:R-:W-:Y:S01]  /*0580*/  IADD3.X R5, R19, UR4, RZ, P0, !PT ;  /* 0x0000000413057c10 */ /* 0x000fe200087fe4ff */
[----:B------:R-:W-:Y:S01]  /*0590*/  IMAD R14, R15, 0x200, R14 ;  /* 0x000002000f0e7824 */ /* 0x000fe200078e020e */
[----:B------:R-:W-:Y:S01]  /*05a0*/  SHF.L.U32 R13, R13, 0x3, RZ ;  /* 0x000000030d0d7819 */ /* 0x000fe200000006ff */
[----:B------:R-:W-:Y:S01]  /*05b0*/  IMAD.WIDE.U32 R8, R6, R11, R8 ;  /* 0x0000000b06087225 */ /* 0x000fe200078e0008 */
[----:B------:R-:W-:-:S02]  /*05c0*/  LOP3.LUT R12, R12, 0x1c0, RZ, 0xc0, !PT ;  /* 0x000001c00c0c7812 */ /* 0x000fc400078ec0ff */
[----:B------:R-:W-:Y:S02]  /*05d0*/  CS2R R18, SRZ ;  /* 0x0000000000127805 */ /* 0x000fe4000001ff00 */
[----:B------:R-:W-:Y:S01]  /*05e0*/  MOV R22, RZ ;  /* 0x000000ff00167202 */ /* 0x000fe20000000f00 */
[----:B------:R-:W-:Y:S01]  /*05f0*/  IMAD R5, R5, R6, RZ ;  /* 0x0000000605057224 */ /* 0x000fe200078e02ff */
[----:B------:R-:W-:Y:S02]  /*0600*/  LOP3.LUT R13, R12, 0x18, R13, 0xf8, !PT ;  /* 0x000000180c0d7812 */ /* 0x000fe400078ef80d */
[----:B------:R-:W-:Y:S02]  /*0610*/  CS2R R20, SRZ ;  /* 0x0000000000147805 */ /* 0x000fe4000001ff00 */
[----:B------:R-:W-:Y:S01]  /*0620*/  SHF.R.U32.HI R12, RZ, 0x3, R12 ;  /* 0x00000003ff0c7819 */ /* 0x000fe2000001160c */
[----:B------:R-:W-:Y:S01]  /*0630*/  IMAD R6, R7, R11, R5 ;  /* 0x0000000b07067224 */ /* 0x000fe200078e0205 */
[----:B------:R-:W-:-:S02]  /*0640*/  SHF.R.S32.HI R7, RZ, 0x1f, R17 ;  /* 0x0000001fff077819 */ /* 0x000fc40000011411 */
[----:B------:R-:W-:Y:S02]  /*0650*/  CS2R R10, SRZ ;  /* 0x00000000000a7805 */ /* 0x000fe4000001ff00 */
[----:B------:R-:W-:Y:S02]  /*0660*/  IADD3 R17, P0, R17, R8, RZ ;  /* 0x0000000811117210 */ /* 0x000fe40007f1e0ff */
[----:B------:R-:W-:Y:S02]  /*0670*/  CS2R R26, SRZ ;  /* 0x00000000001a7805 */ /* 0x000fe4000001ff00 */
[----:B------:R-:W-:Y:S02]  /*0680*/  LOP3.LUT R5, R13, R12, RZ, 0x3c, !PT ;  /* 0x0000000c0d057212 */ /* 0x000fe400078e3cff */
[----:B------:R-:W-:Y:S02]  /*0690*/  CS2R R12, SRZ ;  /* 0x00000000000c7805 */ /* 0x000fe4000001ff00 */
[----:B------:R-:W-:Y:S01]  /*06a0*/  IADD3.X R8, R7, R9, R6, P0, !PT ;  /* 0x0000000907087210 */ /* 0x000fe200007fe406 */
[----:B------:R-:W-:Y:S01]  /*06b0*/  HFMA2.MMA R7, -RZ, RZ, 0, 0 ;  /* 0x00000000ff077435 */ /* 0x000fe200000001ff */
[----:B------:R-:W0:Y:S01]  /*06c0*/  LDC R6, c[0x0][0x490] ;  /* 0x00012400ff067b82 */ /* 0x000e220000000800 */
[----:B------:R-:W-:-:S02]  /*06d0*/  LEA R70, P0, R17, UR10, 0x2 ;  /* 0x0000000a11467c11 */ /* 0x000fc4000f8010ff */
[----:B------:R-:W-:Y:S02]  /*06e0*/  CS2R R38, SRZ ;  /* 0x0000000000267805 */ /* 0x000fe4000001ff00 */
[----:B------:R-:W-:Y:S01]  /*06f0*/  LEA R5, R14, R5, 0x1 ;  /* 0x000000050e057211 */ /* 0x000fe200078e08ff */
[----:B------:R-:W-:Y:S01]  /*0700*/  IMAD.MOV.U32 R14, RZ, RZ, RZ ;  /* 0x000000ffff0e7224 */ /* 0x000fe200078e00ff */
[----:B------:R-:W-:Y:S02]  /*0710*/  LEA.HI.X R15, R17, UR11, R8, 0x2, P0 ;  /* 0x0000000b110f7c11 */ /* 0x000fe400080f1408 */
[----:B------:R-:W-:Y:S02]  /*0720*/  CS2R R8, SRZ ;  /* 0x0000000000087805 */ /* 0x000fe4000001ff00 */
[----:B------:R-:W-:Y:S02]  /*0730*/  CS2R R16, SRZ ;  /* 0x0000000000107805 */ /* 0x000fe4000001ff00 */
[----:B------:R-:W-:-:S02]  /*0740*/  CS2R R32, SRZ ;  /* 0x0000000000207805 */ /* 0x000fc4000001ff00 */
[----:B------:R-:W-:Y:S02]  /*0750*/  CS2R R34, SRZ ;  /* 0x0000000000227805 */ /* 0x000fe4000001ff00 */
[----:B------:R-:W-:Y:S02]  /*0760*/  CS2R R36, SRZ ;  /* 0x0000000000247805 */ /* 0x000fe4000001ff00 */
[----:B------:R-:W-:Y:S02]  /*0770*/  CS2R R62, SRZ ;  /* 0x00000000003e7805 */ /* 0x000fe4000001ff00 */
[----:B------:R-:W-:Y:S02]  /*0780*/  CS2R R40, SRZ ;  /* 0x0000000000287805 */ /* 0x000fe4000001ff00 */
[----:B------:R-:W-:Y:S02]  /*0790*/  CS2R R42, SRZ ;  /* 0x00000000002a7805 */ /* 0x000fe4000001ff00 */
[----:B------:R-:W-:Y:S01]  /*07a0*/  CS2R R60, SRZ ;  /* 0x00000000003c7805 */ /* 0x000fe2000001ff00 */
[----:B------:R-:W-:Y:S01]  /*07b0*/  IMAD.MOV.U32 R89, RZ, RZ, RZ ;  /* 0x000000ffff597224 */ /* 0x000fe200078e00ff */
[----:B------:R-:W-:-:S02]  /*07c0*/  CS2R R64, SRZ ;  /* 0x0000000000407805 */ /* 0x000fc4000001ff00 */
[----:B------:R-:W-:Y:S02]  /*07d0*/  CS2R R66, SRZ ;  /* 0x0000000000427805 */ /* 0x000fe4000001ff00 */
[----:B------:R-:W-:Y:S02]  /*07e0*/  CS2R R68, SRZ ;  /* 0x0000000000447805 */ /* 0x000fe4000001ff00 */
[----:B------:R-:W-:Y:S02]  /*07f0*/  CS2R R78, SRZ ;  /* 0x00000000004e7805 */ /* 0x000fe4000001ff00 */
[----:B------:R-:W-:Y:S02]  /*0800*/  MOV R71, RZ ;  /* 0x000000ff00477202 */ /* 0x000fe40000000f00 */
[----:B------:R-:W-:Y:S02]  /*0810*/  CS2R R72, SRZ ;  /* 0x0000000000487805 */ /* 0x000fe4000001ff00 */
[----:B------:R-:W-:-:S02]  /*0820*/  CS2R R74, SRZ ;  /* 0x00000000004a7805 */ /* 0x000fc4000001ff00 */
[----:B------:R-:W-:Y:S02]  /*0830*/  CS2R R76, SRZ ;  /* 0x00000000004c7805 */ /* 0x000fe4000001ff00 */
[----:B0-----:R-:W-:Y:S01]  /*0840*/  ISETP.GE.AND P0, PT, R6, 0x1, PT ;  /* 0x000000010600780c */ /* 0x001fe20003f06270 */
[----:B------:R-:W-:Y:S01]  /*0850*/  IMAD.MOV.U32 R86, RZ, RZ, RZ ;  /* 0x000000ffff567224 */ /* 0x000fe200078e00ff */
[----:B------:R-:W-:Y:S02]  /*0860*/  CS2R R80, SRZ ;  /* 0x0000000000507805 */ /* 0x000fe4000001ff00 */
[----:B------:R-:W-:Y:S02]  /*0870*/  CS2R R82, SRZ ;  /* 0x0000000000527805 */ /* 0x000fe4000001ff00 */
[----:B------:R-:W-:-:S07]  /*0880*/  CS2R R84, SRZ ;  /* 0x0000000000547805 */ /* 0x000fce000001ff00 */
[----:B------:R-:W-:Y:S05]  /*0890*/  @!P0 BRA `(.L_x_1) ;  /* 0x0000000800d08947 */ /* 0x000fea0003800000 */
[----:B------:R-:W0:Y:S01]  /*08a0*/  LDC.64 R44, c[0x0][0x488] ;  /* 0x00012200ff2c7b82 */ /* 0x000e220000000a00 */
[----:B------:R-:W-:Y:S01]  /*08b0*/  IMAD.SHL.U32 R87, R3, 0x8, RZ ;  /* 0x0000000803577824 */ /* 0x000fe200078e00ff */
[----:B------:R-:W-:Y:S01]  /*08c0*/  UMOV UR4, URZ ;  /* 0x0000003f00047c82 */ /* 0x000fe20008000000 */
[----:B------:R-:W-:-:S03]  /*08d0*/  IMAD.MOV.U32 R14, RZ, RZ, RZ ;  /* 0x000000ffff0e7224 */ /* 0x000fc600078e00ff */
[----:B------:R-:W-:-:S04]  /*08e0*/  IADD3 R88, R87, 0x20, R87 ;  /* 0x0000002057587810 */ /* 0x000fc80007ffe057 */
[C---:B------:R-:W-:Y:S02]  /*08f0*/  IADD3 R90, R87.reuse, R88, RZ ;  /* 0x00000058575a7210 */ /* 0x040fe40007ffe0ff */
[----:B0-----:R-:W-:Y:S02]  /*0900*/  SHF.L.U64.HI R92, R44, 0x2, R45 ;  /* 0x000000022c5c7819 */ /* 0x001fe4000001022d */
[----:B------:R-:W-:-:S07]  /*0910*/  IADD3 R45, R87, R90, RZ ;  /* 0x0000005a572d7210 */ /* 0x000fce0007ffe0ff */
.L_x_2:
[----:B------:R-:W-:Y:S02]  /*0920*/  SHF.R.S32.HI R48, RZ, 0x1f, R87 ;  /* 0x0000001fff307819 */ /* 0x000fe40000011457 */
[C---:B------:R-:W-:Y:S02]  /*0930*/  LEA R46, P0, R87.reuse, R70, 0x2 ;  /* 0x00000046572e7211 */ /* 0x040fe400078010ff */
[----:B------:R-:W-:-:S05]  /*0940*/  SHF.L.U64.HI R48, R87, 0x2, R48 ;  /* 0x0000000257307819 */ /* 0x000fca0000010230 */
[----:B------:R-:W-:Y:S02]  /*0950*/  IMAD.X R47, R15, 0x1, R48, P0 ;  /* 0x000000010f2f7824 */ /* 0x000fe400000e0630 */
[----:B------:R-:W-:-:S05]  /*0960*/  IMAD.WIDE R52, R3, 0x20, R46 ;  /* 0x0000002003347825 */ /* 0x000fca00078e022e */
[----:B------:R-:W2:Y:S01]  /*0970*/  LDG.E R93, desc[UR8][R52.64] ;  /* 0x00000008345d7981 */ /* 0x000ea2000c1e1900 */
[----:B------:R-:W-:-:S04]  /*0980*/  IMAD.WIDE R54, R3, 0x20, R52 ;  /* 0x0000002003367825 */ /* 0x000fc800078e0234 */
[C---:B------:R-:W-:Y:S01]  /*0990*/  IMAD.WIDE R48, R3.reuse, 0x20, R54 ;  /* 0x0000002003307825 */ /* 0x040fe200078e0236 */
[----:B------:R-:W3:Y:S03]  /*09a0*/  LDG.E R52, desc[UR8][R54.64] ;  /* 0x0000000836347981 */ /* 0x000ee6000c1e1900 */
[C---:B------:R-:W-:Y:S01]  /*09b0*/  IMAD.WIDE R50, R3.reuse, 0x20, R48 ;  /* 0x0000002003327825 */ /* 0x040fe200078e0230 */
[----:B------:R-:W4:Y:S04]  /*09c0*/  LDG.E R53, desc[UR8][R46.64] ;  /* 0x000000082e357981 */ /* 0x000f28000c1e1900 */
[----:B------:R-:W5:Y:S01]  /*09d0*/  LDG.E R49, desc[UR8][R48.64] ;  /* 0x0000000830317981 */ /* 0x000f62000c1e1900 */
[----:B------:R-:W-:-:S03]  /*09e0*/  IMAD.WIDE R56, R3, 0x20, R50 ;  /* 0x0000002003387825 */ /* 0x000fc600078e0232 */
[----:B------:R-:W2:Y:S04]  /*09f0*/  LDG.E R54, desc[UR8][R46.64+0x80] ;  /* 0x000080082e367981 */ /* 0x000ea8000c1e1900 */
[----:B------:R-:W2:Y:S04]  /*0a00*/  LDG.E R55, desc[UR8][R46.64+0x100] ;  /* 0x000100082e377981 */ /* 0x000ea8000c1e1900 */
[----:B------:R-:W4:Y:S04]  /*0a10*/  LDG.E R48, desc[UR8][R50.64] ;  /* 0x0000000832307981 */ /* 0x000f28000c1e1900 */
[----:B------:R-:W2:Y:S01]  /*0a20*/  LDG.E R51, desc[UR8][R56.64] ;  /* 0x0000000838337981 */ /* 0x000ea2000c1e1900 */
[----:B------:R-:W-:-:S03]  /*0a30*/  IMAD.WIDE R58, R3, 0x20, R56 ;  /* 0x00000020033a7825 */ /* 0x000fc600078e0238 */
[----:B------:R-:W2:Y:S04]  /*0a40*/  LDG.E R50, desc[UR8][R46.64+0x200] ;  /* 0x000200082e327981 */ /* 0x000ea8000c1e1900 */
[----:B------:R-:W2:Y:S04]  /*0a50*/  LDG.E R58, desc[UR8][R58.64] ;  /* 0x000000083a3a7981 */ /* 0x000ea8000c1e1900 */
[----:B------:R-:W2:Y:S04]  /*0a60*/  LDG.E R56, desc[UR8][R46.64+0x300] ;  /* 0x000300082e387981 */ /* 0x000ea8000c1e1900 */
[----:B------:R-:W2:Y:S01]  /*0a70*/  LDG.E R57, desc[UR8][R46.64+0x380] ;  /* 0x000380082e397981 */ /* 0x000ea2000c1e1900 */
[----:B---3--:R-:W-:-:S03]  /*0a80*/  FADD.FTZ R83, R52, R83 ;  /* 0x0000005334537221 */ /* 0x008fc60000010000 */
[----:B------:R-:W3:Y:S01]  /*0a90*/  LDG.E R52, desc[UR8][R46.64+0x280] ;  /* 0x000280082e347981 */ /* 0x000ee2000c1e1900 */
[----:B-----5:R-:W-:Y:S01]  /*0aa0*/  FADD.FTZ R82, R49, R82 ;  /* 0x0000005231527221 */ /* 0x020fe20000010000 */
[----:B------:R-:W-:-:S04]  /*0ab0*/  SHF.R.S32.HI R49, RZ, 0x1f, R88 ;  /* 0x0000001fff317819 */ /* 0x000fc80000011458 */
[----:B------:R-:W-:Y:S01]  /*0ac0*/  SHF.L.U64.HI R49, R88, 0x2, R49 ;  /* 0x0000000258317819 */ /* 0x000fe20000010231 */
[----:B----4-:R-:W-:Y:S01]  /*0ad0*/  FADD.FTZ R81, R48, R81 ;  /* 0x0000005130517221 */ /* 0x010fe20000010000 */
[----:B------:R-:W-:-:S04]  /*0ae0*/  LEA R48, P0, R88, R70, 0x2 ;  /* 0x0000004658307211 */ /* 0x000fc800078010ff */
[----:B------:R-:W-:Y:S01]  /*0af0*/  IADD3.X R49, R15, R49, RZ, P0, !PT ;  /* 0x000000310f317210 */ /* 0x000fe200007fe4ff */
[----:B--2---:R-:W-:Y:S01]  /*0b00*/  FADD.FTZ R80, R51, R80 ;  /* 0x0000005033507221 */ /* 0x004fe20000010000 */
[----:B------:R-:W-:-:S03]  /*0b10*/  FADD.FTZ R85, R53, R85 ;  /* 0x0000005535557221 */ /* 0x000fc60000010000 */
[----:B------:R-:W2:Y:S01]  /*0b20*/  LDG.E R51, desc[UR8][R48.64] ;  /* 0x0000000830337981 */ /* 0x000ea2000c1e1900 */
[----:B------:R-:W-:-:S03]  /*0b30*/  FADD.FTZ R84, R93, R84 ;  /* 0x000000545d547221 */ /* 0x000fc60000010000 */
[----:B------:R-:W4:Y:S04]  /*0b40*/  LDG.E R53, desc[UR8][R48.64+0x80] ;  /* 0x0000800830357981 */ /* 0x000f28000c1e1900 */
[----:B------:R0:W5:Y:S01]  /*0b50*/  LDG.E R93, desc[UR8][R46.64+0x180] ;  /* 0x000180082e5d7981 */ /* 0x000162000c1e1900 */
[----:B------:R-:W-:-:S03]  /*0b60*/  FADD.FTZ R37, R50, R37 ;  /* 0x0000002532257221 */ /* 0x000fc60000010000 */
[----:B------:R-:W5:Y:S01]  /*0b70*/  LDG.E R50, desc[UR8][R48.64+0x300] ;  /* 0x0003000830327981 */ /* 0x000f62000c1e1900 */
[----:B------:R-:W-:-:S03]  /*0b80*/  FADD.FTZ R77, R54, R77 ;  /* 0x0000004d364d7221 */ /* 0x000fc60000010000 */
[----:B------:R-:W5:Y:S01]  /*0b90*/  LDG.E R54, desc[UR8][R48.64+0x100] ;  /* 0x0001000830367981 */ /* 0x000f62000c1e1900 */
[----:B0-----:R-:W-:Y:S02]  /*0ba0*/  SHF.R.S32.HI R47, RZ, 0x1f, R90 ;  /* 0x0000001fff2f7819 */ /* 0x001fe4000001145a */
[----:B------:R-:W-:Y:S01]  /*0bb0*/  LEA R46, P0, R90, R70, 0x2 ;  /* 0x000000465a2e7211 */ /* 0x000fe200078010ff */
[----:B------:R-:W-:Y:S01]  /*0bc0*/  FADD.FTZ R69, R55, R69 ;  /* 0x0000004537457221 */ /* 0x000fe20000010000 */
[----:B------:R-:W5:Y:S04]  /*0bd0*/  LDG.E R59, desc[UR8][R48.64+0x200] ;  /* 0x00020008303b7981 */ /* 0x000f68000c1e1900 */
[----:B------:R-:W5:Y:S01]  /*0be0*/  LDG.E R55, desc[UR8][R48.64+0x280] ;  /* 0x0002800830377981 */ /* 0x000f62000c1e1900 */
[----:B---3--:R-:W-:Y:S01]  /*0bf0*/  FADD.FTZ R29, R52, R29 ;  /* 0x0000001d341d7221 */ /* 0x008fe20000010000 */
[----:B------:R-:W-:-:S05]  /*0c00*/  SHF.L.U64.HI R52, R90, 0x2, R47 ;  /* 0x000000025a347819 */ /* 0x000fca000001022f */
[----:B------:R-:W-:-:S05]  /*0c10*/  IMAD.X R47, R15, 0x1, R52, P0 ;  /* 0x000000010f2f7824 */ /* 0x000fca00000e0634 */
[----:B------:R-:W3:Y:S01]  /*0c20*/  LDG.E R52, desc[UR8][R46.64+0x180] ;  /* 0x000180082e347981 */ /* 0x000ee2000c1e1900 */
[----:B--2---:R-:W-:-:S03]  /*0c30*/  FADD.FTZ R76, R51, R76 ;  /* 0x0000004c334c7221 */ /* 0x004fc60000010000 */
[----:B------:R-:W2:Y:S01]  /*0c40*/  LDG.E R51, desc[UR8][R46.64] ;  /* 0x000000082e337981 */ /* 0x000ea2000c1e1900 */
[----:B----4-:R-:W-:-:S03]  /*0c50*/  FADD.FTZ R68, R53, R68 ;  /* 0x0000004435447221 */ /* 0x010fc60000010000 */
[----:B------:R-:W4:Y:S01]  /*0c60*/  LDG.E R53, desc[UR8][R46.64+0x280] ;  /* 0x000280082e357981 */ /* 0x000f22000c1e1900 */
[----:B-----5:R-:W-:-:S03]  /*0c70*/  FADD.FTZ R61, R93, R61 ;  /* 0x0000003d5d3d7221 */ /* 0x020fc60000010000 */
[----:B------:R0:W5:Y:S01]  /*0c80*/  LDG.E R93, desc[UR8][R48.64+0x180] ;  /* 0x00018008305d7981 */ /* 0x000162000c1e1900 */
[----:B------:R-:W-:-:S03]  /*0c90*/  FADD.FTZ R79, R58, R79 ;  /* 0x0000004f3a4f7221 */ /* 0x000fc60000010000 */
[----:B------:R-:W5:Y:S01]  /*0ca0*/  LDG.E R58, desc[UR8][R46.64+0x80] ;  /* 0x000080082e3a7981 */ /* 0x000f62000c1e1900 */
[----:B0-----:R-:W-:Y:S01]  /*0cb0*/  SHF.R.S32.HI R48, RZ, 0x1f, R45 ;  /* 0x0000001fff307819 */ /* 0x001fe2000001142d */
[----:B------:R-:W-:Y:S02]  /*0cc0*/  FADD.FTZ R21, R56, R21 ;  /* 0x0000001538157221 */ /* 0x000fe40000010000 */
[----:B------:R-:W5:Y:S01]  /*0cd0*/  LDG.E R56, desc[UR8][R46.64+0x100] ;  /* 0x000100082e387981 */ /* 0x000f62000c1e1900 */
[C---:B------:R-:W-:Y:S02]  /*0ce0*/  SHF.L.U64.HI R49, R45.reuse, 0x2, R48 ;  /* 0x000000022d317819 */ /* 0x040fe40000010230 */
[----:B------:R-:W-:-:S04]  /*0cf0*/  LEA R48, P0, R45, R70, 0x2 ;  /* 0x000000462d307211 */ /* 0x000fc800078010ff */
[----:B------:R-:W-:Y:S01]  /*0d00*/  IADD3.X R49, R15, R49, RZ, P0, !PT ;  /* 0x000000310f317210 */ /* 0x000fe200007fe4ff */
[----:B------:R-:W-:Y:S01]  /*0d10*/  FADD.FTZ R12, R50, R12 ;  /* 0x0000000c320c7221 */ /* 0x000fe20000010000 */
[----:B------:R-:W-:Y:S02]  /*0d20*/  FADD.FTZ R60, R54, R60 ;  /* 0x0000003c363c7221 */ /* 0x000fe40000010000 */
[----:B------:R-:W5:Y:S04]  /*0d30*/  LDG.E R54, desc[UR8][R46.64+0x300] ;  /* 0x000300082e367981 */ /* 0x000f68000c1e1900 */
[----:B------:R-:W5:Y:S01]  /*0d40*/  LDG.E R50, desc[UR8][R48.64+0x200] ;  /* 0x0002000830327981 */ /* 0x000f62000c1e1900 */
[----:B------:R-:W-:Y:S01]  /*0d50*/  FADD.FTZ R13, R57, R13 ;  /* 0x0000000d390d7221 */ /* 0x000fe20000010000 */
[----:B------:R-:W-:-:S02]  /*0d60*/  FADD.FTZ R20, R55, R20 ;  /* 0x0000001437147221 */ /* 0x000fc40000010000 */
[----:B------:R0:W5:Y:S04]  /*0d70*/  LDG.E R57, desc[UR8][R46.64+0x200] ;  /* 0x000200082e397981 */ /* 0x000168000c1e1900 */
[----:B------:R-:W5:Y:S01]  /*0d80*/  LDG.E R55, desc[UR8][R48.64] ;  /* 0x0000000830377981 */ /* 0x000f62000c1e1900 */
[----:B---3--:R-:W-:-:S03]  /*0d90*/  FADD.FTZ R35, R52, R35 ;  /* 0x0000002334237221 */ /* 0x008fc60000010000 */
[----:B------:R-:W3:Y:S01]  /*0da0*/  LDG.E R52, desc[UR8][R48.64+0x180] ;  /* 0x0001800830347981 */ /* 0x000ee2000c1e1900 */
[----:B--2---:R-:W-:-:S03]  /*0db0*/  FADD.FTZ R75, R51, R75 ;  /* 0x0000004b334b7221 */ /* 0x004fc60000010000 */
[----:B------:R-:W2:Y:S01]  /*0dc0*/  LDG.E R51, desc[UR8][R48.64+0x80] ;  /* 0x0000800830337981 */ /* 0x000ea2000c1e1900 */
[----:B----4-:R-:W-:Y:S01]  /*0dd0*/  FADD.FTZ R19, R53, R19 ;  /* 0x0000001335137221 */ /* 0x010fe20000010000 */
[----:B------:R-:W-:-:S04]  /*0de0*/  IADD3 R53, R87, R45, RZ ;  /* 0x0000002d57357210 */ /* 0x000fc80007ffe0ff */
[----:B0-----:R-:W-:Y:S01]  /*0df0*/  SHF.R.S32.HI R46, RZ, 0x1f, R53 ;  /* 0x0000001fff2e7819 */ /* 0x001fe20000011435 */
[----:B-----5:R-:W-:-:S03]  /*0e00*/  FADD.FTZ R67, R58, R67 ;  /* 0x000000433a437221 */ /* 0x020fc60000010000 */
[C---:B------:R-:W-:Y:S02]  /*0e10*/  SHF.L.U64.HI R58, R53.reuse, 0x2, R46 ;  /* 0x00000002353a7819 */ /* 0x040fe4000001022e */
[----:B------:R-:W-:Y:S01]  /*0e20*/  LEA R46, P0, R53, R70, 0x2 ;  /* 0x00000046352e7211 */ /* 0x000fe200078010ff */
[----:B------:R-:W-:-:S04]  /*0e30*/  FADD.FTZ R43, R56, R43 ;  /* 0x0000002b382b7221 */ /* 0x000fc80000010000 */
[----:B------:R-:W-:Y:S01]  /*0e40*/  IMAD.X R47, R15, 0x1, R58, P0 ;  /* 0x000000010f2f7824 */ /* 0x000fe200000e063a */
[----:B------:R-:W4:Y:S01]  /*0e50*/  LDG.E R56, desc[UR8][R48.64+0x300] ;  /* 0x0003000830387981 */ /* 0x000f22000c1e1900 */
[----:B------:R-:W-:Y:S01]  /*0e60*/  FADD.FTZ R36, R93, R36 ;  /* 0x000000245d247221 */ /* 0x000fe20000010000 */
[----:B------:R-:W-:Y:S02]  /*0e70*/  FADD.FTZ R28, R59, R28 ;  /* 0x0000001c3b1c7221 */ /* 0x000fe40000010000 */
[----:B------:R-:W5:Y:S04]  /*0e80*/  LDG.E R93, desc[UR8][R48.64+0x100] ;  /* 0x00010008305d7981 */ /* 0x000f68000c1e1900 */
[----:B------:R0:W5:Y:S01]  /*0e90*/  LDG.E R59, desc[UR8][R48.64+0x280] ;  /* 0x00028008303b7981 */ /* 0x000162000c1e1900 */
[----:B------:R-:W-:-:S03]  /*0ea0*/  FADD.FTZ R11, R54, R11 ;  /* 0x0000000b360b7221 */ /* 0x000fc60000010000 */
[----:B------:R-:W5:Y:S01]  /*0eb0*/  LDG.E R54, desc[UR8][R46.64] ;  /* 0x000000082e367981 */ /* 0x000f62000c1e1900 */
[----:B------:R-:W-:-:S03]  /*0ec0*/  FADD.FTZ R26, R50, R26 ;  /* 0x0000001a321a7221 */ /* 0x000fc60000010000 */
[----:B------:R-:W5:Y:S01]  /*0ed0*/  LDG.E R50, desc[UR8][R46.64+0x280] ;  /* 0x000280082e327981 */ /* 0x000f62000c1e1900 */
[----:B------:R-:W-:-:S03]  /*0ee0*/  FADD.FTZ R27, R57, R27 ;  /* 0x0000001b391b7221 */ /* 0x000fc60000010000 */
[----:B------:R-:W5:Y:S01]  /*0ef0*/  LDG.E R57, desc[UR8][R46.64+0x300] ;  /* 0x000300082e397981 */ /* 0x000f62000c1e1900 */
[----:B------:R-:W-:-:S03]  /*0f00*/  FADD.FTZ R74, R55, R74 ;  /* 0x0000004a374a7221 */ /* 0x000fc60000010000 */
[----:B------:R-:W5:Y:S01]  /*0f10*/  LDG.E R55, desc[UR8][R46.64+0x180] ;  /* 0x000180082e377981 */ /* 0x000f62000c1e1900 */
[----:B---3--:R-:W-:Y:S01]  /*0f20*/  FADD.FTZ R34, R52, R34 ;  /* 0x0000002234227221 */ /* 0x008fe20000010000 */
[----:B--2---:R-:W-:Y:S02]  /*0f30*/  FADD.FTZ R66, R51, R66 ;  /* 0x0000004233427221 */ /* 0x004fe40000010000 */
[----:B------:R-:W2:Y:S04]  /*0f40*/  LDG.E R52, desc[UR8][R46.64+0x100] ;  /* 0x000100082e347981 */ /* 0x000ea8000c1e1900 */
[----:B------:R-:W3:Y:S01]  /*0f50*/  LDG.E R51, desc[UR8][R46.64+0x200] ;  /* 0x000200082e337981 */ /* 0x000ee2000c1e1900 */
[----:B------:R-:W-:-:S03]  /*0f60*/  IADD3 R53, R87, R53, RZ ;  /* 0x0000003557357210 */ /* 0x000fc60007ffe0ff */
[----:B------:R1:W3:Y:S01]  /*0f70*/  LDG.E R58, desc[UR8][R46.64+0x80] ;  /* 0x000080082e3a7981 */ /* 0x0002e2000c1e1900 */
[--C-:B0-----:R-:W-:Y:S01]  /*0f80*/  SHF.R.S32.HI R48, RZ, 0x1f, R53.reuse ;  /* 0x0000001fff307819 */ /* 0x101fe20000011435 */
[----:B-1----:R-:W-:Y:S02]  /*0f90*/  IMAD.IADD R47, R87, 0x1, R53 ;  /* 0x00000001572f7824 */ /* 0x002fe400078e0235 */
[----:B----4-:R-:W-:Y:S01]  /*0fa0*/  FADD.FTZ R10, R56, R10 ;  /* 0x0000000a380a7221 */ /* 0x010fe20000010000 */
[C---:B------:R-:W-:Y:S02]  /*0fb0*/  SHF.L.U64.HI R56, R53.reuse, 0x2, R48 ;  /* 0x0000000235387819 */ /* 0x040fe40000010230 */
[----:B------:R-:W-:Y:S02]  /*0fc0*/  LEA R48, P0, R53, R70, 0x2 ;  /* 0x0000004635307211 */ /* 0x000fe400078010ff */
[----:B------:R-:W-:Y:S02]  /*0fd0*/  SHF.R.S32.HI R46, RZ, 0x1f, R47 ;  /* 0x0000001fff2e7819 */ /* 0x000fe4000001142f */
[----:B------:R-:W-:Y:S01]  /*0fe0*/  IADD3.X R49, R15, R56, RZ, P0, !PT ;  /* 0x000000380f317210 */ /* 0x000fe200007fe4ff */
[----:B-----5:R-:W-:Y:S01]  /*0ff0*/  FADD.FTZ R73, R54, R73 ;  /* 0x0000004936497221 */ /* 0x020fe20000010000 */
[----:B------:R-:W-:-:S03]  /*1000*/  FADD.FTZ R42, R93, R42 ;  /* 0x0000002a5d2a7221 */ /* 0x000fc60000010000 */
[----:B------:R-:W4:Y:S01]  /*1010*/  LDG.E R54, desc[UR8][R48.64+0x80] ;  /* 0x0000800830367981 */ /* 0x000f22000c1e1900 */
[----:B------:R-:W-:Y:S01]  /*1020*/  FADD.FTZ R17, R50, R17 ;  /* 0x0000001132117221 */ /* 0x000fe20000010000 */
[----:B------:R-:W-:Y:S01]  /*1030*/  SHF.L.U64.HI R50, R47, 0x2, R46 ;  /* 0x000000022f327819 */ /* 0x000fe2000001022e */
[----:B------:R-:W-:Y:S01]  /*1040*/  FADD.FTZ R18, R59, R18 ;  /* 0x000000123b127221 */ /* 0x000fe20000010000 */
[----:B------:R-:W-:Y:S01]  /*1050*/  LEA R46, P0, R47, R70, 0x2 ;  /* 0x000000462f2e7211 */ /* 0x000fe200078010ff */
[----:B------:R-:W-:Y:S01]  /*1060*/  FADD.FTZ R9, R57, R9 ;  /* 0x0000000939097221 */ /* 0x000fe20000010000 */
[----:B------:R-:W5:Y:S02]  /*1070*/  LDG.E R59, desc[UR8][R48.64] ;  /* 0x00000008303b7981 */ /* 0x000f64000c1e1900 */
[----:B------:R-:W-:Y:S01]  /*1080*/  IADD3.X R47, R15, R50, RZ, P0, !PT ;  /* 0x000000320f2f7210 */ /* 0x000fe200007fe4ff */
[----:B------:R-:W-:Y:S01]  /*1090*/  FADD.FTZ R33, R55, R33 ;  /* 0x0000002137217221 */ /* 0x000fe20000010000 */
[----:B------:R-:W5:Y:S04]  /*10a0*/  LDG.E R93, desc[UR8][R48.64+0x100] ;  /* 0x00010008305d7981 */ /* 0x000f68000c1e1900 */
[----:B------:R-:W5:Y:S04]  /*10b0*/  LDG.E R55, desc[UR8][R48.64+0x200] ;  /* 0x0002000830377981 */ /* 0x000f68000c1e1900 */
[----:B------:R-:W5:Y:S04]  /*10c0*/  LDG.E R50, desc[UR8][R46.64] ;  /* 0x000000082e327981 */ /* 0x000f68000c1e1900 */
[----:B------:R-:W5:Y:S04]  /*10d0*/  LDG.E R53, desc[UR8][R46.64+0x180] ;  /* 0x000180082e357981 */ /* 0x000f68000c1e1900 */
[----:B------:R-:W5:Y:S04]  /*10e0*/  LDG.E R57, desc[UR8][R46.64+0x200] ;  /* 0x000200082e397981 */ /* 0x000f68000c1e1900 */
[----:B------:R-:W5:Y:S01]  /*10f0*/  LDG.E R56, desc[UR8][R48.64+0x300] ;  /* 0x0003000830387981 */ /* 0x000f62000c1e1900 */
[----:B--2---:R-:W-:-:S03]  /*1100*/  FADD.FTZ R41, R52, R41 ;  /* 0x0000002934297221 */ /* 0x004fc60000010000 */
[----:B------:R-:W2:Y:S01]  /*1110*/  LDG.E R52, desc[UR8][R48.64+0x180] ;  /* 0x0001800830347981 */ /* 0x000ea2000c1e1900 */
[----:B---3--:R-:W-:-:S03]  /*1120*/  FADD.FTZ R25, R51, R25 ;  /* 0x0000001933197221 */ /* 0x008fc60000010000 */
[----:B------:R-:W3:Y:S01]  /*1130*/  LDG.E R51, desc[UR8][R48.64+0x280] ;  /* 0x0002800830337981 */ /* 0x000ee2000c1e1900 */
[----:B------:R-:W-:-:S03]  /*1140*/  FADD.FTZ R65, R58, R65 ;  /* 0x000000413a417221 */ /* 0x000fc60000010000 */
[----:B------:R-:W3:Y:S04]  /*1150*/  LDG.E R58, desc[UR8][R46.64+0x100] ;  /* 0x000100082e3a7981 */ /* 0x000ee8000c1e1900 */
[----:B------:R-:W3:Y:S04]  /*1160*/  LDG.E R48, desc[UR8][R46.64+0x280] ;  /* 0x000280082e307981 */ /* 0x000ee8000c1e1900 */
[----:B------:R-:W3:Y:S01]  /*1170*/  LDG.E R49, desc[UR8][R46.64+0x300] ;  /* 0x000300082e317981 */ /* 0x000ee2000c1e1900 */
[----:B----4-:R-:W-:-:S03]  /*1180*/  FADD.FTZ R64, R54, R64 ;  /* 0x0000004036407221 */ /* 0x010fc60000010000 */
[----:B------:R0:W4:Y:S01]  /*1190*/  LDG.E R54, desc[UR8][R46.64+0x80] ;  /* 0x000080082e367981 */ /* 0x000122000c1e1900 */
[----:B-----5:R-:W-:Y:S01]  /*11a0*/  FADD.FTZ R72, R59, R72 ;  /* 0x000000483b487221 */ /* 0x020fe20000010000 */
[----:B0-----:R-:W-:Y:S01]  /*11b0*/  MOV R46, R70 ;  /* 0x00000046002e7202 */ /* 0x001fe20000000f00 */
[----:B------:R-:W-:Y:S02]  /*11c0*/  IMAD.MOV.U32 R47, RZ, RZ, R15 ;  /* 0x000000ffff2f7224 */ /* 0x000fe400078e000f */
[----:B------:R-:W-:Y:S01]  /*11d0*/  FADD.FTZ R40, R93, R40 ;  /* 0x000000285d287221 */ /* 0x000fe20000010000 */
[----:B------:R-:W-:Y:S02]  /*11e0*/  FADD.FTZ R24, R55, R24 ;  /* 0x0000001837187221 */ /* 0x000fe40000010000 */
[----:B------:R-:W5:Y:S01]  /*11f0*/  LDG.E R55, desc[UR8][R46.64+0x200] ;  /* 0x000200082e377981 */ /* 0x000f62000c1e1900 */
[----:B------:R-:W-:-:S03]  /*1200*/  FADD.FTZ R71, R50, R71 ;  /* 0x0000004732477221 */ /* 0x000fc60000010000 */
[----:B------:R-:W5:Y:S01]  /*1210*/  LDG.E R50, desc[UR8][R46.64] ;  /* 0x000000082e327981 */ /* 0x000f62000c1e1900 */
[----:B------:R-:W-:-:S03]  /*1220*/  FADD.FTZ R31, R53, R31 ;  /* 0x0000001f351f7221 */ /* 0x000fc60000010000 */
[----:B------:R-:W5:Y:S01]  /*1230*/  LDG.E R53, desc[UR8][R46.64+0x100] ;  /* 0x000100082e357981 */ /* 0x000f62000c1e1900 */
[----:B------:R-:W-:-:S03]  /*1240*/  FADD.FTZ R23, R57, R23 ;  /* 0x0000001739177221 */ /* 0x000fc60000010000 */
[----:B------:R-:W5:Y:S04]  /*1250*/  LDG.E R57, desc[UR8][R46.64+0x280] ;  /* 0x000280082e397981 */ /* 0x000f68000c1e1900 */
[----:B------:R-:W5:Y:S04]  /*1260*/  LDG.E R59, desc[UR8][R46.64+0x300] ;  /* 0x000300082e3b7981 */ /* 0x000f68000c1e1900 */
[----:B------:R-:W5:Y:S01]  /*1270*/  LDG.E R93, desc[UR8][R46.64+0x380] ;  /* 0x000380082e5d7981 */ /* 0x000f62000c1e1900 */
[----:B--2---:R-:W-:-:S03]  /*1280*/  FADD.FTZ R32, R52, R32 ;  /* 0x0000002034207221 */ /* 0x004fc60000010000 */
[----:B------:R-:W2:Y:S01]  /*1290*/  LDG.E R52, desc[UR8][R46.64+0x180] ;  /* 0x000180082e347981 */ /* 0x000ea2000c1e1900 */
[----:B---3--:R-:W-:-:S03]  /*12a0*/  FADD.FTZ R16, R51, R16 ;  /* 0x0000001033107221 */ /* 0x008fc60000010000 */
[----:B------:R-:W3:Y:S01]  /*12b0*/  LDG.E R51, desc[UR8][R46.64+0x80] ;  /* 0x000080082e337981 */ /* 0x000ee2000c1e1900 */
[----:B------:R-:W-:-:S06]  /*12c0*/  UIADD3 UR4, UR4, 0x1, URZ ;  /* 0x0000000104047890 */ /* 0x000fcc000fffe03f */
[----:B------:R-:W-:Y:S02]  /*12d0*/  ISETP.LE.AND P0, PT, R6, UR4, PT ;  /* 0x0000000406007c0c */ /* 0x000fe4000bf03270 */
[----:B------:R-:W-:Y:S01]  /*12e0*/  LEA R70, P1, R44, R70, 0x2 ;  /* 0x000000462c467211 */ /* 0x000fe200078210ff */
[----:B------:R-:W-:Y:S01]  /*12f0*/  FADD.FTZ R8, R56, R8 ;  /* 0x0000000838087221 */ /* 0x000fe20000010000 */
[----:B------:R-:W-:Y:S01]  /*1300*/  FADD.FTZ R39, R58, R39 ;  /* 0x000000273a277221 */ /* 0x000fe20000010000 */
[----:B------:R-:W-:Y:S01]  /*1310*/  FADD.FTZ R91, R48, R91 ;  /* 0x0000005b305b7221 */ /* 0x000fe20000010000 */
[----:B------:R-:W-:Y:S01]  /*1320*/  FADD.FTZ R14, R49, R14 ;  /* 0x0000000e310e7221 */ /* 0x000fe20000010000 */
[----:B------:R-:W-:Y:S01]  /*1330*/  IADD3.X R15, R15, R92, RZ, P1, !PT ;  /* 0x0000005c0f0f7210 */ /* 0x000fe20000ffe4ff */
[----:B----4-:R-:W-:Y:S01]  /*1340*/  FADD.FTZ R63, R54, R63 ;  /* 0x0000003f363f7221 */ /* 0x010fe20000010000 */
[----:B-----5:R-:W-:Y:S01]  /*1350*/  FADD.FTZ R62, R55, R62 ;  /* 0x0000003e373e7221 */ /* 0x020fe20000010000 */
[----:B------:R-:W-:Y:S01]  /*1360*/  FADD.FTZ R7, R50, R7 ;  /* 0x0000000732077221 */ /* 0x000fe20000010000 */
[----:B------:R-:W-:Y:S01]  /*1370*/  FADD.FTZ R78, R53, R78 ;  /* 0x0000004e354e7221 */ /* 0x000fe20000010000 */
[----:B------:R-:W-:Y:S01]  /*1380*/  FADD.FTZ R38, R57, R38 ;  /* 0x0000002639267221 */ /* 0x000fe20000010000 */
[----:B------:R-:W-:Y:S01]  /*1390*/  FADD.FTZ R30, R59, R30 ;  /* 0x0000001e3b1e7221 */ /* 0x000fe20000010000 */
[----:B------:R-:W-:Y:S01]  /*13a0*/  FADD.FTZ R22, R93, R22 ;  /* 0x000000165d167221 */ /* 0x000fe20000010000 */
[----:B--2---:R-:W-:Y:S01]  /*13b0*/  FADD.FTZ R89, R52, R89 ;  /* 0x0000005934597221 */ /* 0x004fe20000010000 */
[----:B---3--:R-:W-:Y:S01]  /*13c0*/  FADD.FTZ R86, R51, R86 ;  /* 0x0000005633567221 */ /* 0x008fe20000010000 */
[----:B------:R-:W-:Y:S06]  /*13d0*/  @!P0 BRA `(.L_x_2) ;  /* 0xfffffff400508947 */ /* 0x000fec000383ffff */
.L_x_1:
[----:B------:R-:W0:Y:S01]  /*13e0*/  S2R R15, SR_TID.X ;  /* 0x00000000000f7919 */ /* 0x000e220000002100 */
[----:B------:R-:W1:Y:S01]  /*13f0*/  S2UR UR6, SR_CgaCtaId ;  /* 0x00000000000679c3 */ /* 0x000e620000008800 */
[----:B------:R-:W-:Y:S01]  /*1400*/  ULDC UR10, c[0x0][0x390] ;  /* 0x0000e400000a7ab9 */ /* 0x000fe20000000800 */
[----:B------:R-:W-:Y:S01]  /*1410*/  UMOV UR4, 0x400 ;  /* 0x0000040000047882 */ /* 0x000fe20000000000 */
[----:B------:R-:W-:Y:S01]  /*1420*/  FMUL.FTZ R89, R89, UR10 ;  /* 0x0000000a59597c20 */ /* 0x000fe20008410000 */
[----:B------:R-:W-:Y:S01]  /*1430*/  FMUL.FTZ R54, R61, UR10 ;  /* 0x0000000a3d367c20 */ /* 0x000fe20008410000 */
[----:B------:R-:W-:Y:S01]  /*1440*/  FMUL.FTZ R55, R42, UR10 ;  /* 0x0000000a2a377c20 */ /* 0x000fe20008410000 */
[----:B------:R-:W-:Y:S01]  /*1450*/  FMUL.FTZ R58, R41, UR10 ;  /* 0x0000000a293a7c20 */ /* 0x000fe20008410000 */
[----:B------:R-:W-:Y:S01]  /*1460*/  FMUL.FTZ R36, R36, UR10 ;  /* 0x0000000a24247c20 */ /* 0x000fe20008410000 */
[----:B------:R-:W-:Y:S01]  /*1470*/  FMUL.FTZ R35, R35, UR10 ;  /* 0x0000000a23237c20 */ /* 0x000fe20008410000 */
[----:B------:R-:W-:Y:S01]  /*1480*/  FMUL.FTZ R56, R43, UR10 ;  /* 0x0000000a2b387c20 */ /* 0x000fe20008410000 */
[----:B------:R-:W-:Y:S01]  /*1490*/  F2FP.BF16.F32.PACK_AB R43, R54, R89 ;  /* 0x00000059362b723e */ /* 0x000fe200000010ff */
[----:B------:R-:W-:Y:S01]  /*14a0*/  FMUL.FTZ R7, R7, UR10 ;  /* 0x0000000a07077c20 */ /* 0x000fe20008410000 */
[----:B------:R-:W-:Y:S01]  /*14b0*/  F2FP.BF16.F32.PACK_AB R54, R58, R55 ;  /* 0x000000373a36723e */ /* 0x000fe200000010ff */
[----:B------:R-:W-:Y:S01]  /*14c0*/  FMUL.FTZ R55, R33, UR10 ;  /* 0x0000000a21377c20 */ /* 0x000fe20008410000 */
[----:B------:R-:W-:Y:S01]  /*14d0*/  FMUL.FTZ R84, R84, UR10 ;  /* 0x0000000a54547c20 */ /* 0x000fe20008410000 */
[----:B------:R-:W-:Y:S01]  /*14e0*/  FMUL.FTZ R83, R83, UR10 ;  /* 0x0000000a53537c20 */ /* 0x000fe20008410000 */
[----:B------:R-:W-:Y:S01]  /*14f0*/  F2FP.BF16.F32.PACK_AB R33, R35, R36 ;  /* 0x000000242321723e */ /* 0x000fe200000010ff */
[----:B------:R-:W-:Y:S01]  /*1500*/  FMUL.FTZ R75, R75, UR10 ;  /* 0x0000000a4b4b7c20 */ /* 0x000fe20008410000 */
[----:B------:R-:W-:Y:S01]  /*1510*/  FMUL.FTZ R80, R80, UR10 ;  /* 0x0000000a50507c20 */ /* 0x000fe20008410000 */
[----:B------:R-:W-:Y:S01]  /*1520*/  FMUL.FTZ R79, R79, UR10 ;  /* 0x0000000a4f4f7c20 */ /* 0x000fe20008410000 */
[----:B------:R-:W-:Y:S01]  /*1530*/  FMUL.FTZ R49, R74, UR10 ;  /* 0x0000000a4a317c20 */ /* 0x000fe20008410000 */
[----:B------:R-:W-:Y:S01]  /*1540*/  FMUL.FTZ R50, R73, UR10 ;  /* 0x0000000a49327c20 */ /* 0x000fe20008410000 */
[----:B------:R-:W-:Y:S01]  /*1550*/  FMUL.FTZ R72, R72, UR10 ;  /* 0x0000000a48487c20 */ /* 0x000fe20008410000 */
[----:B------:R-:W-:Y:S01]  /*1560*/  FMUL.FTZ R71, R71, UR10 ;  /* 0x0000000a47477c20 */ /* 0x000fe20008410000 */
[----:B-1----:R-:W-:Y:S01]  /*1570*/  ULEA UR4, UR6, UR4, 0x18 ;  /* 0x0000000406047291 */ /* 0x002fe2000f8ec03f */
[----:B------:R-:W-:Y:S01]  /*1580*/  FMUL.FTZ R51, R78, UR10 ;  /* 0x0000000a4e337c20 */ /* 0x000fe20008410000 */
[----:B------:R-:W-:Y:S01]  /*1590*/  FMUL.FTZ R52, R69, UR10 ;  /* 0x0000000a45347c20 */ /* 0x000fe20008410000 */
[----:B------:R-:W-:Y:S01]  /*15a0*/  FMUL.FTZ R68, R68, UR10 ;  /* 0x0000000a44447c20 */ /* 0x000fe20008410000 */
[----:B------:R-:W-:Y:S01]  /*15b0*/  FMUL.FTZ R67, R67, UR10 ;  /* 0x0000000a43437c20 */ /* 0x000fe20008410000 */
[----:B------:R-:W-:Y:S01]  /*15c0*/  FMUL.FTZ R53, R60, UR10 ;  /* 0x0000000a3c357c20 */ /* 0x000fe20008410000 */
[----:B------:R-:W-:Y:S01]  /*15d0*/  LEA R35, R5, UR4, 0x1 ;  /* 0x0000000405237c11 */ /* 0x000fe2000f8e08ff */
[----:B------:R-:W-:Y:S01]  /*15e0*/  FMUL.FTZ R66, R66, UR10 ;  /* 0x0000000a42427c20 */ /* 0x000fe20008410000 */
[----:B0-----:R-:W-:Y:S01]  /*15f0*/  SHF.R.S32.HI R44, RZ, 0x1f, R15 ;  /* 0x0000001fff2c7819 */ /* 0x001fe2000001140f */
[----:B------:R-:W-:Y:S01]  /*1600*/  FMUL.FTZ R65, R65, UR10 ;  /* 0x0000000a41417c20 */ /* 0x000fe20008410000 */
[----:B------:R-:W-:Y:S01]  /*1610*/  IADD3 R36, R35, 0x40, RZ ;  /* 0x0000004023247810 */ /* 0x000fe20007ffe0ff */
[----:B------:R-:W-:Y:S01]  /*1620*/  FMUL.FTZ R64, R64, UR10 ;  /* 0x0000000a40407c20 */ /* 0x000fe20008410000 */
[CC--:B------:R-:W-:Y:S01]  /*1630*/  LEA.HI R3, R44.reuse, R15.reuse, RZ, 0x3 ;  /* 0x0000000f2c037211 */ /* 0x0c0fe200078f18ff */
[----:B------:R-:W-:Y:S01]  /*1640*/  FMUL.FTZ R63, R63, UR10 ;  /* 0x0000000a3f3f7c20 */ /* 0x000fe20008410000 */
[-C--:B------:R-:W-:Y:S01]  /*1650*/  LEA.HI R6, R44, R15.reuse, RZ, 0x2 ;  /* 0x0000000f2c067211 */ /* 0x080fe200078f10ff */
[----:B------:R-:W-:Y:S01]  /*1660*/  FMUL.FTZ R40, R40, UR10 ;  /* 0x0000000a28287c20 */ /* 0x000fe20008410000 */
[----:B------:R-:W-:Y:S01]  /*1670*/  LOP3.LUT R46, R3, 0x1ffffff8, RZ, 0xc0, !PT ;  /* 0x1ffffff8032e7812 */ /* 0x000fe200078ec0ff */
[----:B------:R-:W-:Y:S01]  /*1680*/  FMUL.FTZ R39, R39, UR10 ;  /* 0x0000000a27277c20 */ /* 0x000fe20008410000 */
[----:B------:R-:W-:Y:S01]  /*1690*/  SHF.R.S32.HI R3, RZ, 0x3, R3 ;  /* 0x00000003ff037819 */ /* 0x000fe20000011403 */
[----:B------:R-:W-:Y:S01]  /*16a0*/  FMUL.FTZ R62, R62, UR10 ;  /* 0x0000000a3e3e7c20 */ /* 0x000fe20008410000 */
[--C-:B------:R-:W-:Y:S01]  /*16b0*/  SHF.R.S32.HI R45, RZ, 0x2, R6.reuse ;  /* 0x00000002ff2d7819 */ /* 0x100fe20000011406 */
[----:B------:R-:W-:Y:S01]  /*16c0*/  FMUL.FTZ R37, R37, UR10 ;  /* 0x0000000a25257c20 */ /* 0x000fe20008410000 */
[----:B------:R-:W-:Y:S01]  /*16d0*/  SHF.R.S32.HI R6, RZ, 0x1f, R6 ;  /* 0x0000001fff067819 */ /* 0x000fe20000011406 */
[----:B------:R-:W-:Y:S01]  /*16e0*/  IMAD.SHL.U32 R48, R3, 0x40, RZ ;  /* 0x0000004003307824 */ /* 0x000fe200078e00ff */
[----:B------:R-:W-:Y:S01]  /*16f0*/  IADD3 R47, -R46, R15, RZ ;  /* 0x0000000f2e2f7210 */ /* 0x000fe20007ffe1ff */
[----:B------:R-:W-:Y:S01]  /*1700*/  FMUL.FTZ R38, R38, UR10 ;  /* 0x0000000a26267c20 */ /* 0x000fe20008410000 */
[----:B------:R-:W-:Y:S01]  /*1710*/  LEA.HI R46, R6, R45, RZ, 0x3 ;  /* 0x0000002d062e7211 */ /* 0x000fe200078f18ff */
[----:B------:R-:W-:Y:S01]  /*1720*/  FMUL.FTZ R29, R29, UR10 ;  /* 0x0000000a1d1d7c20 */ /* 0x000fe20008410000 */
[----:B------:R-:W-:Y:S01]  /*1730*/  SHF.L.U32 R6, R47, 0x3, RZ ;  /* 0x000000032f067819 */ /* 0x000fe200000006ff */
[----:B------:R-:W-:Y:S01]  /*1740*/  FMUL.FTZ R28, R28, UR10 ;  /* 0x0000000a1c1c7c20 */ /* 0x000fe20008410000 */
[----:B------:R-:W-:Y:S01]  /*1750*/  LOP3.LUT R47, R48, 0x1c0, RZ, 0xc0, !PT ;  /* 0x000001c0302f7812 */ /* 0x000fe200078ec0ff */
[----:B------:R-:W-:Y:S01]  /*1760*/  FMUL.FTZ R27, R27, UR10 ;  /* 0x0000000a1b1b7c20 */ /* 0x000fe20008410000 */
[----:B------:R-:W-:Y:S01]  /*1770*/  LOP3.LUT R46, R46, 0xfffffff8, RZ, 0xc0, !PT ;  /* 0xfffffff82e2e7812 */ /* 0x000fe200078ec0ff */
[----:B------:R-:W-:Y:S01]  /*1780*/  FMUL.FTZ R34, R34, UR10 ;  /* 0x0000000a22227c20 */ /* 0x000fe20008410000 */
[----:B------:R-:W-:Y:S01]  /*1790*/  LOP3.LUT R48, R47, 0x38, R6, 0xf8, !PT ;  /* 0x000000382f307812 */ /* 0x000fe200078ef806 */
[----:B------:R-:W-:Y:S01]  /*17a0*/  FMUL.FTZ R57, R31, UR10 ;  /* 0x0000000a1f397c20 */ /* 0x000fe20008410000 */
[----:B------:R-:W-:Y:S01]  /*17b0*/  SHF.R.U32.HI R47, RZ, 0x3, R47 ;  /* 0x00000003ff2f7819 */ /* 0x000fe2000001162f */
[----:B------:R-:W-:Y:S01]  /*17c0*/  FMUL.FTZ R26, R26, UR10 ;  /* 0x0000000a1a1a7c20 */ /* 0x000fe20008410000 */
[----:B------:R-:W-:Y:S01]  /*17d0*/  LEA.HI R15, R44, R15, RZ, 0x6 ;  /* 0x0000000f2c0f7211 */ /* 0x000fe200078f30ff */
[----:B------:R-:W-:Y:S01]  /*17e0*/  FMUL.FTZ R44, R85, UR10 ;  /* 0x0000000a552c7c20 */ /* 0x000fe20008410000 */
[----:B------:R-:W-:Y:S01]  /*17f0*/  IADD3 R46, R45, -R46, RZ ;  /* 0x8000002e2d2e7210 */ /* 0x000fe20007ffe0ff */
[----:B------:R-:W-:Y:S01]  /*1800*/  FMUL.FTZ R45, R82, UR10 ;  /* 0x0000000a522d7c20 */ /* 0x000fe20008410000 */
[----:B------:R-:W-:Y:S01]  /*1810*/  LOP3.LUT R48, R48, R47, RZ, 0x3c, !PT ;  /* 0x0000002f30307212 */ /* 0x000fe200078e3cff */
[----:B------:R-:W-:Y:S01]  /*1820*/  FMUL.FTZ R47, R86, UR10 ;  /* 0x0000000a562f7c20 */ /* 0x000fe20008410000 */
[----:B------:R-:W-:Y:S01]  /*1830*/  SHF.R.S32.HI R15, RZ, 0x6, R15 ;  /* 0x00000006ff0f7819 */ /* 0x000fe2000001140f */
[----:B------:R-:W-:Y:S01]  /*1840*/  FMUL.FTZ R25, R25, UR10 ;  /* 0x0000000a19197c20 */ /* 0x000fe20008410000 */
[----:B------:R-:W-:Y:S01]  /*1850*/  LOP3.LUT P0, RZ, R46, 0x4, RZ, 0xc0, !PT ;  /* 0x000000042eff7812 */ /* 0x000fe2000780c0ff */
[----:B------:R-:W-:Y:S01]  /*1860*/  FMUL.FTZ R46, R81, UR10 ;  /* 0x0000000a512e7c20 */ /* 0x000fe20008410000 */
[----:B------:R-:W-:Y:S01]  /*1870*/  F2FP.BF16.F32.PACK_AB R7, R44, R7 ;  /* 0x000000072c07723e */ /* 0x000fe200000010ff */
[----:B------:R-:W-:-:S02]  /*1880*/  IMAD R15, R15, 0x200, R48 ;  /* 0x000002000f0f7824 */ /* 0x000fc400078e0230 */
[----:B------:R-:W-:Y:S01]  /*1890*/  FMUL.FTZ R48, R77, UR10 ;  /* 0x0000000a4d307c20 */ /* 0x000fe20008410000 */
[----:B------:R-:W-:Y:S01]  /*18a0*/  F2FP.BF16.F32.PACK_AB R44, R83, R84 ;  /* 0x00000054532c723e */ /* 0x000fe200000010ff */
[----:B------:R-:W-:Y:S01]  /*18b0*/  FMUL.FTZ R24, R24, UR10 ;  /* 0x0000000a18187c20 */ /* 0x000fe20008410000 */
[----:B------:R-:W-:Y:S01]  /*18c0*/  F2FP.BF16.F32.PACK_AB R45, R46, R45 ;  /* 0x0000002d2e2d723e */ /* 0x000fe200000010ff */
[----:B------:R-:W-:Y:S01]  /*18d0*/  STS [R35], R7 ;  /* 0x0000000723007388 */ /* 0x000fe20000000800 */
[----:B------:R-:W-:Y:S01]  /*18e0*/  F2FP.BF16.F32.PACK_AB R47, R48, R47 ;  /* 0x0000002f302f723e */ /* 0x000fe200000010ff */
[----:B------:R-:W-:Y:S01]  /*18f0*/  FMUL.FTZ R48, R76, UR10 ;  /* 0x0000000a4c307c20 */ /* 0x000fe20008410000 */
[----:B------:R-:W-:Y:S01]  /*1900*/  F2FP.BF16.F32.PACK_AB R46, R79, R80 ;  /* 0x000000504f2e723e */ /* 0x000fe200000010ff */
[----:B------:R-:W-:Y:S01]  /*1910*/  STS [R35+0x400], R44 ;  /* 0x0004002c23007388 */ /* 0x000fe20000000800 */
[----:B------:R-:W-:Y:S01]  /*1920*/  @P0 IADD3 R36, R35, -0x40, RZ ;  /* 0xffffffc023240810 */ /* 0x000fe20007ffe0ff */
[----:B------:R-:W-:Y:S01]  /*1930*/  FMUL.FTZ R23, R23, UR10 ;  /* 0x0000000a17177c20 */ /* 0x000fe20008410000 */
[----:B------:R-:W-:Y:S01]  /*1940*/  F2FP.BF16.F32.PACK_AB R48, R75, R48 ;  /* 0x000000304b30723e */ /* 0x000fe200000010ff */
[----:B------:R-:W-:Y:S01]  /*1950*/  FMUL.FTZ R30, R30, UR10 ;  /* 0x0000000a1e1e7c20 */ /* 0x000fe20008410000 */
[----:B------:R-:W-:Y:S01]  /*1960*/  F2FP.BF16.F32.PACK_AB R49, R50, R49 ;  /* 0x000000313231723e */ /* 0x000fe200000010ff */
[----:B------:R0:W-:Y:S01]  /*1970*/  STS [R36], R47 ;  /* 0x0000002f24007388 */ /* 0x0001e20000000800 */
[----:B------:R-:W-:Y:S01]  /*1980*/  F2FP.BF16.F32.PACK_AB R50, R71, R72 ;  /* 0x000000484732723e */ /* 0x000fe200000010ff */
[----:B------:R-:W-:Y:S01]  /*1990*/  FMUL.FTZ R21, R21, UR10 ;  /* 0x0000000a15157c20 */ /* 0x000fe20008410000 */
[----:B------:R-:W-:Y:S01]  /*19a0*/  F2FP.BF16.F32.PACK_AB R51, R52, R51 ;  /* 0x000000333433723e */ /* 0x000fe200000010ff */
[----:B------:R-:W-:Y:S01]  /*19b0*/  STS [R36+0x400], R48 ;  /* 0x0004003024007388 */ /* 0x000fe20000000800 */
[----:B------:R-:W-:Y:S01]  /*19c0*/  F2FP.BF16.F32.PACK_AB R52, R67, R68 ;  /* 0x000000444334723e */ /* 0x000fe200000010ff */
[----:B------:R-:W-:Y:S01]  /*19d0*/  FMUL.FTZ R20, R20, UR10 ;  /* 0x0000000a14147c20 */ /* 0x000fe20008410000 */
[----:B------:R-:W-:Y:S01]  /*19e0*/  F2FP.BF16.F32.PACK_AB R53, R56, R53 ;  /* 0x000000353835723e */ /* 0x000fe200000010ff */
[----:B------:R-:W-:Y:S01]  /*19f0*/  FMUL.FTZ R56, R32, UR10 ;  /* 0x0000000a20387c20 */ /* 0x000fe20008410000 */
[----:B------:R-:W-:Y:S01]  /*1a00*/  F2FP.BF16.F32.PACK_AB R41, R65, R66 ;  /* 0x000000424129723e */ /* 0x000fe200000010ff */
[----:B------:R-:W-:Y:S01]  /*1a10*/  FMUL.FTZ R19, R19, UR10 ;  /* 0x0000000a13137c20 */ /* 0x000fe20008410000 */
[----:B------:R-:W-:Y:S01]  /*1a20*/  F2FP.BF16.F32.PACK_AB R42, R63, R64 ;  /* 0x000000403f2a723e */ /* 0x000fe200000010ff */
[----:B------:R-:W-:Y:S01]  /*1a30*/  STS [R35+0x1000], R45 ;  /* 0x0010002d23007388 */ /* 0x000fe20000000800 */
[----:B------:R-:W-:Y:S01]  /*1a40*/  F2FP.BF16.F32.PACK_AB R31, R39, R40 ;  /* 0x00000028271f723e */ /* 0x000fe200000010ff */
[----:B------:R-:W-:Y:S01]  /*1a50*/  FMUL.FTZ R22, R22, UR10 ;  /* 0x0000000a16167c20 */ /* 0x000fe20008410000 */
[----:B------:R-:W-:Y:S01]  /*1a60*/  F2FP.BF16.F32.PACK_AB R32, R37, R62 ;  /* 0x0000003e2520723e */ /* 0x000fe200000010ff */
[----:B------:R-:W-:Y:S01]  /*1a70*/  STS [R35+0x1400], R46 ;  /* 0x0014002e23007388 */ /* 0x000fe20000000800 */
[----:B------:R-:W-:Y:S01]  /*1a80*/  FMUL.FTZ R13, R13, UR10 ;  /* 0x0000000a0d0d7c20 */ /* 0x000fe20008410000 */
[----:B------:R-:W-:Y:S01]  /*1a90*/  FMUL.FTZ R12, R12, UR10 ;  /* 0x0000000a0c0c7c20 */ /* 0x000fe20008410000 */
[----:B------:R-:W-:Y:S01]  /*1aa0*/  FMUL.FTZ R11, R11, UR10 ;  /* 0x0000000a0b0b7c20 */ /* 0x000fe20008410000 */
        /* <DEDUP_REMOVED lines=18> */
[----:B------:R-:W-:Y:S01]  /*1bd0*/  BSSY B0, `(.L_x_3) ;  /* 0x0000050000007945 */ /* 0x000fe20003800000 */
[----:B------:R-:W-:Y:S01]  /*1be0*/  F2FP.BF16.F32.PACK_AB R23, R23, R24 ;  /* 0x000000181717723e */ /* 0x000fe200000010ff */
[----:B------:R-:W-:Y:S01]  /*1bf0*/  STS [R36+0x2400], R53 ;  /* 0x0024003524007388 */ /* 0x000fe20000000800 */
[----:B------:R-:W-:Y:S01]  /*1c00*/  F2FP.BF16.F32.PACK_AB R30, R21, R30 ;  /* 0x0000001e151e723e */ /* 0x000fe200000010ff */
[----:B0-----:R-:W-:Y:S01]  /*1c10*/  VIADD R47, R6, 0x80 ;  /* 0x00000080062f7836 */ /* 0x001fe20000000000 */
[----:B------:R-:W-:Y:S01]  /*1c20*/  F2FP.BF16.F32.PACK_AB R19, R19, R20 ;  /* 0x000000141313723e */ /* 0x000fe200000010ff */
[----:B------:R0:W-:Y:S01]  /*1c30*/  STS [R35+0x3000], R41 ;  /* 0x0030002923007388 */ /* 0x0001e20000000800 */
[----:B------:R-:W-:Y:S01]  /*1c40*/  F2FP.BF16.F32.PACK_AB R22, R13, R22 ;  /* 0x000000160d16723e */ /* 0x000fe200000010ff */
[----:B------:R-:W1:Y:S01]  /*1c50*/  LDC.64 R20, c[0x0][0x448] ;  /* 0x00011200ff147b82 */ /* 0x000e620000000a00 */
[----:B------:R-:W-:Y:S01]  /*1c60*/  F2FP.BF16.F32.PACK_AB R26, R11, R12 ;  /* 0x0000000c0b1a723e */ /* 0x000fe200000010ff */
[----:B------:R-:W-:Y:S01]  /*1c70*/  STS [R35+0x3400], R42 ;  /* 0x0034002a23007388 */ /* 0x000fe20000000800 */
[----:B------:R-:W-:-:S02]  /*1c80*/  F2FP.BF16.F32.PACK_AB R24, R17, R18 ;  /* 0x000000121118723e */ /* 0x000fc400000010ff */
[----:B------:R-:W-:Y:S01]  /*1c90*/  F2FP.BF16.F32.PACK_AB R91, R91, R16 ;  /* 0x000000105b5b723e */ /* 0x000fe200000010ff */
[----:B------:R-:W-:Y:S01]  /*1ca0*/  STS [R36+0x3000], R54 ;  /* 0x0030003624007388 */ /* 0x000fe20000000800 */
[----:B------:R-:W-:Y:S01]  /*1cb0*/  F2FP.BF16.F32.PACK_AB R28, R9, R10 ;  /* 0x0000000a091c723e */ /* 0x000fe200000010ff */
[----:B0-----:R-:W0:Y:S01]  /*1cc0*/  LDC.64 R40, c[0x0][0x460] ;  /* 0x00011800ff287b82 */ /* 0x001e220000000a00 */
[----:B------:R-:W-:Y:S01]  /*1cd0*/  F2FP.BF16.F32.PACK_AB R5, R5, R8 ;  /* 0x000000080505723e */ /* 0x000fe200000010ff */
[----:B------:R-:W-:Y:S01]  /*1ce0*/  STS [R36+0x3400], R31 ;  /* 0x0034001f24007388 */ /* 0x000fe20000000800 */
[----:B------:R-:W-:Y:S01]  /*1cf0*/  LEA R44, R15, UR4, 0x1 ;  /* 0x000000040f2c7c11 */ /* 0x000fe2000f8e08ff */
[----:B------:R-:W-:Y:S01]  /*1d00*/  USHF.R.S32.HI UR4, URZ, 0x1f, UR5 ;  /* 0x0000001f3f047899 */ /* 0x000fe20008011405 */
[----:B------:R-:W-:Y:S01]  /*1d10*/  SHF.R.S32.HI R7, RZ, 0x1f, R6 ;  /* 0x0000001fff077819 */ /* 0x000fe20000011406 */
[----:B------:R-:W-:Y:S01]  /*1d20*/  STS [R35+0x4000], R32 ;  /* 0x0040002023007388 */ /* 0x000fe20000000800 */
[----:B------:R-:W-:-:S02]  /*1d30*/  SHF.R.S32.HI R45, RZ, 0x1f, R3 ;  /* 0x0000001fff2d7819 */ /* 0x000fc40000011403 */
[C---:B------:R-:W-:Y:S01]  /*1d40*/  IADD3 R46, R6.reuse, 0x40, RZ ;  /* 0x00000040062e7810 */ /* 0x040fe20007ffe0ff */
[----:B------:R-:W-:Y:S01]  /*1d50*/  STS [R35+0x4400], R33 ;  /* 0x0044002123007388 */ /* 0x000fe20000000800 */
[----:B------:R-:W-:-:S03]  /*1d60*/  IADD3 R48, R6, 0xc0, RZ ;  /* 0x000000c006307810 */ /* 0x000fc60007ffe0ff */
[----:B------:R-:W-:Y:S04]  /*1d70*/  STS [R36+0x4000], R29 ;  /* 0x0040001d24007388 */ /* 0x000fe80000000800 */
[----:B------:R-:W-:Y:S04]  /*1d80*/  STS [R36+0x4400], R27 ;  /* 0x0044001b24007388 */ /* 0x000fe80000000800 */
[----:B------:R-:W-:Y:S04]  /*1d90*/  STS [R35+0x5000], R34 ;  /* 0x0050002223007388 */ /* 0x000fe80000000800 */
[----:B------:R-:W-:Y:S04]  /*1da0*/  STS [R35+0x5400], R56 ;  /* 0x0054003823007388 */ /* 0x000fe80000000800 */
[----:B------:R-:W-:Y:S04]  /*1db0*/  STS [R36+0x5000], R25 ;  /* 0x0050001924007388 */ /* 0x000fe80000000800 */
[----:B------:R-:W-:Y:S04]  /*1dc0*/  STS [R36+0x5400], R23 ;  /* 0x0054001724007388 */ /* 0x000fe80000000800 */
[----:B------:R-:W-:Y:S04]  /*1dd0*/  STS [R35+0x6000], R30 ;  /* 0x0060001e23007388 */ /* 0x000fe80000000800 */
[----:B------:R-:W-:Y:S04]  /*1de0*/  STS [R35+0x6400], R19 ;  /* 0x0064001323007388 */ /* 0x000fe80000000800 */
[----:B------:R1:W-:Y:S04]  /*1df0*/  STS [R36+0x6000], R22 ;  /* 0x0060001624007388 */ /* 0x0003e80000000800 */
[----:B------:R-:W-:Y:S04]  /*1e00*/  STS [R36+0x6400], R26 ;  /* 0x0064001a24007388 */ /* 0x000fe80000000800 */
[----:B------:R2:W-:Y:S01]  /*1e10*/  STS [R35+0x7000], R24 ;  /* 0x0070001823007388 */ /* 0x0005e20000000800 */
[----:B-1----:R-:W-:-:S03]  /*1e20*/  IMAD.WIDE.U32 R22, R20, UR5, R6 ;  /* 0x0000000514167c25 */ /* 0x002fc6000f8e0006 */
[----:B------:R-:W-:Y:S01]  /*1e30*/  STS [R35+0x7400], R91 ;  /* 0x0074005b23007388 */ /* 0x000fe20000000800 */
[----:B------:R-:W-:-:S03]  /*1e40*/  IADD3 R4, P0, R4, R22, RZ ;  /* 0x0000001604047210 */ /* 0x000fc60007f1e0ff */
[----:B------:R-:W-:Y:S01]  /*1e50*/  STS [R36+0x7000], R28 ;  /* 0x0070001c24007388 */ /* 0x000fe20000000800 */
[----:B------:R-:W-:Y:S02]  /*1e60*/  VIADD R22, R3, 0x20 ;  /* 0x0000002003167836 */ /* 0x000fe40000000000 */
[----:B--2---:R-:W-:Y:S01]  /*1e70*/  IMAD R24, R20, UR4, RZ ;  /* 0x0000000414187c24 */ /* 0x004fe2000f8e02ff */
[----:B------:R1:W-:Y:S01]  /*1e80*/  STS [R36+0x7400], R5 ;  /* 0x0074000524007388 */ /* 0x0003e20000000800 */
[----:B------:R-:W-:Y:S01]  /*1e90*/  USHF.R.S32.HI UR4, URZ, 0x1f, UR7 ;  /* 0x0000001f3f047899 */ /* 0x000fe20008011407 */
[----:B------:R-:W-:Y:S01]  /*1ea0*/  BAR.SYNC.DEFER_BLOCKING 0x0 ;  /* 0x0000000000007b1d */ /* 0x000fe20000010000 */
[----:B-1----:R-:W-:Y:S01]  /*1eb0*/  IMAD R5, R21, UR5, R24 ;  /* 0x0000000515057c24 */ /* 0x002fe2000f8e0218 */
[----:B------:R-:W-:-:S03]  /*1ec0*/  IADD3 R24, R0, -UR5, RZ ;  /* 0x8000000500187c10 */ /* 0x000fc6000fffe0ff */
[----:B0-----:R-:W-:Y:S01]  /*1ed0*/  IMAD R0, R40, UR4, RZ ;  /* 0x0000000428007c24 */ /* 0x001fe2000f8e02ff */
[-C--:B------:R-:W-:Y:S02]  /*1ee0*/  ISETP.GE.AND P1, PT, R3, R24.reuse, PT ;  /* 0x000000180300720c */ /* 0x080fe40003f26270 */
[----:B------:R-:W-:Y:S01]  /*1ef0*/  IADD3.X R5, R2, R23, R5, P0, !PT ;  /* 0x0000001702057210 */ /* 0x000fe200007fe405 */
[----:B------:R-:W-:Y:S01]  /*1f00*/  IMAD R23, R41, UR7, R0 ;  /* 0x0000000729177c24 */ /* 0x000fe2000f8e0200 */
[----:B------:R-:W-:Y:S01]  /*1f10*/  ISETP.GE.AND P0, PT, R22, R24, PT ;  /* 0x000000181600720c */ /* 0x000fe20003f06270 */
[----:B------:R-:W-:-:S05]  /*1f20*/  IMAD.WIDE.U32 R40, R40, UR7, R4 ;  /* 0x0000000728287c25 */ /* 0x000fca000f8e0004 */
[----:B------:R-:W-:Y:S01]  /*1f30*/  IADD3 R23, R41, R23, RZ ;  /* 0x0000001729177210 */ /* 0x000fe20007ffe0ff */
[----:B------:R0:W1:Y:S04]  /*1f40*/  LDS.128 R16, [R44+0x1000] ;  /* 0x001000002c107984 */ /* 0x0000680000000c00 */
[----:B------:R0:W2:Y:S04]  /*1f50*/  LDS.128 R12, [R44+0x3000] ;  /* 0x003000002c0c7984 */ /* 0x0000a80000000c00 */
[----:B------:R0:W3:Y:S01]  /*1f60*/  LDS.128 R8, [R44+0x5000] ;  /* 0x005000002c087984 */ /* 0x0000e20000000c00 */
[----:B------:R-:W-:Y:S05]  /*1f70*/  @P1 BRA `(.L_x_4) ;  /* 0x0000000000541947 */ /* 0x000fea0003800000 */
[----:B------:R-:W-:Y:S01]  /*1f80*/  ULDC UR4, c[0x0][0x2d0] ;  /* 0x0000b40000047ab9 */ /* 0x000fe20000000800 */
[----:B------:R-:W4:Y:S01]  /*1f90*/  LDS.128 R24, [R44+0x2000] ;  /* 0x002000002c187984 */ /* 0x000f220000000c00 */
[----:B------:R-:W-:Y:S01]  /*1fa0*/  ISETP.GE.AND P1, PT, R6, UR4, PT ;  /* 0x0000000406007c0c */ /* 0x000fe2000bf26270 */
[-C--:B------:R-:W-:Y:S01]  /*1fb0*/  IMAD R0, R45, R20.reuse, RZ ;  /* 0x000000142d007224 */ /* 0x080fe200078e02ff */
[----:B------:R-:W-:Y:S01]  /*1fc0*/  ISETP.GE.AND P2, PT, R46, UR4, PT ;  /* 0x000000042e007c0c */ /* 0x000fe2000bf46270 */
[----:B------:R-:W5:Y:S01]  /*1fd0*/  LDS.128 R28, [R44+0x4000] ;  /* 0x004000002c1c7984 */ /* 0x000f620000000c00 */
[----:B------:R-:W-:Y:S01]  /*1fe0*/  IMAD.MOV.U32 R22, RZ, RZ, R40 ;  /* 0x000000ffff167224 */ /* 0x000fe200078e0028 */
[----:B------:R-:W-:Y:S01]  /*1ff0*/  ISETP.GE.AND P3, PT, R47, UR4, PT ;  /* 0x000000042f007c0c */ /* 0x000fe2000bf66270 */
[C---:B------:R-:W-:Y:S01]  /*2000*/  IMAD R43, R3.reuse, R21, R0 ;  /* 0x00000015032b7224 */ /* 0x040fe200078e0200 */
[----:B------:R-:W0:Y:S01]  /*2010*/  LDS.128 R32, [R44+0x6000] ;  /* 0x006000002c207984 */ /* 0x000e220000000c00 */
[----:B------:R-:W-:Y:S01]  /*2020*/  IMAD.WIDE.U32 R4, R3, R20, R22 ;  /* 0x0000001403047225 */ /* 0x000fe200078e0016 */
[----:B------:R-:W-:Y:S01]  /*2030*/  ISETP.GE.AND P4, PT, R48, UR4, PT ;  /* 0x0000000430007c0c */ /* 0x000fe2000bf86270 */
[----:B------:R-:W-:-:S03]  /*2040*/  ULDC.64 UR6, c[0x0][0x3e8] ;  /* 0x0000fa0000067ab9 */ /* 0x000fc60000000a00 */
[----:B------:R-:W1:Y:S01]  /*2050*/  @!P1 LDS.128 R36, [R44] ;  /* 0x000000002c249984 */ /* 0x000e620000000c00 */
[----:B------:R-:W-:Y:S02]  /*2060*/  IADD3 R5, R5, R43, RZ ;  /* 0x0000002b05057210 */ /* 0x000fe40007ffe0ff */
[----:B------:R-:W-:-:S04]  /*2070*/  LEA R42, P5, R4, UR6, 0x1 ;  /* 0x00000006042a7c11 */ /* 0x000fc8000f8a08ff */
[----:B------:R-:W-:-:S05]  /*2080*/  LEA.HI.X R43, R4, UR7, R5, 0x1, P5 ;  /* 0x00000007042b7c11 */ /* 0x000fca000a8f0c05 */
[----:B----4-:R4:W-:Y:S04]  /*2090*/  @!P2 STG.E.128 desc[UR8][R42.64+0x80], R24 ;  /* 0x000080182a00a986 */ /* 0x0109e8000c101d08 */
[----:B-----5:R4:W-:Y:S04]  /*20a0*/  @!P3 STG.E.128 desc[UR8][R42.64+0x100], R28 ;  /* 0x0001001c2a00b986 */ /* 0x0209e8000c101d08 */
[----:B0-----:R4:W-:Y:S04]  /*20b0*/  @!P4 STG.E.128 desc[UR8][R42.64+0x180], R32 ;  /* 0x000180202a00c986 */ /* 0x0019e8000c101d08 */
[----:B-1----:R4:W-:Y:S02]  /*20c0*/  @!P1 STG.E.128 desc[UR8][R42.64], R36 ;  /* 0x000000242a009986 */ /* 0x0029e4000c101d08 */
.L_x_4:
[----:B------:R-:W-:Y:S05]  /*20d0*/  BSYNC B0 ;  /* 0x0000000000007941 */ /* 0x000fea0003800000 */
.L_x_3:
[----:B----4-:R4:W0:Y:S01]  /*20e0*/  LDS.128 R24, [R44+0x7000] ;  /* 0x007000002c187984 */ /* 0x0108220000000c00 */
[----:B------:R-:W-:Y:S05]  /*20f0*/  @P0 EXIT ;  /* 0x000000000000094d */ /* 0x000fea0003800000 */
[----:B------:R-:W-:Y:S01]  /*2100*/  IADD3 R5, P0, R3, 0x20, RZ ;  /* 0x0000002003057810 */ /* 0x000fe20007f1e0ff */
[----:B------:R-:W-:Y:S01]  /*2110*/  IMAD.MOV.U32 R2, RZ, RZ, R40 ;  /* 0x000000ffff027224 */ /* 0x000fe200078e0028 */
[----:B------:R-:W-:Y:S01]  /*2120*/  ULDC.64 UR6, c[0x0][0x3e8] ;  /* 0x0000fa0000067ab9 */ /* 0x000fe20000000a00 */
[----:B------:R-:W-:Y:S01]  /*2130*/  ULDC UR4, c[0x0][0x2d0] ;  /* 0x0000b40000047ab9 */ /* 0x000fe20000000800 */
[----:B------:R-:W-:Y:S02]  /*2140*/  IADD3.X R3, RZ, R45, RZ, P0, !PT ;  /* 0x0000002dff037210 */ /* 0x000fe400007fe4ff */
[----:B------:R-:W-:Y:S02]  /*2150*/  ISETP.GE.AND P1, PT, R6, UR4, PT ;  /* 0x0000000406007c0c */ /* 0x000fe4000bf26270 */
[----:B------:R-:W-:Y:S01]  /*2160*/  ISETP.GE.AND P2, PT, R46, UR4, PT ;  /* 0x000000042e007c0c */ /* 0x000fe2000bf46270 */
[----:B------:R-:W-:Y:S01]  /*2170*/  IMAD R0, R3, R20, RZ ;  /* 0x0000001403007224 */ /* 0x000fe200078e02ff */
[----:B------:R-:W-:-:S02]  /*2180*/  MOV R3, R23 ;  /* 0x0000001700037202 */ /* 0x000fc40000000f00 */
[----:B------:R-:W-:Y:S01]  /*2190*/  ISETP.GE.AND P3, PT, R47, UR4, PT ;  /* 0x000000042f007c0c */ /* 0x000fe2000bf66270 */
[----:B------:R-:W-:-:S04]  /*21a0*/  IMAD.WIDE.U32 R2, R5, R20, R2 ;  /* 0x0000001405027225 */ /* 0x000fc800078e0002 */
[----:B------:R-:W-:Y:S01]  /*21b0*/  IMAD R5, R5, R21, R0 ;  /* 0x0000001505057224 */ /* 0x000fe200078e0200 */
[----:B------:R-:W-:-:S04]  /*21c0*/  LEA R4, P0, R2, UR6, 0x1 ;  /* 0x0000000602047c11 */ /* 0x000fc8000f8008ff */
[----:B------:R-:W-:-:S04]  /*21d0*/  IADD3 R3, R3, R5, RZ ;  /* 0x0000000503037210 */ /* 0x000fc80007ffe0ff */
[----:B------:R-:W-:Y:S02]  /*21e0*/  LEA.HI.X R5, R2, UR7, R3, 0x1, P0 ;  /* 0x0000000702057c11 */ /* 0x000fe400080f0c03 */
[----:B------:R-:W-:-:S03]  /*21f0*/  ISETP.GE.AND P0, PT, R48, UR4, PT ;  /* 0x0000000430007c0c */ /* 0x000fc6000bf06270 */
[----:B-1----:R1:W-:Y:S04]  /*2200*/  @!P1 STG.E.128 desc[UR8][R4.64], R16 ;  /* 0x0000001004009986 */ /* 0x0023e8000c101d08 */
[----:B--2---:R1:W-:Y:S04]  /*2210*/  @!P2 STG.E.128 desc[UR8][R4.64+0x80], R12 ;  /* 0x0000800c0400a986 */ /* 0x0043e8000c101d08 */
[----:B---3--:R1:W-:Y:S02]  /*2220*/  @!P3 STG.E.128 desc[UR8][R4.64+0x100], R8 ;  /* 0x000100080400b986 */ /* 0x0083e4000c101d08 */
[----:B------:R-:W-:Y:S05]  /*2230*/  @P0 EXIT ;  /* 0x000000000000094d */ /* 0x000fea0003800000 */
[----:B0-----:R-:W-:Y:S01]  /*2240*/  STG.E.128 desc[UR8][R4.64+0x180], R24 ;  /* 0x0001801804007986 */ /* 0x001fe2000c101d08 */
[----:B------:R-:W-:Y:S05]  /*2250*/  EXIT ;  /* 0x000000000000794d */ /* 0x000fea0003800000 */
.L_x_5:
[----:B------:R-:W-:-:S00]  /*2260*/  BRA `(.L_x_5) ;  /* 0xfffffffc00fc7947 */ /* 0x000fc0000383ffff */
[----:B------:R-:W-:-:S00]  /*2270*/  NOP ;  /* 0x0000000000007918 */ /* 0x000fc00000000000 */
        /* <DEDUP_REMOVED lines=8> */
.L_x_2019:


//--------------------- .text._ZN5flash44flash_bwd_dq_dk_dv_loop_seqk_parallel_kernelI23Flash_bwd_kernel_traitsILi256ELi64ELi32ELi8ELi4ELi1ELi2ELb1ELb1EN7cutlass10bfloat16_tE19Flash_kernel_traitsILi256ELi64ELi32ELi8ES3_EELb0ELb0ELb0ELb0ELb0ELb0ELb0EEEvNS_16Flash_bwd_paramsE --------------------------
	.section	.text._ZN5flash44flash_bwd_dq_dk_dv_loop_seqk_parallel_kernelI23Flash_bwd_kernel_traitsILi256ELi64ELi32ELi8ELi4ELi1ELi2ELb1ELb1EN7cutlass10bfloat16_tE19Flash_kernel_traitsILi256ELi64ELi32ELi8ES3_EELb0ELb0ELb0ELb0ELb0ELb0ELb0EEEvNS_16Flash_bwd_paramsE,"ax",@progbits
	.align	128
        .global         _ZN5flash44flash_bwd_dq_dk_dv_loop_seqk_parallel_kernelI23Flash_bwd_kernel_traitsILi256ELi64ELi32ELi8ELi4ELi1ELi2ELb1ELb1EN7cutlass10bfloat16_tE19Flash_kernel_traitsILi256ELi64ELi32ELi8ES3_EELb0ELb0ELb0ELb0ELb0ELb0ELb0EEEvNS_16Flash_bwd_paramsE
        .type           _ZN5flash44flash_bwd_dq_dk_dv_loop_seqk_parallel_kernelI23Flash_bwd_kernel_traitsILi256ELi64ELi32ELi8ELi4ELi1ELi2ELb1ELb1EN7cutlass10bfloat16_tE19Flash_kernel_traitsILi256ELi64ELi32ELi8ES3_EELb0ELb0ELb0ELb0ELb0ELb0ELb0EEEvNS_16Flash_bwd_paramsE,@function
        .size           _ZN5flash44flash_bwd_dq_dk_dv_loop_seqk_parallel_kernelI23Flash_bwd_kernel_traitsILi256ELi64ELi32ELi8ELi4ELi1ELi2ELb1ELb1EN7cutlass10bfloat16_tE19Flash_kernel_traitsILi256ELi64ELi32ELi8ES3_EELb0ELb0ELb0ELb0ELb0ELb0ELb0EEEvNS_16Flash_bwd_paramsE,(.L_x_2020 - _ZN5flash44flash_bwd_dq_dk_dv_loop_seqk_parallel_kernelI23Flash_bwd_kernel_traitsILi256ELi64ELi32ELi8ELi4ELi1ELi2ELb1ELb1EN7cutlass10bfloat16_tE19Flash_kernel_traitsILi256ELi64ELi32ELi8ES3_EELb0ELb0ELb0ELb0ELb0ELb0ELb0EEEvNS_16Flash_bwd_paramsE)
        .other          _ZN5flash44flash_bwd_dq_dk_dv_loop_seqk_parallel_kernelI23Flash_bwd_kernel_traitsILi256ELi64ELi32ELi8ELi4ELi1ELi2ELb1ELb1EN7cutlass10bfloat16_tE19Flash_kernel_traitsILi256ELi64ELi32ELi8ES3_EELb0ELb0ELb0ELb0ELb0ELb0ELb0EEEvNS_16Flash_bwd_paramsE,@"STO_CUDA_ENTRY STV_DEFAULT"
_ZN5flash44flash_bwd_dq_dk_dv_loop_seqk_parallel_kernelI23Flash_bwd_kernel_traitsILi256ELi64ELi32ELi8ELi4ELi1ELi2ELb1ELb1EN7cutlass10bfloat16_tE19Flash_kernel_traitsILi256ELi64ELi32ELi8ES3_EELb0ELb0ELb0ELb0ELb0ELb0ELb0EEEvNS_16Flash_bwd_paramsE:
.text._ZN5flash44flash_bwd_dq_dk_dv_loop_seqk_parallel_kernelI23Flash_bwd_kernel_traitsILi256ELi64ELi32ELi8ELi4ELi1ELi2ELb1ELb1EN7cutlass10bfloat16_tE19Flash_kernel_traitsILi256ELi64ELi32ELi8ES3_EELb0ELb0ELb0ELb0ELb0ELb0ELb0EEEvNS_16Flash_bwd_paramsE:
[----:B------:R-:W1:Y:S08]  /*0000*/  LDC R1, c[0x0][0x28] ;  /* 0x00000a00ff017b82 */ /* 0x000e700000000800 */
[----:B------:R-:W2:Y:S01]  /*0010*/  S2UR UR22, SR_CTAID.X ;  /* 0x00000000001679c3 */ /* 0x000ea20000002500 */
[----:B------:R-:W-:Y:S01]  /*0020*/  ULDC UR4, c[0x0][0x2c8] ;  /* 0x0000b20000047ab9 */ /* 0x000fe20000000800 */
[----:B-1----:R-:W-:Y:S01]  /*0030*/  IADD3 R1, R1, -0x10, RZ ;  /* 0xfffffff001017810 */ /* 0x002fe20007ffe0ff */
[----:B------:R-:W-:-:S04]  /*0040*/  UIADD3 UR5, UR4, 0x1f, URZ ;  /* 0x0000001f04057890 */ /* 0x000fc8000fffe03f */
[----:B------:R-:W-:-:S04]  /*0050*/  USHF.R.S32.HI UR4, URZ, 0x1f, UR5 ;  /* 0x0000001f3f047899 */ /* 0x000fc80008011405 */
[----:B------:R-:W-:-:S04]  /*0060*/  ULEA.HI UR4, UR4, UR5, URZ, 0x5 ;  /* 0x0000000504047291 */ /* 0x000fc8000f8f283f */
[----:B------:R-:W-:-:S04]  /*0070*/  USHF.R.S32.HI UR60, URZ, 0x5, UR4 ;  /* 0x000000053f3c7899 */ /* 0x000fc80008011404 */
[----:B--2---:R-:W-:-:S06]  /*0080*/  UISETP.GE.AND UP0, UPT, UR22, UR60, UPT ;  /* 0x0000003c1600728c */ /* 0x004fcc000bf06270 */
[----:B------:R-:W-:-:S13]  /*0090*/  PLOP3.LUT P0, PT, PT, PT, UP0, 0x80, 0x0 ;  /* 0x000000000000781c */ /* 0x000fda0003f0f008 */
[----:B------:R-:W-:Y:S05]  /*00a0*/  @P0 EXIT ;  /* 0x000000000000094d */ /* 0x000fea0003800000 */
[----:B------:R-:W1:Y:S01]  /*00b0*/  S2R R16, SR_TID.X ;  /* 0x0000000000107919 */ /* 0x000e620000002100 */
[----:B------:R-:W2:Y:S01]  /*00c0*/  S2UR UR4, SR_CgaCtaId ;  /* 0x00000000000479c3 */ /* 0x000ea20000008800 */
[----:B------:R-:W-:Y:S01]  /*00d0*/  UMOV UR5, 0x400 ;  /* 0x0000040000057882 */ /* 0x000fe20000000000 */
[----:B------:R-:W-:Y:S02]  /*00e0*/  IMAD.MOV.U32 R224, RZ, RZ, 0x20 ;  /* 0x00000020ffe07424 */ /* 0x000fe400078e00ff */
[----:B------:R-:W-:Y:S02]  /*00f0*/  IMAD.MOV.U32 R227, RZ, RZ, 0x40 ;  /* 0x00000040ffe37424 */ /* 0x000fe400078e00ff */
[----:B------:R-:W-:Y:S02]  /*0100*/  IMAD.MOV.U32 R251, RZ, RZ, 0x1c0 ;  /* 0x000001c0fffb7424 */ /* 0x000fe400078e00ff */
[----:B------:R-:W3:Y:S08]  /*0110*/  S2UR UR46, SR_CTAID.Y ;  /* 0x00000000002e79c3 */ /* 0x000ef00000002600 */
[----:B------:R-:W4:Y:S01]  /*0120*/  S2UR UR54, SR_CTAID.Z ;  /* 0x00000000003679c3 */ /* 0x000f220000002700 */
[----:B--2---:R-:W-:-:S04]  /*0130*/  ULEA UR4, UR4, UR5, 0x18 ;  /* 0x0000000504047291 */ /* 0x004fc8000f8ec03f */
[----:B------:R-:W-:Y:S02]  /*0140*/  UIADD3 UR7, UR4, 0x14000, URZ ;  /* 0x0001400004077890 */ /* 0x000fe4000fffe03f */
[----:B------:R-:W-:Y:S01]  /*0150*/  UIADD3 UR61, UR4, 0x10000, URZ ;  /* 0x00010000043d7890 */ /* 0x000fe2000fffe03f */
[----:B-1----:R-:W-:Y:S01]  /*0160*/  SHF.R.S32.HI R12, RZ, 0x1f, R16 ;  /* 0x0000001fff0c7819 */ /* 0x002fe20000011410 */
[----:B---3--:R-:W-:-:S03]  /*0170*/  USHF.L.U32 UR5, UR46, 0x7, URZ ;  /* 0x000000072e057899 */ /* 0x008fc6000800063f */
[CC--:B------:R-:W-:Y:S02]  /*0180*/  LEA.HI R17, R12.reuse, R16.reuse, RZ, 0x3 ;  /* 0x000000100c117211 */ /* 0x0c0fe400078f18ff */
[CC--:B------:R-:W-:Y:S02]  /*0190*/  LEA.HI R15, R12.reuse, R16.reuse, RZ, 0x2 ;  /* 0x000000100c0f7211 */ /* 0x0c0fe400078f10ff */
[----:B------:R-:W-:Y:S01]  /*01a0*/  LEA.HI R10, R12, R16, RZ, 0x4 ;  /* 0x000000100c0a7211 */ /* 0x000fe200078f20ff */
[----:B----4-:R-:W-:Y:S01]  /*01b0*/  USHF.R.S32.HI UR6, URZ, 0x1f, UR54 ;  /* 0x0000001f3f067899 */ /* 0x010fe20008011436 */
[----:B------:R-:W-:Y:S02]  /*01c0*/  SHF.R.S32.HI R5, RZ, 0x3, R17 ;  /* 0x00000003ff057819 */ /* 0x000fe40000011411 */
[--C-:B------:R-:W-:Y:S02]  /*01d0*/  SHF.R.S32.HI R8, RZ, 0x2, R15.reuse ;  /* 0x00000002ff087819 */ /* 0x100fe4000001140f */
[----:B------:R-:W-:Y:S01]  /*01e0*/  SHF.R.S32.HI R2, RZ, 0x1f, R15 ;  /* 0x0000001fff027819 */ /* 0x000fe2000001140f */
[----:B------:R-:W-:Y:S01]  /*01f0*/  IMAD.SHL.U32 R5, R5, 0x40, RZ ;  /* 0x0000004005057824 */ /* 0x000fe200078e00ff */
[----:B------:R-:W-:-:S02]  /*0200*/  LOP3.LUT R0, R17, 0xfffffff8, RZ, 0xc0, !PT ;  /* 0xfffffff811007812 */ /* 0x000fc400078ec0ff */
[----:B------:R-:W-:Y:S02]  /*0210*/  LEA.HI R13, R12, R16, RZ, 0x5 ;  /* 0x000000100c0d7211 */ /* 0x000fe400078f28ff */
[----:B------:R-:W-:Y:S01]  /*0220*/  SHF.R.S32.HI R7, RZ, 0x4, R10 ;  /* 0x00000004ff077819 */ /* 0x000fe2000001140a */
[----:B------:R-:W-:Y:S01]  /*0230*/  IMAD.IADD R0, R16, 0x1, -R0 ;  /* 0x0000000110007824 */ /* 0x000fe200078e0a00 */
[----:B------:R-:W-:Y:S02]  /*0240*/  LEA.HI R2, R2, R8, RZ, 0x3 ;  /* 0x0000000802027211 */ /* 0x000fe400078f18ff */
[----:B------:R-:W-:Y:S02]  /*0250*/  LOP3.LUT R3, R13, 0xffffffe0, RZ, 0xc0, !PT ;  /* 0xffffffe00d037812 */ /* 0x000fe400078ec0ff */
[----:B------:R-:W-:Y:S02]  /*0260*/  LEA.HI R6, R10, R7, RZ, 0x1 ;  /* 0x000000070a067211 */ /* 0x000fe400078f08ff */
[----:B------:R-:W-:Y:S01]  /*0270*/  LOP3.LUT R4, R2, 0xfffffff8, RZ, 0xc0, !PT ;  /* 0xfffffff802047812 */ /* 0x000fe200078ec0ff */
[----:B------:R-:W-:Y:S01]  /*0280*/  IMAD.IADD R3, R16, 0x1, -R3 ;  /* 0x0000000110037824 */ /* 0x000fe200078e0a03 */
[----:B------:R-:W-:Y:S01]  /*0290*/  LOP3.LUT R2, R5, 0x1c0, RZ, 0xc0, !PT ;  /* 0x000001c005027812 */ /* 0x000fe200078ec0ff */
[----:B------:R-:W-:Y:S01]  /*02a0*/  IMAD.SHL.U32 R5, R0, 0x8, RZ ;  /* 0x0000000800057824 */ /* 0x000fe200078e00ff */
[----:B------:R-:W-:Y:S01]  /*02b0*/  LOP3.LUT R6, R6, 0xfffffffe, RZ, 0xc0, !PT ;  /* 0xfffffffe06067812 */ /* 0x000fe200078ec0ff */
[----:B------:R-:W-:Y:S01]  /*02c0*/  IMAD.IADD R8, R8, 0x1, -R4 ;  /* 0x0000000108087824 */ /* 0x000fe200078e0a04 */
[----:B------:R-:W-:-:S02]  /*02d0*/  LOP3.LUT P0, RZ, R0, 0x4, RZ, 0xc0, !PT ;  /* 0x0000000400ff7812 */ /* 0x000fc4000780c0ff */
[----:B------:R-:W-:Y:S01]  /*02e0*/  LOP3.LUT R4, R2, 0x38, R5, 0xf8, !PT ;  /* 0x0000003802047812 */ /* 0x000fe200078ef805 */
[----:B------:R-:W-:Y:S01]  /*02f0*/  IMAD.IADD R11, R7, 0x1, -R6 ;  /* 0x00000001070b7824 */ /* 0x000fe200078e0a06 */
[----:B------:R-:W-:Y:S01]  /*0300*/  SHF.R.U32.HI R2, RZ, 0x3, R2 ;  /* 0x00000003ff027819 */ /* 0x000fe20000011602 */
[----:B------:R-:W-:Y:S01]  /*0310*/  IMAD.SHL.U32 R5, R0, 0x40, RZ ;  /* 0x0000004000057824 */ /* 0x000fe200078e00ff */
[----:B------:R-:W-:Y:S02]  /*0320*/  SHF.R.S32.HI R6, RZ, 0x1f, R3 ;  /* 0x0000001fff067819 */ /* 0x000fe40000011403 */
[----:B------:R-:W-:Y:S02]  /*0330*/  LOP3.LUT R9, R4, R2, RZ, 0x3c, !PT ;  /* 0x0000000204097212 */ /* 0x000fe400078e3cff */
[----:B------:R-:W-:Y:S01]  /*0340*/  LEA.HI R18, R6, R3, RZ, 0x2 ;  /* 0x0000000306127211 */ /* 0x000fe200078f10ff */
[----:B------:R-:W-:Y:S01]  /*0350*/  IMAD.SHL.U32 R3, R11, 0x100, RZ ;  /* 0x000001000b037824 */ /* 0x000fe200078e00ff */
[----:B------:R-:W-:Y:S01]  /*0360*/  LOP3.LUT R2, R5, 0x1c0, RZ, 0xc0, !PT ;  /* 0x000001c005027812 */ /* 0x000fe200078ec0ff */
[----:B------:R-:W-:Y:S01]  /*0370*/  IMAD.SHL.U32 R5, R0, 0x20, RZ ;  /* 0x0000002000057824 */ /* 0x000fe200078e00ff */
[----:B------:R-:W-:-:S02]  /*0380*/  LEA.HI R7, R12, R16, RZ, 0x7 ;  /* 0x000000100c077211 */ /* 0x000fc400078f38ff */
[----:B------:R-:W-:Y:S02]  /*0390*/  LOP3.LUT R6, R2, 0x8, R17, 0xf8, !PT ;  /* 0x0000000802067812 */ /* 0x000fe400078ef811 */
[----:B------:R-:W-:Y:S02]  /*03a0*/  SHF.R.S32.HI R7, RZ, 0x7, R7 ;  /* 0x00000007ff077819 */ /* 0x000fe40000011407 */
[----:B------:R-:W-:Y:S02]  /*03b0*/  SHF.R.U32.HI R2, RZ, 0x3, R2 ;  /* 0x00000003ff027819 */ /* 0x000fe40000011602 */
[----:B------:R-:W-:Y:S02]  /*03c0*/  LOP3.LUT R3, R3, 0x100, RZ, 0xc0, !PT ;  /* 0x0000010003037812 */ /* 0x000fe400078ec0ff */
[----:B------:R-:W-:Y:S01]  /*03d0*/  LOP3.LUT P5, RZ, R0, 0x2, RZ, 0xc0, !PT ;  /* 0x0000000200ff7812 */ /* 0x000fe200078ac0ff */
[----:B------:R-:W-:Y:S01]  /*03e0*/  IMAD R0, R7, 0x2, R11 ;  /* 0x0000000207007824 */ /* 0x000fe200078e020b */
[----:B------:R-:W-:-:S02]  /*03f0*/  LOP3.LUT R2, R6, R2, RZ, 0x3c, !PT ;  /* 0x0000000206027212 */ /* 0x000fc400078e3cff */
[----:B------:R-:W-:Y:S02]  /*0400*/  LOP3.LUT R14, R3, 0xe0, R5, 0xf8, !PT ;  /* 0x000000e0030e7812 */ /* 0x000fe400078ef805 */
[----:B------:R-:W-:Y:S01]  /*0410*/  LOP3.LUT R3, R10, 0xfffffff0, RZ, 0xc0, !PT ;  /* 0xfffffff00a037812 */ /* 0x000fe200078ec0ff */
[----:B------:R-:W-:Y:S01]  /*0420*/  IMAD.U32 R234, R0, 0x200, R2 ;  /* 0x0000020000ea7824 */ /* 0x000fe200078e0002 */
[----:B------:R-:W-:Y:S02]  /*0430*/  LOP3.LUT R4, R8, 0x1, RZ, 0xc0, !PT ;  /* 0x0000000108047812 */ /* 0x000fe400078ec0ff */
[----:B------:R-:W-:Y:S01]  /*0440*/  LOP3.LUT R2, R15, 0x7ffffffc, RZ, 0xc0, !PT ;  /* 0x7ffffffc0f027812 */ /* 0x000fe200078ec0ff */
[----:B------:R-:W-:Y:S01]  /*0450*/  IMAD.IADD R0, R16, 0x1, -R3 ;  /* 0x0000000110007824 */ /* 0x000fe200078e0a03 */
[----:B------:R-:W-:Y:S02]  /*0460*/  LEA.HI R5, R12, R16, RZ, 0x6 ;  /* 0x000000100c057211 */ /* 0x000fe400078f30ff */
[----:B------:R-:W-:Y:S01]  /*0470*/  ISETP.NE.U32.AND P1, PT, R4, 0x1, PT ;  /* 0x000000010400780c */ /* 0x000fe20003f25070 */
[----:B------:R-:W-:Y:S01]  /*0480*/  IMAD.SHL.U32 R4, R8, 0x20, RZ ;  /* 0x0000002008047824 */ /* 0x000fe200078e00ff */
[----:B------:R-:W-:Y:S01]  /*0490*/  SHF.R.S32.HI R3, RZ, 0x6, R5 ;  /* 0x00000006ff037819 */ /* 0x000fe20000011405 */
[C---:B------:R-:W-:Y:S01]  /*04a0*/  IMAD.IADD R15, R16.reuse, 0x1, -R2 ;  /* 0x00000001100f7824 */ /* 0x040fe200078e0a02 */
[----:B------:R-:W-:Y:S01]  /*04b0*/  SHF.R.S32.HI R6, RZ, 0x1f, R0 ;  /* 0x0000001fff067819 */ /* 0x000fe20000011400 */
[----:B------:R-:W-:Y:S01]  /*04c0*/  IMAD.SHL.U32 R16, R16, 0x2, RZ ;  /* 0x0000000210107824 */ /* 0x000fe200078e00ff */
[----:B------:R-:W-:Y:S01]  /*04d0*/  LOP3.LUT R4, R4, 0xe0, RZ, 0xc0, !PT ;  /* 0x000000e004047812 */ /* 0x000fe200078ec0ff */
[----:B------:R-:W-:Y:S01]  /*04e0*/  IMAD.SHL.U32 R2, R7, 0x10, RZ ;  /* 0x0000001007027824 */ /* 0x000fe200078e00ff */
[----:B------:R-:W-:Y:S01]  /*04f0*/  LEA.HI R226, R6, R0, RZ, 0x3 ;  /* 0x0000000006e27211 */ /* 0x000fe200078f18ff */
[C---:B------:R-:W-:Y:S01]  /*0500*/  IMAD R237, R3.reuse, 0x200, R9 ;  /* 0x0000020003ed7824 */ /* 0x040fe200078e0209 */
[----:B------:R-:W-:Y:S01]  /*0510*/  LOP3.LUT P6, RZ, R0, 0x4, RZ, 0xc0, !PT ;  /* 0x0000000400ff7812 */ /* 0x000fe200078cc0ff */
[----:B------:R-:W-:Y:S01]  /*0520*/  IMAD.SHL.U32 R9, R3, 0x8, RZ ;  /* 0x0000000803097824 */ /* 0x000fe200078e00ff */
[----:B------:R-:W-:Y:S01]  /*0530*/  LOP3.LUT R7, R2, 0x6, R16, 0xf8, !PT ;  /* 0x0000000602077812 */ /* 0x000fe200078ef810 */
[C---:B------:R-:W-:Y:S01]  /*0540*/  IMAD.SHL.U32 R3, R11.reuse, 0x8, RZ ;  /* 0x000000080b037824 */ /* 0x040fe200078e00ff */
[----:B------:R-:W-:Y:S01]  /*0550*/  LOP3.LUT R10, R4, 0x10, R2, 0xf8, !PT ;  /* 0x00000010040a7812 */ /* 0x000fe200078ef802 */
[----:B------:R-:W-:Y:S01]  /*0560*/  IMAD.SHL.U32 R2, R11, 0x20, RZ ;  /* 0x000000200b027824 */ /* 0x000fe200078e00ff */
[----:B------:R-:W-:Y:S01]  /*0570*/  LOP3.LUT R4, R226, 0xfffffff8, RZ, 0xc0, !PT ;  /* 0xfffffff8e2047812 */ /* 0x000fe200078ec0ff */
[----:B------:R1:W-:Y:S01]  /*0580*/  STL [R1+0x4], R7 ;  /* 0x0000040701007387 */ /* 0x0003e20000100800 */
[----:B------:R-:W-:Y:S01]  /*0590*/  LOP3.LUT R12, R3, 0x8, RZ, 0xc0, !PT ;  /* 0x00000008030c7812 */ /* 0x000fe200078ec0ff */
[----:B------:R-:W-:Y:S01]  /*05a0*/  IMAD.SHL.U32 R3, R8, 0x4, RZ ;  /* 0x0000000408037824 */ /* 0x000fe200078e00ff */
[----:B------:R-:W-:Y:S01]  /*05b0*/  SHF.R.S32.HI R5, RZ, 0x5, R13 ;  /* 0x00000005ff057819 */ /* 0x000fe2000001140d */
[----:B------:R-:W-:Y:S01]  /*05c0*/  IMAD.IADD R6, R0, 0x1, -R4 ;  /* 0x0000000100067824 */ /* 0x000fe200078e0a04 */
[----:B------:R-:W-:Y:S01]  /*05d0*/  LOP3.LUT P2, RZ, R8, 0x2, RZ, 0xc0, !PT ;  /* 0x0000000208ff7812 */ /* 0x000fe2000784c0ff */
[----:B------:R-:W-:Y:S01]  /*05e0*/  IMAD.SHL.U32 R4, R0, 0x4, RZ ;  /* 0x0000000400047824 */ /* 0x000fe200078e00ff */
[----:B------:R-:W-:Y:S01]  /*05f0*/  LOP3.LUT R10, R10, 0x18, R3, 0x78, !PT ;  /* 0x000000180a0a7812 */ /* 0x000fe200078e7803 */
[----:B------:R-:W-:Y:S01]  /*0600*/  IMAD.SHL.U32 R226, R226, 0x40, RZ ;  /* 0x00000040e2e27824 */ /* 0x000fe200078e00ff */
[----:B------:R-:W-:-:S02]  /*0610*/  LOP3.LUT P4, RZ, R6, 0x4, RZ, 0xc0, !PT ;  /* 0x0000000406ff7812 */ /* 0x000fc4000788c0ff */
[----:B------:R-:W-:Y:S02]  /*0620*/  LOP3.LUT P3, RZ, R6, 0x2, RZ, 0xc0, !PT ;  /* 0x0000000206ff7812 */ /* 0x000fe4000786c0ff */
[----:B------:R-:W-:Y:S02]  /*0630*/  SHF.R.U32.HI R3, RZ, 0x3, R14 ;  /* 0x00000003ff037819 */ /* 0x000fe4000001160e */
[----:B------:R-:W-:Y:S02]  /*0640*/  LOP3.LUT R226, R226, 0xfffffe00, RZ, 0xc0, !PT ;  /* 0xfffffe00e2e27812 */ /* 0x000fe400078ec0ff */
[----:B------:R-:W-:Y:S02]  /*0650*/  SEL R225, R224, 0xffffffe0, !P0 ;  /* 0xffffffe0e0e17807 */ /* 0x000fe40004000000 */
[----:B------:R-:W-:Y:S02]  /*0660*/  SEL R231, R227, 0xffffffc0, !P0 ;  /* 0xffffffc0e3e77807 */ /* 0x000fe40004000000 */
[----:B------:R-:W-:-:S02]  /*0670*/  SEL R251, R251, 0x240, !P1 ;  /* 0x00000240fbfb7807 */ /* 0x000fc40004800000 */
[----:B------:R-:W-:Y:S01]  /*0680*/  SEL R227, R227, 0xffffffc0, !P4 ;  /* 0xffffffc0e3e37807 */ /* 0x000fe20006000000 */
[----:B-1----:R-:W-:Y:S01]  /*0690*/  IMAD.SHL.U32 R7, R0, 0x20, RZ ;  /* 0x0000002000077824 */ /* 0x002fe200078e00ff */
[----:B------:R-:W-:Y:S02]  /*06a0*/  LOP3.LUT R0, R2, 0x20, RZ, 0xc0, !PT ;  /* 0x0000002002007812 */ /* 0x000fe400078ec0ff */
[----:B------:R-:W-:Y:S02]  /*06b0*/  LEA R237, R237, UR4, 0x1 ;  /* 0x00000004eded7c11 */ /* 0x000fe4000f8e08ff */
[----:B------:R-:W-:Y:S02]  /*06c0*/  LOP3.LUT R2, R12, 0x1e0, R7, 0xf8, !PT ;  /* 0x000001e00c027812 */ /* 0x000fe400078ef807 */
[----:B------:R-:W-:Y:S02]  /*06d0*/  SHF.R.S32.HI R7, RZ, 0x1f, R13 ;  /* 0x0000001fff077819 */ /* 0x000fe4000001140d */
[----:B------:R-:W-:Y:S01]  /*06e0*/  LOP3.LUT R8, R2, 0x38, R4, 0x78, !PT ;  /* 0x0000003802087812 */ /* 0x000fe200078e7804 */
[----:B------:R-:W-:Y:S01]  /*06f0*/  IMAD.SHL.U32 R4, R15, 0x2, RZ ;  /* 0x000000020f047824 */ /* 0x000fe200078e00ff */
[----:B------:R-:W-:-:S02]  /*0700*/  LEA.HI R2, R7, R5, RZ, 0x2 ;  /* 0x0000000507027211 */ /* 0x000fc400078f10ff */
[----:B------:R-:W-:Y:S02]  /*0710*/  LOP3.LUT R9, R0, 0x18, R9, 0xf8, !PT ;  /* 0x0000001800097812 */ /* 0x000fe400078ef809 */
[----:B------:R-:W-:Y:S02]  /*0720*/  LEA.HI R0, R13, R5, RZ, 0x1 ;  /* 0x000000050d007211 */ /* 0x000fe400078f08ff */
[----:B------:R-:W-:Y:S02]  /*0730*/  LOP3.LUT R2, R2, 0xfffffffc, RZ, 0xc0, !PT ;  /* 0xfffffffc02027812 */ /* 0x000fe400078ec0ff */
[----:B------:R-:W-:-:S03]  /*0740*/  LOP3.LUT R0, R0, 0x3ffffe, RZ, 0xc0, !PT ;  /* 0x003ffffe00007812 */ /* 0x000fc600078ec0ff */
[C---:B------:R-:W-:Y:S02]  /*0750*/  IMAD.IADD R7, R5.reuse, 0x1, -R2 ;  /* 0x0000000105077824 */ /* 0x040fe400078e0a02 */
[----:B------:R-:W-:Y:S02]  /*0760*/  IMAD.SHL.U32 R2, R6, 0x40, RZ ;  /* 0x0000004006027824 */ /* 0x000fe400078e00ff */
[----:B------:R-:W-:Y:S01]  /*0770*/  IMAD.IADD R232, R5, 0x1, -R0 ;  /* 0x0000000105e87824 */ /* 0x000fe200078e0a00 */
[----:B------:R-:W-:Y:S01]  /*0780*/  LOP3.LUT R0, R14, 0x8, R17, 0xf8, !PT ;  /* 0x000000080e007812 */ /* 0x000fe200078ef811 */
[----:B------:R-:W-:Y:S01]  /*0790*/  IMAD R6, R7, 0x200, R4 ;  /* 0x0000020007067824 */ /* 0x000fe200078e0204 */
[----:B------:R-:W-:Y:S01]  /*07a0*/  LOP3.LUT R2, R2, 0x1c0, RZ, 0xc0, !PT ;  /* 0x000001c002027812 */ /* 0x000fe200078ec0ff */
[----:B------:R-:W-:Y:S01]  /*07b0*/  IMAD.SHL.U32 R4, R5, 0x8, RZ ;  /* 0x0000000805047824 */ /* 0x000fe200078e00ff */
[----:B------:R-:W-:Y:S01]  /*07c0*/  LOP3.LUT R3, R0, 0x38, R3, 0x78, !PT ;  /* 0x0000003800037812 */ /* 0x000fe200078e7803 */
[----:B------:R-:W-:-:S02]  /*07d0*/  IMAD.IADD R10, R6, 0x1, R10 ;  /* 0x00000001060a7824 */ /* 0x000fc400078e020a */
[----:B------:R-:W-:Y:S01]  /*07e0*/  IMAD R232, R232, 0x200, R8 ;  /* 0x00000200e8e87824 */ /* 0x000fe200078e0208 */
[----:B------:R-:W-:Y:S01]  /*07f0*/  LOP3.LUT R0, R4, 0x38, RZ, 0xc0, !PT ;  /* 0x0000003804007812 */ /* 0x000fe200078ec0ff */
[----:B------:R-:W-:Y:S01]  /*0800*/  IMAD.U32 R8, RZ, RZ, UR5 ;  /* 0x00000005ff087e24 */ /* 0x000fe2000f8e00ff */
[----:B------:R-:W-:Y:S01]  /*0810*/  SHF.R.U32.HI R4, RZ, 0x3, R2 ;  /* 0x00000003ff047819 */ /* 0x000fe20000011602 */
[----:B------:R-:W-:Y:S01]  /*0820*/  USHF.R.S32.HI UR5, URZ, 0x1f, UR46 ;  /* 0x0000001f3f057899 */ /* 0x000fe2000801142e */
[----:B------:R-:W-:Y:S02]  /*0830*/  LEA R249, R10, UR4, 0x1 ;  /* 0x000000040af97c11 */ /* 0x000fe4000f8e08ff */
[CC--:B------:R-:W-:Y:S02]  /*0840*/  LOP3.LUT R0, R4.reuse, R2.reuse, R0, 0x1e, !PT ;  /* 0x0000000204007212 */ /* 0x0c0fe400078e1e00 */
[C---:B------:R-:W-:Y:S01]  /*0850*/  LOP3.LUT R6, R4.reuse, R2, R12, 0x1e, !PT ;  /* 0x0000000204067212 */ /* 0x040fe200078e1e0c */
[----:B------:R-:W-:Y:S01]  /*0860*/  VIADD R250, R249, 0x10 ;  /* 0x00000010f9fa7836 */ /* 0x000fe20000000000 */
[----:B------:R-:W-:Y:S01]  /*0870*/  LOP3.LUT R5, R4, R9, R2, 0x1e, !PT ;  /* 0x0000000904057212 */ /* 0x000fe200078e1e02 */
[----:B------:R-:W-:Y:S01]  /*0880*/  IMAD R2, R11, 0x1000, R226 ;  /* 0x000010000b027824 */ /* 0x000fe200078e02e2 */
[----:B------:R-:W-:Y:S01]  /*0890*/  SHF.R.S32.HI R4, RZ, 0x2, R18 ;  /* 0x00000002ff047819 */ /* 0x000fe20000011412 */
[----:B------:R-:W-:Y:S01]  /*08a0*/  @P2 VIADD R250, R249, 0xfffffff0 ;  /* 0xfffffff0f9fa2836 */ /* 0x000fe20000000000 */
[----:B------:R-:W-:Y:S01]  /*08b0*/  LEA R3, R3, UR4, 0x1 ;  /* 0x0000000403037c11 */ /* 0x000fe2000f8e08ff */
[----:B------:R-:W-:-:S02]  /*08c0*/  IMAD.IADD R233, R2, 0x1, R0 ;  /* 0x0000000102e97824 */ /* 0x000fc400078e0200 */
[----:B------:R-:W-:Y:S02]  /*08d0*/  IMAD.U32 R0, RZ, RZ, UR6 ;  /* 0x00000006ff007e24 */ /* 0x000fe4000f8e00ff */
[----:B------:R-:W-:Y:S02]  /*08e0*/  IMAD.U32 R0, RZ, RZ, UR5 ;  /* 0x00000005ff007e24 */ /* 0x000fe4000f8e00ff */
[----:B------:R-:W-:Y:S01]  /*08f0*/  IMAD R2, R7, 0x400, R226 ;  /* 0x0000040007027824 */ /* 0x000fe200078e02e2 */
[----:B------:R-:W-:Y:S01]  /*0900*/  LOP3.LUT R226, R5, R226, RZ, 0xfc, !PT ;  /* 0x000000e205e27212 */ /* 0x000fe200078efcff */
[----:B------:R-:W-:Y:S02]  /*0910*/  IMAD.U32 R0, RZ, RZ, UR6 ;  /* 0x00000006ff007e24 */ /* 0x000fe4000f8e00ff */
[----:B------:R-:W-:Y:S01]  /*0920*/  IMAD.U32 R0, RZ, RZ, UR5 ;  /* 0x00000005ff007e24 */ /* 0x000fe2000f8e00ff */
[----:B------:R-:W-:Y:S01]  /*0930*/  UIADD3 UR5, UR4, 0x14000, URZ ;  /* 0x0001400004057890 */ /* 0x000fe2000fffe03f */
[----:B------:R-:W-:-:S02]  /*0940*/  IMAD.IADD R2, R2, 0x1, R6 ;  /* 0x0000000102027824 */ /* 0x000fc400078e0206 */
[----:B------:R-:W-:Y:S01]  /*0950*/  IMAD.U32 R0, RZ, RZ, UR6 ;  /* 0x00000006ff007e24 */ /* 0x000fe2000f8e00ff */
[----:B------:R-:W-:Y:S01]  /*0960*/  SEL R0, R224, 0xffffffe0, !P5 ;  /* 0xffffffe0e0007807 */ /* 0x000fe20006800000 */
[----:B------:R-:W-:Y:S01]  /*0970*/  IMAD R4, R7, 0x10, R4 ;  /* 0x0000001007047824 */ /* 0x000fe200078e0204 */
[----:B------:R-:W-:Y:S01]  /*0980*/  LEA R232, R232, UR5, 0x1 ;  /* 0x00000005e8e87c11 */ /* 0x000fe2000f8e08ff */
[----:B------:R-:W-:Y:S01]  /*0990*/  UIADD3 UR6, UR4, 0x10000, URZ ;  /* 0x0001000004067890 */ /* 0x000fe2000fffe03f */
[----:B------:R-:W-:Y:S01]  /*09a0*/  LEA R230, R234, UR5, 0x1 ;  /* 0x00000005eae67c11 */ /* 0x000fe2000f8e08ff */
[----:B------:R-:W-:Y:S01]  /*09b0*/  IMAD.IADD R252, R249, 0x1, R251 ;  /* 0x00000001f9fc7824 */ /* 0x000fe200078e02fb */
[----:B------:R-:W-:Y:S01]  /*09c0*/  SEL R224, R224, 0xffffffe0, !P3 ;  /* 0xffffffe0e0e07807 */ /* 0x000fe20005800000 */
[----:B------:R-:W-:Y:S01]  /*09d0*/  VIADD R235, R232, 0x20 ;  /* 0x00000020e8eb7836 */ /* 0x000fe20000000000 */
[----:B------:R-:W-:Y:S01]  /*09e0*/  LEA R2, R2, UR4, 0x1 ;  /* 0x0000000402027c11 */ /* 0x000fe2000f8e08ff */
[----:B------:R-:W-:Y:S01]  /*09f0*/  IMAD.IADD R229, R230, 0x1, R0 ;  /* 0x00000001e6e57824 */ /* 0x000fe200078e0200 */
[----:B------:R1:W-:Y:S01]  /*0a00*/  STL [R1+0x8], R4 ;  /* 0x0000080401007387 */ /* 0x0003e20000100800 */
[----:B------:R-:W-:Y:S01]  /*0a10*/  @P6 VIADD R235, R232, 0xffffffe0 ;  /* 0xffffffe0e8eb6836 */ /* 0x000fe20000000000 */
[----:B------:R-:W-:Y:S01]  /*0a20*/  LEA R226, R226, UR6, 0x1 ;  /* 0x00000006e2e27c11 */ /* 0x000fe2000f8e08ff */
[----:B------:R-:W-:-:S02]  /*0a30*/  IMAD.IADD R224, R2, 0x1, R224 ;  /* 0x0000000102e07824 */ /* 0x000fc400078e02e0 */
[----:B------:R-:W-:Y:S02]  /*0a40*/  IMAD.IADD R230, R230, 0x1, R231 ;  /* 0x00000001e6e67824 */ /* 0x000fe400078e02e7 */
[----:B------:R-:W-:Y:S02]  /*0a50*/  IMAD.IADD R228, R2, 0x1, R227 ;  /* 0x0000000102e47824 */ /* 0x000fe400078e02e3 */
[----:B------:R-:W-:Y:S02]  /*0a60*/  IMAD.IADD R231, R229, 0x1, R231 ;  /* 0x00000001e5e77824 */ /* 0x000fe400078e02e7 */
[----:B------:R-:W-:Y:S02]  /*0a70*/  IMAD.IADD R225, R225, 0x1, R3 ;  /* 0x00000001e1e17824 */ /* 0x000fe400078e0203 */
[----:B------:R-:W-:Y:S02]  /*0a80*/  IMAD.IADD R251, R251, 0x1, R250 ;  /* 0x00000001fbfb7824 */ /* 0x000fe400078e02fa */
[----:B------:R-:W-:-:S02]  /*0a90*/  VIADD R236, R235, 0x800 ;  /* 0x00000800ebec7836 */ /* 0x000fc40000000000 */
[----:B------:R-:W-:Y:S02]  /*0aa0*/  IMAD.IADD R227, R224, 0x1, R227 ;  /* 0x00000001e0e37824 */ /* 0x000fe400078e02e3 */
[----:B-1----:R-:W-:Y:S01]  /*0ab0*/  IMAD.U32 R4, RZ, RZ, UR7 ;  /* 0x00000007ff047e24 */ /* 0x002fe2000f8e00ff */
[----:B------:R-:W-:-:S06]  /*0ac0*/  ULDC.64 UR6, c[0x0][0x208] ;  /* 0x0000820000067ab9 */ /* 0x000fcc0000000a00 */
.L_x_38:
[----:B------:R-:W-:Y:S01]  /*0ad0*/  ULDC.64 UR8, c[0x0][0x308] ;  /* 0x0000c20000087ab9 */ /* 0x000fe20000000a00 */
[----:B------:R-:W-:Y:S01]  /*0ae0*/  ULDC.64 UR10, c[0x0][0x300] ;  /* 0x0000c000000a7ab9 */ /* 0x000fe20000000a00 */
[----:B------:R-:W-:Y:S02]  /*0af0*/  UISETP.NE.U32.AND UP3, UPT, UR8, URZ, UPT ;  /* 0x0000003f0800728c */ /* 0x000fe4000bf65070 */
[----:B------:R-:W-:Y:S02]  /*0b00*/  UISETP.NE.U32.AND UP4, UPT, UR10, URZ, UPT ;  /* 0x0000003f0a00728c */ /* 0x000fe4000bf85070 */
[----:B------:R-:W-:Y:S02]  /*0b10*/  UISETP.NE.AND.EX UP3, UPT, UR9, URZ, UPT, UP3 ;  /* 0x0000003f0900728c */ /* 0x000fe4000bf65330 */
[----:B------:R-:W-:Y:S02]  /*0b20*/  UISETP.NE.AND.EX UP4, UPT, UR11, URZ, UPT, UP4 ;  /* 0x0000003f0b00728c */ /* 0x000fe4000bf85340 */
[----:B------:R-:W-:-:S02]  /*0b30*/  USHF.R.S32.HI UR56, URZ, 0x1f, UR46 ;  /* 0x0000001f3f387899 */ /* 0x000fc4000801142e */
[----:B------:R-:W-:Y:S01]  /*0b40*/  USHF.L.U32 UR17, UR46, 0x2, URZ ;  /* 0x000000022e117899 */ /* 0x000fe2000800063f */
[----:B------:R-:W-:Y:S01]  /*0b50*/  PLOP3.LUT P1, PT, PT, PT, UP3, 0x80, 0x0 ;  /* 0x000000000000781c */ /* 0x000fe20003f2f038 */
[----:B------:R-:W-:Y:S01]  /*0b60*/  USHF.L.U64.HI UR5, UR46, 0x2, UR56 ;  /* 0x000000022e057899 */ /* 0x000fe20008010238 */
[----:B------:R-:W-:Y:S01]  /*0b70*/  PLOP3.LUT P2, PT, PT, PT, UP4, 0x80, 0x0 ;  /* 0x000000000000781c */ /* 0x000fe20003f4f048 */
[----:B------:R-:W-:Y:S01]  /*0b80*/  ULDC.64 UR12, c[0x0][0x2f0] ;  /* 0x0000bc00000c7ab9 */ /* 0x000fe20000000a00 */
[----:B------:R-:W-:Y:S02]  /*0b90*/  @UP3 UIADD3 UR8, UP0, UR17, UR8, URZ ;  /* 0x0000000811083290 */ /* 0x000fe4000ff1e03f */
[----:B------:R-:W-:Y:S02]  /*0ba0*/  UIADD3 UR16, UP2, UR17, UR12, URZ ;  /* 0x0000000c11107290 */ /* 0x000fe4000ff5e03f */
[----:B------:R-:W-:Y:S02]  /*0bb0*/  @UP3 UIADD3.X UR9, UR5, UR9, URZ, UP0, !UPT ;  /* 0x0000000905093290 */ /* 0x000fe400087fe43f */
[----:B------:R-:W-:Y:S01]  /*0bc0*/  UISETP.NE.U32.AND UP0, UPT, UR12, URZ, UPT ;  /* 0x0000003f0c00728c */ /* 0x000fe2000bf05070 */
[----:B-12---:R-:W-:Y:S01]  /*0bd0*/  IMAD.U32 R4, RZ, RZ, UR8 ;  /* 0x00000008ff047e24 */ /* 0x006fe2000f8e00ff */
[----:B------:R-:W-:-:S02]  /*0be0*/  @UP4 UIADD3 UR10, UP1, UR17, UR10, URZ ;  /* 0x0000000a110a4290 */ /* 0x000fc4000ff3e03f */
[----:B------:R-:W-:Y:S01]  /*0bf0*/  UIADD3.X UR12, UR5, UR13, URZ, UP2, !UPT ;  /* 0x0000000d050c7290 */ /* 0x000fe200097fe43f */
[----:B------:R-:W-:Y:S01]  /*0c00*/  IMAD.U32 R5, RZ, RZ, UR9 ;  /* 0x00000009ff057e24 */ /* 0x000fe2000f8e00ff */
[----:B------:R-:W-:Y:S02]  /*0c10*/  UISETP.NE.AND.EX UP2, UPT, UR13, URZ, UPT, UP0 ;  /* 0x0000003f0d00728c */ /* 0x000fe4000bf45300 */
[----:B------:R-:W-:Y:S01]  /*0c20*/  @UP4 UIADD3.X UR11, UR5, UR11, URZ, UP1, !UPT ;  /* 0x0000000b050b4290 */ /* 0x000fe20008ffe43f */
[----:B------:R-:W-:Y:S01]  /*0c30*/  IMAD.U32 R6, RZ, RZ, UR10 ;  /* 0x0000000aff067e24 */ /* 0x000fe2000f8e00ff */
[----:B------:R-:W-:Y:S01]  /*0c40*/  ULDC.U8 UR13, c[0x0][0x3c2] ;  /* 0x0000f080000d7ab9 */ /* 0x000fe20000000000 */
[----:B------:R-:W-:Y:S01]  /*0c50*/  ULDC.64 UR14, c[0x0][0x2f8] ;  /* 0x0000be00000e7ab9 */ /* 0x000fe20000000a00 */
[----:B------:R-:W-:Y:S01]  /*0c60*/  PLOP3.LUT P0, PT, PT, PT, UP2, 0x80, 0x0 ;  /* 0x000000000000781c */ /* 0x000fe20003f0f028 */
[----:B------:R-:W-:Y:S01]  /*0c70*/  UISETP.NE.AND UP1, UPT, UR13, URZ, UPT ;  /* 0x0000003f0d00728c */ /* 0x000fe2000bf25270 */
[----:B------:R-:W-:Y:S01]  /*0c80*/  IMAD.U32 R7, RZ, RZ, UR11 ;  /* 0x0000000bff077e24 */ /* 0x000fe2000f8e00ff */
[----:B------:R-:W-:-:S04]  /*0c90*/  UISETP.EQ.U32.AND UP4, UPT, UR14, URZ, UPT ;  /* 0x0000003f0e00728c */ /* 0x000fc8000bf82070 */
[----:B------:R-:W2:Y:S01]  /*0ca0*/  @P2 LDG.E R9, desc[UR6][R6.64] ;  /* 0x0000000606092981 */ /* 0x000ea2000c1e1900 */
[----:B------:R-:W-:Y:S02]  /*0cb0*/  UISETP.EQ.OR.EX UP4, UPT, UR15, URZ, !UP1, UP4 ;  /* 0x0000003f0f00728c */ /* 0x000fe4000cf82740 */
[----:B------:R-:W-:-:S04]  /*0cc0*/  UIADD3 UR8, UP0, UR17, UR14, URZ ;  /* 0x0000000e11087290 */ /* 0x000fc8000ff1e03f */
[----:B------:R-:W-:Y:S01]  /*0cd0*/  PLOP3.LUT P3, PT, PT, PT, UP4, 0x80, 0x0 ;  /* 0x000000000000781c */ /* 0x000fe20003f6f048 */
[----:B------:R-:W-:Y:S01]  /*0ce0*/  UIADD3.X UR5, UR5, UR15, URZ, UP0, !UPT ;  /* 0x0000000f05057290 */ /* 0x000fe200087fe43f */
[----:B---3--:R1:W3:Y:S02]  /*0cf0*/  @P1 LDG.E R7, desc[UR6][R4.64] ;  /* 0x0000000604071981 */ /* 0x0082e4000c1e1900 */
[----:B-1----:R-:W-:Y:S02]  /*0d00*/  IMAD.U32 R4, RZ, RZ, UR16 ;  /* 0x00000010ff047e24 */ /* 0x002fe4000f8e00ff */
[----:B------:R-:W-:-:S05]  /*0d10*/  IMAD.U32 R5, RZ, RZ, UR12 ;  /* 0x0000000cff057e24 */ /* 0x000fca000f8e00ff */
[----:B----4-:R-:W4:Y:S04]  /*0d20*/  @P0 LDG.E R8, desc[UR6][R4.64] ;  /* 0x0000000604080981 */ /* 0x010f28000c1e1900 */
[----:B-----5:R1:W5:Y:S02]  /*0d30*/  @P0 LDG.E R0, desc[UR6][R4.64+0x4] ;  /* 0x0000040604000981 */ /* 0x020364000c1e1900 */
[----:B-1----:R-:W-:Y:S01]  /*0d40*/  IMAD.U32 R4, RZ, RZ, UR8 ;  /* 0x00000008ff047e24 */ /* 0x002fe2000f8e00ff */
[----:B------:R-:W-:Y:S01]  /*0d50*/  UMOV UR18, URZ ;  /* 0x0000003f00127c82 */ /* 0x000fe20008000000 */
[----:B------:R-:W-:Y:S01]  /*0d60*/  IMAD.U32 R5, RZ, RZ, UR5 ;  /* 0x00000005ff057e24 */ /* 0x000fe2000f8e00ff */
[----:B------:R-:W-:Y:S01]  /*0d70*/  UMOV UR12, 0xffffffff ;  /* 0xffffffff000c7882 */ /* 0x000fe20000000000 */
[----:B------:R-:W-:Y:S01]  /*0d80*/  @!UP3 ULDC.64 UR8, c[0x0][0x318] ;  /* 0x0000c6000008bab9 */ /* 0x000fe20000000a00 */
[----:B------:R-:W-:-:S02]  /*0d90*/  @!UP3 ULDC UR5, c[0x0][0x2cc] ;  /* 0x0000b3000005bab9 */ /* 0x000fc40000000800 */
[----:B------:R-:W5:Y:S01]  /*0da0*/  @!P3 LDG.E R6, desc[UR6][R4.64] ;  /* 0x000000060406b981 */ /* 0x000f62000c1e1900 */
[----:B------:R-:W-:Y:S01]  /*0db0*/  @!UP3 UISETP.NE.U32.AND UP0, UPT, UR8, URZ, UPT ;  /* 0x0000003f0800b28c */ /* 0x000fe2000bf05070 */
[----:B------:R-:W-:Y:S01]  /*0dc0*/  UMOV UR23, 0xffffffff ;  /* 0xffffffff00177882 */ /* 0x000fe20000000000 */
[----:B------:R-:W-:Y:S02]  /*0dd0*/  USHF.L.U32 UR28, UR22, 0x5, URZ ;  /* 0x00000005161c7899 */ /* 0x000fe4000800063f */
[----:B------:R-:W-:Y:S01]  /*0de0*/  @!UP3 UISETP.NE.AND.EX UP0, UPT, UR9, URZ, UPT, UP0 ;  /* 0x0000003f0900b28c */ /* 0x000fe2000bf05300 */
[----:B------:R-:W-:-:S03]  /*0df0*/  ULDC UR8, c[0x0][0x2c8] ;  /* 0x0000b20000087ab9 */ /* 0x000fc60000000800 */
[----:B------:R-:W-:Y:S01]  /*0e00*/  @!UP3 USEL UR9, UR5, URZ, UP0 ;  /* 0x0000003f0509b287 */ /* 0x000fe20008000000 */
[----:B--2---:R-:W-:Y:S02]  /*0e10*/  @P2 R2UR UR18, R9 ;  /* 0x00000000091222ca */ /* 0x004fe400000e0000 */
[----:B---3--:R-:W-:Y:S02]  /*0e20*/  @P1 R2UR UR10, R7 ;  /* 0x00000000070a12ca */ /* 0x008fe400000e0000 */
[----:B------:R-:W-:-:S11]  /*0e30*/  ISETP.NE.U32.AND P1, PT, RZ, UR14, PT ;  /* 0x0000000eff007c0c */ /* 0x000fd6000bf25070 */
[----:B------:R-:W-:Y:S01]  /*0e40*/  @UP3 UIADD3 UR5, UR10, -UR18, URZ ;  /* 0x800000120a053290 */ /* 0x000fe2000fffe03f */
[----:B----4-:R-:W-:Y:S02]  /*0e50*/  @P0 R2UR UR12, R8 ;  /* 0x00000000080c02ca */ /* 0x010fe400000e0000 */
[----:B-----5:R-:W-:Y:S02]  /*0e60*/  @P0 R2UR UR11, R0 ;  /* 0x00000000000b02ca */ /* 0x020fe400000e0000 */
[----:B------:R-:W-:Y:S02]  /*0e70*/  ISETP.NE.AND.EX P0, PT, RZ, UR15, PT, P1 ;  /* 0x0000000fff007c0c */ /* 0x000fe4000bf05310 */
[----:B------:R-:W-:-:S11]  /*0e80*/  @!P3 R2UR UR23, R6 ;  /* 0x000000000617b2ca */ /* 0x000fd600000e0000 */
[----:B------:R-:W-:Y:S05]  /*0e90*/  @!P0 BRA `(.L_x_6) ;  /* 0x0000000000188947 */ /* 0x000fea0003800000 */
[----:B------:R-:W-:-:S13]  /*0ea0*/  PLOP3.LUT P0, PT, PT, PT, UP1, 0x80, 0x0 ;  /* 0x000000000000781c */ /* 0x000fda0003f0f018 */
[----:B------:R-:W2:Y:S04]  /*0eb0*/  @P0 LDG.E R0, desc[UR6][R4.64+0x4] ;  /* 0x0000040604000981 */ /* 0x000ea8000c1e1900 */
[----:B------:R-:W3:Y:S01]  /*0ec0*/  @!P0 LDG.E R4, desc[UR6][R4.64] ;  /* 0x0000000604048981 */ /* 0x000ee2000c1e1900 */
[----:B--2---:R-:W-:-:S13]  /*0ed0*/  @P0 R2UR UR8, R0 ;  /* 0x00000000000802ca */ /* 0x004fda00000e0000 */
[----:B------:R-:W-:-:S07]  /*0ee0*/  @UP1 UIADD3 UR8, UR8, -UR23, URZ ;  /* 0x8000001708081290 */ /* 0x000fce000fffe03f */
[----:B---3--:R-:W-:-:S15]  /*0ef0*/  @!P0 R2UR UR8, R4 ;  /* 0x00000000040882ca */ /* 0x008fde00000e0000 */
.L_x_6:
[----:B------:R-:W-:Y:S02]  /*0f00*/  @!UP3 UIADD3 UR5, UR9, UR8, -UR18 ;  /* 0x000000080905b290 */ /* 0x000fe4000fffe812 */
[----:B------:R-:W-:Y:S02]  /*0f10*/  @UP2 UIADD3 UR36, UR11, -UR12, URZ ;  /* 0x8000000c0b242290 */ /* 0x000fe4000fffe03f */
[----:B------:R-:W-:-:S05]  /*0f20*/  UISETP.GT.AND UP0, UPT, UR5, UR28, UPT ;  /* 0x0000001c0500728c */ /* 0x000fca000bf04270 */
[----:B------:R-:W-:Y:S01]  /*0f30*/  @!UP2 ULDC UR36, c[0x0][0x2c4] ;  /* 0x0000b1000024aab9 */ /* 0x000fe20000000800 */
[----:B------:R-:W-:-:S13]  /*0f40*/  PLOP3.LUT P0, PT, PT, PT, UP0, 0x80, 0x0 ;  /* 0x000000000000781c */ /* 0x000fda0003f0f008 */
[----:B------:R-:W-:Y:S05]  /*0f50*/  @!P0 BRA `(.L_x_7) ;  /* 0x0000006c00188947 */ /* 0x000fea0003800000 */
[----:B------:R-:W1:Y:S01]  /*0f60*/  LDC R8, c[0x0][0x278] ;  /* 0x00009e00ff087b82 */ /* 0x000e620000000800 */
[----:B------:R-:W-:Y:S01]  /*0f70*/  IABS R6, UR54 ;  /* 0x0000003600067c13 */ /* 0x000fe20008000000 */
[----:B------:R-:W-:Y:S01]  /*0f80*/  ULDC.64 UR10, c[0x0][0x488] ;  /* 0x00012200000a7ab9 */ /* 0x000fe20000000a00 */
[----:B------:R-:W-:Y:S01]  /*0f90*/  ULDC.64 UR8, c[0x0][0x228] ;  /* 0x00008a0000087ab9 */ /* 0x000fe20000000a00 */
[----:B------:R-:W-:Y:S02]  /*0fa0*/  UISETP.NE.AND UP1, UPT, UR12, -0x1, UPT ;  /* 0xffffffff0c00788c */ /* 0x000fe4000bf25270 */
[----:B------:R-:W-:Y:S02]  /*0fb0*/  UISETP.NE.AND UP0, UPT, UR23, -0x1, UPT ;  /* 0xffffffff1700788c */ /* 0x000fe4000bf05270 */
[----:B------:R-:W2:Y:S01]  /*0fc0*/  S2UR UR14, SR_CTAID.X ;  /* 0x00000000000e79c3 */ /* 0x000ea20000002500 */
[----:B------:R-:W-:Y:S01]  /*0fd0*/  UIMAD UR13, UR56, UR8, URZ ;  /* 0x00000008380d72a4 */ /* 0x000fe2000f8e023f */
[----:B------:R-:W-:Y:S01]  /*0fe0*/  ULDC.64 UR26, c[0x0][0x240] ;  /* 0x00009000001a7ab9 */ /* 0x000fe20000000a00 */
[----:B------:R-:W-:-:S02]  /*0ff0*/  ULDC UR57, c[0x0][0x2d4] ;  /* 0x0000b50000397ab9 */ /* 0x000fc40000000800 */
[----:B------:R-:W-:Y:S02]  /*1000*/  UIMAD UR25, UR46, UR9, UR13 ;  /* 0x000000092e1972a4 */ /* 0x000fe4000f8e020d */
[----:B------:R-:W-:Y:S02]  /*1010*/  UIADD3 UR13, UR36, 0x3f, URZ ;  /* 0x0000003f240d7890 */ /* 0x000fe4000fffe03f */
[----:B------:R-:W-:Y:S01]  /*1020*/  UIMAD.WIDE.U32 UR16, UR46, UR8, URZ ;  /* 0x000000082e1072a5 */ /* 0x000fe2000f8e003f */
[----:B------:R-:W-:Y:S01]  /*1030*/  ULDC.U8 UR31, c[0x0][0x480] ;  /* 0x00012000001f7ab9 */ /* 0x000fe20000000000 */
[----:B------:R-:W-:Y:S01]  /*1040*/  ULDC.U8 UR30, c[0x0][0x3d8] ;  /* 0x0000f600001e7ab9 */ /* 0x000fe20000000000 */
[----:B------:R-:W-:Y:S02]  /*1050*/  USHF.R.S32.HI UR21, URZ, 0x1f, UR13 ;  /* 0x0000001f3f157899 */ /* 0x000fe4000801140d */
[----:B------:R-:W-:Y:S01]  /*1060*/  @UP0 UIADD3 UR19, UR18, UR23, URZ ;  /* 0x0000001712130290 */ /* 0x000fe2000fffe03f */
[----:B-1----:R-:W-:Y:S01]  /*1070*/  IABS R7, R8 ;  /* 0x0000000800077213 */ /* 0x002fe20000000000 */
[----:B------:R-:W-:Y:S01]  /*1080*/  USHF.R.S32.HI UR35, URZ, 0x1f, UR57 ;  /* 0x0000001f3f237899 */ /* 0x000fe20008011439 */
[----:B------:R-:W-:Y:S01]  /*1090*/  ISETP.NE.AND P3, PT, R8, RZ, PT ;  /* 0x000000ff0800720c */ /* 0x000fe20003f65270 */
[----:B------:R-:W-:Y:S01]  /*10a0*/  @!UP1 ULDC.64 UR8, c[0x0][0x418] ;  /* 0x0001060000089ab9 */ /* 0x000fe20000000a00 */
[----:B------:R-:W1:Y:S01]  /*10b0*/  I2F.RP R4, R7 ;  /* 0x0000000700047306 */ /* 0x000e620000209400 */
[----:B------:R-:W-:-:S02]  /*10c0*/  UISETP.NE.AND UP4, UPT, UR31, URZ, UPT ;  /* 0x0000003f1f00728c */ /* 0x000fc4000bf85270 */
[----:B------:R-:W-:Y:S02]  /*10d0*/  UISETP.NE.AND UP3, UPT, UR30, URZ, UPT ;  /* 0x0000003f1e00728c */ /* 0x000fe4000bf65270 */
[----:B--2---:R-:W-:Y:S01]  /*10e0*/  UIMAD.WIDE.U32 UR32, UR14, UR10, URZ ;  /* 0x0000000a0e2072a5 */ /* 0x004fe2000f8e003f */
[----:B------:R-:W-:Y:S01]  /*10f0*/  @UP0 ULDC.64 UR30, c[0x0][0x248] ;  /* 0x00009200001e0ab9 */ /* 0x000fe20000000a00 */
[----:B------:R-:W-:Y:S02]  /*1100*/  ULEA.HI UR39, UR21, UR13, URZ, 0x6 ;  /* 0x0000000d15277291 */ /* 0x000fe4000f8f303f */
[----:B------:R-:W-:Y:S02]  /*1110*/  UIMAD UR50, UR14, UR11, UR33 ;  /* 0x0000000b0e3272a4 */ /* 0x000fe4000f8e0221 */
[----:B------:R-:W-:Y:S01]  /*1120*/  USHF.L.U32 UR14, UR46, 0x7, URZ ;  /* 0x000000072e0e7899 */ /* 0x000fe2000800063f */
[----:B------:R-:W-:Y:S01]  /*1130*/  @UP1 ULDC.64 UR10, c[0x0][0x420] ;  /* 0x00010800000a1ab9 */ /* 0x000fe20000000a00 */
[----:B-1----:R-:W1:Y:S02]  /*1140*/  MUFU.RCP R4, R4 ;  /* 0x0000000400047308 */ /* 0x002e640000001000 */
[----:B------:R-:W-:-:S02]  /*1150*/  USEL UR34, UR14, URZ, UP2 ;  /* 0x0000003f0e227287 */ /* 0x000fc40009000000 */
[----:B------:R-:W-:Y:S02]  /*1160*/  UIMAD.WIDE.U32 UR14, UR12, UR26, URZ ;  /* 0x0000001a0c0e72a5 */ /* 0x000fe4000f8e003f */
[----:B------:R-:W-:Y:S02]  /*1170*/  @UP1 UIMAD.WIDE.U32 UR42, UR12, UR10, URZ ;  /* 0x0000000a0c2a12a5 */ /* 0x000fe4000f8e003f */
[----:B------:R-:W-:Y:S02]  /*1180*/  @!UP1 UIMAD UR10, UR56, UR8, URZ ;  /* 0x00000008380a92a4 */ /* 0x000fe4000f8e023f */
[----:B------:R-:W-:Y:S02]  /*1190*/  USEL UR44, UR16, UR14, !UP1 ;  /* 0x0000000e102c7287 */ /* 0x000fe4000c800000 */
[----:B------:R-:W-:Y:S02]  /*11a0*/  UIADD3 UR37, UR17, UR25, URZ ;  /* 0x0000001911257290 */ /* 0x000fe4000fffe03f */
[----:B------:R-:W-:-:S02]  /*11b0*/  @UP0 UIMAD.WIDE.U32 UR16, UR19, UR30, URZ ;  /* 0x0000001e131002a5 */ /* 0x000fc4000f8e003f */
[----:B------:R-:W-:Y:S01]  /*11c0*/  UIMAD UR13, UR35, UR46, URZ ;  /* 0x0000002e230d72a4 */ /* 0x000fe2000f8e023f */
[----:B-1----:R-:W-:Y:S01]  /*11d0*/  VIADD R4, R4, 0xffffffe ;  /* 0x0ffffffe04047836 */ /* 0x002fe20000000000 */
[----:B------:R-:W-:Y:S01]  /*11e0*/  ULDC UR59, c[0x0][0x2dc] ;  /* 0x0000b700003b7ab9 */ /* 0x000fe20000000800 */
[----:B------:R-:W-:Y:S01]  /*11f0*/  ULDC UR58, c[0x0][0x270] ;  /* 0x00009c00003a7ab9 */ /* 0x000fe20000000800 */
[----:B------:R-:W-:Y:S01]  /*1200*/  @UP1 UIMAD UR38, UR12, UR11, UR43 ;  /* 0x0000000b0c2612a4 */ /* 0x000fe2000f8e022b */
[----:B------:R-:W1:Y:S01]  /*1210*/  F2I.FTZ.U32.TRUNC.NTZ R5, R4 ;  /* 0x0000000400057305 */ /* 0x000e62000021f000 */
[----:B------:R-:W-:Y:S02]  /*1220*/  @!UP1 UIMAD.WIDE.U32 UR40, UR46, UR8, URZ ;  /* 0x000000082e2892a5 */ /* 0x000fe4000f8e003f */
[----:B------:R-:W-:Y:S02]  /*1230*/  @!UP1 UIMAD UR33, UR46, UR9, UR10 ;  /* 0x000000092e2192a4 */ /* 0x000fe4000f8e020a */
[----:B------:R-:W-:-:S02]  /*1240*/  UIMAD.WIDE UR8, UR59, UR58, URZ ;  /* 0x0000003a3b0872a5 */ /* 0x000fc4000f8e023f */
[----:B------:R-:W-:Y:S02]  /*1250*/  UIMAD.WIDE.U32 UR10, UR46, UR57, URZ ;  /* 0x000000392e0a72a5 */ /* 0x000fe4000f8e003f */
[----:B------:R-:W-:Y:S02]  /*1260*/  UIMAD UR13, UR56, UR57, UR13 ;  /* 0x00000039380d72a4 */ /* 0x000fe4000f8e020d */
[----:B------:R-:W-:Y:S01]  /*1270*/  UIMAD UR24, UR12, UR27, URZ ;  /* 0x0000001b0c1872a4 */ /* 0x000fe2000f8e023f */
[----:B------:R-:W-:Y:S01]  /*1280*/  @UP0 UMOV UR45, UR16 ;  /* 0x00000010002d0c82 */ /* 0x000fe20008000000 */
[----:B------:R-:W-:Y:S01]  /*1290*/  UIMAD UR16, UR9, UR10, URZ ;  /* 0x0000000a091072a4 */ /* 0x000fe2000f8e023f */
[----:B-1----:R-:W-:Y:S01]  /*12a0*/  IMAD.MOV R0, RZ, RZ, -R5 ;  /* 0x000000ffff007224 */ /* 0x002fe200078e0a05 */
[----:B------:R-:W-:Y:S01]  /*12b0*/  UIADD3 UR13, UR11, UR13, URZ ;  /* 0x0000000d0b0d7290 */ /* 0x000fe2000fffe03f */
[----:B------:R-:W-:Y:S01]  /*12c0*/  IMAD.MOV.U32 R4, RZ, RZ, RZ ;  /* 0x000000ffff047224 */ /* 0x000fe200078e00ff */
[----:B------:R-:W-:Y:S01]  /*12d0*/  @UP1 UIADD3 UR37, UR15, UR24, URZ ;  /* 0x000000180f251290 */ /* 0x000fe2000fffe03f */
[----:B------:R-:W-:Y:S01]  /*12e0*/  IMAD R0, R0, R7, RZ ;  /* 0x0000000700007224 */ /* 0x000fe200078e02ff */
[----:B------:R-:W-:-:S02]  /*12f0*/  UIMAD.WIDE.U32 UR14, UR8, UR10, URZ ;  /* 0x0000000a080e72a5 */ /* 0x000fc4000f8e003f */
[----:B------:R-:W-:Y:S01]  /*1300*/  UIMAD UR13, UR8, UR13, UR16 ;  /* 0x0000000d080d72a4 */ /* 0x000fe2000f8e0210 */
[----:B------:R-:W-:Y:S01]  /*1310*/  IMAD.HI.U32 R0, R5, R0, R4 ;  /* 0x0000000005007227 */ /* 0x000fe200078e0004 */
[----:B------:R-:W-:Y:S01]  /*1320*/  MOV R4, R6 ;  /* 0x0000000600047202 */ /* 0x000fe20000000f00 */
[----:B------:R-:W-:Y:S01]  /*1330*/  ULDC UR51, c[0x0][0x2c4] ;  /* 0x0000b10000337ab9 */ /* 0x000fe20000000800 */
[----:B------:R-:W-:Y:S02]  /*1340*/  UIMAD.WIDE.U32 UR10, UR8, UR12, URZ ;  /* 0x0000000c080a72a5 */ /* 0x000fe4000f8e003f */
[----:B------:R-:W-:Y:S01]  /*1350*/  @UP3 UIMAD UR16, UR46, UR51, URZ ;  /* 0x000000332e1032a4 */ /* 0x000fe2000f8e023f */
[----:B------:R-:W-:Y:S01]  /*1360*/  IMAD.HI.U32 R0, R0, R4, RZ ;  /* 0x0000000400007227 */ /* 0x000fe200078e00ff */
[----:B------:R-:W-:Y:S02]  /*1370*/  UIADD3 UR48, UR15, UR13, URZ ;  /* 0x0000000d0f307290 */ /* 0x000fe4000fffe03f */
[----:B------:R-:W-:Y:S01]  /*1380*/  @UP0 UIMAD UR19, UR19, UR31, URZ ;  /* 0x0000001f131302a4 */ /* 0x000fe2000f8e023f */
[----:B------:R-:W-:Y:S01]  /*1390*/  IMAD.MOV R5, RZ, RZ, -R0 ;  /* 0x000000ffff057224 */ /* 0x000fe200078e0a00 */
[----:B------:R-:W-:-:S02]  /*13a0*/  ULOP3.LUT UR13, UR39, 0xffffffc0, URZ, 0xc0, !UPT ;  /* 0xffffffc0270d7892 */ /* 0x000fc4000f8ec03f */
[----:B------:R-:W-:Y:S01]  /*13b0*/  USEL UR55, UR14, UR10, !UP1 ;  /* 0x0000000a0e377287 */ /* 0x000fe2000c800000 */
[C---:B------:R-:W-:Y:S01]  /*13c0*/  IMAD R4, R7.reuse, R5, R4 ;  /* 0x0000000507047224 */ /* 0x040fe200078e0204 */
[----:B------:R-:W-:Y:S02]  /*13d0*/  USHF.L.U64.HI UR20, UR46, 0x7, UR56 ;  /* 0x000000072e147899 */ /* 0x000fe40008010238 */
[----:B------:R-:W-:Y:S02]  /*13e0*/  @UP3 USEL UR10, UR16, UR12, !UP1 ;  /* 0x0000000c100a3287 */ /* 0x000fe4000c800000 */
[----:B------:R-:W-:Y:S01]  /*13f0*/  ISETP.GT.U32.AND P0, PT, R7, R4, PT ;  /* 0x000000040700720c */ /* 0x000fe20003f04070 */
[----:B------:R-:W-:Y:S02]  /*1400*/  @UP0 UIADD3 UR47, UR17, UR19, URZ ;  /* 0x00000013112f0290 */ /* 0x000fe4000fffe03f */
[----:B------:R-:W-:Y:S01]  /*1410*/  UIADD3 UR14, UR13, -0x40, URZ ;  /* 0xffffffc00d0e7890 */ /* 0x000fe2000fffe03f */
[----:B------:R-:W-:Y:S01]  /*1420*/  @UP3 ULDC UR17, c[0x0][0x2e4] ;  /* 0x0000b90000113ab9 */ /* 0x000fe20000000800 */
[----:B------:R-:W-:-:S02]  /*1430*/  USEL UR20, UR20, URZ, UP2 ;  /* 0x0000003f14147287 */ /* 0x000fc40009000000 */
[----:B------:R-:W-:Y:S02]  /*1440*/  @!UP1 UIADD3 UR38, UR41, UR33, URZ ;  /* 0x0000002129269290 */ /* 0x000fe4000fffe03f */
[----:B------:R-:W-:Y:S02]  /*1450*/  @!UP3 UIMAD UR15, UR46, UR58, UR54 ;  /* 0x0000003a2e0fb2a4 */ /* 0x000fe4000f8e0236 */
[----:B------:R-:W-:Y:S02]  /*1460*/  @UP3 UIMAD UR19, UR54, UR17, UR10 ;  /* 0x00000011361332a4 */ /* 0x000fe4000f8e020a */
[----:B------:R-:W-:Y:S01]  /*1470*/  @!P0 IMAD.IADD R4, R4, 0x1, -R7 ;  /* 0x0000000104048824 */ /* 0x000fe200078e0a07 */
[----:B------:R-:W-:Y:S01]  /*1480*/  USHF.R.S32.HI UR33, URZ, 0x1f, UR14 ;  /* 0x0000001f3f217899 */ /* 0x000fe2000801140e */
[----:B------:R-:W-:Y:S01]  /*1490*/  @!P0 IADD3 R0, R0, 0x1, RZ ;  /* 0x0000000100008810 */ /* 0x000fe20007ffe0ff */
[----:B------:R-:W-:Y:S01]  /*14a0*/  UIADD3 UR10, UP2, UR14, UR34, URZ ;  /* 0x000000220e0a7290 */ /* 0x000fe2000ff5e03f */
[----:B------:R-:W-:Y:S01]  /*14b0*/  PLOP3.LUT P0, PT, PT, PT, UP0, 0x80, 0x0 ;  /* 0x000000000000781c */ /* 0x000fe20003f0f008 */
[----:B------:R-:W-:Y:S01]  /*14c0*/  @!UP3 UIMAD UR19, UR15, UR51, URZ ;  /* 0x000000330f13b2a4 */ /* 0x000fe2000f8e023f */
[----:B------:R-:W-:Y:S01]  /*14d0*/  ISETP.GE.U32.AND P1, PT, R4, R7, PT ;  /* 0x000000070400720c */ /* 0x000fe20003f26070 */
[----:B------:R-:W-:Y:S01]  /*14e0*/  UIMAD UR13, UR9, UR12, URZ ;  /* 0x0000000c090d72a4 */ /* 0x000fe2000f8e023f */
[----:B------:R-:W-:Y:S01]  /*14f0*/  LOP3.LUT R4, R8, UR54, RZ, 0x3c, !PT ;  /* 0x0000003608047c12 */ /* 0x000fe2000f8e3cff */
[----:B------:R-:W-:-:S02]  /*1500*/  UIADD3.X UR15, UR33, UR20, URZ, UP2, !UPT ;  /* 0x00000014210f7290 */ /* 0x000fc400097fe43f */
[----:B------:R-:W-:Y:S01]  /*1510*/  UIMAD UR9, UR9, UR10, URZ ;  /* 0x0000000a090972a4 */ /* 0x000fe2000f8e023f */
[----:B------:R-:W-:Y:S01]  /*1520*/  ISETP.GE.AND P2, PT, R4, RZ, PT ;  /* 0x000000ff0400720c */ /* 0x000fe20003f46270 */
[----:B------:R-:W-:Y:S01]  /*1530*/  @UP0 UIADD3 UR29, UR18, UR23, URZ ;  /* 0x00000017121d0290 */ /* 0x000fe2000fffe03f */
[----:B------:R-:W-:Y:S01]  /*1540*/  @UP0 ULDC.64 UR16, c[0x0][0x250] ;  /* 0x0000940000100ab9 */ /* 0x000fe20000000a00 */
[----:B------:R-:W-:Y:S02]  /*1550*/  UIMAD.WIDE.U32 UR34, UR8, UR10, URZ ;  /* 0x0000000a082272a5 */ /* 0x000fe4000f8e003f */
[----:B------:R-:W-:Y:S02]  /*1560*/  UIMAD UR10, UR8, UR15, UR9 ;  /* 0x0000000f080a72a4 */ /* 0x000fe4000f8e0209 */
[----:B------:R-:W-:Y:S01]  /*1570*/  @P1 VIADD R0, R0, 0x1 ;  /* 0x0000000100001836 */ /* 0x000fe20000000000 */
[----:B------:R-:W-:Y:S01]  /*1580*/  @UP0 UIMAD.WIDE.U32 UR8, UR29, UR16, URZ ;  /* 0x000000101d0802a5 */ /* 0x000fe2000f8e003f */
[----:B------:R-:W-:Y:S01]  /*1590*/  PLOP3.LUT P1, PT, PT, PT, UP3, 0x80, 0x0 ;  /* 0x000000000000781c */ /* 0x000fe20003f2f038 */
[----:B------:R-:W-:Y:S01]  /*15a0*/  @UP1 UIADD3 UR48, UR11, UR13, URZ ;  /* 0x0000000d0b301290 */ /* 0x000fe2000fffe03f */
[----:B------:R-:W-:Y:S01]  /*15b0*/  IMAD.MOV.U32 R21, RZ, RZ, R0 ;  /* 0x000000ffff157224 */ /* 0x000fe200078e0000 */
[----:B------:R-:W-:-:S02]  /*15c0*/  UIMAD UR49, UR54, UR59, URZ ;  /* 0x0000003b363172a4 */ /* 0x000fc4000f8e023f */
[----:B------:R-:W-:Y:S02]  /*15d0*/  @UP0 UIMAD UR11, UR29, UR17, URZ ;  /* 0x000000111d0b02a4 */ /* 0x000fe4000f8e023f */
[----:B------:R-:W-:Y:S01]  /*15e0*/  USEL UR52, UR32, URZ, UP4 ;  /* 0x0000003f20347287 */ /* 0x000fe2000a000000 */
[----:B------:R-:W-:Y:S01]  /*15f0*/  @!P2 IADD3 R21, -R21, RZ, RZ ;  /* 0x000000ff1515a210 */ /* 0x000fe20007ffe1ff */
[----:B------:R-:W-:Y:S01]  /*1600*/  USEL UR51, UR50, URZ, UP4 ;  /* 0x0000003f32337287 */ /* 0x000fe2000a000000 */
[----:B------:R-:W-:Y:S01]  /*1610*/  @!P3 LOP3.LUT R21, RZ, R8, RZ, 0x33, !PT ;  /* 0x00000008ff15b212 */ /* 0x000fe200078e33ff */
[----:B------:R-:W-:Y:S02]  /*1620*/  USHF.R.S32.HI UR53, URZ, 0x1f, UR49 ;  /* 0x0000001f3f357899 */ /* 0x000fe40008011431 */
[----:B------:R-:W-:Y:S02]  /*1630*/  @UP0 UIADD3 UR32, UR9, UR11, URZ ;  /* 0x0000000b09200290 */ /* 0x000fe4000fffe03f */
[----:B------:R-:W-:Y:S01]  /*1640*/  UIADD3 UR50, UR35, UR10, URZ ;  /* 0x0000000a23327290 */ /* 0x000fe2000fffe03f */
[----:B------:R-:W-:Y:S01]  /*1650*/  @UP0 UMOV UR29, UR8 ;  /* 0x00000008001d0c82 */ /* 0x000fe20008000000 */
[----:B------:R-:W-:Y:S10]  /*1660*/  @P0 BRA `(.L_x_8) ;  /* 0x0000000000300947 */ /* 0x000ff40003800000 */
[----:B------:R-:W-:Y:S01]  /*1670*/  USHF.R.S32.HI UR8, URZ, 0x1f, UR18 ;  /* 0x0000001f3f087899 */ /* 0x000fe20008011412 */
[----:B------:R-:W-:-:S03]  /*1680*/  ULDC.64 UR30, c[0x0][0x248] ;  /* 0x00009200001e7ab9 */ /* 0x000fc60000000a00 */
[----:B------:R-:W-:Y:S02]  /*1690*/  UIMAD UR10, UR8, UR30, URZ ;  /* 0x0000001e080a72a4 */ /* 0x000fe4000f8e023f */
[----:B------:R-:W-:Y:S02]  /*16a0*/  UIMAD.WIDE.U32 UR8, UR18, UR30, URZ ;  /* 0x0000001e120872a5 */ /* 0x000fe4000f8e003f */
[----:B------:R-:W-:-:S04]  /*16b0*/  UIMAD UR10, UR18, UR31, UR10 ;  /* 0x0000001f120a72a4 */ /* 0x000fc8000f8e020a */
[----:B------:R-:W-:-:S03]  /*16c0*/  UIADD3 UR9, UR9, UR10, URZ ;  /* 0x0000000a09097290 */ /* 0x000fc6000fffe03f */
[----:B------:R-:W-:Y:S02]  /*16d0*/  ULDC.64 UR10, c[0x0][0x230] ;  /* 0x00008c00000a7ab9 */ /* 0x000fe40000000a00 */
[----:B------:R-:W-:Y:S02]  /*16e0*/  UIMAD.WIDE.U32 UR8, UR46, UR10, UR8 ;  /* 0x0000000a2e0872a5 */ /* 0x000fe4000f8e0008 */
[----:B------:R-:W-:-:S04]  /*16f0*/  UIMAD UR10, UR56, UR10, URZ ;  /* 0x0000000a380a72a4 */ /* 0x000fc8000f8e023f */
[----:B------:R-:W-:Y:S01]  /*1700*/  UIMAD UR10, UR46, UR11, UR10 ;  /* 0x0000000b2e0a72a4 */ /* 0x000fe2000f8e020a */
[----:B------:R-:W-:-:S03]  /*1710*/  UMOV UR45, UR8 ;  /* 0x00000008002d7c82 */ /* 0x000fc60008000000 */
[----:B------:R-:W-:-:S12]  /*1720*/  UIADD3 UR47, UR9, UR10, URZ ;  /* 0x0000000a092f7290 */ /* 0x000fd8000fffe03f */
.L_x_8:
[----:B------:R-:W-:Y:S05]  /*1730*/  @P0 BRA `(.L_x_9) ;  /* 0x0000000000300947 */ /* 0x000fea0003800000 */
[----:B------:R-:W-:Y:S01]  /*1740*/  USHF.R.S32.HI UR8, URZ, 0x1f, UR18 ;  /* 0x0000001f3f087899 */ /* 0x000fe20008011412 */
[----:B------:R-:W-:-:S03]  /*1750*/  ULDC.64 UR16, c[0x0][0x250] ;  /* 0x0000940000107ab9 */ /* 0x000fc60000000a00 */
[----:B------:R-:W-:Y:S02]  /*1760*/  UIMAD UR10, UR8, UR16, URZ ;  /* 0x00000010080a72a4 */ /* 0x000fe4000f8e023f */
[----:B------:R-:W-:Y:S02]  /*1770*/  UIMAD.WIDE.U32 UR8, UR18, UR16, URZ ;  /* 0x00000010120872a5 */ /* 0x000fe4000f8e003f */
[----:B------:R-:W-:-:S04]  /*1780*/  UIMAD UR10, UR18, UR17, UR10 ;  /* 0x00000011120a72a4 */ /* 0x000fc8000f8e020a */
[----:B------:R-:W-:-:S03]  /*1790*/  UIADD3 UR9, UR9, UR10, URZ ;  /* 0x0000000a09097290 */ /* 0x000fc6000fffe03f */
[----:B------:R-:W-:Y:S02]  /*17a0*/  ULDC.64 UR10, c[0x0][0x238] ;  /* 0x00008e00000a7ab9 */ /* 0x000fe40000000a00 */
[----:B------:R-:W-:Y:S02]  /*17b0*/  UIMAD UR13, UR56, UR10, URZ ;  /* 0x0000000a380d72a4 */ /* 0x000fe4000f8e023f */
[----:B------:R-:W-:Y:S02]  /*17c0*/  UIMAD.WIDE.U32 UR8, UR46, UR10, UR8 ;  /* 0x0000000a2e0872a5 */ /* 0x000fe4000f8e0008 */
[----:B------:R-:W-:-:S04]  /*17d0*/  UIMAD UR11, UR46, UR11, UR13 ;  /* 0x0000000b2e0b72a4 */ /* 0x000fc8000f8e020d */
[----:B------:R-:W-:Y:S01]  /*17e0*/  UIADD3 UR32, UR9, UR11, URZ ;  /* 0x0000000b09207290 */ /* 0x000fe2000fffe03f */
[----:B------:R-:W-:Y:S02]  /*17f0*/  UMOV UR29, UR8 ;  /* 0x00000008001d7c82 */ /* 0x000fe40008000000 */
.L_x_9:
[----:B------:R-:W-:Y:S01]  /*1800*/  @UP1 UMOV UR21, UR42 ;  /* 0x0000002a00151c82 */ /* 0x000fe20008000000 */
[----:B------:R-:W-:Y:S01]  /*1810*/  @!UP1 UMOV UR21, UR40 ;  /* 0x0000002800159c82 */ /* 0x000fe20008000000 */
[----:B------:R-:W-:Y:S01]  /*1820*/  SHF.R.S32.HI R33, RZ, 0x1f, R21 ;  /* 0x0000001fff217819 */ /* 0x000fe20000011415 */
[----:B------:R-:W-:Y:S06]  /*1830*/  @!P1 BRA `(.L_x_10) ;  /* 0x00000000001c9947 */ /* 0x000fec0003800000 */
[----:B------:R-:W-:Y:S01]  /*1840*/  @!UP1 UIMAD UR12, UR46, UR57, URZ ;  /* 0x000000392e0c92a4 */ /* 0x000fe2000f8e023f */
[----:B------:R-:W-:Y:S01]  /*1850*/  ULDC UR8, c[0x0][0x2c0] ;  /* 0x0000b00000087ab9 */ /* 0x000fe20000000800 */
[----:B------:R-:W-:Y:S02]  /*1860*/  ULDC UR9, c[0x0][0x2e4] ;  /* 0x0000b90000097ab9 */ /* 0x000fe40000000800 */
[----:B------:R-:W-:Y:S02]  /*1870*/  ULEA UR9, UR8, UR9, 0x7 ;  /* 0x0000000908097291 */ /* 0x000fe4000f8e383f */
[----:B------:R-:W-:-:S04]  /*1880*/  ULEA UR8, UR46, UR12, 0x7 ;  /* 0x0000000c2e087291 */ /* 0x000fc8000f8e383f */
[----:B------:R-:W-:Y:S01]  /*1890*/  UIMAD UR8, UR9, UR54, UR8 ;  /* 0x00000036090872a4 */ /* 0x000fe2000f8e0208 */
[----:B------:R-:W-:Y:S11]  /*18a0*/  BRA `(.L_x_11) ;  /* 0x0000000000087947 */ /* 0x000ff60003800000 */
.L_x_10:
[----:B------:R-:W-:-:S04]  /*18b0*/  UIMAD UR8, UR46, UR58, UR54 ;  /* 0x0000003a2e0872a4 */ /* 0x000fc8000f8e0236 */
[----:B------:R-:W-:-:S12]  /*18c0*/  UIMAD UR8, UR8, UR57, URZ ;  /* 0x00000039080872a4 */ /* 0x000fd8000f8e023f */
.L_x_11:
[----:B------:R-:W1:Y:S01]  /*18d0*/  S2R R6, SR_TID.X ;  /* 0x0000000000067919 */ /* 0x000e620000002100 */
[----:B------:R-:W2:Y:S01]  /*18e0*/  LDC.64 R8, c[0x0][0x420] ;  /* 0x00010800ff087b82 */ /* 0x000ea20000000a00 */
[----:B------:R-:W-:Y:S01]  /*18f0*/  ULDC UR40, c[0x0][0x2d0] ;  /* 0x0000b40000287ab9 */ /* 0x000fe20000000800 */
[----:B------:R-:W-:Y:S01]  /*1900*/  UIADD3 UR10, UR14, UR8, URZ ;  /* 0x000000080e0a7290 */ /* 0x000fe2000fffe03f */
[----:B------:R-:W-:Y:S01]  /*1910*/  BSSY B1, `(.L_x_7) ;  /* 0x000062a000017945 */ /* 0x000fe20003800000 */
[----:B------:R-:W-:Y:S02]  /*1920*/  UIMAD UR8, UR59, UR58, URZ ;  /* 0x0000003a3b0872a4 */ /* 0x000fe4000f8e023f */
[----:B------:R-:W-:Y:S01]  /*1930*/  UISETP.GE.AND UP2, UPT, UR36, 0x1, UPT ;  /* 0x000000012400788c */ /* 0x000fe2000bf46270 */
[----:B------:R-:W-:Y:S01]  /*1940*/  ULDC.64 UR12, c[0x0][0x478] ;  /* 0x00011e00000c7ab9 */ /* 0x000fe20000000a00 */
[----:B------:R-:W-:Y:S02]  /*1950*/  USHF.R.S32.HI UR41, URZ, 0x1f, UR54 ;  /* 0x0000001f3f297899 */ /* 0x000fe40008011436 */
[----:B------:R-:W-:-:S02]  /*1960*/  UIMAD.WIDE UR10, UR10, 0x4, UR12 ;  /* 0x000000040a0a78a5 */ /* 0x000fc4000f8e020c */
[----:B------:R-:W-:Y:S01]  /*1970*/  PLOP3.LUT P2, PT, PT, PT, UP2, 0x80, 0x0 ;  /* 0x000000000000781c */ /* 0x000fe20003f4f028 */
[----:B------:R-:W-:Y:S01]  /*1980*/  UIADD3 UR15, UR14, UR19, URZ ;  /* 0x000000130e0f7290 */ /* 0x000fe2000fffe03f */
[----:B------:R-:W-:Y:S01]  /*1990*/  ULDC.64 UR12, c[0x0][0x428] ;  /* 0x00010a00000c7ab9 */ /* 0x000fe20000000a00 */
[----:B------:R-:W-:Y:S01]  /*19a0*/  ULDC.64 UR24, c[0x0][0x258] ;  /* 0x0000960000187ab9 */ /* 0x000fe20000000a00 */
[----:B------:R-:W-:Y:S01]  /*19b0*/  UIMAD UR19, UR41, UR12, URZ ;  /* 0x0000000c291372a4 */ /* 0x000fe2000f8e023f */
[----:B------:R-:W-:Y:S01]  /*19c0*/  IMAD.U32 R29, RZ, RZ, UR12 ;  /* 0x0000000cff1d7e24 */ /* 0x000fe2000f8e00ff */
[----:B------:R-:W-:Y:S02]  /*19d0*/  UIMAD UR20, UR41, UR24, URZ ;  /* 0x00000018291472a4 */ /* 0x000fe4000f8e023f */
[----:B------:R-:W-:Y:S01]  /*19e0*/  UIMAD UR19, UR54, UR13, UR19 ;  /* 0x0000000d361372a4 */ /* 0x000fe2000f8e0213 */
[----:B------:R-:W-:Y:S01]  /*19f0*/  ULDC.64 UR42, c[0x0][0x2b0] ;  /* 0x0000ac00002a7ab9 */ /* 0x000fe20000000a00 */
[----:B--2---:R-:W-:Y:S01]  /*1a00*/  IMAD R10, R8, UR33, RZ ;  /* 0x00000021080a7c24 */ /* 0x004fe2000f8e02ff */
[----:B------:R-:W-:-:S02]  /*1a10*/  ULEA.HI.SX32 UR39, UR39, 0xffffffff, 0x1a ;  /* 0xffffffff27277891 */ /* 0x000fc4000f8fd23f */
[----:B------:R-:W-:Y:S01]  /*1a20*/  UIMAD UR20, UR54, UR25, UR20 ;  /* 0x00000019361472a4 */ /* 0x000fe2000f8e0214 */
[----:B------:R-:W-:Y:S01]  /*1a30*/  IMAD R12, R9, UR14, R10 ;  /* 0x0000000e090c7c24 */ /* 0x000fe2000f8e020a */
[----:B-1----:R-:W-:-:S04]  /*1a40*/  SHF.R.S32.HI R0, RZ, 0x1f, R6 ;  /* 0x0000001fff007819 */ /* 0x002fc80000011406 */
[CC--:B------:R-:W-:Y:S02]  /*1a50*/  LEA.HI R20, R0.reuse, R6.reuse, RZ, 0x3 ;  /* 0x0000000600147211 */ /* 0x0c0fe400078f18ff */
[----:B------:R-:W-:Y:S02]  /*1a60*/  LEA.HI R0, R0, R6, RZ, 0x5 ;  /* 0x0000000600007211 */ /* 0x000fe400078f28ff */
[----:B------:R-:W-:Y:S02]  /*1a70*/  LOP3.LUT R4, R20, 0xfffffff8, RZ, 0xc0, !PT ;  /* 0xfffffff814047812 */ /* 0x000fe400078ec0ff */
[----:B------:R-:W-:Y:S02]  /*1a80*/  LOP3.LUT R5, R0, 0xffffffe0, RZ, 0xc0, !PT ;  /* 0xffffffe000057812 */ /* 0x000fe400078ec0ff */
[----:B------:R-:W-:Y:S01]  /*1a90*/  SHF.R.S32.HI R0, RZ, 0x5, R0 ;  /* 0x00000005ff007819 */ /* 0x000fe20000011400 */
[C---:B------:R-:W-:Y:S01]  /*1aa0*/  IMAD.IADD R32, R6.reuse, 0x1, -R4 ;  /* 0x0000000106207824 */ /* 0x040fe200078e0a04 */
[----:B------:R-:W-:Y:S01]  /*1ab0*/  SHF.R.S32.HI R20, RZ, 0x3, R20 ;  /* 0x00000003ff147819 */ /* 0x000fe20000011414 */
[----:B------:R-:W-:-:S02]  /*1ac0*/  IMAD.IADD R5, R6, 0x1, -R5 ;  /* 0x0000000106057824 */ /* 0x000fc400078e0a05 */
[----:B------:R-:W-:Y:S01]  /*1ad0*/  IMAD.SHL.U32 R4, R32, 0x8, RZ ;  /* 0x0000000820047824 */ /* 0x000fe200078e00ff */
[----:B------:R-:W-:Y:S01]  /*1ae0*/  SHF.R.S32.HI R34, RZ, 0x1f, R20 ;  /* 0x0000001fff227819 */ /* 0x000fe20000011414 */
[----:B------:R-:W-:Y:S01]  /*1af0*/  IMAD R0, R0, UR8, R5 ;  /* 0x0000000800007c24 */ /* 0x000fe2000f8e0205 */
[----:B------:R-:W-:Y:S01]  /*1b00*/  USHF.L.U32 UR8, UR8, 0x6, URZ ;  /* 0x0000000608087899 */ /* 0x000fe2000800063f */
[C---:B------:R-:W-:Y:S01]  /*1b10*/  VIADD R10, R4.reuse, 0x80 ;  /* 0x00000080040a7836 */ /* 0x040fe20000000000 */
[----:B------:R-:W-:Y:S01]  /*1b20*/  SHF.R.S32.HI R5, RZ, 0x1f, R4 ;  /* 0x0000001fff057819 */ /* 0x000fe20000011404 */
[C---:B------:R-:W-:Y:S01]  /*1b30*/  VIADD R11, R4.reuse, 0x40 ;  /* 0x00000040040b7836 */ /* 0x040fe20000000000 */
[----:B------:R-:W-:Y:S01]  /*1b40*/  UIADD3 UR9, UP1, UP0, UR34, UR8, UR49 ;  /* 0x0000000822097290 */ /* 0x000fe2000f83e031 */
[----:B------:R-:W-:Y:S01]  /*1b50*/  IADD3 R6, P0, R4, UR21, RZ ;  /* 0x0000001504067c10 */ /* 0x000fe2000ff1e0ff */
[----:B------:R-:W-:Y:S01]  /*1b60*/  USHF.R.S32.HI UR8, URZ, 0x1f, UR8 ;  /* 0x0000001f3f087899 */ /* 0x000fe20008011408 */
[----:B------:R-:W-:Y:S01]  /*1b70*/  ISETP.GE.AND P6, PT, R10, UR40, PT ;  /* 0x000000280a007c0c */ /* 0x000fe2000bfc6270 */
[C---:B------:R-:W-:Y:S01]  /*1b80*/  VIADD R10, R4.reuse, 0xc0 ;  /* 0x000000c0040a7836 */ /* 0x040fe20000000000 */
[----:B------:R-:W-:Y:S01]  /*1b90*/  ISETP.GE.AND P1, PT, R11, UR40, PT ;  /* 0x000000280b007c0c */ /* 0x000fe2000bf26270 */
[----:B------:R-:W-:Y:S01]  /*1ba0*/  UIADD3.X UR8, UR50, UR8, UR53, UP1, UP0 ;  /* 0x0000000832087290 */ /* 0x000fe20008fe0435 */
[----:B------:R-:W-:Y:S01]  /*1bb0*/  ISETP.GE.AND P5, PT, R4, UR40, PT ;  /* 0x0000002804007c0c */ /* 0x000fe2000bfa6270 */
[----:B------:R-:W-:Y:S01]  /*1bc0*/  UIADD3 UR9, UP1, UP0, UR52, UR9, UR55 ;  /* 0x0000000934097290 */ /* 0x000fe2000f83e037 */
[----:B------:R-:W-:Y:S01]  /*1bd0*/  ISETP.GE.AND P3, PT, R10, UR40, PT ;  /* 0x000000280a007c0c */ /* 0x000fe2000bf66270 */
[----:B------:R-:W-:Y:S01]  /*1be0*/  ULDC.64 UR34, c[0x0][0x400] ;  /* 0x0001000000227ab9 */ /* 0x000fe20000000a00 */
[----:B------:R-:W-:Y:S01]  /*1bf0*/  SEL R11, RZ, 0xffffffff, P1 ;  /* 0xffffffffff0b7807 */ /* 0x000fe20000800000 */
[----:B------:R-:W-:Y:S01]  /*1c00*/  UIADD3.X UR8, UR51, UR8, UR48, UP1, UP0 ;  /* 0x0000000833087290 */ /* 0x000fe20008fe0430 */
[----:B------:R-:W-:-:S02]  /*1c10*/  P2R R35, PR, RZ, 0x8 ;  /* 0x00000008ff237803 */ /* 0x000fc40000000000 */
[----:B------:R-:W-:Y:S01]  /*1c20*/  IADD3.X R7, R5, UR38, RZ, P0, !PT ;  /* 0x0000002605077c10 */ /* 0x000fe200087fe4ff */
[----:B------:R-:W-:Y:S01]  /*1c30*/  IMAD.SHL.U32 R11, R11, 0x2, RZ ;  /* 0x000000020b0b7824 */ /* 0x000fe200078e00ff */
[----:B------:R-:W-:Y:S01]  /*1c40*/  IADD3 R24, P0, R20, UR14, RZ ;  /* 0x0000000e14187c10 */ /* 0x000fe2000ff1e0ff */
[----:B------:R1:W-:Y:S01]  /*1c50*/  STL [R1], R35 ;  /* 0x0000002301007387 */ /* 0x0003e20000100800 */
[----:B------:R-:W-:Y:S01]  /*1c60*/  SEL R10, RZ, 0x1, P5 ;  /* 0x00000001ff0a7807 */ /* 0x000fe20002800000 */
[----:B------:R-:W-:Y:S01]  /*1c70*/  IMAD.WIDE.U32 R6, R8, UR14, R6 ;  /* 0x0000000e08067c25 */ /* 0x000fe2000f8e0006 */
[----:B------:R-:W-:Y:S01]  /*1c80*/  IADD3.X R26, R34, UR33, RZ, P0, !PT ;  /* 0x00000021221a7c10 */ /* 0x000fe200087fe4ff */
[----:B------:R-:W-:Y:S01]  /*1c90*/  UIMAD.WIDE UR14, UR15, 0x4, UR42 ;  /* 0x000000040f0e78a5 */ /* 0x000fe2000f8e022a */
[----:B------:R-:W-:Y:S01]  /*1ca0*/  LOP3.LUT R16, R11, 0x2, R10, 0xe2, !PT ;  /* 0x000000020b107812 */ /* 0x000fe200078ee20a */
[----:B------:R-:W-:Y:S01]  /*1cb0*/  IMAD.IADD R7, R7, 0x1, R12 ;  /* 0x0000000107077824 */ /* 0x000fe200078e020c */
[----:B------:R-:W-:Y:S01]  /*1cc0*/  IADD3 R10, P0, R0, UR9, RZ ;  /* 0x00000009000a7c10 */ /* 0x000fe2000ff1e0ff */
[----:B------:R-:W-:Y:S01]  /*1cd0*/  IMAD R11, R26, UR26, RZ ;  /* 0x0000001a1a0b7c24 */ /* 0x000fe2000f8e02ff */
[----:B------:R-:W-:Y:S01]  /*1ce0*/  P2R R248, PR, RZ, 0x2 ;  /* 0x00000002fff87803 */ /* 0x000fe20000000000 */
[----:B------:R-:W-:Y:S01]  /*1cf0*/  IMAD.WIDE.U32 R12, R24, UR26, R4 ;  /* 0x0000001a180c7c25 */ /* 0x000fe2000f8e0004 */
[----:B------:R-:W-:-:S02]  /*1d00*/  LEA.HI.X.SX32 R15, R0, UR8, 0x1, P0 ;  /* 0x00000008000f7c11 */ /* 0x000fc400080f0eff */
[----:B------:R-:W-:Y:S01]  /*1d10*/  LEA R238, P0, R10, UR34, 0x2 ;  /* 0x000000220aee7c11 */ /* 0x000fe2000f8010ff */
[----:B------:R-:W-:Y:S01]  /*1d20*/  IMAD R31, R24, UR27, R11 ;  /* 0x0000001b181f7c24 */ /* 0x000fe2000f8e020b */
[----:B------:R-:W-:Y:S01]  /*1d30*/  SEL R14, RZ, 0x4, P6 ;  /* 0x00000004ff0e7807 */ /* 0x000fe20003000000 */
[----:B------:R-:W-:Y:S01]  /*1d40*/  IMAD.WIDE.U32 R6, R29, UR54, R6 ;  /* 0x000000361d067c25 */ /* 0x000fe2000f8e0006 */
[----:B------:R-:W-:Y:S02]  /*1d50*/  IADD3 R22, P1, R12, UR44, RZ ;  /* 0x0000002c0c167c10 */ /* 0x000fe4000ff3e0ff */
[----:B------:R-:W-:Y:S01]  /*1d60*/  SEL R0, RZ, 0x8, P3 ;  /* 0x00000008ff007807 */ /* 0x000fe20001800000 */
[----:B------:R-:W-:Y:S01]  /*1d70*/  VIADD R11, R7, UR19 ;  /* 0x00000013070b7c36 */ /* 0x000fe20008000000 */
[----:B------:R-:W-:Y:S01]  /*1d80*/  LEA.HI.X R239, R10, UR35, R15, 0x2, P0 ;  /* 0x000000230aef7c11 */ /* 0x000fe200080f140f */
[----:B------:R-:W-:Y:S01]  /*1d90*/  IMAD.MOV.U32 R10, RZ, RZ, R6 ;  /* 0x000000ffff0a7224 */ /* 0x000fe200078e0006 */
[----:B------:R-:W-:-:S02]  /*1da0*/  IADD3.X R23, R13, UR37, R31, P1, !PT ;  /* 0x000000250d177c10 */ /* 0x000fc40008ffe41f */
[----:B------:R-:W-:Y:S01]  /*1db0*/  LOP3.LUT R25, R0, R16, R14, 0xfe, !PT ;  /* 0x0000001000197212 */ /* 0x000fe200078efe0e */
[----:B-1----:R-:W-:Y:S06]  /*1dc0*/  @!P2 BRA `(.L_x_12) ;  /* 0x0000005400bca947 */ /* 0x002fec0003800000 */
[----:B------:R-:W2:Y:S01]  /*1dd0*/  LDL R44, [R1+0x8] ;  /* 0x00000800012c7983 */ /* 0x000ea20000100800 */
[----:B------:R-:W-:Y:S01]  /*1de0*/  PLOP3.LUT P0, PT, PT, PT, UP4, 0x80, 0x0 ;  /* 0x000000000000781c */ /* 0x000fe20003f0f048 */
[----:B------:R-:W-:Y:S01]  /*1df0*/  UIMAD UR8, UR22, -0x20, UR5 ;  /* 0xffffffe0160878a4 */ /* 0x000fe2000f8e0205 */
[----:B------:R-:W-:Y:S01]  /*1e00*/  BSSY B0, `(.L_x_13) ;  /* 0x0000045000007945 */ /* 0x000fe20003800000 */
[----:B------:R-:W-:Y:S01]  /*1e10*/  UMOV UR12, UR10 ;  /* 0x0000000a000c7c82 */ /* 0x000fe20008000000 */
[----:B------:R-:W-:Y:S01]  /*1e20*/  UMOV UR10, UR14 ;  /* 0x0000000e000a7c82 */ /* 0x000fe20008000000 */
[----:B------:R-:W-:Y:S01]  /*1e30*/  UMOV UR9, UR15 ;  /* 0x0000000f00097c82 */ /* 0x000fe20008000000 */
[----:B------:R-:W-:-:S07]  /*1e40*/  IMAD.U32 R30, RZ, RZ, UR24 ;  /* 0x00000018ff1e7e24 */ /* 0x000fce000f8e00ff */
[----:B------:R-:W-:Y:S01]  /*1e50*/  @P0 BAR.SYNC.DEFER_BLOCKING 0x0 ;  /* 0x0000000000000b1d */ /* 0x000fe20000010000 */
[----:B------:R-:W-:-:S05]  /*1e60*/  ISETP.GE.AND P2, PT, R20, UR8, PT ;  /* 0x0000000814007c0c */ /* 0x000fca000bf46270 */
[----:B------:R-:W-:Y:S02]  /*1e70*/  UMOV UR8, UR39 ;  /* 0x0000002700087c82 */ /* 0x000fe40008000000 */
[----:B------:R-:W-:-:S06]  /*1e80*/  UIMAD UR13, UR8, -0x40, UR36 ;  /* 0xffffffc0080d78a4 */ /* 0x000fcc000f8e0224 */
[----:B------:R1:W-:Y:S04]  /*1e90*/  @P2 STS.128 [R237+0x14000], RZ ;  /* 0x014000ffed002388 */ /* 0x0003e80000000c00 */
[----:B------:R1:W-:Y:S04]  /*1ea0*/  @P2 STS.128 [R237+0x15000], RZ ;  /* 0x015000ffed002388 */ /* 0x0003e80000000c00 */
[----:B------:R1:W-:Y:S04]  /*1eb0*/  @P2 STS.128 [R237+0x16000], RZ ;  /* 0x016000ffed002388 */ /* 0x0003e80000000c00 */
[----:B------:R1:W-:Y:S01]  /*1ec0*/  @P2 STS.128 [R237+0x17000], RZ ;  /* 0x017000ffed002388 */ /* 0x0003e20000000c00 */
[----:B--2---:R-:W-:Y:S01]  /*1ed0*/  IMAD.SHL.U32 R27, R44, 0x4, RZ ;  /* 0x000000042c1b7824 */ /* 0x004fe200078e00ff */
[----:B------:R-:W-:Y:S01]  /*1ee0*/  SHF.R.S32.HI R246, RZ, 0x1f, R44 ;  /* 0x0000001ffff67819 */ /* 0x000fe2000001142c */
[----:B-1----:R-:W-:Y:S06]  /*1ef0*/  @P2 BRA `(.L_x_14) ;  /* 0x0000000000d42947 */ /* 0x002fec0003800000 */
[----:B------:R-:W-:Y:S01]  /*1f00*/  LOP3.LUT R0, R25, 0x1, RZ, 0xc0, !PT ;  /* 0x0000000119007812 */ /* 0x000fe200078ec0ff */
[----:B------:R-:W-:Y:S01]  /*1f10*/  IMAD.U32 R6, RZ, RZ, UR28 ;  /* 0x0000001cff067e24 */ /* 0x000fe2000f8e00ff */
[----:B------:R-:W-:Y:S01]  /*1f20*/  ULDC.64 UR14, c[0x0][0x268] ;  /* 0x00009a00000e7ab9 */ /* 0x000fe20000000a00 */
[----:B------:R-:W-:Y:S02]  /*1f30*/  P2R R28, PR, RZ, 0x4 ;  /* 0x00000004ff1c7803 */ /* 0x000fe40000000000 */
[----:B------:R-:W-:Y:S02]  /*1f40*/  ISETP.NE.U32.AND P4, PT, R0, 0x1, PT ;  /* 0x000000010000780c */ /* 0x000fe40003f85070 */
[----:B------:R-:W-:-:S04]  /*1f50*/  IADD3 R0, P0, R20, UR28, RZ ;  /* 0x0000001c14007c10 */ /* 0x000fc8000ff1e0ff */
[----:B------:R-:W-:Y:S01]  /*1f60*/  LEA.HI.X.SX32 R12, R6, R34, 0x1, P0 ;  /* 0x00000022060c7211 */ /* 0x000fe200000f0eff */
[----:B------:R-:W-:-:S04]  /*1f70*/  IMAD.WIDE.U32 R6, R0, UR16, R4 ;  /* 0x0000001000067c25 */ /* 0x000fc8000f8e0004 */
[----:B------:R-:W-:Y:S01]  /*1f80*/  IMAD R12, R12, UR16, RZ ;  /* 0x000000100c0c7c24 */ /* 0x000fe2000f8e02ff */
[----:B------:R-:W-:Y:S01]  /*1f90*/  IADD3 R6, P0, R6, UR29, RZ ;  /* 0x0000001d06067c10 */ /* 0x000fe2000ff1e0ff */
[----:B------:R-:W1:Y:S02]  /*1fa0*/  @!P4 LDC.64 R18, c[0x0][0x220] ;  /* 0x00008800ff12cb82 */ /* 0x000e640000000a00 */
[----:B------:R-:W-:Y:S02]  /*1fb0*/  IMAD R12, R0, UR17, R12 ;  /* 0x00000011000c7c24 */ /* 0x000fe4000f8e020c */
[----:B------:R-:W-:-:S03]  /*1fc0*/  IMAD R0, R33, UR14, RZ ;  /* 0x0000000e21007c24 */ /* 0x000fc6000f8e02ff */
[----:B------:R-:W-:Y:S01]  /*1fd0*/  IADD3.X R7, R7, UR32, R12, P0, !PT ;  /* 0x0000002007077c10 */ /* 0x000fe200087fe40c */
[C---:B------:R-:W-:Y:S02]  /*1fe0*/  IMAD R0, R21.reuse, UR15, R0 ;  /* 0x0000000f15007c24 */ /* 0x040fe4000f8e0200 */
[----:B------:R-:W-:-:S04]  /*1ff0*/  IMAD.WIDE.U32 R6, R21, UR14, R6 ;  /* 0x0000000e15067c25 */ /* 0x000fc8000f8e0006 */
[----:B------:R-:W-:Y:S01]  /*2000*/  IMAD.IADD R7, R7, 0x1, R0 ;  /* 0x0000000107077824 */ /* 0x000fe200078e0200 */
[----:B------:R-:W-:-:S04]  /*2010*/  LOP3.LUT R0, R25, 0xff, RZ, 0xc0, !PT ;  /* 0x000000ff19007812 */ /* 0x000fc800078ec0ff */
[C---:B------:R-:W-:Y:S02]  /*2020*/  LOP3.LUT P3, RZ, R0.reuse, 0x2, RZ, 0xc0, !PT ;  /* 0x0000000200ff7812 */ /* 0x040fe4000786c0ff */
[----:B------:R-:W-:Y:S02]  /*2030*/  LOP3.LUT P1, RZ, R0, 0x4, RZ, 0xc0, !PT ;  /* 0x0000000400ff7812 */ /* 0x000fe4000782c0ff */
[----:B-1----:R-:W-:-:S04]  /*2040*/  @!P4 LEA R18, P0, R6, R18, 0x1 ;  /* 0x000000120612c211 */ /* 0x002fc800078008ff */
[----:B------:R-:W-:-:S05]  /*2050*/  @!P4 LEA.HI.X R19, R6, R19, R7, 0x1, P0 ;  /* 0x000000130613c211 */ /* 0x000fca00000f0c07 */
[----:B------:R-:W1:Y:S01]  /*2060*/  @P3 LDC.64 R16, c[0x0][0x220] ;  /* 0x00008800ff103b82 */ /* 0x000e620000000a00 */
[----:B------:R-:W-:Y:S01]  /*2070*/  @!PT LDS RZ, [RZ] ;  /* 0x00000000fffff984 */ /* 0x000fe20000000800 */
[----:B------:R-:W-:Y:S01]  /*2080*/  @!PT LDS RZ, [RZ] ;  /* 0x00000000fffff984 */ /* 0x000fe20000000800 */
[----:B------:R-:W-:Y:S01]  /*2090*/  @!PT LDS RZ, [RZ] ;  /* 0x00000000fffff984 */ /* 0x000fe20000000800 */
[----:B------:R2:W-:Y:S04]  /*20a0*/  @!P4 LDGSTS.E.BYPASS.LTC128B.128 [R237+0x14000], desc[UR6][R18.64] ;  /* 0x1400000012edcfae */ /* 0x0005e8000b901d46 */
[----:B------:R2:W-:Y:S03]  /*20b0*/  @P4 STS.128 [R237+0x14000], RZ ;  /* 0x014000ffed004388 */ /* 0x0005e60000000c00 */
[----:B------:R-:W3:Y:S01]  /*20c0*/  @P1 LDC.64 R14, c[0x0][0x220] ;  /* 0x00008800ff0e1b82 */ /* 0x000ee20000000a00 */
[----:B-1----:R-:W-:-:S04]  /*20d0*/  @P3 LEA R16, P0, R6, R16, 0x1 ;  /* 0x0000001006103211 */ /* 0x002fc800078008ff */
[C---:B------:R-:W-:Y:S02]  /*20e0*/  @P3 LEA.HI.X R17, R6.reuse, R17, R7, 0x1, P0 ;  /* 0x0000001106113211 */ /* 0x040fe400000f0c07 */
[----:B---3--:R-:W-:-:S03]  /*20f0*/  @P1 LEA R14, P0, R6, R14, 0x1 ;  /* 0x0000000e060e1211 */ /* 0x008fc600078008ff */
[----:B------:R-:W-:Y:S01]  /*2100*/  @!PT LDS RZ, [RZ] ;  /* 0x00000000fffff984 */ /* 0x000fe20000000800 */
[----:B------:R-:W-:Y:S01]  /*2110*/  @!PT LDS RZ, [RZ] ;  /* 0x00000000fffff984 */ /* 0x000fe20000000800 */
[----:B------:R-:W-:Y:S01]  /*2120*/  @!PT LDS RZ, [RZ] ;  /* 0x00000000fffff984 */ /* 0x000fe20000000800 */
[----:B------:R2:W-:Y:S01]  /*2130*/  @P3 LDGSTS.E.BYPASS.LTC128B.128 [R237+0x15000], desc[UR6][R16.64+0x80] ;  /* 0x1500008010ed3fae */ /* 0x0005e2000b901d46 */
[----:B------:R-:W-:-:S03]  /*2140*/  @P1 LEA.HI.X R15, R6, R15, R7, 0x1, P0 ;  /* 0x0000000f060f1211 */ /* 0x000fc600000f0c07 */
[----:B------:R2:W-:Y:S01]  /*2150*/  @!P3 STS.128 [R237+0x15000], RZ ;  /* 0x015000ffed00b388 */ /* 0x0005e20000000c00 */
[----:B------:R-:W-:-:S03]  /*2160*/  LOP3.LUT P0, RZ, R0, 0x8, RZ, 0xc0, !PT ;  /* 0x0000000800ff7812 */ /* 0x000fc6000780c0ff */
[----:B------:R-:W-:Y:S01]  /*2170*/  @!PT LDS RZ, [RZ] ;  /* 0x00000000fffff984 */ /* 0x000fe20000000800 */
[----:B------:R-:W-:Y:S01]  /*2180*/  @!PT LDS RZ, [RZ] ;  /* 0x00000000fffff984 */ /* 0x000fe20000000800 */
[----:B------:R-:W-:Y:S01]  /*2190*/  @!PT LDS RZ, [RZ] ;  /* 0x00000000fffff984 */ /* 0x000fe20000000800 */
[----:B------:R2:W-:Y:S04]  /*21a0*/  @P1 LDGSTS.E.BYPASS.LTC128B.128 [R237+0x16000], desc[UR6][R14.64+0x100] ;  /* 0x160001000eed1fae */ /* 0x0005e8000b901d46 */
[----:B------:R2:W-:Y:S06]  /*21b0*/  @!P1 STS.128 [R237+0x16000], RZ ;  /* 0x016000ffed009388 */ /* 0x0005ec0000000c00 */
[----:B------:R-:W1:Y:S02]  /*21c0*/  @P0 LDC.64 R12, c[0x0][0x220] ;  /* 0x00008800ff0c0b82 */ /* 0x000e640000000a00 */
[----:B-1----:R-:W-:-:S04]  /*21d0*/  @P0 LEA R12, P2, R6, R12, 0x1 ;  /* 0x0000000c060c0211 */ /* 0x002fc800078408ff */
[----:B------:R-:W-:Y:S02]  /*21e0*/  @P0 LEA.HI.X R13, R6, R13, R7, 0x1, P2 ;  /* 0x0000000d060d0211 */ /* 0x000fe400010f0c07 */
[----:B------:R-:W-:-:S03]  /*21f0*/  ISETP.NE.AND P2, PT, R28, RZ, PT ;  /* 0x000000ff1c00720c */ /* 0x000fc60003f45270 */
[----:B------:R-:W-:Y:S01]  /*2200*/  @!PT LDS RZ, [RZ] ;  /* 0x00000000fffff984 */ /* 0x000fe20000000800 */
[----:B------:R-:W-:Y:S01]  /*2210*/  @!PT LDS RZ, [RZ] ;  /* 0x00000000fffff984 */ /* 0x000fe20000000800 */
[----:B------:R-:W-:Y:S01]  /*2220*/  @!PT LDS RZ, [RZ] ;  /* 0x00000000fffff984 */ /* 0x000fe20000000800 */
[----:B------:R2:W-:Y:S04]  /*2230*/  @P0 LDGSTS.E.BYPASS.LTC128B.128 [R237+0x17000], desc[UR6][R12.64+0x180] ;  /* 0x170001800ced0fae */ /* 0x0005e8000b901d46 */
[----:B------:R2:W-:Y:S04]  /*2240*/  @!P0 STS.128 [R237+0x17000], RZ ;  /* 0x017000ffed008388 */ /* 0x0005e80000000c00 */
.L_x_14:
[----:B------:R-:W-:Y:S05]  /*2250*/  BSYNC B0 ;  /* 0x0000000000007941 */ /* 0x000fea0003800000 */
.L_x_13:
[C---:B------:R-:W-:Y:S01]  /*2260*/  ISETP.GE.AND P1, PT, R44.reuse, UR13, PT ;  /* 0x0000000d2c007c0c */ /* 0x040fe2000bf26270 */
[----:B------:R-:W-:Y:S01]  /*2270*/  IMAD.MOV.U32 R244, RZ, RZ, 0x7f800000 ;  /* 0x7f800000fff47424 */ /* 0x000fe200078e00ff */
[----:B------:R-:W-:Y:S01]  /*2280*/  IADD3 R6, P0, R27, UR10, RZ ;  /* 0x0000000a1b067c10 */ /* 0x000fe2000ff1e0ff */
[C---:B------:R-:W-:Y:S01]  /*2290*/  VIADD R0, R44.reuse, 0x8 ;  /* 0x000000082c007836 */ /* 0x040fe20000000000 */
[----:B------:R-:W-:Y:S01]  /*22a0*/  SHF.L.U64.HI R7, R44, 0x2, R246 ;  /* 0x000000022c077819 */ /* 0x000fe200000102f6 */
[----:B------:R-:W0:Y:S01]  /*22b0*/  LDGDEPBAR ;  /* 0x00000000000079af */ /* 0x000e220000000000 */
[----:B------:R-:W-:Y:S01]  /*22c0*/  IMAD.MOV.U32 R245, RZ, RZ, 0x7f800000 ;  /* 0x7f800000fff57424 */ /* 0x000fe200078e00ff */
[----:B------:R-:W-:Y:S01]  /*22d0*/  ULDC.64 UR16, c[0x0][0x210] ;  /* 0x0000840000107ab9 */ /* 0x000fe20000000a00 */
[----:B------:R-:W-:Y:S01]  /*22e0*/  IADD3.X R7, R7, UR9, RZ, P0, !PT ;  /* 0x0000000907077c10 */ /* 0x000fe200087fe4ff */
[----:B--2---:R-:W-:Y:S01]  /*22f0*/  IMAD.WIDE.U32 R12, R30, UR54, R22 ;  /* 0x000000361e0c7c25 */ /* 0x004fe2000f8e0016 */
[----:B------:R-:W-:Y:S01]  /*2300*/  ISETP.GE.AND P0, PT, R0, UR13, PT ;  /* 0x0000000d00007c0c */ /* 0x000fe2000bf06270 */
[----:B------:R-:W-:-:S02]  /*2310*/  ULDC.64 UR14, c[0x0][0x3e0] ;  /* 0x0000f800000e7ab9 */ /* 0x000fc40000000a00 */
[----:B------:R1:W5:Y:S01]  /*2320*/  @!P1 LDG.E R244, desc[UR6][R6.64] ;  /* 0x0000000606f49981 */ /* 0x000362000c1e1900 */
[----:B------:R-:W-:Y:S01]  /*2330*/  ISETP.GE.AND P1, PT, R20, UR13, PT ;  /* 0x0000000d14007c0c */ /* 0x000fe2000bf26270 */
[-C--:B------:R-:W-:Y:S02]  /*2340*/  IMAD R0, R34, R8.reuse, RZ ;  /* 0x0000000822007224 */ /* 0x080fe400078e02ff */
[----:B------:R-:W-:Y:S02]  /*2350*/  VIADD R17, R13, UR20 ;  /* 0x000000140d117c36 */ /* 0x000fe40008000000 */
[----:B------:R-:W-:-:S04]  /*2360*/  IMAD.WIDE.U32 R10, R20, R8, R10 ;  /* 0x00000008140a7225 */ /* 0x000fc800078e000a */
[----:B------:R1:W5:Y:S01]  /*2370*/  @!P0 LDG.E R245, desc[UR6][R6.64+0x20] ;  /* 0x0000200606f58981 */ /* 0x000362000c1e1900 */
[----:B------:R-:W-:Y:S01]  /*2380*/  LEA R240, P0, R12, UR16, 0x1 ;  /* 0x000000100cf07c11 */ /* 0x000fe2000f8008ff */
[----:B------:R-:W-:Y:S01]  /*2390*/  IMAD R0, R20, R9, R0 ;  /* 0x0000000914007224 */ /* 0x000fe200078e0200 */
[----:B------:R-:W-:Y:S01]  /*23a0*/  BSSY B0, `(.L_x_15) ;  /* 0x0000030000007945 */ /* 0x000fe20003800000 */
[----:B------:R1:W-:Y:S01]  /*23b0*/  @P1 STS.128 [R237+0x8000], RZ ;  /* 0x008000ffed001388 */ /* 0x0003e20000000c00 */
[----:B------:R-:W-:Y:S01]  /*23c0*/  LEA.HI.X R243, R12, UR17, R17, 0x1, P0 ;  /* 0x000000110cf37c11 */ /* 0x000fe200080f0c11 */
[----:B------:R-:W-:Y:S01]  /*23d0*/  IMAD.IADD R16, R11, 0x1, R0 ;  /* 0x000000010b107824 */ /* 0x000fe200078e0200 */
[----:B------:R-:W-:Y:S01]  /*23e0*/  LEA R241, P0, R10, UR14, 0x1 ;  /* 0x0000000e0af17c11 */ /* 0x000fe2000f8008ff */
[----:B------:R1:W-:Y:S01]  /*23f0*/  @P1 STS.128 [R237+0xa000], RZ ;  /* 0x00a000ffed001388 */ /* 0x0003e20000000c00 */
[----:B------:R-:W-:Y:S02]  /*2400*/  VIADD R18, R20, 0x20 ;  /* 0x0000002014127836 */ /* 0x000fe40000000000 */
[----:B------:R-:W-:Y:S01]  /*2410*/  LEA.HI.X R242, R10, UR15, R16, 0x1, P0 ;  /* 0x0000000f0af27c11 */ /* 0x000fe200080f0c10 */
[----:B------:R1:W-:Y:S04]  /*2420*/  @P1 STS.128 [R237+0xc000], RZ ;  /* 0x00c000ffed001388 */ /* 0x0003e80000000c00 */
[----:B------:R1:W-:Y:S01]  /*2430*/  @P1 STS.128 [R237+0xe000], RZ ;  /* 0x00e000ffed001388 */ /* 0x0003e20000000c00 */
[----:B------:R-:W-:Y:S05]  /*2440*/  @P1 BRA `(.L_x_16) ;  /* 0x0000000000941947 */ /* 0x000fea0003800000 */
[----:B------:R-:W2:Y:S01]  /*2450*/  LDC.64 R22, c[0x0][0x3e0] ;  /* 0x0000f800ff167b82 */ /* 0x000ea20000000a00 */
[----:B------:R-:W-:Y:S01]  /*2460*/  IMAD R0, R26, R8, RZ ;  /* 0x000000081a007224 */ /* 0x000fe200078e02ff */
[----:B------:R-:W-:Y:S01]  /*2470*/  UMOV UR24, UR21 ;  /* 0x0000001500187c82 */ /* 0x000fe20008000000 */
[----:B------:R-:W-:Y:S01]  /*2480*/  UMOV UR25, UR38 ;  /* 0x0000002600197c82 */ /* 0x000fe20008000000 */
[----:B------:R-:W-:Y:S01]  /*2490*/  ISETP.NE.AND P4, PT, R248, RZ, PT ;  /* 0x000000fff800720c */ /* 0x000fe20003f85270 */
[-C--:B------:R-:W-:Y:S01]  /*24a0*/  IMAD R0, R9, R24.reuse, R0 ;  /* 0x0000001809007224 */ /* 0x080fe200078e0200 */
[----:B------:R-:W-:Y:S01]  /*24b0*/  ISETP.NE.AND P3, PT, R35, RZ, PT ;  /* 0x000000ff2300720c */ /* 0x000fe20003f65270 */
[----:B-1----:R-:W-:Y:S01]  /*24c0*/  IMAD.WIDE.U32 R6, R8, R24, UR24 ;  /* 0x0000001808067e25 */ /* 0x002fe2000f8e0018 */
[----:B------:R3:W-:Y:S04]  /*24d0*/  @P5 STS.128 [R237+0x8000], RZ ;  /* 0x008000ffed005388 */ /* 0x0007e80000000c00 */
[----:B------:R-:W-:-:S03]  /*24e0*/  IADD3 R7, R7, R0, RZ ;  /* 0x0000000007077210 */ /* 0x000fc60007ffe0ff */
[----:B------:R-:W-:-:S05]  /*24f0*/  IMAD.WIDE.U32 R14, R29, UR54, R6 ;  /* 0x000000361d0e7c25 */ /* 0x000fca000f8e0006 */
[----:B------:R-:W-:Y:S01]  /*2500*/  IADD3 R0, R15, UR19, RZ ;  /* 0x000000130f007c10 */ /* 0x000fe2000fffe0ff */
[----:B--2---:R-:W-:Y:S01]  /*2510*/  IMAD.WIDE R6, R4, 0x2, R22 ;  /* 0x0000000204067825 */ /* 0x004fe200078e0216 */
[----:B------:R-:W-:Y:S02]  /*2520*/  @!P5 MOV R15, R242 ;  /* 0x000000f2000fd202 */ /* 0x000fe40000000f00 */
[----:B------:R-:W-:-:S04]  /*2530*/  LEA R6, P0, R14, R6, 0x1 ;  /* 0x000000060e067211 */ /* 0x000fc800078008ff */
[----:B------:R-:W-:Y:S02]  /*2540*/  LEA.HI.X R7, R14, R7, R0, 0x1, P0 ;  /* 0x000000070e077211 */ /* 0x000fe400000f0c00 */
[----:B------:R-:W-:-:S05]  /*2550*/  @!P5 MOV R14, R241 ;  /* 0x000000f1000ed202 */ /* 0x000fca0000000f00 */
[----:B------:R-:W-:Y:S01]  /*2560*/  @!PT LDS RZ, [RZ] ;  /* 0x00000000fffff984 */ /* 0x000fe20000000800 */
[----:B------:R-:W-:Y:S01]  /*2570*/  @!PT LDS RZ, [RZ] ;  /* 0x00000000fffff984 */ /* 0x000fe20000000800 */
[----:B------:R-:W-:Y:S01]  /*2580*/  @!PT LDS RZ, [RZ] ;  /* 0x00000000fffff984 */ /* 0x000fe20000000800 */
[----:B------:R3:W-:Y:S04]  /*2590*/  @!P5 LDGSTS.E.BYPASS.LTC128B.128 [R237+0x8000], desc[UR6][R14.64] ;  /* 0x080000000eeddfae */ /* 0x0007e8000b901d46 */
[----:B------:R3:W-:Y:S04]  /*25a0*/  @P4 STS.128 [R237+0xa000], RZ ;  /* 0x00a000ffed004388 */ /* 0x0007e80000000c00 */
        /* <DEDUP_REMOVED lines=9> */
[----:B------:R3:W-:Y:S01]  /*2640*/  @P3 STS.128 [R237+0xe000], RZ ;  /* 0x00e000ffed003388 */ /* 0x0007e20000000c00 */
[----:B------:R-:W-:Y:S05]  /*2650*/  @P3 BRA `(.L_x_16) ;  /* 0x0000000000103947 */ /* 0x000fea0003800000 */
[----:B------:R-:W-:Y:S01]  /*2660*/  @!PT LDS RZ, [RZ] ;  /* 0x00000000fffff984 */ /* 0x000fe20000000800 */
[----:B------:R-:W-:Y:S01]  /*2670*/  @!PT LDS RZ, [RZ] ;  /* 0x00000000fffff984 */ /* 0x000fe20000000800 */
[----:B------:R-:W-:Y:S01]  /*2680*/  @!PT LDS RZ, [RZ] ;  /* 0x00000000fffff984 */ /* 0x000fe20000000800 */
[----:B------:R2:W-:Y:S02]  /*2690*/  LDGSTS.E.BYPASS.LTC128B.128 [R237+0xe000], desc[UR6][R6.64+0x180] ;  /* 0x0e00018006ed7fae */ /* 0x0005e4000b901d46 */
.L_x_16:
[----:B------:R-:W-:Y:S05]  /*26a0*/  BSYNC B0 ;  /* 0x0000000000007941 */ /* 0x000fea0003800000 */
.L_x_15:
[----:B------:R-:W-:Y:S01]  /*26b0*/  ISETP.GE.AND P0, PT, R18, UR13, PT ;  /* 0x0000000d12007c0c */ /* 0x000fe2000bf06270 */
[----:B------:R-:W-:-:S12]  /*26c0*/  BSSY B0, `(.L_x_17) ;  /* 0x000002b000007945 */ /* 0x000fd80003800000 */
[----:B------:R4:W-:Y:S04]  /*26d0*/  @P0 STS.128 [R237+0x9000], RZ ;  /* 0x009000ffed000388 */ /* 0x0009e80000000c00 */
[----:B------:R4:W-:Y:S04]  /*26e0*/  @P0 STS.128 [R237+0xb000], RZ ;  /* 0x00b000ffed000388 */ /* 0x0009e80000000c00 */
[----:B------:R4:W-:Y:S04]  /*26f0*/  @P0 STS.128 [R237+0xd000], RZ ;  /* 0x00d000ffed000388 */ /* 0x0009e80000000c00 */
[----:B------:R4:W-:Y:S01]  /*2700*/  @P0 STS.128 [R237+0xf000], RZ ;  /* 0x00f000ffed000388 */ /* 0x0009e20000000c00 */
[----:B------:R-:W-:Y:S05]  /*2710*/  @P0 BRA `(.L_x_18) ;  /* 0x0000000000940947 */ /* 0x000fea0003800000 */
[----:B------:R-:W-:Y:S01]  /*2720*/  P2R R11, PR, RZ, 0x1 ;  /* 0x00000001ff0b7803 */ /* 0x000fe20000000000 */
[----:B-123--:R-:W-:Y:S01]  /*2730*/  IMAD.WIDE.U32 R6, R8, 0x20, RZ ;  /* 0x0000002008067825 */ /* 0x00efe200078e00ff */
[----:B------:R-:W-:Y:S01]  /*2740*/  ISETP.NE.AND P0, PT, R248, RZ, PT ;  /* 0x000000fff800720c */ /* 0x000fe20003f05270 */
[----:B------:R1:W-:Y:S01]  /*2750*/  @P5 STS.128 [R237+0x9000], RZ ;  /* 0x009000ffed005388 */ /* 0x0003e20000000c00 */
[C---:B------:R-:W-:Y:S02]  /*2760*/  @!P5 LEA R14, P3, R8.reuse, R241, 0x6 ;  /* 0x000000f1080ed211 */ /* 0x040fe400078630ff */
[----:B------:R-:W-:Y:S02]  /*2770*/  ISETP.NE.AND P4, PT, R35, RZ, PT ;  /* 0x000000ff2300720c */ /* 0x000fe40003f85270 */
[----:B------:R-:W-:Y:S01]  /*2780*/  @!P5 LEA.HI.X R15, R8, R242, R9, 0x6, P3 ;  /* 0x000000f2080fd211 */ /* 0x000fe200018f3409 */
[----:B------:R-:W-:Y:S01]  /*2790*/  IMAD.SHL.U32 R9, R9, 0x20, RZ ;  /* 0x0000002009097824 */ /* 0x000fe200078e00ff */
[----:B------:R-:W-:-:S03]  /*27a0*/  IADD3 R0, P3, R10, R6, RZ ;  /* 0x000000060a007210 */ /* 0x000fc60007f7e0ff */
[----:B------:R-:W-:Y:S01]  /*27b0*/  @!PT LDS RZ, [RZ] ;  /* 0x00000000fffff984 */ /* 0x000fe20000000800 */
[----:B------:R-:W-:Y:S01]  /*27c0*/  @!PT LDS RZ, [RZ] ;  /* 0x00000000fffff984 */ /* 0x000fe20000000800 */
[----:B------:R-:W-:Y:S01]  /*27d0*/  @!PT LDS RZ, [RZ] ;  /* 0x00000000fffff984 */ /* 0x000fe20000000800 */
[----:B------:R1:W-:Y:S01]  /*27e0*/  @!P5 LDGSTS.E.BYPASS.LTC128B.128 [R237+0x9000], desc[UR6][R14.64] ;  /* 0x090000000eeddfae */ /* 0x0003e2000b901d46 */
[----:B------:R-:W-:Y:S02]  /*27f0*/  IADD3.X R10, R16, R7, R9, P3, !PT ;  /* 0x00000007100a7210 */ /* 0x000fe40001ffe409 */
[C---:B------:R-:W-:Y:S01]  /*2800*/  @!P0 LEA R8, P3, R0.reuse, UR14, 0x1 ;  /* 0x0000000e00088c11 */ /* 0x040fe2000f8608ff */
[----:B------:R1:W-:Y:S03]  /*2810*/  @P0 STS.128 [R237+0xb000], RZ ;  /* 0x00b000ffed000388 */ /* 0x0003e60000000c00 */
[C---:B------:R-:W-:Y:S02]  /*2820*/  @!P0 LEA.HI.X R9, R0.reuse, UR15, R10, 0x1, P3 ;  /* 0x0000000f00098c11 */ /* 0x040fe400098f0c0a */
[----:B------:R-:W-:-:S03]  /*2830*/  @!P6 LEA R6, P3, R0, UR14, 0x1 ;  /* 0x0000000e0006ec11 */ /* 0x000fc6000f8608ff */
[----:B------:R-:W-:Y:S01]  /*2840*/  @!PT LDS RZ, [RZ] ;  /* 0x00000000fffff984 */ /* 0x000fe20000000800 */
[----:B------:R-:W-:Y:S01]  /*2850*/  @!PT LDS RZ, [RZ] ;  /* 0x00000000fffff984 */ /* 0x000fe20000000800 */
[----:B------:R-:W-:Y:S01]  /*2860*/  @!PT LDS RZ, [RZ] ;  /* 0x00000000fffff984 */ /* 0x000fe20000000800 */
[----:B------:R1:W-:Y:S01]  /*2870*/  @!P0 LDGSTS.E.BYPASS.LTC128B.128 [R237+0xb000], desc[UR6][R8.64+0x80] ;  /* 0x0b00008008ed8fae */ /* 0x0003e2000b901d46 */
[----:B------:R-:W-:Y:S02]  /*2880*/  @!P6 LEA.HI.X R7, R0, UR15, R10, 0x1, P3 ;  /* 0x0000000f0007ec11 */ /* 0x000fe400098f0c0a */
[----:B------:R-:W-:Y:S01]  /*2890*/  ISETP.NE.AND P0, PT, R11, RZ, PT ;  /* 0x000000ff0b00720c */ /* 0x000fe20003f05270 */
[----:B------:R1:W-:Y:S04]  /*28a0*/  @P6 STS.128 [R237+0xd000], RZ ;  /* 0x00d000ffed006388 */ /* 0x0003e80000000c00 */
[----:B------:R-:W-:Y:S01]  /*28b0*/  @!PT LDS RZ, [RZ] ;  /* 0x00000000fffff984 */ /* 0x000fe20000000800 */
[----:B------:R-:W-:Y:S01]  /*28c0*/  @!PT LDS RZ, [RZ] ;  /* 0x00000000fffff984 */ /* 0x000fe20000000800 */
[----:B------:R-:W-:Y:S01]  /*28d0*/  @!PT LDS RZ, [RZ] ;  /* 0x00000000fffff984 */ /* 0x000fe20000000800 */
[----:B------:R1:W-:Y:S04]  /*28e0*/  @!P6 LDGSTS.E.BYPASS.LTC128B.128 [R237+0xd000], desc[UR6][R6.64+0x100] ;  /* 0x0d00010006edefae */ /* 0x0003e8000b901d46 */
[----:B------:R1:W-:Y:S01]  /*28f0*/  @P4 STS.128 [R237+0xf000], RZ ;  /* 0x00f000ffed004388 */ /* 0x0003e20000000c00 */
[----:B------:R-:W-:Y:S05]  /*2900*/  @P4 BRA `(.L_x_18) ;  /* 0x0000000000184947 */ /* 0x000fea0003800000 */
[----:B-1----:R-:W-:-:S04]  /*2910*/  LEA R6, P3, R0, UR14, 0x1 ;  /* 0x0000000e00067c11 */ /* 0x002fc8000f8608ff */
[----:B------:R-:W-:-:S05]  /*2920*/  LEA.HI.X R7, R0, UR15, R10, 0x1, P3 ;  /* 0x0000000f00077c11 */ /* 0x000fca00098f0c0a */
[----:B------:R-:W-:Y:S01]  /*2930*/  @!PT LDS RZ, [RZ] ;  /* 0x00000000fffff984 */ /* 0x000fe20000000800 */
[----:B------:R-:W-:Y:S01]  /*2940*/  @!PT LDS RZ, [RZ] ;  /* 0x00000000fffff984 */ /* 0x000fe20000000800 */
[----:B------:R-:W-:Y:S01]  /*2950*/  @!PT LDS RZ, [RZ] ;  /* 0x00000000fffff984 */ /* 0x000fe20000000800 */
[----:B------:R1:W-:Y:S04]  /*2960*/  LDGSTS.E.BYPASS.LTC128B.128 [R237+0xf000], desc[UR6][R6.64+0x180] ;  /* 0x0f00018006ed7fae */ /* 0x0003e8000b901d46 */
.L_x_18:
[----:B------:R-:W-:Y:S05]  /*2970*/  BSYNC B0 ;  /* 0x0000000000007941 */ /* 0x000fea0003800000 */
.L_x_17:
[----:B------:R1:W-:Y:S01]  /*2980*/  @P1 STS.128 [R237], RZ ;  /* 0x000000ffed001388 */ /* 0x0003e20000000c00 */
[----:B------:R-:W-:Y:S03]  /*2990*/  BSSY B0, `(.L_x_19) ;  /* 0x0000028000007945 */ /* 0x000fe60003800000 */
[----:B------:R1:W-:Y:S04]  /*29a0*/  @P1 STS.128 [R237+0x2000], RZ ;  /* 0x002000ffed001388 */ /* 0x0003e80000000c00 */
[----:B------:R1:W-:Y:S04]  /*29b0*/  @P1 STS.128 [R237+0x4000], RZ ;  /* 0x004000ffed001388 */ /* 0x0003e80000000c00 */
[----:B------:R1:W-:Y:S01]  /*29c0*/  @P1 STS.128 [R237+0x6000], RZ ;  /* 0x006000ffed001388 */ /* 0x0003e20000000c00 */
[----:B------:R-:W-:Y:S05]  /*29d0*/  @P1 BRA `(.L_x_20) ;  /* 0x00000000008c1947 */ /* 0x000fea0003800000 */
[----:B------:R-:W4:Y:S01]  /*29e0*/  LDC.64 R10, c[0x0][0x210] ;  /* 0x00008400ff0a7b82 */ /* 0x000f220000000a00 */
[----:B-123--:R-:W-:Y:S01]  /*29f0*/  IMAD.U32 R6, RZ, RZ, UR44 ;  /* 0x0000002cff067e24 */ /* 0x00efe2000f8e00ff */
[----:B------:R-:W-:Y:S01]  /*2a00*/  ISETP.NE.AND P4, PT, R248, RZ, PT ;  /* 0x000000fff800720c */ /* 0x000fe20003f85270 */
[----:B------:R-:W-:Y:S01]  /*2a10*/  IMAD.U32 R7, RZ, RZ, UR37 ;  /* 0x00000025ff077e24 */ /* 0x000fe2000f8e00ff */
[----:B------:R-:W-:Y:S01]  /*2a20*/  ISETP.NE.AND P3, PT, R35, RZ, PT ;  /* 0x000000ff2300720c */ /* 0x000fe20003f65270 */
[----:B------:R1:W-:Y:S01]  /*2a30*/  @P5 STS.128 [R237], RZ ;  /* 0x000000ffed005388 */ /* 0x0003e20000000c00 */
[----:B------:R-:W-:-:S05]  /*2a40*/  IMAD.WIDE.U32 R6, R24, UR26, R6 ;  /* 0x0000001a18067c25 */ /* 0x000fca000f8e0006 */
[----:B------:R-:W-:-:S03]  /*2a50*/  IADD3 R7, R31, R7, RZ ;  /* 0x000000071f077210 */ /* 0x000fc60007ffe0ff */
[----:B------:R-:W-:-:S04]  /*2a60*/  IMAD.WIDE.U32 R8, R30, UR54, R6 ;  /* 0x000000361e087c25 */ /* 0x000fc8000f8e0006 */
[----:B------:R-:W-:Y:S01]  /*2a70*/  VIADD R0, R9, UR20 ;  /* 0x0000001409007c36 */ /* 0x000fe20008000000 */
[----:B------:R-:W-:Y:S01]  /*2a80*/  @!P5 MOV R9, R243 ;  /* 0x000000f30009d202 */ /* 0x000fe20000000f00 */
[----:B----4-:R-:W-:-:S03]  /*2a90*/  IMAD.WIDE R6, R4, 0x2, R10 ;  /* 0x0000000204067825 */ /* 0x010fc600078e020a */
[----:B------:R-:W-:-:S04]  /*2aa0*/  LEA R6, P1, R8, R6, 0x1 ;  /* 0x0000000608067211 */ /* 0x000fc800078208ff */
[----:B------:R-:W-:Y:S02]  /*2ab0*/  LEA.HI.X R7, R8, R7, R0, 0x1, P1 ;  /* 0x0000000708077211 */ /* 0x000fe400008f0c00 */
[----:B------:R-:W-:-:S05]  /*2ac0*/  @!P5 MOV R8, R240 ;  /* 0x000000f00008d202 */ /* 0x000fca0000000f00 */
[----:B------:R-:W-:Y:S01]  /*2ad0*/  @!PT LDS RZ, [RZ] ;  /* 0x00000000fffff984 */ /* 0x000fe20000000800 */
[----:B------:R-:W-:Y:S01]  /*2ae0*/  @!PT LDS RZ, [RZ] ;  /* 0x00000000fffff984 */ /* 0x000fe20000000800 */
[----:B------:R-:W-:Y:S01]  /*2af0*/  @!PT LDS RZ, [RZ] ;  /* 0x00000000fffff984 */ /* 0x000fe20000000800 */
[----:B------:R1:W-:Y:S04]  /*2b00*/  @!P5 LDGSTS.E.BYPASS.LTC128B.128 [R237], desc[UR6][R8.64] ;  /* 0x0000000008eddfae */ /* 0x0003e8000b901d46 */
        /* <DEDUP_REMOVED lines=16> */
.L_x_20:
[----:B------:R-:W-:Y:S05]  /*2c10*/  BSYNC B0 ;  /* 0x0000000000007941 */ /* 0x000fea0003800000 */
.L_x_19:
[----:B------:R1:W-:Y:S01]  /*2c20*/  @P0 STS.128 [R237+0x1000], RZ ;  /* 0x001000ffed000388 */ /* 0x0003e20000000c00 */
[----:B------:R-:W-:Y:S03]  /*2c30*/  BSSY B0, `(.L_x_21) ;  /* 0x000002b000007945 */ /* 0x000fe60003800000 */
[----:B------:R1:W-:Y:S04]  /*2c40*/  @P0 STS.128 [R237+0x3000], RZ ;  /* 0x003000ffed000388 */ /* 0x0003e80000000c00 */
[----:B------:R1:W-:Y:S04]  /*2c50*/  @P0 STS.128 [R237+0x5000], RZ ;  /* 0x005000ffed000388 */ /* 0x0003e80000000c00 */
[----:B------:R1:W-:Y:S01]  /*2c60*/  @P0 STS.128 [R237+0x7000], RZ ;  /* 0x007000ffed000388 */ /* 0x0003e20000000c00 */
[----:B------:R-:W-:Y:S05]  /*2c70*/  @P0 BRA `(.L_x_22) ;  /* 0x0000000000980947 */ /* 0x000fea0003800000 */
[----:B------:R-:W-:Y:S01]  /*2c80*/  ISETP.NE.AND P4, PT, R248, RZ, PT ;  /* 0x000000fff800720c */ /* 0x000fe20003f85270 */
[----:B------:R-:W-:Y:S01]  /*2c90*/  UIMAD.WIDE.U32 UR14, UR26, 0x20, URZ ;  /* 0x000000201a0e78a5 */ /* 0x000fe2000f8e003f */
[----:B-123--:R-:W-:Y:S01]  /*2ca0*/  IMAD.U32 R7, RZ, RZ, UR26 ;  /* 0x0000001aff077e24 */ /* 0x00efe2000f8e00ff */
[----:B------:R-:W-:Y:S01]  /*2cb0*/  USHF.L.U32 UR19, UR27, 0x5, URZ ;  /* 0x000000051b137899 */ /* 0x000fe2000800063f */
[----:B------:R-:W-:Y:S01]  /*2cc0*/  IMAD.U32 R6, RZ, RZ, UR27 ;  /* 0x0000001bff067e24 */ /* 0x000fe2000f8e00ff */
[----:B------:R-:W-:Y:S01]  /*2cd0*/  ISETP.NE.AND P3, PT, R35, RZ, PT ;  /* 0x000000ff2300720c */ /* 0x000fe20003f65270 */
[----:B------:R1:W-:Y:S01]  /*2ce0*/  @P5 STS.128 [R237+0x1000], RZ ;  /* 0x001000ffed005388 */ /* 0x0003e20000000c00 */
[----:B------:R-:W-:Y:S02]  /*2cf0*/  IADD3 R0, P1, R12, UR14, RZ ;  /* 0x0000000e0c007c10 */ /* 0x000fe4000ff3e0ff */
[----:B------:R-:W-:Y:S01]  /*2d00*/  IMAD.U32 R12, RZ, RZ, UR19 ;  /* 0x00000013ff0c7e24 */ /* 0x000fe2000f8e00ff */
[----:B------:R-:W-:-:S04]  /*2d10*/  @!P5 LEA R10, P0, R7, R240, 0x6 ;  /* 0x000000f0070ad211 */ /* 0x000fc800078030ff */
[----:B------:R-:W-:Y:S02]  /*2d20*/  IADD3.X R12, R17, UR15, R12, P1, !PT ;  /* 0x0000000f110c7c10 */ /* 0x000fe40008ffe40c */
[C---:B------:R-:W-:Y:S02]  /*2d30*/  @!P4 LEA R8, P1, R0.reuse, UR16, 0x1 ;  /* 0x000000100008cc11 */ /* 0x040fe4000f8208ff */
[----:B------:R-:W-:Y:S02]  /*2d40*/  @!P5 LEA.HI.X R11, R7, R243, R6, 0x6, P0 ;  /* 0x000000f3070bd211 */ /* 0x000fe400000f3406 */
[C---:B------:R-:W-:Y:S02]  /*2d50*/  @!P6 LEA R6, P0, R0.reuse, UR16, 0x1 ;  /* 0x000000100006ec11 */ /* 0x040fe4000f8008ff */
[C-C-:B------:R-:W-:Y:S01]  /*2d60*/  @!P4 LEA.HI.X R9, R0.reuse, UR17, R12.reuse, 0x1, P1 ;  /* 0x000000110009cc11 */ /* 0x140fe200088f0c0c */
[----:B------:R-:W-:Y:S01]  /*2d70*/  @!PT LDS RZ, [RZ] ;  /* 0x00000000fffff984 */ /* 0x000fe20000000800 */
[----:B------:R-:W-:Y:S01]  /*2d80*/  @!PT LDS RZ, [RZ] ;  /* 0x00000000fffff984 */ /* 0x000fe20000000800 */
[----:B------:R-:W-:Y:S01]  /*2d90*/  @!PT LDS RZ, [RZ] ;  /* 0x00000000fffff984 */ /* 0x000fe20000000800 */
[----:B------:R1:W-:Y:S01]  /*2da0*/  @!P5 LDGSTS.E.BYPASS.LTC128B.128 [R237+0x1000], desc[UR6][R10.64] ;  /* 0x010000000aeddfae */ /* 0x0003e2000b901d46 */
[----:B------:R-:W-:-:S03]  /*2db0*/  @!P6 LEA.HI.X R7, R0, UR17, R12, 0x1, P0 ;  /* 0x000000110007ec11 */ /* 0x000fc600080f0c0c */
        /* <DEDUP_REMOVED lines=18> */
.L_x_22:
[----:B------:R-:W-:Y:S05]  /*2ee0*/  BSYNC B0 ;  /* 0x0000000000007941 */ /* 0x000fea0003800000 */
.L_x_21:
[----:B------:R1:W-:Y:S01]  /*2ef0*/  @P2 STS.128 [R237+0x10000], RZ ;  /* 0x010000ffed002388 */ /* 0x0003e20000000c00 */
[----:B------:R-:W-:Y:S03]  /*2f00*/  BSSY B0, `(.L_x_23) ;  /* 0x0000038000007945 */ /* 0x000fe60003800000 */
[----:B------:R1:W-:Y:S04]  /*2f10*/  @P2 STS.128 [R237+0x11000], RZ ;  /* 0x011000ffed002388 */ /* 0x0003e80000000c00 */
[----:B------:R1:W-:Y:S04]  /*2f20*/  @P2 STS.128 [R237+0x12000], RZ ;  /* 0x012000ffed002388 */ /* 0x0003e80000000c00 */
[----:B------:R1:W-:Y:S01]  /*2f30*/  @P2 STS.128 [R237+0x13000], RZ ;  /* 0x013000ffed002388 */ /* 0x0003e20000000c00 */
[----:B------:R-:W-:Y:S05]  /*2f40*/  @P2 BRA `(.L_x_24) ;  /* 0x0000000000cc2947 */ /* 0x000fea0003800000 */
[C---:B------:R-:W-:Y:S01]  /*2f50*/  LOP3.LUT R0, R25.reuse, 0x1, RZ, 0xc0, !PT ;  /* 0x0000000119007812 */ /* 0x040fe200078ec0ff */
[----:B-123--:R-:W-:Y:S01]  /*2f60*/  IMAD.U32 R6, RZ, RZ, UR28 ;  /* 0x0000001cff067e24 */ /* 0x00efe2000f8e00ff */
[----:B------:R-:W-:Y:S01]  /*2f70*/  LOP3.LUT R7, R25, 0xff, RZ, 0xc0, !PT ;  /* 0x000000ff19077812 */ /* 0x000fe200078ec0ff */
[----:B------:R-:W-:Y:S01]  /*2f80*/  ULDC.64 UR14, c[0x0][0x260] ;  /* 0x00009800000e7ab9 */ /* 0x000fe20000000a00 */
[----:B------:R-:W-:Y:S02]  /*2f90*/  ISETP.NE.U32.AND P3, PT, R0, 0x1, PT ;  /* 0x000000010000780c */ /* 0x000fe40003f65070 */
[C---:B------:R-:W-:Y:S02]  /*2fa0*/  LOP3.LUT P2, RZ, R7.reuse, 0x2, RZ, 0xc0, !PT ;  /* 0x0000000207ff7812 */ /* 0x040fe4000784c0ff */
[----:B------:R-:W-:Y:S02]  /*2fb0*/  IADD3 R0, P0, R20, UR28, RZ ;  /* 0x0000001c14007c10 */ /* 0x000fe4000ff1e0ff */
[----:B------:R-:W-:-:S02]  /*2fc0*/  LOP3.LUT P1, RZ, R7, 0x4, RZ, 0xc0, !PT ;  /* 0x0000000407ff7812 */ /* 0x000fc4000782c0ff */
[----:B------:R-:W-:Y:S01]  /*2fd0*/  LEA.HI.X.SX32 R6, R6, R34, 0x1, P0 ;  /* 0x0000002206067211 */ /* 0x000fe200000f0eff */
[----:B------:R-:W-:-:S04]  /*2fe0*/  IMAD.WIDE.U32 R4, R0, UR30, R4 ;  /* 0x0000001e00047c25 */ /* 0x000fc8000f8e0004 */
[----:B------:R-:W1:Y:S01]  /*2ff0*/  @!P3 LDC.64 R12, c[0x0][0x218] ;  /* 0x00008600ff0cbb82 */ /* 0x000e620000000a00 */
[----:B------:R-:W-:Y:S01]  /*3000*/  IMAD R6, R6, UR30, RZ ;  /* 0x0000001e06067c24 */ /* 0x000fe2000f8e02ff */
[----:B------:R-:W-:-:S03]  /*3010*/  IADD3 R4, P0, R4, UR45, RZ ;  /* 0x0000002d04047c10 */ /* 0x000fc6000ff1e0ff */
[----:B------:R-:W-:Y:S02]  /*3020*/  IMAD R6, R0, UR31, R6 ;  /* 0x0000001f00067c24 */ /* 0x000fe4000f8e0206 */
[----:B------:R-:W-:Y:S01]  /*3030*/  IMAD R0, R33, UR14, RZ ;  /* 0x0000000e21007c24 */ /* 0x000fe2000f8e02ff */
[----:B------:R-:W2:Y:S02]  /*3040*/  @P2 LDC.64 R10, c[0x0][0x218] ;  /* 0x00008600ff0a2b82 */ /* 0x000ea40000000a00 */
[----:B------:R-:W-:Y:S01]  /*3050*/  IADD3.X R5, R5, UR47, R6, P0, !PT ;  /* 0x0000002f05057c10 */ /* 0x000fe200087fe406 */
[C---:B------:R-:W-:Y:S02]  /*3060*/  IMAD R0, R21.reuse, UR15, R0 ;  /* 0x0000000f15007c24 */ /* 0x040fe4000f8e0200 */
[----:B------:R-:W-:-:S03]  /*3070*/  IMAD.WIDE.U32 R4, R21, UR14, R4 ;  /* 0x0000000e15047c25 */ /* 0x000fc6000f8e0004 */
[----:B------:R-:W3:Y:S01]  /*3080*/  @P1 LDC.64 R8, c[0x0][0x218] ;  /* 0x00008600ff081b82 */ /* 0x000ee20000000a00 */
[----:B------:R-:W-:Y:S01]  /*3090*/  IMAD.IADD R0, R5, 0x1, R0 ;  /* 0x0000000105007824 */ /* 0x000fe200078e0200 */
[----:B-1----:R-:W-:-:S04]  /*30a0*/  @!P3 LEA R12, P0, R4, R12, 0x1 ;  /* 0x0000000c040cb211 */ /* 0x002fc800078008ff */
[C---:B------:R-:W-:Y:S02]  /*30b0*/  @!P3 LEA.HI.X R13, R4.reuse, R13, R0, 0x1, P0 ;  /* 0x0000000d040db211 */ /* 0x040fe400000f0c00 */
[----:B--2---:R-:W-:-:S03]  /*30c0*/  @P2 LEA R10, P0, R4, R10, 0x1 ;  /* 0x0000000a040a2211 */ /* 0x004fc600078008ff */
[----:B------:R-:W-:Y:S01]  /*30d0*/  @!PT LDS RZ, [RZ] ;  /* 0x00000000fffff984 */ /* 0x000fe20000000800 */
[----:B------:R-:W-:Y:S01]  /*30e0*/  @!PT LDS RZ, [RZ] ;  /* 0x00000000fffff984 */ /* 0x000fe20000000800 */
[----:B------:R-:W-:Y:S01]  /*30f0*/  @!PT LDS RZ, [RZ] ;  /* 0x00000000fffff984 */ /* 0x000fe20000000800 */
[----:B------:R1:W-:Y:S01]  /*3100*/  @!P3 LDGSTS.E.BYPASS.LTC128B.128 [R237+0x10000], desc[UR6][R12.64] ;  /* 0x100000000cedbfae */ /* 0x0003e2000b901d46 */
[----:B------:R-:W-:-:S03]  /*3110*/  @P2 LEA.HI.X R11, R4, R11, R0, 0x1, P0 ;  /* 0x0000000b040b2211 */ /* 0x000fc600000f0c00 */
[----:B------:R1:W-:Y:S01]  /*3120*/  @P3 STS.128 [R237+0x10000], RZ ;  /* 0x010000ffed003388 */ /* 0x0003e20000000c00 */
        /* <DEDUP_REMOVED lines=13> */
[----:B------:R-:W2:Y:S02]  /*3200*/  @P0 LDC.64 R6, c[0x0][0x218] ;  /* 0x00008600ff060b82 */ /* 0x000ea40000000a00 */
[----:B--2---:R-:W-:-:S04]  /*3210*/  @P0 LEA R6, P4, R4, R6, 0x1 ;  /* 0x0000000604060211 */ /* 0x004fc800078808ff */
[----:B------:R-:W-:-:S05]  /*3220*/  @P0 LEA.HI.X R7, R4, R7, R0, 0x1, P4 ;  /* 0x0000000704070211 */ /* 0x000fca00020f0c00 */
[----:B------:R-:W-:Y:S01]  /*3230*/  @!PT LDS RZ, [RZ] ;  /* 0x00000000fffff984 */ /* 0x000fe20000000800 */
[----:B------:R-:W-:Y:S01]  /*3240*/  @!PT LDS RZ, [RZ] ;  /* 0x00000000fffff984 */ /* 0x000fe20000000800 */
[----:B------:R-:W-:Y:S01]  /*3250*/  @!PT LDS RZ, [RZ] ;  /* 0x00000000fffff984 */ /* 0x000fe20000000800 */
[----:B------:R1:W-:Y:S04]  /*3260*/  @P0 LDGSTS.E.BYPASS.LTC128B.128 [R237+0x13000], desc[UR6][R6.64+0x180] ;  /* 0x1300018006ed0fae */ /* 0x0003e8000b901d46 */
[----:B------:R1:W-:Y:S02]  /*3270*/  @!P0 STS.128 [R237+0x13000], RZ ;  /* 0x013000ffed008388 */ /* 0x0003e40000000c00 */
.L_x_24:
[----:B------:R-:W-:Y:S05]  /*3280*/  BSYNC B0 ;  /* 0x0000000000007941 */ /* 0x000fea0003800000 */
.L_x_23:
[----:B------:R-:W0:Y:S01]  /*3290*/  LDGDEPBAR ;  /* 0x00000000000079af */ /* 0x000e220000000000 */
[----:B------:R-:W-:Y:S01]  /*32a0*/  UIADD3 UR13, UR4, 0x14000, URZ ;  /* 0x00014000040d7890 */ /* 0x000fe2000fffe03f */
[----:B------:R-:W-:Y:S01]  /*32b0*/  IMAD.MOV.U32 R0, RZ, RZ, 0x20 ;  /* 0x00000020ff007424 */ /* 0x000fe200078e00ff */
[C---:B------:R-:W-:Y:S01]  /*32c0*/  LOP3.LUT P1, RZ, R32.reuse, 0x4, RZ, 0xc0, !PT ;  /* 0x0000000420ff7812 */ /* 0x040fe2000782c0ff */
[----:B------:R-:W-:Y:S01]  /*32d0*/  IMAD.MOV.U32 R192, RZ, RZ, 0x40 ;  /* 0x00000040ffc07424 */ /* 0x000fe200078e00ff */
[----:B------:R-:W-:Y:S01]  /*32e0*/  LOP3.LUT P0, RZ, R32, 0x2, RZ, 0xc0, !PT ;  /* 0x0000000220ff7812 */ /* 0x000fe2000780c0ff */
[----:B------:R-:W-:Y:S01]  /*32f0*/  IMAD.SHL.U32 R247, R44, 0x4, RZ ;  /* 0x000000042cf77824 */ /* 0x000fe200078e00ff */
[----:B------:R-:W-:Y:S01]  /*3300*/  LEA R4, R234, UR13, 0x1 ;  /* 0x0000000dea047c11 */ /* 0x000fe2000f8e08ff */
[----:B------:R-:W-:Y:S01]  /*3310*/  ULEA UR13, UR22, 0x20, 0x5 ;  /* 0x00000020160d7891 */ /* 0x000fe2000f8e283f */
[----:B------:R-:W-:Y:S02]  /*3320*/  SEL R0, R0, 0xffffffe0, !P0 ;  /* 0xffffffe000007807 */ /* 0x000fe40004000000 */
[----:B------:R-:W-:-:S02]  /*3330*/  CS2R R126, SRZ ;  /* 0x00000000007e7805 */ /* 0x000fc4000001ff00 */
[----:B------:R-:W-:Y:S02]  /*3340*/  SEL R192, R192, 0xffffffc0, !P1 ;  /* 0xffffffc0c0c07807 */ /* 0x000fe40004800000 */
[----:B------:R-:W-:Y:S02]  /*3350*/  CS2R R124, SRZ ;  /* 0x00000000007c7805 */ /* 0x000fe4000001ff00 */
[----:B------:R-:W-:Y:S02]  /*3360*/  LEA R180, R234, UR4, 0x1 ;  /* 0x00000004eab47c11 */ /* 0x000fe4000f8e08ff */
[----:B------:R-:W-:Y:S02]  /*3370*/  CS2R R130, SRZ ;  /* 0x0000000000827805 */ /* 0x000fe4000001ff00 */
[----:B------:R-:W-:Y:S02]  /*3380*/  IADD3 R192, R0, R4, R192 ;  /* 0x0000000400c07210 */ /* 0x000fe40007ffe0c0 */
[----:B------:R-:W-:-:S02]  /*3390*/  CS2R R128, SRZ ;  /* 0x0000000000807805 */ /* 0x000fc4000001ff00 */
[----:B------:R-:W-:Y:S02]  /*33a0*/  CS2R R122, SRZ ;  /* 0x00000000007a7805 */ /* 0x000fe4000001ff00 */
[----:B------:R-:W-:Y:S02]  /*33b0*/  CS2R R120, SRZ ;  /* 0x0000000000787805 */ /* 0x000fe4000001ff00 */
[----:B------:R-:W-:Y:S02]  /*33c0*/  CS2R R118, SRZ ;  /* 0x0000000000767805 */ /* 0x000fe4000001ff00 */
[----:B------:R-:W-:Y:S02]  /*33d0*/  CS2R R116, SRZ ;  /* 0x0000000000747805 */ /* 0x000fe4000001ff00 */
[----:B------:R-:W-:Y:S02]  /*33e0*/  CS2R R110, SRZ ;  /* 0x00000000006e7805 */ /* 0x000fe4000001ff00 */
[----:B------:R-:W-:-:S02]  /*33f0*/  CS2R R108, SRZ ;  /* 0x00000000006c7805 */ /* 0x000fc4000001ff00 */
[----:B------:R-:W-:Y:S01]  /*3400*/  CS2R R114, SRZ ;  /* 0x0000000000727805 */ /* 0x000fe2000001ff00 */
[----:B------:R-:W-:-:S04]  /*3410*/  DEPBAR.LE SB0, 0x1 ;  /* 0x000080400000791a */ /* 0x000fc80000000000 */
[----:B------:R-:W-:Y:S01]  /*3420*/  BAR.SYNC.DEFER_BLOCKING 0x0 ;  /* 0x0000000000007b1d */ /* 0x000fe20000010000 */
[----:B------:R-:W-:Y:S02]  /*3430*/  CS2R R112, SRZ ;  /* 0x0000000000707805 */ /* 0x000fe4000001ff00 */
[----:B------:R-:W-:Y:S02]  /*3440*/  CS2R R106, SRZ ;  /* 0x00000000006a7805 */ /* 0x000fe4000001ff00 */
[----:B------:R-:W-:Y:S02]  /*3450*/  CS2R R104, SRZ ;  /* 0x0000000000687805 */ /* 0x000fe4000001ff00 */
        /* <DEDUP_REMOVED lines=16> */
[----:B-1-3--:R-:W-:Y:S02]  /*3560*/  CS2R R14, SRZ ;  /* 0x00000000000e7805 */ /* 0x00afe4000001ff00 */
[----:B------:R-:W-:Y:S02]  /*3570*/  CS2R R12, SRZ ;  /* 0x00000000000c7805 */ /* 0x000fe4000001ff00 */
[----:B------:R-:W-:Y:S01]  /*3580*/  SHF.L.U64.HI R246, R44, 0x2, R246 ;  /* 0x000000022cf67819 */ /* 0x000fe200000102f6 */
[----:B------:R-:W-:Y:S01]  /*3590*/  UISETP.GE.AND UP0, UPT, UR13, UR5, UPT ;  /* 0x000000050d00728c */ /* 0x000fe2000bf06270 */
[----:B------:R1:W3:Y:S01]  /*35a0*/  LDSM.16.M88.4 R132, [R180+0x14000] ;  /* 0x01400000b484783b */ /* 0x0002e20000000200 */
[----:B------:R-:W-:Y:S01]  /*35b0*/  ULDC UR16, c[0x0][0x2dc] ;  /* 0x0000b70000107ab9 */ /* 0x000fe20000000800 */
[----:B------:R-:W-:-:S02]  /*35c0*/  ULDC UR15, c[0x0][0x2ec] ;  /* 0x0000bb00000f7ab9 */ /* 0x000fc40000000800 */
[----:B------:R1:W1:Y:S04]  /*35d0*/  LDSM.16.M88.4 R148, [R180+0x15000] ;  /* 0x01500000b494783b */ /* 0x0002680000000200 */
[----:B------:R1:W1:Y:S04]  /*35e0*/  LDSM.16.M88.4 R164, [R180+0x16000] ;  /* 0x01600000b4a4783b */ /* 0x0002680000000200 */
[----:B------:R1:W1:Y:S04]  /*35f0*/  LDSM.16.M88.4 R160, [R192+0x1000] ;  /* 0x00100000c0a0783b */ /* 0x0002680000000200 */
[----:B------:R1:W1:Y:S04]  /*3600*/  LDSM.16.M88.4 R176, [R192+0x2000] ;  /* 0x00200000c0b0783b */ /* 0x0002680000000200 */
[----:B------:R-:W1:Y:S04]  /*3610*/  LDSM.16.M88.4 R180, [R180+0x17000] ;  /* 0x01700000b4b4783b */ /* 0x000e680000000200 */
[----:B------:R-:W1:Y:S04]  /*3620*/  LDSM.16.M88.4 R192, [R192+0x3000] ;  /* 0x00300000c0c0783b */ /* 0x000e680000000200 */
[----:B------:R1:W1:Y:S04]  /*3630*/  LDSM.16.M88.4 R136, [R229] ;  /* 0x00000000e588783b */ /* 0x0002680000000200 */
[----:B------:R1:W1:Y:S04]  /*3640*/  LDSM.16.M88.4 R140, [R230] ;  /* 0x00000000e68c783b */ /* 0x0002680000000200 */
[----:B------:R1:W1:Y:S04]  /*3650*/  LDSM.16.M88.4 R144, [R231] ;  /* 0x00000000e790783b */ /* 0x0002680000000200 */
[----:B------:R1:W1:Y:S04]  /*3660*/  LDSM.16.M88.4 R152, [R229+0x1000] ;  /* 0x00100000e598783b */ /* 0x0002680000000200 */
[----:B------:R1:W1:Y:S04]  /*3670*/  LDSM.16.M88.4 R156, [R230+0x1000] ;  /* 0x00100000e69c783b */ /* 0x0002680000000200 */
[----:B------:R1:W1:Y:S04]  /*3680*/  LDSM.16.M88.4 R168, [R229+0x2000] ;  /* 0x00200000e5a8783b */ /* 0x0002680000000200 */
[----:B------:R1:W1:Y:S04]  /*3690*/  LDSM.16.M88.4 R172, [R230+0x2000] ;  /* 0x00200000e6ac783b */ /* 0x0002680000000200 */
[----:B------:R1:W1:Y:S04]  /*36a0*/  LDSM.16.M88.4 R184, [R229+0x3000] ;  /* 0x00300000e5b8783b */ /* 0x0002680000000200 */
[----:B---3--:R1:W1:Y:S02]  /*36b0*/  LDSM.16.M88.4 R188, [R230+0x3000] ;  /* 0x00300000e6bc783b */ /* 0x0082640000000200 */
.L_x_27:
[----:B------:R-:W0:Y:S01]  /*36c0*/  LDGDEPBAR ;  /* 0x00000000000079af */ /* 0x000e220000000000 */
[----:B------:R-:W-:Y:S01]  /*36d0*/  LEA R0, R234, UR4, 0x1 ;  /* 0x00000004ea007c11 */ /* 0x000fe2000f8e08ff */
[----:B------:R-:W-:Y:S01]  /*36e0*/  UISETP.GE.AND UP3, UPT, UR8, 0x1, UPT ;  /* 0x000000010800788c */ /* 0x000fe2000bf66270 */
[----:B------:R-:W-:Y:S01]  /*36f0*/  PLOP3.LUT P0, PT, PT, PT, UP0, 0x80, 0x0 ;  /* 0x000000000000781c */ /* 0x000fe20003f0f008 */
[----:B------:R-:W3:Y:S01]  /*3700*/  LDL R69, [R1+0x4] ;  /* 0x0000040001457983 */ /* 0x000ee20000100800 */
[----:B------:R-:W-:Y:S02]  /*3710*/  PLOP3.LUT P2, PT, PT, PT, UP0, 0x80, 0x0 ;  /* 0x000000000000781c */ /* 0x000fe40003f4f008 */
[----:B------:R-:W-:Y:S01]  /*3720*/  PLOP3.LUT P3, PT, PT, PT, UP0, 0x80, 0x0 ;  /* 0x000000000000781c */ /* 0x000fe20003f6f008 */
[----:B------:R-:W4:Y:S01]  /*3730*/  LDL R68, [R1] ;  /* 0x0000000001447983 */ /* 0x000f220000100800 */
[----:B------:R-:W-:Y:S02]  /*3740*/  PLOP3.LUT P1, PT, PT, PT, UP0, 0x80, 0x0 ;  /* 0x000000000000781c */ /* 0x000fe40003f2f008 */
[----:B------:R-:W-:Y:S01]  /*3750*/  PLOP3.LUT P4, PT, PT, PT, UP0, 0x80, 0x0 ;  /* 0x000000000000781c */ /* 0x000fe20003f8f008 */
[----:B------:R-:W-:Y:S04]  /*3760*/  DEPBAR.LE SB0, 0x0 ;  /* 0x000080000000791a */ /* 0x000fe80000000000 */
[----:B------:R-:W-:Y:S06]  /*3770*/  BAR.SYNC.DEFER_BLOCKING 0x0 ;  /* 0x0000000000007b1d */ /* 0x000fec0000010000 */
[----:B-1----:R-:W-:Y:S04]  /*3780*/  LDSM.16.M88.4 R8, [R2] ;  /* 0x000000000208783b */ /* 0x002fe80000000200 */
[----:B------:R-:W2:Y:S04]  /*3790*/  LDSM.16.M88.4 R44, [R0+0x10000] ;  /* 0x01000000002c783b */ /* 0x000ea80000000200 */
[----:B------:R-:W-:Y:S04]  /*37a0*/  LDSM.16.M88.4 R48, [R224] ;  /* 0x00000000e030783b */ /* 0x000fe80000000200 */
[----:B------:R-:W1:Y:S04]  /*37b0*/  LDSM.16.M88.4 R52, [R229+-0x4000] ;  /* 0xffc00000e534783b */ /* 0x000e680000000200 */
[----:B------:R-:W-:Y:S04]  /*37c0*/  LDSM.16.M88.4 R56, [R228] ;  /* 0x00000000e438783b */ /* 0x000fe80000000200 */
[----:B------:R-:W1:Y:S04]  /*37d0*/  LDSM.16.M88.4 R60, [R230+-0x4000] ;  /* 0xffc00000e63c783b */ /* 0x000e680000000200 */
[----:B------:R-:W-:Y:S01]  /*37e0*/  LDSM.16.M88.4 R64, [R231+-0x4000] ;  /* 0xffc00000e740783b */ /* 0x000fe20000000200 */
[C---:B--2---:R-:W-:Y:S06]  /*37f0*/  HMMA.16816.F32.BF16 R4, R8.reuse, R44, RZ ;  /* 0x0000002c0804723c */ /* 0x044fec00000418ff */
[----:B------:R-:W-:Y:S01]  /*3800*/  HMMA.16816.F32.BF16 R8, R8, R46, RZ ;  /* 0x0000002e0808723c */ /* 0x000fe200000418ff */
[----:B------:R-:W2:Y:S11]  /*3810*/  LDSM.16.M88.4 R44, [R227] ;  /* 0x00000000e32c783b */ /* 0x000eb60000000200 */
[----:B------:R-:W-:Y:S06]  /*3820*/  @!UPT UIADD3 URZ, URZ, URZ, URZ ;  /* 0x0000003f3f3ff290 */ /* 0x000fec000fffe03f */
[C---:B-1----:R-:W-:Y:S06]  /*3830*/  HMMA.16816.F32.BF16 R4, R48.reuse, R52, R4 ;  /* 0x000000343004723c */ /* 0x042fec0000041804 */
[----:B------:R-:W-:Y:S01]  /*3840*/  HMMA.16816.F32.BF16 R8, R48, R54, R8 ;  /* 0x000000363008723c */ /* 0x000fe20000041808 */
[----:B------:R-:W-:Y:S04]  /*3850*/  LDSM.16.M88.4 R48, [R2+0x2000] ;  /* 0x002000000230783b */ /* 0x000fe80000000200 */
[----:B------:R-:W1:Y:S11]  /*3860*/  LDSM.16.M88.4 R52, [R0+0x11000] ;  /* 0x011000000034783b */ /* 0x000e760000000200 */
[----:B------:R-:W-:Y:S02]  /*3870*/  @!UPT UIADD3 URZ, URZ, URZ, URZ ;  /* 0x0000003f3f3ff290 */ /* 0x000fe4000fffe03f */
[C---:B------:R-:W-:Y:S06]  /*3880*/  HMMA.16816.F32.BF16 R4, R56.reuse, R60, R4 ;  /* 0x0000003c3804723c */ /* 0x040fec0000041804 */
[----:B------:R-:W-:Y:S01]  /*3890*/  HMMA.16816.F32.BF16 R8, R56, R62, R8 ;  /* 0x0000003e3808723c */ /* 0x000fe20000041808 */
[----:B------:R-:W-:Y:S04]  /*38a0*/  LDSM.16.M88.4 R56, [R224+0x2000] ;  /* 0x00200000e038783b */ /* 0x000fe80000000200 */
[----:B------:R-:W1:Y:S11]  /*38b0*/  LDSM.16.M88.4 R60, [R229+-0x3000] ;  /* 0xffd00000e53c783b */ /* 0x000e760000000200 */
[----:B------:R-:W-:Y:S02]  /*38c0*/  @!UPT UIADD3 URZ, URZ, URZ, URZ ;  /* 0x0000003f3f3ff290 */ /* 0x000fe4000fffe03f */
[C---:B--2---:R-:W-:Y:S06]  /*38d0*/  HMMA.16816.F32.BF16 R4, R44.reuse, R64, R4 ;  /* 0x000000402c04723c */ /* 0x044fec0000041804 */
[----:B------:R-:W-:Y:S01]  /*38e0*/  HMMA.16816.F32.BF16 R8, R44, R66, R8 ;  /* 0x000000422c08723c */ /* 0x000fe20000041808 */
[----:B------:R-:W-:Y:S04]  /*38f0*/  LDSM.16.M88.4 R44, [R228+0x2000] ;  /* 0x00200000e42c783b */ /* 0x000fe80000000200 */
[----:B------:R-:W2:Y:S11]  /*3900*/  LDSM.16.M88.4 R64, [R230+-0x3000] ;  /* 0xffd00000e640783b */ /* 0x000eb60000000200 */
[----:B------:R-:W-:Y:S02]  /*3910*/  @!UPT UIADD3 URZ, URZ, URZ, URZ ;  /* 0x0000003f3f3ff290 */ /* 0x000fe4000fffe03f */
[C---:B-1----:R-:W-:Y:S06]  /*3920*/  HMMA.16816.F32.BF16 R4, R48.reuse, R52, R4 ;  /* 0x000000343004723c */ /* 0x042fec0000041804 */
[----:B------:R-:W-:Y:S01]  /*3930*/  HMMA.16816.F32.BF16 R8, R48, R54, R8 ;  /* 0x000000363008723c */ /* 0x000fe20000041808 */
[----:B------:R-:W-:Y:S04]  /*3940*/  LDSM.16.M88.4 R48, [R227+0x2000] ;  /* 0x00200000e330783b */ /* 0x000fe80000000200 */
[----:B------:R-:W1:Y:S11]  /*3950*/  LDSM.16.M88.4 R52, [R231+-0x3000] ;  /* 0xffd00000e734783b */ /* 0x000e760000000200 */
[----:B------:R-:W-:Y:S02]  /*3960*/  @!UPT UIADD3 URZ, URZ, URZ, URZ ;  /* 0x0000003f3f3ff290 */ /* 0x000fe4000fffe03f */
[C---:B------:R-:W-:Y:S06]  /*3970*/  HMMA.16816.F32.BF16 R4, R56.reuse, R60, R4 ;  /* 0x0000003c3804723c */ /* 0x040fec0000041804 */
[----:B------:R-:W-:Y:S01]  /*3980*/  HMMA.16816.F32.BF16 R8, R56, R62, R8 ;  /* 0x0000003e3808723c */ /* 0x000fe20000041808 */
[----:B------:R-:W-:Y:S04]  /*3990*/  LDSM.16.M88.4 R56, [R2+0x4000] ;  /* 0x004000000238783b */ /* 0x000fe80000000200 */
[----:B------:R-:W1:Y:S11]  /*39a0*/  LDSM.16.M88.4 R60, [R0+0x12000] ;  /* 0x01200000003c783b */ /* 0x000e760000000200 */
        /* <DEDUP_REMOVED lines=14> */
[----:B------:R-:W3:Y:S11]  /*3a90*/  LDSM.16.M88.4 R60, [R231+-0x2000] ;  /* 0xffe00000e73c783b */ /* 0x000ef60000000200 */
[----:B------:R-:W-:Y:S02]  /*3aa0*/  @!UPT UIADD3 URZ, URZ, URZ, URZ ;  /* 0x0000003f3f3ff290 */ /* 0x000fe4000fffe03f */
[C---:B--2---:R-:W-:Y:S06]  /*3ab0*/  HMMA.16816.F32.BF16 R4, R44.reuse, R64, R4 ;  /* 0x000000402c04723c */ /* 0x044fec0000041804 */
[----:B------:R-:W-:Y:S01]  /*3ac0*/  HMMA.16816.F32.BF16 R8, R44, R66, R8 ;  /* 0x000000422c08723c */ /* 0x000fe20000041808 */
[----:B------:R-:W-:Y:S04]  /*3ad0*/  LDSM.16.M88.4 R64, [R0+0x13000] ;  /* 0x013000000040783b */ /* 0x000fe80000000200 */
[----:B------:R-:W2:Y:S11]  /*3ae0*/  LDSM.16.M88.4 R44, [R2+0x6000] ;  /* 0x00600000022c783b */ /* 0x000eb60000000200 */
[----:B------:R-:W-:Y:S02]  /*3af0*/  @!UPT UIADD3 URZ, URZ, URZ, URZ ;  /* 0x0000003f3f3ff290 */ /* 0x000fe4000fffe03f */
[C---:B-1----:R-:W-:Y:S06]  /*3b00*/  HMMA.16816.F32.BF16 R4, R48.reuse, R52, R4 ;  /* 0x000000343004723c */ /* 0x042fec0000041804 */
[----:B------:R-:W-:Y:S01]  /*3b10*/  HMMA.16816.F32.BF16 R8, R48, R54, R8 ;  /* 0x000000363008723c */ /* 0x000fe20000041808 */
[----:B------:R-:W-:Y:S04]  /*3b20*/  LDSM.16.M88.4 R48, [R224+0x6000] ;  /* 0x00600000e030783b */ /* 0x000fe80000000200 */
[----:B------:R-:W1:Y:S11]  /*3b30*/  LDSM.16.M88.4 R52, [R229+-0x1000] ;  /* 0xfff00000e534783b */ /* 0x000e760000000200 */
[----:B------:R-:W-:Y:S02]  /*3b40*/  @!UPT UIADD3 URZ, URZ, URZ, URZ ;  /* 0x0000003f3f3ff290 */ /* 0x000fe4000fffe03f */
[C---:B---3--:R-:W-:Y:S06]  /*3b50*/  HMMA.16816.F32.BF16 R4, R56.reuse, R60, R4 ;  /* 0x0000003c3804723c */ /* 0x048fec0000041804 */
[----:B------:R-:W-:Y:S01]  /*3b60*/  HMMA.16816.F32.BF16 R8, R56, R62, R8 ;  /* 0x0000003e3808723c */ /* 0x000fe20000041808 */
[----:B------:R-:W-:Y:S04]  /*3b70*/  LDSM.16.M88.4 R56, [R228+0x6000] ;  /* 0x00600000e438783b */ /* 0x000fe80000000200 */
[----:B------:R-:W3:Y:S11]  /*3b80*/  LDSM.16.M88.4 R60, [R230+-0x1000] ;  /* 0xfff00000e63c783b */ /* 0x000ef60000000200 */
[----:B------:R-:W-:Y:S02]  /*3b90*/  @!UPT UIADD3 URZ, URZ, URZ, URZ ;  /* 0x0000003f3f3ff290 */ /* 0x000fe4000fffe03f */
[C---:B--2---:R-:W-:Y:S06]  /*3ba0*/  HMMA.16816.F32.BF16 R4, R44.reuse, R64, R4 ;  /* 0x000000402c04723c */ /* 0x044fec0000041804 */
[----:B------:R-:W-:Y:S01]  /*3bb0*/  HMMA.16816.F32.BF16 R8, R44, R66, R8 ;  /* 0x000000422c08723c */ /* 0x000fe20000041808 */
[----:B------:R-:W-:Y:S04]  /*3bc0*/  LDSM.16.M88.4 R44, [R227+0x6000] ;  /* 0x00600000e32c783b */ /* 0x000fe80000000200 */
[----:B------:R-:W2:Y:S11]  /*3bd0*/  LDSM.16.M88.4 R64, [R231+-0x1000] ;  /* 0xfff00000e740783b */ /* 0x000eb60000000200 */
[----:B------:R-:W-:Y:S02]  /*3be0*/  @!UPT UIADD3 URZ, URZ, URZ, URZ ;  /* 0x0000003f3f3ff290 */ /* 0x000fe4000fffe03f */
[C---:B-1----:R-:W-:Y:S06]  /*3bf0*/  HMMA.16816.F32.BF16 R4, R48.reuse, R52, R4 ;  /* 0x000000343004723c */ /* 0x042fec0000041804 */
[----:B------:R-:W-:Y:S07]  /*3c00*/  HMMA.16816.F32.BF16 R8, R48, R54, R8 ;  /* 0x000000363008723c */ /* 0x000fee0000041808 */
[----:B------:R-:W-:Y:S04]  /*3c10*/  IMAD.U32 R48, RZ, RZ, UR22 ;  /* 0x00000016ff307e24 */ /* 0x000fe8000f8e00ff */
[----:B------:R-:W-:Y:S05]  /*3c20*/  @P0 IMAD R48, R48, 0x20, R69 ;  /* 0x0000002030300824 */ /* 0x000fea00078e0245 */
[C---:B------:R-:W-:Y:S02]  /*3c30*/  @P2 ISETP.GE.AND P0, PT, R48.reuse, UR5, PT ;  /* 0x0000000530002c0c */ /* 0x040fe4000bf06270 */
[C---:B---3--:R-:W-:Y:S01]  /*3c40*/  HMMA.16816.F32.BF16 R4, R56.reuse, R60, R4 ;  /* 0x0000003c3804723c */ /* 0x048fe20000041804 */
[----:B------:R-:W-:Y:S05]  /*3c50*/  PLOP3.LUT P2, PT, PT, PT, UP0, 0x80, 0x0 ;  /* 0x000000000000781c */ /* 0x000fea0003f4f008 */
[----:B------:R-:W-:Y:S08]  /*3c60*/  HMMA.16816.F32.BF16 R8, R56, R62, R8 ;  /* 0x0000003e3808723c */ /* 0x000ff00000041808 */
[----:B------:R-:W-:Y:S01]  /*3c70*/  @P2 VIADD R0, R48, 0x1 ;  /* 0x0000000130002836 */ /* 0x000fe20000000000 */
[----:B------:R-:W-:Y:S09]  /*3c80*/  PLOP3.LUT P2, PT, PT, PT, UP0, 0x80, 0x0 ;  /* 0x000000000000781c */ /* 0x000ff20003f4f008 */
[C---:B--2---:R-:W-:Y:S06]  /*3c90*/  HMMA.16816.F32.BF16 R4, R44.reuse, R64, R4 ;  /* 0x000000402c04723c */ /* 0x044fec0000041804 */
[----:B------:R-:W-:Y:S07]  /*3ca0*/  HMMA.16816.F32.BF16 R8, R44, R66, R8 ;  /* 0x000000422c08723c */ /* 0x000fee0000041808 */
[----:B-----5:R-:W-:Y:S01]  /*3cb0*/  FMUL.FTZ R44, R244, 1.4426950216293334961 ;  /* 0x3fb8aa3bf42c7820 */ /* 0x020fe20000410000 */
[----:B------:R-:W-:Y:S01]  /*3cc0*/  @P4 VIADD R45, R48, 0x8 ;  /* 0x00000008302d4836 */ /* 0x000fe20000000000 */
[----:B----4-:R-:W-:Y:S09]  /*3cd0*/  ISETP.NE.AND P4, PT, R68, RZ, PT ;  /* 0x000000ff4400720c */ /* 0x010ff20003f85270 */
[----:B------:R-:W-:Y:S02]  /*3ce0*/  @P3 FSEL R4, R4, -INF , !P0 ;  /* 0xff80000004043808 */ /* 0x000fe40004000000 */
[----:B------:R-:W-:Y:S02]  /*3cf0*/  @P1 FSEL R6, R6, -INF , !P0 ;  /* 0xff80000006061808 */ /* 0x000fe40004000000 */
[----:B------:R-:W-:Y:S02]  /*3d00*/  PLOP3.LUT P0, PT, PT, PT, UP0, 0x80, 0x0 ;  /* 0x000000000000781c */ /* 0x000fe40003f0f008 */
[----:B------:R-:W-:Y:S02]  /*3d10*/  PLOP3.LUT P1, PT, PT, PT, UP0, 0x80, 0x0 ;  /* 0x000000000000781c */ /* 0x000fe40003f2f008 */
[----:B------:R-:W-:Y:S09]  /*3d20*/  PLOP3.LUT P3, PT, PT, PT, UP0, 0x80, 0x0 ;  /* 0x000000000000781c */ /* 0x000ff20003f6f008 */
[----:B------:R-:W-:Y:S01]  /*3d30*/  @P0 ISETP.GE.AND P0, PT, R0, UR5, PT ;  /* 0x0000000500000c0c */ /* 0x000fe2000bf06270 */
[----:B------:R-:W-:Y:S03]  /*3d40*/  FMUL.FTZ R0, R245, 1.4426950216293334961 ;  /* 0x3fb8aa3bf5007820 */ /* 0x000fe60000410000 */
[----:B------:R-:W-:Y:S02]  /*3d50*/  @P1 FSEL R5, R5, -INF , !P0 ;  /* 0xff80000005051808 */ /* 0x000fe40004000000 */
[----:B------:R-:W-:Y:S02]  /*3d60*/  FSETP.NEU.FTZ.AND P1, PT, R244, -INF , PT ;  /* 0xff800000f400780b */ /* 0x000fe40003f3d000 */
[----:B------:R-:W-:Y:S02]  /*3d70*/  @P2 FSEL R7, R7, -INF , !P0 ;  /* 0xff80000007072808 */ /* 0x000fe40004000000 */
[----:B------:R-:W-:Y:S02]  /*3d80*/  FSEL R44, R44, RZ, P1 ;  /* 0x000000ff2c2c7208 */ /* 0x000fe40000800000 */
[----:B------:R-:W-:Y:S02]  /*3d90*/  PLOP3.LUT P1, PT, PT, PT, UP0, 0x80, 0x0 ;  /* 0x000000000000781c */ /* 0x000fe40003f2f008 */
[----:B------:R-:W-:Y:S01]  /*3da0*/  FSETP.NEU.FTZ.AND P0, PT, R245, -INF , PT ;  /* 0xff800000f500780b */ /* 0x000fe20003f1d000 */
[--C-:B------:R-:W-:Y:S01]  /*3db0*/  FFMA.FTZ R4, R4, UR15, -R44.reuse ;  /* 0x0000000f04047c23 */ /* 0x100fe2000801082c */
[----:B------:R-:W-:Y:S01]  /*3dc0*/  PLOP3.LUT P2, PT, PT, PT, UP0, 0x80, 0x0 ;  /* 0x000000000000781c */ /* 0x000fe20003f4f008 */
[----:B------:R-:W-:Y:S01]  /*3dd0*/  FFMA.FTZ R5, R5, UR15, -R44 ;  /* 0x0000000f05057c23 */ /* 0x000fe2000801082c */
[----:B------:R-:W-:Y:S01]  /*3de0*/  FSEL R0, R0, RZ, P0 ;  /* 0x000000ff00007208 */ /* 0x000fe20000000000 */
[----:B------:R-:W-:Y:S01]  /*3df0*/  MUFU.EX2 R60, R4 ;  /* 0x00000004003c7308 */ /* 0x000fe20000000800 */
[----:B------:R-:W-:Y:S02]  /*3e00*/  @P3 ISETP.GE.AND P0, PT, R45, UR5, PT ;  /* 0x000000052d003c0c */ /* 0x000fe4000bf06270 */
[----:B------:R-:W-:Y:S01]  /*3e10*/  PLOP3.LUT P3, PT, PT, PT, UP3, 0x80, 0x0 ;  /* 0x000000000000781c */ /* 0x000fe20003f6f038 */
[--C-:B------:R-:W-:Y:S01]  /*3e20*/  FFMA.FTZ R6, R6, UR15, -R0.reuse ;  /* 0x0000000f06067c23 */ /* 0x100fe20008010800 */
[----:B------:R-:W-:Y:S01]  /*3e30*/  FFMA.FTZ R7, R7, UR15, -R0 ;  /* 0x0000000f07077c23 */ /* 0x000fe20008010800 */
[----:B------:R-:W-:Y:S02]  /*3e40*/  @P1 FSEL R8, R8, -INF , !P0 ;  /* 0xff80000008081808 */ /* 0x000fe40004000000 */
[----:B------:R-:W-:Y:S02]  /*3e50*/  PLOP3.LUT P1, PT, PT, PT, UP0, 0x80, 0x0 ;  /* 0x000000000000781c */ /* 0x000fe40003f2f008 */
[----:B------:R-:W1:Y:S01]  /*3e60*/  MUFU.EX2 R58, R5 ;  /* 0x00000005003a7308 */ /* 0x000e620000000800 */
[----:B------:R-:W-:Y:S01]  /*3e70*/  @P2 FSEL R10, R10, -INF , !P0 ;  /* 0xff8000000a0a2808 */ /* 0x000fe20004000000 */
[----:B------:R-:W-:Y:S01]  /*3e80*/  FFMA.FTZ R8, R8, UR15, -R44 ;  /* 0x0000000f08087c23 */ /* 0x000fe2000801082c */
[----:B------:R-:W-:Y:S02]  /*3e90*/  PLOP3.LUT P0, PT, PT, PT, UP0, 0x80, 0x0 ;  /* 0x000000000000781c */ /* 0x000fe40003f0f008 */
[----:B------:R-:W-:Y:S01]  /*3ea0*/  PLOP3.LUT P2, PT, PT, PT, UP0, 0x80, 0x0 ;  /* 0x000000000000781c */ /* 0x000fe20003f4f008 */
[----:B------:R-:W-:Y:S04]  /*3eb0*/  FFMA.FTZ R10, R10, UR15, -R0 ;  /* 0x0000000f0a0a7c23 */ /* 0x000fe80008010800 */
[----:B------:R1:W-:Y:S01]  /*3ec0*/  MUFU.EX2 R61, R6 ;  /* 0x00000006003d7308 */ /* 0x0003e20000000800 */
[----:B------:R-:W-:Y:S01]  /*3ed0*/  @P1 VIADD R48, R48, 0x9 ;  /* 0x0000000930301836 */ /* 0x000fe20000000000 */
[----:B------:R-:W-:Y:S08]  /*3ee0*/  PLOP3.LUT P1, PT, PT, PT, UP0, 0x80, 0x0 ;  /* 0x000000000000781c */ /* 0x000ff00003f2f008 */
[----:B------:R-:W2:Y:S01]  /*3ef0*/  MUFU.EX2 R59, R7 ;  /* 0x00000007003b7308 */ /* 0x000ea20000000800 */
[----:B------:R-:W-:Y:S04]  /*3f00*/  @P0 ISETP.GE.AND P0, PT, R48, UR5, PT ;  /* 0x0000000530000c0c */ /* 0x000fe8000bf06270 */
[----:B------:R-:W-:Y:S05]  /*3f10*/  @P2 FSEL R9, R9, -INF , !P0 ;  /* 0xff80000009092808 */ /* 0x000fea0004000000 */
[----:B------:R-:W-:Y:S01]  /*3f20*/  MUFU.EX2 R54, R8 ;  /* 0x0000000800367308 */ /* 0x000fe20000000800 */
[----:B-1----:R-:W-:Y:S01]  /*3f30*/  F2FP.BF16.F32.PACK_AB R6, R58, R60 ;  /* 0x0000003c3a06723e */ /* 0x002fe200000010ff */
[----:B------:R-:W-:Y:S01]  /*3f40*/  FFMA.FTZ R44, R9, UR15, -R44 ;  /* 0x0000000f092c7c23 */ /* 0x000fe2000801082c */
[----:B------:R-:W-:Y:S02]  /*3f50*/  @P1 FSEL R11, R11, -INF , !P0 ;  /* 0xff8000000b0b1808 */ /* 0x000fe40004000000 */
[----:B------:R-:W-:Y:S01]  /*3f60*/  IADD3 R52, P0, R247, UR12, RZ ;  /* 0x0000000cf7347c10 */ /* 0x000fe2000ff1e0ff */
[----:B------:R-:W-:Y:S04]  /*3f70*/  STS [R249+0x15000], R6 ;  /* 0x01500006f9007388 */ /* 0x000fe80000000800 */
[----:B------:R-:W1:Y:S01]  /*3f80*/  MUFU.EX2 R57, R44 ;  /* 0x0000002c00397308 */ /* 0x000e620000000800 */
[----:B------:R-:W-:Y:S01]  /*3f90*/  FFMA.FTZ R0, R11, UR15, -R0 ;  /* 0x0000000f0b007c23 */ /* 0x000fe20008010800 */
[----:B--2---:R-:W-:Y:S02]  /*3fa0*/  F2FP.BF16.F32.PACK_AB R5, R59, R61 ;  /* 0x0000003d3b05723e */ /* 0x004fe400000010ff */
[----:B------:R-:W-:Y:S03]  /*3fb0*/  IADD3.X R53, R246, UR11, RZ, P0, !PT ;  /* 0x0000000bf6357c10 */ /* 0x000fe600087fe4ff */
[----:B------:R-:W-:Y:S03]  /*3fc0*/  STS [R252+0x15000], R5 ;  /* 0x01500005fc007388 */ /* 0x000fe60000000800 */
[----:B------:R-:W-:Y:S10]  /*3fd0*/  MUFU.EX2 R56, R10 ;  /* 0x0000000a00387308 */ /* 0x000ff40000000800 */
[----:B------:R-:W2:Y:S01]  /*3fe0*/  MUFU.EX2 R55, R0 ;  /* 0x0000000000377308 */ /* 0x000ea20000000800 */
[----:B-1----:R-:W-:Y:S05]  /*3ff0*/  F2FP.BF16.F32.PACK_AB R4, R57, R54 ;  /* 0x000000363904723e */ /* 0x002fea00000010ff */
[----:B------:R-:W-:Y:S01]  /*4000*/  STS [R250+0x15000], R4 ;  /* 0x01500004fa007388 */ /* 0x000fe20000000800 */
[----:B--2---:R-:W-:Y:S05]  /*4010*/  F2FP.BF16.F32.PACK_AB R0, R55, R56 ;  /* 0x000000383700723e */ /* 0x004fea00000010ff */
[----:B------:R1:W-:Y:S04]  /*4020*/  STS [R251+0x15000], R0 ;  /* 0x01500000fb007388 */ /* 0x0003e80000000800 */
[----:B------:R-:W2:Y:S04]  /*4030*/  LDSM.16.M88.4 R8, [R2+0x8000] ;  /* 0x008000000208783b */ /* 0x000ea80000000200 */
[----:B------:R-:W3:Y:S04]  /*4040*/  LDSM.16.M88.4 R44, [R224+0x8000] ;  /* 0x00800000e02c783b */ /* 0x000ee80000000200 */
[----:B------:R-:W4:Y:S04]  /*4050*/  LDSM.16.M88.4 R48, [R228+0x8000] ;  /* 0x00800000e430783b */ /* 0x000f280000000200 */
[----:B-1----:R-:W4:Y:S01]  /*4060*/  LDG.E R0, desc[UR6][R52.64] ;  /* 0x0000000634007981 */ /* 0x002f22000c1e1900 */
[C---:B--2---:R-:W-:Y:S06]  /*4070*/  HMMA.16816.F32.BF16 R4, R8.reuse, R132, RZ ;  /* 0x000000840804723c */ /* 0x044fec00000418ff */
[----:B------:R-:W-:Y:S01]  /*4080*/  HMMA.16816.F32.BF16 R8, R8, R134, RZ ;  /* 0x000000860808723c */ /* 0x000fe200000418ff */
[----:B------:R-:W2:Y:S11]  /*4090*/  LDG.E R52, desc[UR6][R52.64+0x20] ;  /* 0x0000200634347981 */ /* 0x000eb6000c1e1900 */
[----:B------:R-:W-:Y:S06]  /*40a0*/  @!UPT UIADD3 URZ, URZ, URZ, URZ ;  /* 0x0000003f3f3ff290 */ /* 0x000fec000fffe03f */
[C---:B---3--:R-:W-:Y:S06]  /*40b0*/  HMMA.16816.F32.BF16 R4, R44.reuse, R136, R4 ;  /* 0x000000882c04723c */ /* 0x048fec0000041804 */
[----:B------:R-:W-:Y:S01]  /*40c0*/  HMMA.16816.F32.BF16 R8, R44, R138, R8 ;  /* 0x0000008a2c08723c */ /* 0x000fe20000041808 */
[----:B------:R-:W1:Y:S11]  /*40d0*/  LDSM.16.M88.4 R44, [R227+0x8000] ;  /* 0x00800000e32c783b */ /* 0x000e760000000200 */
[----:B------:R-:W-:Y:S06]  /*40e0*/  @!UPT UIADD3 URZ, URZ, URZ, URZ ;  /* 0x0000003f3f3ff290 */ /* 0x000fec000fffe03f */
[C---:B----4-:R-:W-:Y:S06]  /*40f0*/  HMMA.16816.F32.BF16 R4, R48.reuse, R140, R4 ;  /* 0x0000008c3004723c */ /* 0x050fec0000041804 */
[----:B------:R-:W-:Y:S01]  /*4100*/  HMMA.16816.F32.BF16 R8, R48, R142, R8 ;  /* 0x0000008e3008723c */ /* 0x000fe20000041808 */
[----:B------:R-:W3:Y:S11]  /*4110*/  LDSM.16.M88.4 R48, [R2+0xa000] ;  /* 0x00a000000230783b */ /* 0x000ef60000000200 */
[----:B------:R-:W-:Y:S06]  /*4120*/  @!UPT UIADD3 URZ, URZ, URZ, URZ ;  /* 0x0000003f3f3ff290 */ /* 0x000fec000fffe03f */
[C---:B-1----:R-:W-:Y:S06]  /*4130*/  HMMA.16816.F32.BF16 R4, R44.reuse, R144, R4 ;  /* 0x000000902c04723c */ /* 0x042fec0000041804 */
[----:B------:R-:W-:Y:S01]  /*4140*/  HMMA.16816.F32.BF16 R8, R44, R146, R8 ;  /* 0x000000922c08723c */ /* 0x000fe20000041808 */
[----:B------:R-:W1:Y:S11]  /*4150*/  LDSM.16.M88.4 R44, [R224+0xa000] ;  /* 0x00a00000e02c783b */ /* 0x000e760000000200 */
[----:B------:R-:W-:Y:S06]  /*4160*/  @!UPT UIADD3 URZ, URZ, URZ, URZ ;  /* 0x0000003f3f3ff290 */ /* 0x000fec000fffe03f */
[C---:B---3--:R-:W-:Y:S06]  /*4170*/  HMMA.16816.F32.BF16 R4, R48.reuse, R148, R4 ;  /* 0x000000943004723c */ /* 0x048fec0000041804 */
        /* <DEDUP_REMOVED lines=40> */
[----:B------:R-:W-:Y:S11]  /*4400*/  HMMA.16816.F32.BF16 R8, R48, R190, R8 ;  /* 0x000000be3008723c */ /* 0x000ff60000041808 */
[----:B------:R-:W-:Y:S07]  /*4410*/  @!UPT UIADD3 URZ, URZ, URZ, URZ ;  /* 0x0000003f3f3ff290 */ /* 0x000fee000fffe03f */
[C---:B-1----:R-:W-:Y:S06]  /*4420*/  HMMA.16816.F32.BF16 R4, R44.reuse, R192, R4 ;  /* 0x000000c02c04723c */ /* 0x042fec0000041804 */
[----:B------:R-:W-:Y:S11]  /*4430*/  HMMA.16816.F32.BF16 R8, R44, R194, R8 ;  /* 0x000000c22c08723c */ /* 0x000ff60000041808 */
[----:B------:R-:W-:Y:S07]  /*4440*/  @!UPT UIADD3 URZ, URZ, URZ, URZ ;  /* 0x0000003f3f3ff290 */ /* 0x000fee000fffe03f */
[C---:B------:R-:W-:Y:S01]  /*4450*/  FADD.FTZ R44, -R0.reuse, R4 ;  /* 0x00000004002c7221 */ /* 0x040fe20000010100 */
[----:B------:R-:W-:Y:S01]  /*4460*/  FADD.FTZ R4, -R0, R5 ;  /* 0x0000000500047221 */ /* 0x000fe20000010100 */
[----:B--2---:R-:W-:Y:S03]  /*4470*/  FADD.FTZ R5, -R52, R6 ;  /* 0x0000000634057221 */ /* 0x004fe60000010100 */
[----:B------:R-:W-:Y:S01]  /*4480*/  FMUL.FTZ R4, R58, R4 ;  /* 0x000000043a047220 */ /* 0x000fe20000410000 */
[C---:B------:R-:W-:Y:S01]  /*4490*/  FADD.FTZ R45, -R0.reuse, R9 ;  /* 0x00000009002d7221 */ /* 0x040fe20000010100 */
[----:B------:R-:W-:Y:S01]  /*44a0*/  FADD.FTZ R8, -R0, R8 ;  /* 0x0000000800087221 */ /* 0x000fe20000010100 */
[----:B------:R-:W-:Y:S01]  /*44b0*/  FMUL.FTZ R9, R60, R44 ;  /* 0x0000002c3c097220 */ /* 0x000fe20000410000 */
[----:B------:R-:W-:Y:S01]  /*44c0*/  FADD.FTZ R0, -R52, R7 ;  /* 0x0000000734007221 */ /* 0x000fe20000010100 */
[----:B------:R-:W-:Y:S01]  /*44d0*/  FMUL.FTZ R5, R61, R5 ;  /* 0x000000053d057220 */ /* 0x000fe20000410000 */
[----:B------:R-:W-:Y:S01]  /*44e0*/  FMUL.FTZ R44, R54, R8 ;  /* 0x00000008362c7220 */ /* 0x000fe20000410000 */
[----:B------:R-:W-:Y:S01]  /*44f0*/  FADD.FTZ R8, -R52, R10 ;  /* 0x0000000a34087221 */ /* 0x000fe20000010100 */
[----:B------:R-:W-:Y:S01]  /*4500*/  FMUL.FTZ R0, R59, R0 ;  /* 0x000000003b007220 */ /* 0x000fe20000410000 */
[----:B------:R-:W-:Y:S01]  /*4510*/  F2FP.BF16.F32.PACK_AB R4, R4, R9 ;  /* 0x000000090404723e */ /* 0x000fe200000010ff */
[----:B------:R-:W-:Y:S01]  /*4520*/  FADD.FTZ R7, -R52, R11 ;  /* 0x0000000b34077221 */ /* 0x000fe20000010100 */
[----:B------:R-:W-:Y:S01]  /*4530*/  FMUL.FTZ R6, R57, R45 ;  /* 0x0000002d39067220 */ /* 0x000fe20000410000 */
[----:B------:R-:W-:Y:S01]  /*4540*/  FMUL.FTZ R8, R56, R8 ;  /* 0x0000000838087220 */ /* 0x000fe20000410000 */
[----:B------:R-:W-:Y:S01]  /*4550*/  F2FP.BF16.F32.PACK_AB R0, R0, R5 ;  /* 0x000000050000723e */ /* 0x000fe200000010ff */
[----:B------:R-:W-:Y:S01]  /*4560*/  STS [R249+0x14000], R4 ;  /* 0x01400004f9007388 */ /* 0x000fe20000000800 */
[----:B------:R-:W-:Y:S01]  /*4570*/  FMUL.FTZ R7, R55, R7 ;  /* 0x0000000737077220 */ /* 0x000fe20000410000 */
[----:B------:R-:W-:Y:S02]  /*4580*/  F2FP.BF16.F32.PACK_AB R6, R6, R44 ;  /* 0x0000002c0606723e */ /* 0x000fe400000010ff */
[----:B------:R1:W-:Y:S02]  /*4590*/  STS [R252+0x14000], R0 ;  /* 0x01400000fc007388 */ /* 0x0003e40000000800 */
[----:B------:R-:W-:Y:S02]  /*45a0*/  F2FP.BF16.F32.PACK_AB R5, R7, R8 ;  /* 0x000000080705723e */ /* 0x000fe400000010ff */
[----:B------:R-:W-:Y:S04]  /*45b0*/  STS [R250+0x14000], R6 ;  /* 0x01400006fa007388 */ /* 0x000fe80000000800 */
[----:B------:R-:W-:Y:S01]  /*45c0*/  STS [R251+0x14000], R5 ;  /* 0x01400005fb007388 */ /* 0x000fe20000000800 */
[----:B------:R-:W-:Y:S01]  /*45d0*/  BAR.SYNC.DEFER_BLOCKING 0x0 ;  /* 0x0000000000007b1d */ /* 0x000fe20000010000 */
[----:B-1----:R-:W-:Y:S05]  /*45e0*/  LEA R0, R233, UR4, 0x1 ;  /* 0x00000004e9007c11 */ /* 0x002fea000f8e08ff */
[----:B------:R-:W-:Y:S04]  /*45f0*/  LDSM.16.MT88.4 R4, [R3+0x15000] ;  /* 0x015000000304783b */ /* 0x000fe80000004200 */
[----:B------:R-:W1:Y:S04]  /*4600*/  LDSM.16.MT88.4 R8, [R0+0x8000] ;  /* 0x008000000008783b */ /* 0x000e680000004200 */
[----:B------:R-:W2:Y:S04]  /*4610*/  LDSM.16.MT88.4 R44, [R225+0x15000] ;  /* 0x01500000e12c783b */ /* 0x000ea80000004200 */
[----:B------:R-:W3:Y:S04]  /*4620*/  LDSM.16.MT88.4 R48, [R0+0xc000] ;  /* 0x00c000000030783b */ /* 0x000ee80000004200 */
[----:B------:R-:W-:Y:S04]  /*4630*/  LDSM.16.MT88.4 R52, [R3+0x15400] ;  /* 0x015400000334783b */ /* 0x000fe80000004200 */
[----:B------:R-:W4:Y:S04]  /*4640*/  LDSM.16.MT88.4 R56, [R0+0x8800] ;  /* 0x008800000038783b */ /* 0x000f280000004200 */
[----:B------:R-:W4:Y:S04]  /*4650*/  LDSM.16.MT88.4 R60, [R225+0x15400] ;  /* 0x01540000e13c783b */ /* 0x000f280000004200 */
[----:B------:R-:W4:Y:S04]  /*4660*/  LDSM.16.MT88.4 R64, [R0+0xc800] ;  /* 0x00c800000040783b */ /* 0x000f280000004200 */
[----:B------:R-:W-:Y:S04]  /*4670*/  LDSM.16.MT88.4 R68, [R0+0x9000] ;  /* 0x009000000044783b */ /* 0x000fe80000004200 */
[----:B------:R-:W-:Y:S01]  /*4680*/  LDSM.16.MT88.4 R72, [R225+0x15800] ;  /* 0x01580000e148783b */ /* 0x000fe20000004200 */
[-C--:B-1----:R-:W-:Y:S06]  /*4690*/  HMMA.16816.F32.BF16 R12, R4, R8.reuse, R12 ;  /* 0x00000008040c723c */ /* 0x082fec000004180c */
[C---:B--2---:R-:W-:Y:S06]  /*46a0*/  HMMA.16816.F32.BF16 R16, R44.reuse, R8, R16 ;  /* 0x000000082c10723c */ /* 0x044fec0000041810 */
[-C--:B------:R-:W-:Y:S06]  /*46b0*/  HMMA.16816.F32.BF16 R20, R44, R10.reuse, R20 ;  /* 0x0000000a2c14723c */ /* 0x080fec0000041814 */
[C---:B------:R-:W-:Y:S01]  /*46c0*/  HMMA.16816.F32.BF16 R24, R4.reuse, R10, R24 ;  /* 0x0000000a0418723c */ /* 0x040fe20000041818 */
[----:B------:R-:W1:Y:S05]  /*46d0*/  LDSM.16.MT88.4 R8, [R3+0x15800] ;  /* 0x015800000308783b */ /* 0x000e6a0000004200 */
[-C--:B---3--:R-:W-:Y:S06]  /*46e0*/  HMMA.16816.F32.BF16 R28, R4, R48.reuse, R28 ;  /* 0x00000030041c723c */ /* 0x088fec000004181c */
[C---:B------:R-:W-:Y:S06]  /*46f0*/  HMMA.16816.F32.BF16 R32, R44.reuse, R48, R32 ;  /* 0x000000302c20723c */ /* 0x040fec0000041820 */
[-C--:B------:R-:W-:Y:S01]  /*4700*/  HMMA.16816.F32.BF16 R36, R44, R50.reuse, R36 ;  /* 0x000000322c24723c */ /* 0x080fe20000041824 */
[----:B------:R-:W2:Y:S05]  /*4710*/  LDSM.16.MT88.4 R44, [R0+0xd000] ;  /* 0x00d00000002c783b */ /* 0x000eaa0000004200 */
[----:B------:R-:W-:Y:S01]  /*4720*/  HMMA.16816.F32.BF16 R40, R4, R50, R40 ;  /* 0x000000320428723c */ /* 0x000fe20000041828 */
[----:B------:R-:W-:Y:S04]  /*4730*/  LDSM.16.MT88.4 R4, [R3+0x15c00] ;  /* 0x015c00000304783b */ /* 0x000fe80000004200 */
[----:B------:R-:W3:Y:S01]  /*4740*/  LDSM.16.MT88.4 R48, [R0+0x9800] ;  /* 0x009800000030783b */ /* 0x000ee20000004200 */
[-C--:B----4-:R-:W-:Y:S06]  /*4750*/  HMMA.16816.F32.BF16 R12, R52, R56.reuse, R12 ;  /* 0x00000038340c723c */ /* 0x090fec000004180c */
[C---:B------:R-:W-:Y:S06]  /*4760*/  HMMA.16816.F32.BF16 R16, R60.reuse, R56, R16 ;  /* 0x000000383c10723c */ /* 0x040fec0000041810 */
[-C--:B------:R-:W-:Y:S06]  /*4770*/  HMMA.16816.F32.BF16 R20, R60, R58.reuse, R20 ;  /* 0x0000003a3c14723c */ /* 0x080fec0000041814 */
[C---:B------:R-:W-:Y:S01]  /*4780*/  HMMA.16816.F32.BF16 R24, R52.reuse, R58, R24 ;  /* 0x0000003a3418723c */ /* 0x040fe20000041818 */
[----:B------:R-:W4:Y:S05]  /*4790*/  LDSM.16.MT88.4 R56, [R225+0x15c00] ;  /* 0x015c0000e138783b */ /* 0x000f2a0000004200 */
[-C--:B------:R-:W-:Y:S06]  /*47a0*/  HMMA.16816.F32.BF16 R28, R52, R64.reuse, R28 ;  /* 0x00000040341c723c */ /* 0x080fec000004181c */
[C---:B------:R-:W-:Y:S06]  /*47b0*/  HMMA.16816.F32.BF16 R32, R60.reuse, R64, R32 ;  /* 0x000000403c20723c */ /* 0x040fec0000041820 */
[-C--:B------:R-:W-:Y:S01]  /*47c0*/  HMMA.16816.F32.BF16 R36, R60, R66.reuse, R36 ;  /* 0x000000423c24723c */ /* 0x080fe20000041824 */
[----:B------:R-:W4:Y:S01]  /*47d0*/  LDSM.16.MT88.4 R60, [R0+0xd800] ;  /* 0x00d80000003c783b */ /* 0x000f220000004200 */
[----:B------:R-:W-:Y:S04]  /*47e0*/  BAR.SYNC.DEFER_BLOCKING 0x0 ;  /* 0x0000000000007b1d */ /* 0x000fe80000010000 */
[----:B------:R-:W-:Y:S06]  /*47f0*/  HMMA.16816.F32.BF16 R40, R52, R66, R40 ;  /* 0x000000423428723c */ /* 0x000fec0000041828 */
[-C--:B-1----:R-:W-:Y:S06]  /*4800*/  HMMA.16816.F32.BF16 R12, R8, R68.reuse, R12 ;  /* 0x00000044080c723c */ /* 0x082fec000004180c */
[C---:B------:R-:W-:Y:S06]  /*4810*/  HMMA.16816.F32.BF16 R16, R72.reuse, R68, R16 ;  /* 0x000000444810723c */ /* 0x040fec0000041810 */
[-C--:B------:R-:W-:Y:S06]  /*4820*/  HMMA.16816.F32.BF16 R20, R72, R70.reuse, R20 ;  /* 0x000000464814723c */ /* 0x080fec0000041814 */
[C---:B------:R-:W-:Y:S06]  /*4830*/  HMMA.16816.F32.BF16 R24, R8.reuse, R70, R24 ;  /* 0x000000460818723c */ /* 0x040fec0000041818 */
[-C--:B--2---:R-:W-:Y:S06]  /*4840*/  HMMA.16816.F32.BF16 R28, R8, R44.reuse, R28 ;  /* 0x0000002c081c723c */ /* 0x084fec000004181c */
[C---:B------:R-:W-:Y:S06]  /*4850*/  HMMA.16816.F32.BF16 R32, R72.reuse, R44, R32 ;  /* 0x0000002c4820723c */ /* 0x040fec0000041820 */
[-C--:B------:R-:W-:Y:S06]  /*4860*/  HMMA.16816.F32.BF16 R36, R72, R46.reuse, R36 ;  /* 0x0000002e4824723c */ /* 0x080fec0000041824 */
[----:B------:R-:W-:Y:S06]  /*4870*/  HMMA.16816.F32.BF16 R40, R8, R46, R40 ;  /* 0x0000002e0828723c */ /* 0x000fec0000041828 */
[-C--:B---3--:R-:W-:Y:S06]  /*4880*/  HMMA.16816.F32.BF16 R12, R4, R48.reuse, R12 ;  /* 0x00000030040c723c */ /* 0x088fec000004180c */
[C---:B----4-:R-:W-:Y:S06]  /*4890*/  HMMA.16816.F32.BF16 R16, R56.reuse, R48, R16 ;  /* 0x000000303810723c */ /* 0x050fec0000041810 */
[-C--:B------:R-:W-:Y:S06]  /*48a0*/  HMMA.16816.F32.BF16 R20, R56, R50.reuse, R20 ;  /* 0x000000323814723c */ /* 0x080fec0000041814 */
[C---:B------:R-:W-:Y:S06]  /*48b0*/  HMMA.16816.F32.BF16 R24, R4.reuse, R50, R24 ;  /* 0x000000320418723c */ /* 0x040fec0000041818 */
[-C--:B------:R-:W-:Y:S06]  /*48c0*/  HMMA.16816.F32.BF16 R28, R4, R60.reuse, R28 ;  /* 0x0000003c041c723c */ /* 0x080fec000004181c */
[C---:B------:R-:W-:Y:S06]  /*48d0*/  HMMA.16816.F32.BF16 R32, R56.reuse, R60, R32 ;  /* 0x0000003c3820723c */ /* 0x040fec0000041820 */
[-C--:B------:R-:W-:Y:S06]  /*48e0*/  HMMA.16816.F32.BF16 R36, R56, R62.reuse, R36 ;  /* 0x0000003e3824723c */ /* 0x080fec0000041824 */
[----:B------:R-:W-:Y:S01]  /*48f0*/  HMMA.16816.F32.BF16 R40, R4, R62, R40 ;  /* 0x0000003e0428723c */ /* 0x000fe20000041828 */
[----:B------:R-:W-:Y:S11]  /*4900*/  @!UPT UIADD3 URZ, URZ, URZ, URZ ;  /* 0x0000003f3f3ff290 */ /* 0x000ff6000fffe03f */
[----:B------:R-:W-:Y:S01]  /*4910*/  @!UPT UIADD3 URZ, URZ, URZ, URZ ;  /* 0x0000003f3f3ff290 */ /* 0x000fe2000fffe03f */
[----:B------:R-:W-:Y:S11]  /*4920*/  @!P3 BRA `(.L_x_25) ;  /* 0x0000000000f8b947 */ /* 0x000ff60003800000 */
[----:B------:R1:W-:Y:S01]  /*4930*/  @P5 STS.128 [R237+0x8000], RZ ;  /* 0x008000ffed005388 */ /* 0x0003e20000000c00 */
[----:B------:R-:W2:Y:S01]  /*4940*/  LDC R7, c[0x0][0x420] ;  /* 0x00010800ff077b82 */ /* 0x000ea20000000800 */
[----:B------:R-:W-:Y:S01]  /*4950*/  IMAD.MOV.U32 R4, RZ, RZ, R241 ;  /* 0x000000ffff047224 */ /* 0x000fe200078e00f1 */
[----:B------:R-:W-:Y:S01]  /*4960*/  ISETP.NE.AND P2, PT, R248, RZ, PT ;  /* 0x000000fff800720c */ /* 0x000fe20003f45270 */
[----:B------:R-:W-:Y:S05]  /*4970*/  IMAD.MOV.U32 R5, RZ, RZ, R242 ;  /* 0x000000ffff057224 */ /* 0x000fea00078e00f2 */
[----:B------:R-:W3:Y:S01]  /*4980*/  LDC R8, c[0x0][0x424] ;  /* 0x00010900ff087b82 */ /* 0x000ee20000000800 */
[C---:B--2---:R-:W-:Y:S05]  /*4990*/  IMAD.U32 R0, R7.reuse, -0x40, RZ ;  /* 0xffffffc007007824 */ /* 0x044fea00078e00ff */
[C---:B------:R-:W-:Y:S02]  /*49a0*/  LEA R4, P0, R0.reuse, R4, 0x1 ;  /* 0x0000000400047211 */ /* 0x040fe400078008ff */
[----:B------:R-:W-:Y:S02]  /*49b0*/  SHF.R.S32.HI R6, RZ, 0x1f, R0 ;  /* 0x0000001fff067819 */ /* 0x000fe40000011400 */
[----:B------:R-:W-:Y:S02]  /*49c0*/  LEA.HI.X.SX32 R5, R0, R5, 0x1, P0 ;  /* 0x0000000500057211 */ /* 0x000fe400000f0eff */
[C---:B------:R-:W-:Y:S02]  /*49d0*/  @!P5 LEA R46, P1, R7.reuse, R4, 0x6 ;  /* 0x00000004072ed211 */ /* 0x040fe400078230ff */
[C---:B------:R-:W-:Y:S01]  /*49e0*/  LEA R0, P0, R7.reuse, R0, 0x5 ;  /* 0x0000000007007211 */ /* 0x040fe200078028ff */
[----:B------:R-:W-:Y:S01]  /*49f0*/  @!PT LDS RZ, [RZ] ;  /* 0x00000000fffff984 */ /* 0x000fe20000000800 */
[----:B------:R-:W-:Y:S01]  /*4a00*/  @!PT LDS RZ, [RZ] ;  /* 0x00000000fffff984 */ /* 0x000fe20000000800 */
[----:B------:R-:W-:Y:S01]  /*4a10*/  @!PT LDS RZ, [RZ] ;  /* 0x00000000fffff984 */ /* 0x000fe20000000800 */
[----:B------:R1:W-:Y:S01]  /*4a20*/  @!P5 LDGSTS.E.BYPASS.LTC128B.128 [R237+0x8000], desc[UR6][R4.64] ;  /* 0x0800000004eddfae */ /* 0x0003e2000b901d46 */
[C-C-:B---3--:R-:W-:Y:S02]  /*4a30*/  @!P5 LEA.HI.X R47, R7.reuse, R5, R8.reuse, 0x6, P1 ;  /* 0x00000005072fd211 */ /* 0x148fe400008f3408 */
[CC--:B------:R-:W-:Y:S01]  /*4a40*/  @!P6 LEA R10, P1, R0.reuse, R241.reuse, 0x1 ;  /* 0x000000f1000ae211 */ /* 0x0c0fe200078208ff */
[----:B------:R1:W-:Y:S01]  /*4a50*/  @P2 STS.128 [R237+0xa000], RZ ;  /* 0x00a000ffed002388 */ /* 0x0003e20000000c00 */
[----:B------:R-:W-:Y:S02]  /*4a60*/  LEA.HI.X R6, R7, R6, R8, 0x5, P0 ;  /* 0x0000000607067211 */ /* 0x000fe400000f2c08 */
[CC--:B------:R-:W-:Y:S01]  /*4a70*/  @!P2 LEA R44, P0, R0.reuse, R241.reuse, 0x1 ;  /* 0x000000f1002ca211 */ /* 0x0c0fe200078008ff */
[----:B------:R-:W-:Y:S01]  /*4a80*/  @!PT LDS RZ, [RZ] ;  /* 0x00000000fffff984 */ /* 0x000fe20000000800 */
[----:B------:R-:W-:Y:S01]  /*4a90*/  @!PT LDS RZ, [RZ] ;  /* 0x00000000fffff984 */ /* 0x000fe20000000800 */
[----:B------:R-:W-:Y:S01]  /*4aa0*/  @!PT LDS RZ, [RZ] ;  /* 0x00000000fffff984 */ /* 0x000fe20000000800 */
[----:B------:R1:W-:Y:S01]  /*4ab0*/  @!P2 LDGSTS.E.BYPASS.LTC128B.128 [R237+0xa000], desc[UR6][R4.64+0x80] ;  /* 0x0a00008004edafae */ /* 0x0003e2000b901d46 */
[CCC-:B------:R-:W-:Y:S02]  /*4ac0*/  @!P6 LEA.HI.X R11, R0.reuse, R242.reuse, R6.reuse, 0x1, P1 ;  /* 0x000000f2000be211 */ /* 0x1c0fe400008f0c06 */
[CC--:B------:R-:W-:Y:S01]  /*4ad0*/  @!P2 LEA.HI.X R45, R0.reuse, R242.reuse, R6, 0x1, P0 ;  /* 0x000000f2002da211 */ /* 0x0c0fe200000f0c06 */
[----:B------:R1:W-:Y:S01]  /*4ae0*/  @P6 STS.128 [R237+0xc000], RZ ;  /* 0x00c000ffed006388 */ /* 0x0003e20000000c00 */
[C---:B------:R-:W-:Y:S01]  /*4af0*/  @!P4 LEA R8, P0, R0.reuse, R241, 0x1 ;  /* 0x000000f10008c211 */ /* 0x040fe200078008ff */
[----:B------:R-:W-:Y:S02]  /*4b00*/  IMAD.MOV.U32 R241, RZ, RZ, R4 ;  /* 0x000000fffff17224 */ /* 0x000fe400078e0004 */
[----:B------:R-:W-:Y:S01]  /*4b10*/  @!PT LDS RZ, [RZ] ;  /* 0x00000000fffff984 */ /* 0x000fe20000000800 */
[----:B------:R-:W-:Y:S01]  /*4b20*/  @!PT LDS RZ, [RZ] ;  /* 0x00000000fffff984 */ /* 0x000fe20000000800 */
[----:B------:R-:W-:Y:S01]  /*4b30*/  @!PT LDS RZ, [RZ] ;  /* 0x00000000fffff984 */ /* 0x000fe20000000800 */
[----:B------:R1:W-:Y:S01]  /*4b40*/  @!P6 LDGSTS.E.BYPASS.LTC128B.128 [R237+0xc000], desc[UR6][R4.64+0x100] ;  /* 0x0c00010004edefae */ /* 0x0003e2000b901d46 */
[----:B------:R-:W-:Y:S01]  /*4b50*/  @!P4 LEA.HI.X R9, R0, R242, R6, 0x1, P0 ;  /* 0x000000f20009c211 */ /* 0x000fe200000f0c06 */
[----:B------:R-:W-:Y:S02]  /*4b60*/  IMAD.MOV.U32 R242, RZ, RZ, R5 ;  /* 0x000000fffff27224 */ /* 0x000fe400078e0005 */
        /* <DEDUP_REMOVED lines=25> */
[----:B------:R-:W0:Y:S02]  /*4d00*/  LDGDEPBAR ;  /* 0x00000000000079af */ /* 0x000e240000000000 */
.L_x_25:
[----:B------:R-:W-:Y:S01]  /*4d10*/  LDSM.16.M88.4 R96, [R232] ;  /* 0x00000000e860783b */ /* 0x000fe20000000200 */
[----:B------:R-:W2:Y:S01]  /*4d20*/  LDC R0, c[0x0][0x270] ;  /* 0x00009c00ff007b82 */ /* 0x000ea20000000800 */
[----:B------:R-:W-:Y:S02]  /*4d30*/  @UP3 UIADD3 UR14, UP2, UR10, -0x100, URZ ;  /* 0xffffff000a0e3890 */ /* 0x000fe4000ff5e03f */
[----:B------:R-:W1:Y:S01]  /*4d40*/  LDSM.16.MT88.4 R48, [R226] ;  /* 0x00000000e230783b */ /* 0x000e620000004200 */
[----:B------:R-:W-:Y:S02]  /*4d50*/  @UP3 UIADD3 UR12, UP1, UR12, -0x100, URZ ;  /* 0xffffff000c0c3890 */ /* 0x000fe4000ff3e03f */
[----:B------:R-:W-:Y:S01]  /*4d60*/  @UP3 UIADD3.X UR13, UR9, -0x1, URZ, UP2, !UPT ;  /* 0xffffffff090d3890 */ /* 0x000fe200097fe43f */
[----:B------:R-:W3:Y:S01]  /*4d70*/  LDSM.16.M88.4 R92, [R232+0x800] ;  /* 0x00080000e85c783b */ /* 0x000ee20000000200 */
[----:B------:R-:W-:Y:S03]  /*4d80*/  @UP3 UIADD3.X UR11, UR11, -0x1, URZ, UP1, !UPT ;  /* 0xffffffff0b0b3890 */ /* 0x000fe60008ffe43f */
[----:B------:R-:W4:Y:S04]  /*4d90*/  LDSM.16.MT88.4 R64, [R226+0x1000] ;  /* 0x00100000e240783b */ /* 0x000f280000004200 */
[----:B------:R-:W2:Y:S04]  /*4da0*/  LDSM.16.MT88.4 R80, [R226+0x2000] ;  /* 0x00200000e250783b */ /* 0x000ea80000004200 */
[----:B------:R-:W2:Y:S04]  /*4db0*/  LDSM.16.MT88.4 R196, [R226+0x3000] ;  /* 0x00300000e2c4783b */ /* 0x000ea80000004200 */
[----:B------:R-:W-:Y:S04]  /*4dc0*/  LDSM.16.M88.4 R200, [R235] ;  /* 0x00000000ebc8783b */ /* 0x000fe80000000200 */
[----:B------:R-:W2:Y:S04]  /*4dd0*/  LDSM.16.MT88.4 R204, [R226+0x800] ;  /* 0x00080000e2cc783b */ /* 0x000ea80000004200 */
[----:B------:R-:W2:Y:S04]  /*4de0*/  LDSM.16.M88.4 R208, [R236] ;  /* 0x00000000ecd0783b */ /* 0x000ea80000000200 */
[----:B------:R-:W2:Y:S04]  /*4df0*/  LDSM.16.MT88.4 R212, [R226+0x1800] ;  /* 0x00180000e2d4783b */ /* 0x000ea80000004200 */
[----:B------:R-:W2:Y:S01]  /*4e00*/  LDSM.16.MT88.4 R216, [R226+0x2800] ;  /* 0x00280000e2d8783b */ /* 0x000ea20000004200 */
[-C--:B-1----:R-:W-:Y:S03]  /*4e10*/  HMMA.16816.F32.BF16 R4, R96, R48.reuse, RZ ;  /* 0x000000306004723c */ /* 0x082fe600000418ff */
[----:B------:R-:W1:Y:S03]  /*4e20*/  LDSM.16.MT88.4 R220, [R226+0x3800] ;  /* 0x00380000e2dc783b */ /* 0x000e660000004200 */
[C---:B---3--:R-:W-:Y:S06]  /*4e30*/  HMMA.16816.F32.BF16 R8, R92.reuse, R48, RZ ;  /* 0x000000305c08723c */ /* 0x048fec00000418ff */
[-C--:B------:R-:W-:Y:S06]  /*4e40*/  HMMA.16816.F32.BF16 R44, R92, R50.reuse, RZ ;  /* 0x000000325c2c723c */ /* 0x080fec00000418ff */
[C---:B------:R-:W-:Y:S06]  /*4e50*/  HMMA.16816.F32.BF16 R48, R96.reuse, R50, RZ ;  /* 0x000000326030723c */ /* 0x040fec00000418ff */
[-C--:B----4-:R-:W-:Y:S06]  /*4e60*/  HMMA.16816.F32.BF16 R52, R96, R64.reuse, RZ ;  /* 0x000000406034723c */ /* 0x090fec00000418ff */
[C---:B------:R-:W-:Y:S06]  /*4e70*/  HMMA.16816.F32.BF16 R56, R92.reuse, R64, RZ ;  /* 0x000000405c38723c */ /* 0x040fec00000418ff */
[-C--:B------:R-:W-:Y:S06]  /*4e80*/  HMMA.16816.F32.BF16 R60, R92, R66.reuse, RZ ;  /* 0x000000425c3c723c */ /* 0x080fec00000418ff */
[C---:B------:R-:W-:Y:S06]  /*4e90*/  HMMA.16816.F32.BF16 R64, R96.reuse, R66, RZ ;  /* 0x000000426040723c */ /* 0x040fec00000418ff */
[-C--:B--2---:R-:W-:Y:S06]  /*4ea0*/  HMMA.16816.F32.BF16 R68, R96, R80.reuse, RZ ;  /* 0x000000506044723c */ /* 0x084fec00000418ff */
[C---:B------:R-:W-:Y:S06]  /*4eb0*/  HMMA.16816.F32.BF16 R72, R92.reuse, R80, RZ ;  /* 0x000000505c48723c */ /* 0x040fec00000418ff */
[-C--:B------:R-:W-:Y:S06]  /*4ec0*/  HMMA.16816.F32.BF16 R76, R92, R82.reuse, RZ ;  /* 0x000000525c4c723c */ /* 0x080fec00000418ff */
[C---:B------:R-:W-:Y:S06]  /*4ed0*/  HMMA.16816.F32.BF16 R80, R96.reuse, R82, RZ ;  /* 0x000000526050723c */ /* 0x040fec00000418ff */
[-C--:B------:R-:W-:Y:S06]  /*4ee0*/  HMMA.16816.F32.BF16 R84, R96, R196.reuse, RZ ;  /* 0x000000c46054723c */ /* 0x080fec00000418ff */
[C---:B------:R-:W-:Y:S06]  /*4ef0*/  HMMA.16816.F32.BF16 R88, R92.reuse, R196, RZ ;  /* 0x000000c45c58723c */ /* 0x040fec00000418ff */
[-C--:B------:R-:W-:Y:S06]  /*4f00*/  HMMA.16816.F32.BF16 R92, R92, R198.reuse, RZ ;  /* 0x000000c65c5c723c */ /* 0x080fec00000418ff */
[----:B------:R-:W-:Y:S06]  /*4f10*/  HMMA.16816.F32.BF16 R96, R96, R198, RZ ;  /* 0x000000c66060723c */ /* 0x000fec00000418ff */
[-C--:B------:R-:W-:Y:S06]  /*4f20*/  HMMA.16816.F32.BF16 R4, R200, R204.reuse, R4 ;  /* 0x000000ccc804723c */ /* 0x080fec0000041804 */
[C---:B------:R-:W-:Y:S06]  /*4f30*/  HMMA.16816.F32.BF16 R8, R208.reuse, R204, R8 ;  /* 0x000000ccd008723c */ /* 0x040fec0000041808 */
[-C--:B------:R-:W-:Y:S05]  /*4f40*/  HMMA.16816.F32.BF16 R44, R208, R206.reuse, R44 ;  /* 0x000000ced02c723c */ /* 0x080fea000004182c */
[----:B------:R-:W-:Y:S01]  /*4f50*/  @P3 IADD3 R204, P1, R247, UR10, RZ ;  /* 0x0000000af7cc3c10 */ /* 0x000fe2000ff3e0ff */
[C---:B------:R-:W-:Y:S01]  /*4f60*/  HMMA.16816.F32.BF16 R48, R200.reuse, R206, R48 ;  /* 0x000000cec830723c */ /* 0x040fe20000041830 */
[----:B------:R-:W-:Y:S04]  /*4f70*/  @UP3 UMOV UR10, UR14 ;  /* 0x0000000e000a3c82 */ /* 0x000fe80008000000 */
[----:B------:R-:W-:Y:S01]  /*4f80*/  @P3 IADD3.X R205, R246, UR9, RZ, P1, !PT ;  /* 0x00000009f6cd3c10 */ /* 0x000fe20008ffe4ff */
[-C--:B------:R-:W-:Y:S01]  /*4f90*/  HMMA.16816.F32.BF16 R52, R200, R212.reuse, R52 ;  /* 0x000000d4c834723c */ /* 0x080fe20000041834 */
[----:B------:R-:W-:Y:S03]  /*4fa0*/  @UP3 UMOV UR9, UR13 ;  /* 0x0000000d00093c82 */ /* 0x000fe60008000000 */
[----:B------:R-:W5:Y:S01]  /*4fb0*/  @P3 LDG.E R244, desc[UR6][R204.64+-0x100] ;  /* 0xffff0006ccf43981 */ /* 0x000f62000c1e1900 */
[----:B------:R-:W-:Y:S01]  /*4fc0*/  IMAD R207, R0, UR16, RZ ;  /* 0x0000001000cf7c24 */ /* 0x000fe2000f8e02ff */
[C---:B------:R-:W-:Y:S02]  /*4fd0*/  HMMA.16816.F32.BF16 R56, R208.reuse, R212, R56 ;  /* 0x000000d4d038723c */ /* 0x040fe40000041838 */
[----:B------:R2:W5:Y:S03]  /*4fe0*/  @P3 LDG.E R245, desc[UR6][R204.64+-0xe0] ;  /* 0xffff2006ccf53981 */ /* 0x000566000c1e1900 */
[C---:B------:R-:W-:Y:S01]  /*4ff0*/  IMAD.U32 R0, R207.reuse, -0x40, RZ ;  /* 0xffffffc0cf007824 */ /* 0x040fe200078e00ff */
[-C--:B------:R-:W-:Y:S05]  /*5000*/  HMMA.16816.F32.BF16 R60, R208, R214.reuse, R60 ;  /* 0x000000d6d03c723c */ /* 0x080fea000004183c */
[C---:B------:R-:W-:Y:S01]  /*5010*/  LEA R238, P0, R0.reuse, R238, 0x2 ;  /* 0x000000ee00ee7211 */ /* 0x040fe200078010ff */
[C---:B------:R-:W-:Y:S05]  /*5020*/  HMMA.16816.F32.BF16 R64, R200.reuse, R214, R64 ;  /* 0x000000d6c840723c */ /* 0x040fea0000041840 */
[----:B------:R-:W-:Y:S01]  /*5030*/  LEA.HI.X.SX32 R239, R0, R239, 0x2, P0 ;  /* 0x000000ef00ef7211 */ /* 0x000fe200000f16ff */
[-C--:B------:R-:W-:Y:S04]  /*5040*/  HMMA.16816.F32.BF16 R68, R200, R216.reuse, R68 ;  /* 0x000000d8c844723c */ /* 0x080fe80000041844 */
[----:B------:R3:W-:Y:S01]  /*5050*/  REDG.E.ADD.F32.FTZ.RN.STRONG.GPU desc[UR6][R238.64], R4 ;  /* 0x00000004ee0079a6 */ /* 0x0007e2000c10f386 */
[C---:B------:R-:W-:Y:S01]  /*5060*/  IMAD.SHL.U32 R0, R207.reuse, 0x8, RZ ;  /* 0x00000008cf007824 */ /* 0x040fe200078e00ff */
[C---:B------:R-:W-:Y:S05]  /*5070*/  HMMA.16816.F32.BF16 R72, R208.reuse, R216, R72 ;  /* 0x000000d8d048723c */ /* 0x040fea0000041848 */
[CC--:B------:R-:W-:Y:S01]  /*5080*/  LEA R198, P1, R0.reuse, R238.reuse, 0x2 ;  /* 0x000000ee00c67211 */ /* 0x0c0fe200078210ff */
[-C--:B------:R-:W-:Y:S05]  /*5090*/  HMMA.16816.F32.BF16 R76, R208, R218.reuse, R76 ;  /* 0x000000dad04c723c */ /* 0x080fea000004184c */
[-C--:B------:R-:W-:Y:S01]  /*50a0*/  LEA.HI.X.SX32 R199, R0, R239.reuse, 0x2, P1 ;  /* 0x000000ef00c77211 */ /* 0x080fe200008f16ff */
[C---:B------:R-:W-:Y:S04]  /*50b0*/  HMMA.16816.F32.BF16 R80, R200.reuse, R218, R80 ;  /* 0x000000dac850723c */ /* 0x040fe80000041850 */
[----:B------:R4:W-:Y:S01]  /*50c0*/  REDG.E.ADD.F32.FTZ.RN.STRONG.GPU desc[UR6][R198.64], R5 ;  /* 0x00000005c60079a6 */ /* 0x0009e2000c10f386 */
[C---:B------:R-:W-:Y:S01]  /*50d0*/  IMAD.SHL.U32 R196, R207.reuse, 0x10, RZ ;  /* 0x00000010cfc47824 */ /* 0x040fe200078e00ff */
[-C--:B-1----:R-:W-:Y:S05]  /*50e0*/  HMMA.16816.F32.BF16 R84, R200, R220.reuse, R84 ;  /* 0x000000dcc854723c */ /* 0x082fea0000041854 */
[CC--:B--2---:R-:W-:Y:S01]  /*50f0*/  LEA R204, P0, R196.reuse, R238.reuse, 0x2 ;  /* 0x000000eec4cc7211 */ /* 0x0c4fe200078010ff */
[C---:B------:R-:W-:Y:S05]  /*5100*/  HMMA.16816.F32.BF16 R88, R208.reuse, R220, R88 ;  /* 0x000000dcd058723c */ /* 0x040fea0000041858 */
[-C--:B------:R-:W-:Y:S01]  /*5110*/  LEA.HI.X.SX32 R205, R196, R239.reuse, 0x2, P0 ;  /* 0x000000efc4cd7211 */ /* 0x080fe200000f16ff */
[-C--:B------:R-:W-:Y:S04]  /*5120*/  HMMA.16816.F32.BF16 R92, R208, R222.reuse, R92 ;  /* 0x000000ded05c723c */ /* 0x080fe8000004185c */
[----:B------:R1:W-:Y:S01]  /*5130*/  REDG.E.ADD.F32.FTZ.RN.STRONG.GPU desc[UR6][R204.64], R6 ;  /* 0x00000006cc0079a6 */ /* 0x0003e2000c10f386 */
[C---:B------:R-:W-:Y:S01]  /*5140*/  IMAD R197, R207.reuse, 0x28, RZ ;  /* 0x00000028cfc57824 */ /* 0x040fe200078e02ff */
[----:B------:R-:W-:Y:S05]  /*5150*/  HMMA.16816.F32.BF16 R96, R200, R222, R96 ;  /* 0x000000dec860723c */ /* 0x000fea0000041860 */
[C---:B------:R-:W-:Y:S02]  /*5160*/  IMAD R208, R207.reuse, 0x18, RZ ;  /* 0x00000018cfd07824 */ /* 0x040fe400078e02ff */
[C---:B------:R-:W-:Y:S04]  /*5170*/  IMAD.SHL.U32 R210, R207.reuse, 0x20, RZ ;  /* 0x00000020cfd27824 */ /* 0x040fe800078e00ff */
[-C--:B---3--:R-:W-:Y:S01]  /*5180*/  LEA R4, P0, R208, R238.reuse, 0x2 ;  /* 0x000000eed0047211 */ /* 0x088fe200078010ff */
[C---:B------:R-:W-:Y:S01]  /*5190*/  IMAD R209, R207.reuse, 0x30, RZ ;  /* 0x00000030cfd17824 */ /* 0x040fe200078e02ff */
[-C--:B------:R-:W-:Y:S02]  /*51a0*/  LEA R206, P1, R210, R238.reuse, 0x2 ;  /* 0x000000eed2ce7211 */ /* 0x080fe400078210ff */
[-C--:B----4-:R-:W-:Y:S01]  /*51b0*/  LEA.HI.X.SX32 R5, R208, R239.reuse, 0x2, P0 ;  /* 0x000000efd0057211 */ /* 0x090fe200000f16ff */
[----:B------:R-:W-:Y:S01]  /*51c0*/  IMAD R208, R207, 0x38, RZ ;  /* 0x00000038cfd07824 */ /* 0x000fe200078e02ff */
[-C--:B------:R-:W-:Y:S03]  /*51d0*/  LEA.HI.X.SX32 R207, R210, R239.reuse, 0x2, P1 ;  /* 0x000000efd2cf7211 */ /* 0x080fe600008f16ff */
[----:B------:R2:W-:Y:S04]  /*51e0*/  REDG.E.ADD.F32.FTZ.RN.STRONG.GPU desc[UR6][R4.64], R7 ;  /* 0x00000007040079a6 */ /* 0x0005e8000c10f386 */
[----:B------:R3:W-:Y:S01]  /*51f0*/  REDG.E.ADD.F32.FTZ.RN.STRONG.GPU desc[UR6][R206.64], R8 ;  /* 0x00000008ce0079a6 */ /* 0x0007e2000c10f386 */
[-C--:B-1----:R-:W-:Y:S02]  /*5200*/  LEA R204, P0, R197, R238.reuse, 0x2 ;  /* 0x000000eec5cc7211 */ /* 0x082fe400078010ff */
[-C--:B------:R-:W-:Y:S02]  /*5210*/  LEA R6, P1, R209, R238.reuse, 0x2 ;  /* 0x000000eed1067211 */ /* 0x080fe400078210ff */
[-C--:B------:R-:W-:Y:S01]  /*5220*/  LEA.HI.X.SX32 R205, R197, R239.reuse, 0x2, P0 ;  /* 0x000000efc5cd7211 */ /* 0x080fe200000f16ff */
[----:B------:R-:W-:Y:S04]  /*5230*/  VIADD R197, R196, 0x20 ;  /* 0x00000020c4c57836 */ /* 0x000fe80000000000 */
[----:B------:R1:W-:Y:S01]  /*5240*/  REDG.E.ADD.F32.FTZ.RN.STRONG.GPU desc[UR6][R204.64], R9 ;  /* 0x00000009cc0079a6 */ /* 0x0003e2000c10f386 */
[-C--:B--2---:R-:W-:Y:S02]  /*5250*/  LEA.HI.X.SX32 R7, R209, R239.reuse, 0x2, P1 ;  /* 0x000000efd1077211 */ /* 0x084fe400008f16ff */
[CC--:B------:R-:W-:Y:S03]  /*5260*/  LEA R4, P0, R208.reuse, R238.reuse, 0x2 ;  /* 0x000000eed0047211 */ /* 0x0c0fe600078010ff */
[----:B------:R2:W-:Y:S01]  /*5270*/  REDG.E.ADD.F32.FTZ.RN.STRONG.GPU desc[UR6][R6.64], R10 ;  /* 0x0000000a060079a6 */ /* 0x0005e2000c10f386 */
[-C--:B------:R-:W-:Y:S02]  /*5280*/  LEA.HI.X.SX32 R5, R208, R239.reuse, 0x2, P0 ;  /* 0x000000efd0057211 */ /* 0x080fe400000f16ff */
[CC--:B---3--:R-:W-:Y:S03]  /*5290*/  LEA R8, P0, R197.reuse, R238.reuse, 0x2 ;  /* 0x000000eec5087211 */ /* 0x0c8fe600078010ff */
[----:B------:R3:W-:Y:S01]  /*52a0*/  REDG.E.ADD.F32.FTZ.RN.STRONG.GPU desc[UR6][R4.64], R11 ;  /* 0x0000000b040079a6 */ /* 0x0007e2000c10f386 */
[-C--:B-1----:R-:W-:Y:S03]  /*52b0*/  LEA.HI.X.SX32 R9, R197, R239.reuse, 0x2, P0 ;  /* 0x000000efc5097211 */ /* 0x082fe600000f16ff */
[----:B------:R1:W-:Y:S04]  /*52c0*/  REDG.E.ADD.F32.FTZ.RN.STRONG.GPU desc[UR6][R238.64+0x80], R48 ;  /* 0x00008030ee0079a6 */ /* 0x0003e8000c10f386 */
[----:B------:R4:W-:Y:S04]  /*52d0*/  REDG.E.ADD.F32.FTZ.RN.STRONG.GPU desc[UR6][R198.64+0x80], R49 ;  /* 0x00008031c60079a6 */ /* 0x0009e8000c10f386 */
[----:B------:R4:W-:Y:S01]  /*52e0*/  REDG.E.ADD.F32.FTZ.RN.STRONG.GPU desc[UR6][R8.64], R50 ;  /* 0x00000032080079a6 */ /* 0x0009e2000c10f386 */
[C---:B--2---:R-:W-:Y:S05]  /*52f0*/  IMAD.IADD R7, R0.reuse, 0x1, R197 ;  /* 0x0000000100077824 */ /* 0x044fea00078e02c5 */
[CC--:B------:R-:W-:Y:S01]  /*5300*/  LEA R6, P1, R7.reuse, R238.reuse, 0x2 ;  /* 0x000000ee07067211 */ /* 0x0c0fe200078210ff */
[C---:B---3--:R-:W-:Y:S03]  /*5310*/  IMAD.IADD R4, R0.reuse, 0x1, R7 ;  /* 0x0000000100047824 */ /* 0x048fe600078e0207 */
[-C--:B------:R-:W-:Y:S01]  /*5320*/  LEA.HI.X.SX32 R7, R7, R239.reuse, 0x2, P1 ;  /* 0x000000ef07077211 */ /* 0x080fe200008f16ff */
[----:B------:R-:W-:Y:S01]  /*5330*/  IMAD.IADD R5, R0, 0x1, R4 ;  /* 0x0000000100057824 */ /* 0x000fe200078e0204 */
[CC--:B-1----:R-:W-:Y:S03]  /*5340*/  LEA R48, P0, R4.reuse, R238.reuse, 0x2 ;  /* 0x000000ee04307211 */ /* 0x0c2fe600078010ff */
[----:B------:R1:W-:Y:S01]  /*5350*/  REDG.E.ADD.F32.FTZ.RN.STRONG.GPU desc[UR6][R6.64], R51 ;  /* 0x00000033060079a6 */ /* 0x0003e2000c10f386 */
[-C--:B----4-:R-:W-:Y:S01]  /*5360*/  LEA.HI.X.SX32 R49, R4, R239.reuse, 0x2, P0 ;  /* 0x000000ef04317211 */ /* 0x090fe200000f16ff */
[----:B------:R-:W-:Y:S01]  /*5370*/  IMAD.IADD R4, R0, 0x1, R5 ;  /* 0x0000000100047824 */ /* 0x000fe200078e0205 */
[CC--:B------:R-:W-:Y:S03]  /*5380*/  LEA R10, P0, R5.reuse, R238.reuse, 0x2 ;  /* 0x000000ee050a7211 */ /* 0x0c0fe600078010ff */
[----:B------:R-:W-:Y:S01]  /*5390*/  REDG.E.ADD.F32.FTZ.RN.STRONG.GPU desc[UR6][R48.64], R44 ;  /* 0x0000002c300079a6 */ /* 0x000fe2000c10f386 */
[-C--:B------:R-:W-:Y:S02]  /*53a0*/  LEA R8, P1, R4, R238.reuse, 0x2 ;  /* 0x000000ee04087211 */ /* 0x080fe400078210ff */
[-C--:B------:R-:W-:Y:S01]  /*53b0*/  LEA.HI.X.SX32 R11, R5, R239.reuse, 0x2, P0 ;  /* 0x000000ef050b7211 */ /* 0x080fe200000f16ff */
[----:B------:R-:W-:Y:S01]  /*53c0*/  VIADD R5, R196, 0x40 ;  /* 0x00000040c4057836 */ /* 0x000fe20000000000 */
[-C--:B------:R-:W-:Y:S03]  /*53d0*/  LEA.HI.X.SX32 R9, R4, R239.reuse, 0x2, P1 ;  /* 0x000000ef04097211 */ /* 0x080fe600008f16ff */
[----:B------:R2:W-:Y:S04]  /*53e0*/  REDG.E.ADD.F32.FTZ.RN.STRONG.GPU desc[UR6][R10.64], R45 ;  /* 0x0000002d0a0079a6 */ /* 0x0005e8000c10f386 */
[----:B------:R3:W-:Y:S01]  /*53f0*/  REDG.E.ADD.F32.FTZ.RN.STRONG.GPU desc[UR6][R8.64], R46 ;  /* 0x0000002e080079a6 */ /* 0x0007e2000c10f386 */
[C---:B-1----:R-:W-:Y:S05]  /*5400*/  IMAD.IADD R7, R0.reuse, 0x1, R4 ;  /* 0x0000000100077824 */ /* 0x042fea00078e0204 */
[CC--:B------:R-:W-:Y:S04]  /*5410*/  LEA R6, P0, R7.reuse, R238.reuse, 0x2 ;  /* 0x000000ee07067211 */ /* 0x0c0fe800078010ff */
[-C--:B------:R-:W-:Y:S05]  /*5420*/  LEA.HI.X.SX32 R7, R7, R239.reuse, 0x2, P0 ;  /* 0x000000ef07077211 */ /* 0x080fea00000f16ff */
[----:B------:R1:W-:Y:S01]  /*5430*/  REDG.E.ADD.F32.FTZ.RN.STRONG.GPU desc[UR6][R6.64], R47 ;  /* 0x0000002f060079a6 */ /* 0x0003e2000c10f386 */
[C---:B--2---:R-:W-:Y:S03]  /*5440*/  IMAD.IADD R10, R0.reuse, 0x1, R5 ;  /* 0x00000001000a7824 */ /* 0x044fe600078e0205 */
[----:B------:R-:W-:Y:S01]  /*5450*/  REDG.E.ADD.F32.FTZ.RN.STRONG.GPU desc[UR6][R238.64+0x100], R52 ;  /* 0x00010034ee0079a6 */ /* 0x000fe2000c10f386 */
[CC--:B---3--:R-:W-:Y:S01]  /*5460*/  LEA R8, P0, R5.reuse, R238.reuse, 0x2 ;  /* 0x000000ee05087211 */ /* 0x0c8fe200078010ff */
[C---:B------:R-:W-:Y:S02]  /*5470*/  IMAD.IADD R4, R0.reuse, 0x1, R10 ;  /* 0x0000000100047824 */ /* 0x040fe400078e020a */
[----:B------:R-:W-:Y:S01]  /*5480*/  REDG.E.ADD.F32.FTZ.RN.STRONG.GPU desc[UR6][R198.64+0x100], R53 ;  /* 0x00010035c60079a6 */ /* 0x000fe2000c10f386 */
[-C--:B------:R-:W-:Y:S01]  /*5490*/  LEA.HI.X.SX32 R9, R5, R239.reuse, 0x2, P0 ;  /* 0x000000ef05097211 */ /* 0x080fe200000f16ff */
[----:B------:R-:W-:Y:S01]  /*54a0*/  IMAD.IADD R5, R0, 0x1, R4 ;  /* 0x0000000100057824 */ /* 0x000fe200078e0204 */
[CC--:B------:R-:W-:Y:S03]  /*54b0*/  LEA R44, P0, R4.reuse, R238.reuse, 0x2 ;  /* 0x000000ee042c7211 */ /* 0x0c0fe600078010ff */
[----:B------:R2:W-:Y:S01]  /*54c0*/  REDG.E.ADD.F32.FTZ.RN.STRONG.GPU desc[UR6][R8.64], R54 ;  /* 0x00000036080079a6 */ /* 0x0005e2000c10f386 */
[-C--:B------:R-:W-:Y:S01]  /*54d0*/  LEA.HI.X.SX32 R45, R4, R239.reuse, 0x2, P0 ;  /* 0x000000ef042d7211 */ /* 0x080fe200000f16ff */
[----:B------:R-:W-:Y:S01]  /*54e0*/  IMAD.IADD R4, R0, 0x1, R5 ;  /* 0x0000000100047824 */ /* 0x000fe200078e0205 */
[CC--:B-1----:R-:W-:Y:S04]  /*54f0*/  LEA R6, P1, R10.reuse, R238.reuse, 0x2 ;  /* 0x000000ee0a067211 */ /* 0x0c2fe800078210ff */
[-C--:B------:R-:W-:Y:S02]  /*5500*/  LEA.HI.X.SX32 R7, R10, R239.reuse, 0x2, P1 ;  /* 0x000000ef0a077211 */ /* 0x080fe400008f16ff */
[CC--:B------:R-:W-:Y:S03]  /*5510*/  LEA R10, P0, R5.reuse, R238.reuse, 0x2 ;  /* 0x000000ee050a7211 */ /* 0x0c0fe600078010ff */
[----:B------:R1:W-:Y:S01]  /*5520*/  REDG.E.ADD.F32.FTZ.RN.STRONG.GPU desc[UR6][R6.64], R55 ;  /* 0x00000037060079a6 */ /* 0x0003e2000c10f386 */
[-C--:B------:R-:W-:Y:S01]  /*5530*/  LEA.HI.X.SX32 R11, R5, R239.reuse, 0x2, P0 ;  /* 0x000000ef050b7211 */ /* 0x080fe200000f16ff */
[----:B------:R-:W-:Y:S02]  /*5540*/  VIADD R5, R196, 0x60 ;  /* 0x00000060c4057836 */ /* 0x000fe40000000000 */
[----:B------:R-:W-:Y:S01]  /*5550*/  LDSM.16.MT88.4 R52, [R3+0x14400] ;  /* 0x014400000334783b */ /* 0x000fe20000004200 */
[CC--:B--2---:R-:W-:Y:S03]  /*5560*/  LEA R8, P1, R4.reuse, R238.reuse, 0x2 ;  /* 0x000000ee04087211 */ /* 0x0c4fe600078210ff */
[----:B------:R-:W-:Y:S01]  /*5570*/  REDG.E.ADD.F32.FTZ.RN.STRONG.GPU desc[UR6][R44.64], R56 ;  /* 0x000000382c0079a6 */ /* 0x000fe2000c10f386 */
[-C--:B------:R-:W-:Y:S03]  /*5580*/  LEA.HI.X.SX32 R9, R4, R239.reuse, 0x2, P1 ;  /* 0x000000ef04097211 */ /* 0x080fe600008f16ff */
[----:B------:R2:W-:Y:S04]  /*5590*/  REDG.E.ADD.F32.FTZ.RN.STRONG.GPU desc[UR6][R10.64], R57 ;  /* 0x000000390a0079a6 */ /* 0x0005e8000c10f386 */
[----:B------:R3:W-:Y:S01]  /*55a0*/  REDG.E.ADD.F32.FTZ.RN.STRONG.GPU desc[UR6][R8.64], R58 ;  /* 0x0000003a080079a6 */ /* 0x0007e2000c10f386 */
[C---:B-1----:R-:W-:Y:S05]  /*55b0*/  IMAD.IADD R7, R0.reuse, 0x1, R4 ;  /* 0x0000000100077824 */ /* 0x042fea00078e0204 */
[CC--:B------:R-:W-:Y:S04]  /*55c0*/  LEA R6, P0, R7.reuse, R238.reuse, 0x2 ;  /* 0x000000ee07067211 */ /* 0x0c0fe800078010ff */
[-C--:B------:R-:W-:Y:S01]  /*55d0*/  LEA.HI.X.SX32 R7, R7, R239.reuse, 0x2, P0 ;  /* 0x000000ef07077211 */ /* 0x080fe200000f16ff */
[C---:B--2---:R-:W-:Y:S04]  /*55e0*/  IMAD.IADD R10, R0.reuse, 0x1, R5 ;  /* 0x00000001000a7824 */ /* 0x044fe800078e0205 */
[----:B------:R1:W-:Y:S01]  /*55f0*/  REDG.E.ADD.F32.FTZ.RN.STRONG.GPU desc[UR6][R6.64], R59 ;  /* 0x0000003b060079a6 */ /* 0x0003e2000c10f386 */
[CC--:B---3--:R-:W-:Y:S01]  /*5600*/  LEA R8, P0, R5.reuse, R238.reuse, 0x2 ;  /* 0x000000ee05087211 */ /* 0x0c8fe200078010ff */
[C---:B------:R-:W-:Y:S02]  /*5610*/  IMAD.IADD R4, R0.reuse, 0x1, R10 ;  /* 0x0000000100047824 */ /* 0x040fe400078e020a */
[----:B------:R-:W-:Y:S01]  /*5620*/  REDG.E.ADD.F32.FTZ.RN.STRONG.GPU desc[UR6][R238.64+0x180], R64 ;  /* 0x00018040ee0079a6 */ /* 0x000fe2000c10f386 */
[-C--:B------:R-:W-:Y:S01]  /*5630*/  LEA.HI.X.SX32 R9, R5, R239.reuse, 0x2, P0 ;  /* 0x000000ef05097211 */ /* 0x080fe200000f16ff */
[----:B------:R-:W-:Y:S02]  /*5640*/  IMAD.IADD R5, R0, 0x1, R4 ;  /* 0x0000000100057824 */ /* 0x000fe400078e0204 */
[----:B------:R-:W-:Y:S01]  /*5650*/  REDG.E.ADD.F32.FTZ.RN.STRONG.GPU desc[UR6][R198.64+0x180], R65 ;  /* 0x00018041c60079a6 */ /* 0x000fe2000c10f386 */
        /* <DEDUP_REMOVED lines=9> */
[----:B------:R-:W-:Y:S01]  /*56f0*/  VIADD R5, R196, 0x80 ;  /* 0x00000080c4057836 */ /* 0x000fe20000000000 */
[CC--:B--2---:R-:W-:Y:S01]  /*5700*/  LEA R8, P1, R4.reuse, R238.reuse, 0x2 ;  /* 0x000000ee04087211 */ /* 0x0c4fe200078210ff */
[----:B------:R-:W-:Y:S03]  /*5710*/  REDG.E.ADD.F32.FTZ.RN.STRONG.GPU desc[UR6][R44.64], R60 ;  /* 0x0000003c2c0079a6 */ /* 0x000fe6000c10f386 */
[-C--:B------:R-:W-:Y:S01]  /*5720*/  LEA.HI.X.SX32 R9, R4, R239.reuse, 0x2, P1 ;  /* 0x000000ef04097211 */ /* 0x080fe200008f16ff */
[----:B------:R2:W-:Y:S04]  /*5730*/  REDG.E.ADD.F32.FTZ.RN.STRONG.GPU desc[UR6][R10.64], R61 ;  /* 0x0000003d0a0079a6 */ /* 0x0005e8000c10f386 */
[----:B------:R3:W-:Y:S01]  /*5740*/  REDG.E.ADD.F32.FTZ.RN.STRONG.GPU desc[UR6][R8.64], R62 ;  /* 0x0000003e080079a6 */ /* 0x0007e2000c10f386 */
[C---:B-1----:R-:W-:Y:S05]  /*5750*/  IMAD.IADD R7, R0.reuse, 0x1, R4 ;  /* 0x0000000100077824 */ /* 0x042fea00078e0204 */
[CC--:B------:R-:W-:Y:S01]  /*5760*/  LEA R6, P0, R7.reuse, R238.reuse, 0x2 ;  /* 0x000000ee07067211 */ /* 0x0c0fe200078010ff */
[C---:B--2---:R-:W-:Y:S03]  /*5770*/  IMAD.IADD R10, R0.reuse, 0x1, R5 ;  /* 0x00000001000a7824 */ /* 0x044fe600078e0205 */
[-C--:B------:R-:W-:Y:S02]  /*5780*/  LEA.HI.X.SX32 R7, R7, R239.reuse, 0x2, P0 ;  /* 0x000000ef07077211 */ /* 0x080fe400000f16ff */
[CC--:B---3--:R-:W-:Y:S01]  /*5790*/  LEA R8, P0, R5.reuse, R238.reuse, 0x2 ;  /* 0x000000ee05087211 */ /* 0x0c8fe200078010ff */
[C---:B------:R-:W-:Y:S02]  /*57a0*/  IMAD.IADD R4, R0.reuse, 0x1, R10 ;  /* 0x0000000100047824 */ /* 0x040fe400078e020a */
[----:B------:R1:W-:Y:S01]  /*57b0*/  REDG.E.ADD.F32.FTZ.RN.STRONG.GPU desc[UR6][R6.64], R63 ;  /* 0x0000003f060079a6 */ /* 0x0003e2000c10f386 */
[-C--:B------:R-:W-:Y:S01]  /*57c0*/  LEA.HI.X.SX32 R9, R5, R239.reuse, 0x2, P0 ;  /* 0x000000ef05097211 */ /* 0x080fe200000f16ff */
[----:B------:R-:W-:Y:S02]  /*57d0*/  IMAD.IADD R5, R0, 0x1, R4 ;  /* 0x0000000100057824 */ /* 0x000fe400078e0204 */
[----:B------:R-:W-:Y:S01]  /*57e0*/  REDG.E.ADD.F32.FTZ.RN.STRONG.GPU desc[UR6][R238.64+0x200], R68 ;  /* 0x00020044ee0079a6 */ /* 0x000fe2000c10f386 */
[CC--:B------:R-:W-:Y:S03]  /*57f0*/  LEA R44, P0, R4.reuse, R238.reuse, 0x2 ;  /* 0x000000ee042c7211 */ /* 0x0c0fe600078010ff */
[----:B------:R-:W-:Y:S01]  /*5800*/  REDG.E.ADD.F32.FTZ.RN.STRONG.GPU desc[UR6][R198.64+0x200], R69 ;  /* 0x00020045c60079a6 */ /* 0x000fe2000c10f386 */
[-C--:B------:R-:W-:Y:S01]  /*5810*/  LEA.HI.X.SX32 R45, R4, R239.reuse, 0x2, P0 ;  /* 0x000000ef042d7211 */ /* 0x080fe200000f16ff */
[----:B------:R-:W-:Y:S02]  /*5820*/  IMAD.IADD R4, R0, 0x1, R5 ;  /* 0x0000000100047824 */ /* 0x000fe400078e0205 */
[----:B------:R2:W-:Y:S04]  /*5830*/  REDG.E.ADD.F32.FTZ.RN.STRONG.GPU desc[UR6][R8.64], R70 ;  /* 0x00000046080079a6 */ /* 0x0005e8000c10f386 */
[----:B------:R-:W-:Y:S01]  /*5840*/  LDSM.16.MT88.4 R60, [R225+0x14400] ;  /* 0x01440000e13c783b */ /* 0x000fe20000004200 */
        /* <DEDUP_REMOVED lines=9> */
[----:B------:R-:W-:Y:S04]  /*58e0*/  REDG.E.ADD.F32.FTZ.RN.STRONG.GPU desc[UR6][R10.64], R73 ;  /* 0x000000490a0079a6 */ /* 0x000fe8000c10f386 */
[----:B------:R2:W-:Y:S01]  /*58f0*/  REDG.E.ADD.F32.FTZ.RN.STRONG.GPU desc[UR6][R8.64], R74 ;  /* 0x0000004a080079a6 */ /* 0x0005e2000c10f386 */
[C---:B-1----:R-:W-:Y:S05]  /*5900*/  IMAD.IADD R7, R0.reuse, 0x1, R4 ;  /* 0x0000000100077824 */ /* 0x042fea00078e0204 */
[CC--:B------:R-:W-:Y:S04]  /*5910*/  LEA R6, P0, R7.reuse, R238.reuse, 0x2 ;  /* 0x000000ee07067211 */ /* 0x0c0fe800078010ff */
[-C--:B------:R-:W-:Y:S01]  /*5920*/  LEA.HI.X.SX32 R7, R7, R239.reuse, 0x2, P0 ;  /* 0x000000ef07077211 */ /* 0x080fe200000f16ff */
[C---:B--2---:R-:W-:Y:S04]  /*5930*/  IMAD.IADD R8, R0.reuse, 0x1, R5 ;  /* 0x0000000100087824 */ /* 0x044fe800078e0205 */
[----:B------:R1:W-:Y:S01]  /*5940*/  REDG.E.ADD.F32.FTZ.RN.STRONG.GPU desc[UR6][R6.64], R75 ;  /* 0x0000004b060079a6 */ /* 0x0003e2000c10f386 */
[----:B------:R-:W-:Y:S01]  /*5950*/  IMAD.IADD R4, R0, 0x1, R8 ;  /* 0x0000000100047824 */ /* 0x000fe200078e0208 */
[CC--:B------:R-:W-:Y:S02]  /*5960*/  LEA R44, P1, R8.reuse, R238.reuse, 0x2 ;  /* 0x000000ee082c7211 */ /* 0x0c0fe400078210ff */
[----:B------:R-:W-:Y:S02]  /*5970*/  REDG.E.ADD.F32.FTZ.RN.STRONG.GPU desc[UR6][R238.64+0x280], R80 ;  /* 0x00028050ee0079a6 */ /* 0x000fe4000c10f386 */
[-C--:B------:R-:W-:Y:S02]  /*5980*/  LEA.HI.X.SX32 R45, R8, R239.reuse, 0x2, P1 ;  /* 0x000000ef082d7211 */ /* 0x080fe400008f16ff */
[----:B------:R-:W-:Y:S01]  /*5990*/  REDG.E.ADD.F32.FTZ.RN.STRONG.GPU desc[UR6][R198.64+0x280], R81 ;  /* 0x00028051c60079a6 */ /* 0x000fe2000c10f386 */
[CC--:B-1----:R-:W-:Y:S04]  /*59a0*/  LEA R6, P0, R5.reuse, R238.reuse, 0x2 ;  /* 0x000000ee05067211 */ /* 0x0c2fe800078010ff */
[-C--:B------:R-:W-:Y:S01]  /*59b0*/  LEA.HI.X.SX32 R7, R5, R239.reuse, 0x2, P0 ;  /* 0x000000ef05077211 */ /* 0x080fe200000f16ff */
[----:B------:R-:W-:Y:S01]  /*59c0*/  IMAD.IADD R5, R0, 0x1, R4 ;  /* 0x0000000100057824 */ /* 0x000fe200078e0204 */
[CC--:B------:R-:W-:Y:S03]  /*59d0*/  LEA R10, P0, R4.reuse, R238.reuse, 0x2 ;  /* 0x000000ee040a7211 */ /* 0x0c0fe600078010ff */
[----:B------:R1:W-:Y:S01]  /*59e0*/  REDG.E.ADD.F32.FTZ.RN.STRONG.GPU desc[UR6][R6.64], R82 ;  /* 0x00000052060079a6 */ /* 0x0003e2000c10f386 */
[-C--:B------:R-:W-:Y:S01]  /*59f0*/  LEA.HI.X.SX32 R11, R4, R239.reuse, 0x2, P0 ;  /* 0x000000ef040b7211 */ /* 0x080fe200000f16ff */
[C---:B------:R-:W-:Y:S01]  /*5a00*/  IMAD.IADD R4, R0.reuse, 0x1, R5 ;  /* 0x0000000100047824 */ /* 0x040fe200078e0205 */
[CC--:B------:R-:W-:Y:S01]  /*5a10*/  LEA R8, P0, R5.reuse, R238.reuse, 0x2 ;  /* 0x000000ee05087211 */ /* 0x0c0fe200078010ff */
[----:B------:R-:W-:Y:S03]  /*5a20*/  REDG.E.ADD.F32.FTZ.RN.STRONG.GPU desc[UR6][R44.64], R83 ;  /* 0x000000532c0079a6 */ /* 0x000fe6000c10f386 */
[-C--:B------:R-:W-:Y:S01]  /*5a30*/  LEA.HI.X.SX32 R9, R5, R239.reuse, 0x2, P0 ;  /* 0x000000ef05097211 */ /* 0x080fe200000f16ff */
[----:B------:R-:W-:Y:S01]  /*5a40*/  REDG.E.ADD.F32.FTZ.RN.STRONG.GPU desc[UR6][R10.64], R76 ;  /* 0x0000004c0a0079a6 */ /* 0x000fe2000c10f386 */
[----:B------:R-:W-:Y:S03]  /*5a50*/  IMAD.IADD R5, R0, 0x1, R4 ;  /* 0x0000000100057824 */ /* 0x000fe600078e0204 */
[----:B------:R2:W-:Y:S01]  /*5a60*/  REDG.E.ADD.F32.FTZ.RN.STRONG.GPU desc[UR6][R8.64], R77 ;  /* 0x0000004d080079a6 */ /* 0x0005e2000c10f386 */
[CC--:B-1----:R-:W-:Y:S04]  /*5a70*/  LEA R6, P0, R4.reuse, R238.reuse, 0x2 ;  /* 0x000000ee04067211 */ /* 0x0c2fe800078010ff */
[-C--:B------:R-:W-:Y:S02]  /*5a80*/  LEA.HI.X.SX32 R7, R4, R239.reuse, 0x2, P0 ;  /* 0x000000ef04077211 */ /* 0x080fe400000f16ff */
[CC--:B------:R-:W-:Y:S03]  /*5a90*/  LEA R4, P0, R5.reuse, R238.reuse, 0x2 ;  /* 0x000000ee05047211 */ /* 0x0c0fe600078010ff */
[----:B------:R1:W-:Y:S01]  /*5aa0*/  REDG.E.ADD.F32.FTZ.RN.STRONG.GPU desc[UR6][R6.64], R78 ;  /* 0x0000004e060079a6 */ /* 0x0003e2000c10f386 */
[-C--:B------:R-:W-:Y:S01]  /*5ab0*/  LEA.HI.X.SX32 R5, R5, R239.reuse, 0x2, P0 ;  /* 0x000000ef05057211 */ /* 0x080fe200000f16ff */
[C---:B--2---:R-:W-:Y:S02]  /*5ac0*/  VIADD R9, R196.reuse, 0xc0 ;  /* 0x000000c0c4097836 */ /* 0x044fe40000000000 */
[----:B------:R-:W-:Y:S02]  /*5ad0*/  VIADD R196, R196, 0xe0 ;  /* 0x000000e0c4c47836 */ /* 0x000fe40000000000 */
[----:B------:R2:W-:Y:S01]  /*5ae0*/  REDG.E.ADD.F32.FTZ.RN.STRONG.GPU desc[UR6][R4.64], R79 ;  /* 0x0000004f040079a6 */ /* 0x0005e2000c10f386 */
[CC--:B------:R-:W-:Y:S03]  /*5af0*/  LEA R8, P0, R9.reuse, R238.reuse, 0x2 ;  /* 0x000000ee09087211 */ /* 0x0c0fe600078010ff */
[----:B------:R-:W-:Y:S04]  /*5b00*/  REDG.E.ADD.F32.FTZ.RN.STRONG.GPU desc[UR6][R238.64+0x300], R84 ;  /* 0x00030054ee0079a6 */ /* 0x000fe8000c10f386 */
[----:B------:R-:W-:Y:S01]  /*5b10*/  REDG.E.ADD.F32.FTZ.RN.STRONG.GPU desc[UR6][R198.64+0x300], R85 ;  /* 0x00030055c60079a6 */ /* 0x000fe2000c10f386 */
[C---:B-1----:R-:W-:Y:S01]  /*5b20*/  IMAD.IADD R7, R0.reuse, 0x1, R9 ;  /* 0x0000000100077824 */ /* 0x042fe200078e0209 */
[-C--:B------:R-:W-:Y:S04]  /*5b30*/  LEA.HI.X.SX32 R9, R9, R239.reuse, 0x2, P0 ;  /* 0x000000ef09097211 */ /* 0x080fe800000f16ff */
[CC--:B------:R-:W-:Y:S01]  /*5b40*/  LEA R6, P1, R7.reuse, R238.reuse, 0x2 ;  /* 0x000000ee07067211 */ /* 0x0c0fe200078210ff */
[C---:B--2---:R-:W-:Y:S01]  /*5b50*/  IMAD.IADD R4, R0.reuse, 0x1, R7 ;  /* 0x0000000100047824 */ /* 0x044fe200078e0207 */
[----:B------:R1:W-:Y:S02]  /*5b60*/  REDG.E.ADD.F32.FTZ.RN.STRONG.GPU desc[UR6][R8.64], R86 ;  /* 0x00000056080079a6 */ /* 0x0003e4000c10f386 */
[-C--:B------:R-:W-:Y:S01]  /*5b70*/  LEA.HI.X.SX32 R7, R7, R239.reuse, 0x2, P1 ;  /* 0x000000ef07077211 */ /* 0x080fe200008f16ff */
[----:B------:R-:W-:Y:S01]  /*5b80*/  IMAD.IADD R5, R0, 0x1, R4 ;  /* 0x0000000100057824 */ /* 0x000fe200078e0204 */
[CC--:B------:R-:W-:Y:S03]  /*5b90*/  LEA R44, P0, R4.reuse, R238.reuse, 0x2 ;  /* 0x000000ee042c7211 */ /* 0x0c0fe600078010ff */
[----:B------:R2:W-:Y:S01]  /*5ba0*/  REDG.E.ADD.F32.FTZ.RN.STRONG.GPU desc[UR6][R6.64], R87 ;  /* 0x00000057060079a6 */ /* 0x0005e2000c10f386 */
[-C--:B------:R-:W-:Y:S01]  /*5bb0*/  LEA.HI.X.SX32 R45, R4, R239.reuse, 0x2, P0 ;  /* 0x000000ef042d7211 */ /* 0x080fe200000f16ff */
[C---:B------:R-:W-:Y:S01]  /*5bc0*/  IMAD.IADD R4, R0.reuse, 0x1, R5 ;  /* 0x0000000100047824 */ /* 0x040fe200078e0205 */
[CC--:B------:R-:W-:Y:S03]  /*5bd0*/  LEA R10, P0, R5.reuse, R238.reuse, 0x2 ;  /* 0x000000ee050a7211 */ /* 0x0c0fe600078010ff */
[----:B------:R-:W-:Y:S01]  /*5be0*/  REDG.E.ADD.F32.FTZ.RN.STRONG.GPU desc[UR6][R44.64], R88 ;  /* 0x000000582c0079a6 */ /* 0x000fe2000c10f386 */
[-C--:B------:R-:W-:Y:S05]  /*5bf0*/  LEA.HI.X.SX32 R11, R5, R239.reuse, 0x2, P0 ;  /* 0x000000ef050b7211 */ /* 0x080fea00000f16ff */
[----:B------:R-:W-:Y:S01]  /*5c00*/  REDG.E.ADD.F32.FTZ.RN.STRONG.GPU desc[UR6][R10.64], R89 ;  /* 0x000000590a0079a6 */ /* 0x000fe2000c10f386 */
[----:B-1----:R-:W-:Y:S05]  /*5c10*/  IMAD.IADD R9, R0, 0x1, R4 ;  /* 0x0000000100097824 */ /* 0x002fea00078e0204 */
[CC--:B------:R-:W-:Y:S02]  /*5c20*/  LEA R8, P0, R9.reuse, R238.reuse, 0x2 ;  /* 0x000000ee09087211 */ /* 0x0c0fe400078010ff */
[CC--:B--2---:R-:W-:Y:S02]  /*5c30*/  LEA R6, P1, R4.reuse, R238.reuse, 0x2 ;  /* 0x000000ee04067211 */ /* 0x0c4fe400078210ff */
[-C--:B------:R-:W-:Y:S02]  /*5c40*/  LEA.HI.X.SX32 R9, R9, R239.reuse, 0x2, P0 ;  /* 0x000000ef09097211 */ /* 0x080fe400000f16ff */
[-C--:B------:R-:W-:Y:S01]  /*5c50*/  LEA.HI.X.SX32 R7, R4, R239.reuse, 0x2, P1 ;  /* 0x000000ef04077211 */ /* 0x080fe200008f16ff */
[----:B------:R-:W-:Y:S04]  /*5c60*/  IMAD.IADD R4, R0, 0x1, R196 ;  /* 0x0000000100047824 */ /* 0x000fe800078e02c4 */
[----:B------:R1:W-:Y:S01]  /*5c70*/  REDG.E.ADD.F32.FTZ.RN.STRONG.GPU desc[UR6][R6.64], R90 ;  /* 0x0000005a060079a6 */ /* 0x0003e2000c10f386 */
[CC--:B------:R-:W-:Y:S03]  /*5c80*/  LEA R46, P2, R4.reuse, R238.reuse, 0x2 ;  /* 0x000000ee042e7211 */ /* 0x0c0fe600078410ff */
[----:B------:R2:W-:Y:S01]  /*5c90*/  REDG.E.ADD.F32.FTZ.RN.STRONG.GPU desc[UR6][R8.64], R91 ;  /* 0x0000005b080079a6 */ /* 0x0005e2000c10f386 */
[-C--:B------:R-:W-:Y:S03]  /*5ca0*/  LEA.HI.X.SX32 R47, R4, R239.reuse, 0x2, P2 ;  /* 0x000000ef042f7211 */ /* 0x080fe600010f16ff */
[----:B------:R-:W-:Y:S04]  /*5cb0*/  REDG.E.ADD.F32.FTZ.RN.STRONG.GPU desc[UR6][R238.64+0x380], R96 ;  /* 0x00038060ee0079a6 */ /* 0x000fe8000c10f386 */
[----:B------:R-:W-:Y:S01]  /*5cc0*/  REDG.E.ADD.F32.FTZ.RN.STRONG.GPU desc[UR6][R198.64+0x380], R97 ;  /* 0x00038061c60079a6 */ /* 0x000fe2000c10f386 */
[----:B-1----:R-:W-:Y:S01]  /*5cd0*/  IMAD.IADD R6, R0, 0x1, R4 ;  /* 0x0000000100067824 */ /* 0x002fe200078e0204 */
[-C--:B--2---:R-:W-:Y:S03]  /*5ce0*/  LEA R8, P0, R196, R238.reuse, 0x2 ;  /* 0x000000eec4087211 */ /* 0x084fe600078010ff */
[----:B------:R-:W-:Y:S01]  /*5cf0*/  IMAD.IADD R5, R0, 0x1, R6 ;  /* 0x0000000100057824 */ /* 0x000fe200078e0206 */
[-C--:B------:R-:W-:Y:S02]  /*5d00*/  LEA R44, P1, R6, R238.reuse, 0x2 ;  /* 0x000000ee062c7211 */ /* 0x080fe400078210ff */
[-C--:B------:R-:W-:Y:S01]  /*5d10*/  LEA.HI.X.SX32 R9, R196, R239.reuse, 0x2, P0 ;  /* 0x000000efc4097211 */ /* 0x080fe200000f16ff */
[----:B------:R-:W-:Y:S01]  /*5d20*/  IMAD.IADD R4, R0, 0x1, R5 ;  /* 0x0000000100047824 */ /* 0x000fe200078e0205 */
[CC--:B------:R-:W-:Y:S02]  /*5d30*/  LEA R10, P0, R5.reuse, R238.reuse, 0x2 ;  /* 0x000000ee050a7211 */ /* 0x0c0fe400078010ff */
[-C--:B------:R-:W-:Y:S01]  /*5d40*/  LEA.HI.X.SX32 R45, R6, R239.reuse, 0x2, P1 ;  /* 0x000000ef062d7211 */ /* 0x080fe200008f16ff */
[----:B------:R1:W-:Y:S01]  /*5d50*/  REDG.E.ADD.F32.FTZ.RN.STRONG.GPU desc[UR6][R8.64], R98 ;  /* 0x00000062080079a6 */ /* 0x0003e2000c10f386 */
[----:B------:R-:W-:Y:S01]  /*5d60*/  IMAD.IADD R0, R0, 0x1, R4 ;  /* 0x0000000100007824 */ /* 0x000fe200078e0204 */
[-C--:B------:R-:W-:Y:S02]  /*5d70*/  LEA.HI.X.SX32 R11, R5, R239.reuse, 0x2, P0 ;  /* 0x000000ef050b7211 */ /* 0x080fe400000f16ff */
[----:B------:R-:W-:Y:S02]  /*5d80*/  REDG.E.ADD.F32.FTZ.RN.STRONG.GPU desc[UR6][R46.64], R99 ;  /* 0x000000632e0079a6 */ /* 0x000fe4000c10f386 */
[CC--:B------:R-:W-:Y:S02]  /*5d90*/  LEA R6, P0, R0.reuse, R238.reuse, 0x2 ;  /* 0x000000ee00067211 */ /* 0x0c0fe400078010ff */
[----:B------:R-:W-:Y:S02]  /*5da0*/  REDG.E.ADD.F32.FTZ.RN.STRONG.GPU desc[UR6][R44.64], R92 ;  /* 0x0000005c2c0079a6 */ /* 0x000fe4000c10f386 */
[-C--:B------:R-:W-:Y:S02]  /*5db0*/  LEA.HI.X.SX32 R7, R0, R239.reuse, 0x2, P0 ;  /* 0x000000ef00077211 */ /* 0x080fe400000f16ff */
[----:B------:R-:W-:Y:S01]  /*5dc0*/  REDG.E.ADD.F32.FTZ.RN.STRONG.GPU desc[UR6][R10.64], R93 ;  /* 0x0000005d0a0079a6 */ /* 0x000fe2000c10f386 */
[----:B------:R-:W-:Y:S03]  /*5dd0*/  LEA R0, R233, UR4, 0x1 ;  /* 0x00000004e9007c11 */ /* 0x000fe6000f8e08ff */
[----:B------:R-:W-:Y:S04]  /*5de0*/  LDSM.16.MT88.4 R44, [R225+0x14000] ;  /* 0x01400000e12c783b */ /* 0x000fe80000004200 */
[----:B------:R-:W-:Y:S04]  /*5df0*/  LDSM.16.MT88.4 R48, [R0+0x4000] ;  /* 0x004000000030783b */ /* 0x000fe80000004200 */
[----:B------:R-:W-:Y:S01]  /*5e00*/  LDSM.16.MT88.4 R56, [R0+0x800] ;  /* 0x000800000038783b */ /* 0x000fe20000004200 */
[C---:B-1----:R-:W-:Y:S03]  /*5e10*/  LEA R8, P1, R4.reuse, R238, 0x2 ;  /* 0x000000ee04087211 */ /* 0x042fe600078210ff */
[----:B------:R-:W-:Y:S01]  /*5e20*/  LDSM.16.MT88.4 R64, [R0+0x4800] ;  /* 0x004800000040783b */ /* 0x000fe20000004200 */
[----:B------:R-:W-:Y:S05]  /*5e30*/  LEA.HI.X.SX32 R9, R4, R239, 0x2, P1 ;  /* 0x000000ef04097211 */ /* 0x000fea00008f16ff */
[----:B------:R-:W-:Y:S04]  /*5e40*/  REDG.E.ADD.F32.FTZ.RN.STRONG.GPU desc[UR6][R8.64], R94 ;  /* 0x0000005e080079a6 */ /* 0x000fe8000c10f386 */
[----:B------:R-:W-:Y:S04]  /*5e50*/  REDG.E.ADD.F32.FTZ.RN.STRONG.GPU desc[UR6][R6.64], R95 ;  /* 0x0000005f060079a6 */ /* 0x000fe8000c10f386 */
[----:B------:R-:W-:Y:S04]  /*5e60*/  LDSM.16.MT88.4 R4, [R3+0x14000] ;  /* 0x014000000304783b */ /* 0x000fe80000004200 */
[----:B------:R-:W1:Y:S02]  /*5e70*/  LDSM.16.MT88.4 R8, [R0] ;  /* 0x000000000008783b */ /* 0x000e640000004200 */
[-C--:B-1----:R-:W-:Y:S06]  /*5e80*/  HMMA.16816.F32.BF16 R100, R4, R8.reuse, R100 ;  /* 0x000000080464723c */ /* 0x082fec0000041864 */
[C---:B------:R-:W-:Y:S06]  /*5e90*/  HMMA.16816.F32.BF16 R104, R44.reuse, R8, R104 ;  /* 0x000000082c68723c */ /* 0x040fec0000041868 */
[-C--:B------:R-:W-:Y:S06]  /*5ea0*/  HMMA.16816.F32.BF16 R108, R44, R10.reuse, R108 ;  /* 0x0000000a2c6c723c */ /* 0x080fec000004186c */
[C---:B------:R-:W-:Y:S01]  /*5eb0*/  HMMA.16816.F32.BF16 R112, R4.reuse, R10, R112 ;  /* 0x0000000a0470723c */ /* 0x040fe20000041870 */
[----:B------:R-:W-:Y:S05]  /*5ec0*/  LDSM.16.MT88.4 R8, [R0+0x1000] ;  /* 0x001000000008783b */ /* 0x000fea0000004200 */
[-C--:B------:R-:W-:Y:S06]  /*5ed0*/  HMMA.16816.F32.BF16 R116, R4, R48.reuse, R116 ;  /* 0x000000300474723c */ /* 0x080fec0000041874 */
[C---:B------:R-:W-:Y:S06]  /*5ee0*/  HMMA.16816.F32.BF16 R120, R44.reuse, R48, R120 ;  /* 0x000000302c78723c */ /* 0x040fec0000041878 */
[-C--:B------:R-:W-:Y:S01]  /*5ef0*/  HMMA.16816.F32.BF16 R124, R44, R50.reuse, R124 ;  /* 0x000000322c7c723c */ /* 0x080fe2000004187c */
[----:B------:R-:W-:Y:S05]  /*5f00*/  LDSM.16.MT88.4 R44, [R225+0x14800] ;  /* 0x01480000e12c783b */ /* 0x000fea0000004200 */
[----:B------:R-:W-:Y:S01]  /*5f10*/  HMMA.16816.F32.BF16 R128, R4, R50, R128 ;  /* 0x000000320480723c */ /* 0x000fe20000041880 */
[----:B------:R-:W1:Y:S04]  /*5f20*/  LDSM.16.MT88.4 R4, [R3+0x14800] ;  /* 0x014800000304783b */ /* 0x000e680000004200 */
[----:B------:R-:W2:Y:S01]  /*5f30*/  LDSM.16.MT88.4 R48, [R0+0x5000] ;  /* 0x005000000030783b */ /* 0x000ea20000004200 */
[-C--:B------:R-:W-:Y:S06]  /*5f40*/  HMMA.16816.F32.BF16 R100, R52, R56.reuse, R100 ;  /* 0x000000383464723c */ /* 0x080fec0000041864 */
        /* <DEDUP_REMOVED lines=9> */
[----:B------:R-:W3:Y:S04]  /*5fe0*/  LDSM.16.MT88.4 R52, [R3+0x14c00] ;  /* 0x014c00000334783b */ /* 0x000ee80000004200 */
[----:B------:R-:W4:Y:S01]  /*5ff0*/  LDSM.16.MT88.4 R64, [R0+0x5800] ;  /* 0x005800000040783b */ /* 0x000f220000004200 */
        /* <DEDUP_REMOVED lines=9> */
[C---:B------:R-:W-:Y:S06]  /*6090*/  HMMA.16816.F32.BF16 R104, R60.reuse, R56, R104 ;  /* 0x000000383c68723c */ /* 0x040fec0000041868 */
[-C--:B------:R-:W-:Y:S06]  /*60a0*/  HMMA.16816.F32.BF16 R108, R60, R58.reuse, R108 ;  /* 0x0000003a3c6c723c */ /* 0x080fec000004186c */
[C---:B------:R-:W-:Y:S06]  /*60b0*/  HMMA.16816.F32.BF16 R112, R52.reuse, R58, R112 ;  /* 0x0000003a3470723c */ /* 0x040fec0000041870 */
[-C--:B----4-:R-:W-:Y:S06]  /*60c0*/  HMMA.16816.F32.BF16 R116, R52, R64.reuse, R116 ;  /* 0x000000403474723c */ /* 0x090fec0000041874 */
[C---:B------:R-:W-:Y:S06]  /*60d0*/  HMMA.16816.F32.BF16 R120, R60.reuse, R64, R120 ;  /* 0x000000403c78723c */ /* 0x040fec0000041878 */
[-C--:B------:R-:W-:Y:S06]  /*60e0*/  HMMA.16816.F32.BF16 R124, R60, R66.reuse, R124 ;  /* 0x000000423c7c723c */ /* 0x080fec000004187c */
[----:B------:R-:W-:Y:S01]  /*60f0*/  HMMA.16816.F32.BF16 R128, R52, R66, R128 ;  /* 0x000000423480723c */ /* 0x000fe20000041880 */
[----:B------:R-:W-:Y:S11]  /*6100*/  @!UPT UIADD3 URZ, URZ, URZ, URZ ;  /* 0x0000003f3f3ff290 */ /* 0x000ff6000fffe03f */
[----:B------:R-:W-:Y:S01]  /*6110*/  @!UPT UIADD3 URZ, URZ, URZ, URZ ;  /* 0x0000003f3f3ff290 */ /* 0x000fe2000fffe03f */
[----:B------:R-:W-:Y:S11]  /*6120*/  @!P3 BRA `(.L_x_26) ;  /* 0x0000000000fcb947 */ /* 0x000ff60003800000 */
[----:B------:R-:W-:Y:S01]  /*6130*/  BAR.SYNC.DEFER_BLOCKING 0x0 ;  /* 0x0000000000007b1d */ /* 0x000fe20000010000 */
[----:B------:R-:W-:Y:S01]  /*6140*/  IMAD.MOV.U32 R4, RZ, RZ, R240 ;  /* 0x000000ffff047224 */ /* 0x000fe200078e00f0 */
[----:B------:R-:W-:Y:S01]  /*6150*/  ISETP.NE.AND P3, PT, R248, RZ, PT ;  /* 0x000000fff800720c */ /* 0x000fe20003f65270 */
[----:B------:R-:W-:Y:S03]  /*6160*/  IMAD.MOV.U32 R5, RZ, RZ, R243 ;  /* 0x000000ffff057224 */ /* 0x000fe600078e00f3 */
[----:B------:R1:W-:Y:S02]  /*6170*/  @P5 STS.128 [R237], RZ ;  /* 0x000000ffed005388 */ /* 0x0003e40000000c00 */
[----:B------:R-:W2:Y:S08]  /*6180*/  LDC R7, c[0x0][0x240] ;  /* 0x00009000ff077b82 */ /* 0x000eb00000000800 */
        /* <DEDUP_REMOVED lines=10> */
[----:B------:R1:W-:Y:S01]  /*6230*/  @!P5 LDGSTS.E.BYPASS.LTC128B.128 [R237], desc[UR6][R4.64] ;  /* 0x0000000004eddfae */ /* 0x0003e2000b901d46 */
[C-C-:B---3--:R-:W-:Y:S02]  /*6240*/  @!P5 LEA.HI.X R47, R7.reuse, R5, R8.reuse, 0x6, P0 ;  /* 0x00000005072fd211 */ /* 0x148fe400000f3408 */
[C---:B------:R-:W-:Y:S01]  /*6250*/  @!P3 LEA R44, P2, R0.reuse, R240, 0x1 ;  /* 0x000000f0002cb211 */ /* 0x040fe200078408ff */
        /* <DEDUP_REMOVED lines=44> */
.L_x_26:
[----:B------:R-:W-:Y:S01]  /*6520*/  ISETP.LT.AND P0, PT, RZ, UR8, PT ;  /* 0x00000008ff007c0c */ /* 0x000fe2000bf01270 */
[----:B------:R-:W-:Y:S11]  /*6530*/  UIADD3 UR8, UR8, -0x1, URZ ;  /* 0xffffffff08087890 */ /* 0x000ff6000fffe03f */
[----:B------:R-:W-:Y:S01]  /*6540*/  @!UPT UIADD3 URZ, URZ, URZ, URZ ;  /* 0x0000003f3f3ff290 */ /* 0x000fe2000fffe03f */
[----:B------:R-:W-:Y:S05]  /*6550*/  @P0 BRA `(.L_x_27) ;  /* 0xffffffd000580947 */ /* 0x000fea000383ffff */
[----:B------:R-:W2:Y:S01]  /*6560*/  S2R R48, SR_TID.X ;  /* 0x0000000000307919 */ /* 0x000ea20000002100 */
[----:B------:R-:W-:Y:S01]  /*6570*/  F2FP.BF16.F32.PACK_AB R20, R21, R20 ;  /* 0x000000141514723e */ /* 0x000fe200000010ff */
[----:B------:R-:W-:Y:S01]  /*6580*/  ULDC UR8, c[0x0][0x390] ;  /* 0x0000e40000087ab9 */ /* 0x000fe20000000800 */
[----:B-1----:R-:W-:Y:S01]  /*6590*/  F2FP.BF16.F32.PACK_AB R47, R13, R12 ;  /* 0x0000000c0d2f723e */ /* 0x002fe200000010ff */
[----:B------:R-:W-:Y:S01]  /*65a0*/  FMUL.FTZ R100, R100, UR8 ;  /* 0x0000000864647c20 */ /* 0x000fe20008410000 */
[----:B------:R-:W-:Y:S01]  /*65b0*/  F2FP.BF16.F32.PACK_AB R46, R15, R14 ;  /* 0x0000000e0f2e723e */ /* 0x000fe200000010ff */
[----:B------:R-:W-:Y:S01]  /*65c0*/  FMUL.FTZ R102, R102, UR8 ;  /* 0x0000000866667c20 */ /* 0x000fe20008410000 */
[----:B------:R-:W-:Y:S01]  /*65d0*/  F2FP.BF16.F32.PACK_AB R45, R17, R16 ;  /* 0x00000010112d723e */ /* 0x000fe200000010ff */
        /* <DEDUP_REMOVED lines=24> */
[----:B--2---:R-:W-:Y:S01]  /*6760*/  SHF.R.S32.HI R21, RZ, 0x1f, R48 ;  /* 0x0000001fff157819 */ /* 0x004fe20000011430 */
[----:B------:R-:W-:Y:S01]  /*6770*/  FMUL.FTZ R7, R129, UR8 ;  /* 0x0000000881077c20 */ /* 0x000fe20008410000 */
[----:B------:R-:W-:Y:S01]  /*6780*/  FMUL.FTZ R130, R130, UR8 ;  /* 0x0000000882827c20 */ /* 0x000fe20008410000 */
[----:B------:R-:W-:Y:S01]  /*6790*/  FMUL.FTZ R131, R131, UR8 ;  /* 0x0000000883837c20 */ /* 0x000fe20008410000 */
[CC--:B------:R-:W-:Y:S01]  /*67a0*/  LEA.HI R6, R21.reuse, R48.reuse, RZ, 0x2 ;  /* 0x0000003015067211 */ /* 0x0c0fe200078f10ff */
[----:B------:R-:W-:Y:S01]  /*67b0*/  FMUL.FTZ R124, R124, UR8 ;  /* 0x000000087c7c7c20 */ /* 0x000fe20008410000 */
[----:B------:R-:W-:Y:S01]  /*67c0*/  LEA.HI R4, R21, R48, RZ, 0x5 ;  /* 0x0000003015047211 */ /* 0x000fe200078f28ff */
[----:B------:R-:W-:Y:S01]  /*67d0*/  FMUL.FTZ R125, R125, UR8 ;  /* 0x000000087d7d7c20 */ /* 0x000fe20008410000 */
[--C-:B------:R-:W-:Y:S01]  /*67e0*/  SHF.R.S32.HI R5, RZ, 0x2, R6.reuse ;  /* 0x00000002ff057819 */ /* 0x100fe20000011406 */
[----:B------:R-:W-:Y:S01]  /*67f0*/  FMUL.FTZ R126, R126, UR8 ;  /* 0x000000087e7e7c20 */ /* 0x000fe20008410000 */
[----:B------:R-:W-:Y:S01]  /*6800*/  SHF.R.S32.HI R0, RZ, 0x1f, R6 ;  /* 0x0000001fff007819 */ /* 0x000fe20000011406 */
[----:B------:R-:W-:Y:S01]  /*6810*/  FMUL.FTZ R127, R127, UR8 ;  /* 0x000000087f7f7c20 */ /* 0x000fe20008410000 */
[----:B------:R-:W-:Y:S01]  /*6820*/  SHF.R.S32.HI R4, RZ, 0x5, R4 ;  /* 0x00000005ff047819 */ /* 0x000fe20000011404 */
[----:B------:R-:W-:Y:S01]  /*6830*/  UISETP.NE.AND UP0, UPT, UR23, -0x1, UPT ;  /* 0xffffffff1700788c */ /* 0x000fe2000bf05270 */
[----:B------:R-:W-:-:S02]  /*6840*/  LEA.HI R0, R0, R5, RZ, 0x3 ;  /* 0x0000000500007211 */ /* 0x000fc400078f18ff */
[----:B------:R-:W-:Y:S02]  /*6850*/  F2FP.BF16.F32.PACK_AB R24, R25, R24 ;  /* 0x000000181918723e */ /* 0x000fe400000010ff */
[----:B------:R-:W-:Y:S02]  /*6860*/  LOP3.LUT R0, R0, 0xfffffff8, RZ, 0xc0, !PT ;  /* 0xfffffff800007812 */ /* 0x000fe400078ec0ff */
[----:B------:R-:W-:Y:S02]  /*6870*/  F2FP.BF16.F32.PACK_AB R26, R27, R26 ;  /* 0x0000001a1b1a723e */ /* 0x000fe400000010ff */
[----:B------:R-:W-:Y:S01]  /*6880*/  F2FP.BF16.F32.PACK_AB R22, R23, R22 ;  /* 0x000000161716723e */ /* 0x000fe200000010ff */
[----:B------:R-:W-:Y:S01]  /*6890*/  IMAD.IADD R0, R5, 0x1, -R0 ;  /* 0x0000000105007824 */ /* 0x000fe200078e0a00 */
[----:B------:R-:W-:Y:S01]  /*68a0*/  F2FP.BF16.F32.PACK_AB R28, R29, R28 ;  /* 0x0000001c1d1c723e */ /* 0x000fe200000010ff */
[----:B------:R-:W-:Y:S01]  /*68b0*/  IMAD.SHL.U32 R5, R4, 0x8, RZ ;  /* 0x0000000804057824 */ /* 0x000fe200078e00ff */
[----:B------:R-:W-:Y:S01]  /*68c0*/  LOP3.LUT R4, R6, 0x7ffffffc, RZ, 0xc0, !PT ;  /* 0x7ffffffc06047812 */ /* 0x000fe200078ec0ff */
[----:B------:R-:W-:Y:S01]  /*68d0*/  IMAD.SHL.U32 R0, R0, 0x40, RZ ;  /* 0x0000004000007824 */ /* 0x000fe200078e00ff */
[----:B------:R-:W-:Y:S01]  /*68e0*/  F2FP.BF16.F32.PACK_AB R30, R31, R30 ;  /* 0x0000001e1f1e723e */ /* 0x000fe200000010ff */
[----:B------:R-:W-:Y:S01]  /*68f0*/  @UP0 UIADD3 UR10, UR18, UR23, URZ ;  /* 0x00000017120a0290 */ /* 0x000fe2000fffe03f */
[----:B------:R-:W-:Y:S01]  /*6900*/  LOP3.LUT R6, R5, 0x38, RZ, 0xc0, !PT ;  /* 0x0000003805067812 */ /* 0x000fe200078ec0ff */
[----:B------:R-:W-:Y:S01]  /*6910*/  IMAD.IADD R4, R48, 0x1, -R4 ;  /* 0x0000000130047824 */ /* 0x000fe200078e0a04 */
[----:B------:R-:W-:Y:S01]  /*6920*/  LOP3.LUT R0, R0, 0x1c0, RZ, 0xc0, !PT ;  /* 0x000001c000007812 */ /* 0x000fe200078ec0ff */
[----:B------:R-:W-:Y:S01]  /*6930*/  @UP0 ULDC.64 UR14, c[0x0][0x450] ;  /* 0x00011400000e0ab9 */ /* 0x000fe20000000a00 */
[----:B------:R-:W-:Y:S01]  /*6940*/  F2FP.BF16.F32.PACK_AB R32, R33, R32 ;  /* 0x000000202120723e */ /* 0x000fe200000010ff */
[----:B------:R-:W-:Y:S01]  /*6950*/  IMAD.SHL.U32 R4, R4, 0x2, RZ ;  /* 0x0000000204047824 */ /* 0x000fe200078e00ff */
[----:B------:R-:W-:Y:S01]  /*6960*/  SHF.R.U32.HI R5, RZ, 0x3, R0 ;  /* 0x00000003ff057819 */ /* 0x000fe20000011600 */
[----:B------:R-:W-:Y:S01]  /*6970*/  @UP0 UIMAD.WIDE.U32 UR8, UR10, UR14, URZ ;  /* 0x0000000e0a0802a5 */ /* 0x000fe2000f8e003f */
[----:B------:R-:W-:Y:S01]  /*6980*/  F2FP.BF16.F32.PACK_AB R34, R35, R34 ;  /* 0x000000222322723e */ /* 0x000fe200000010ff */
[----:B------:R-:W-:Y:S01]  /*6990*/  @UP0 UIMAD UR10, UR10, UR15, URZ ;  /* 0x0000000f0a0a02a4 */ /* 0x000fe2000f8e023f */
[----:B------:R-:W-:-:S02]  /*69a0*/  LOP3.LUT R5, R5, R0, R6, 0x1e, !PT ;  /* 0x0000000005057212 */ /* 0x000fc400078e1e06 */
[----:B------:R-:W-:Y:S01]  /*69b0*/  F2FP.BF16.F32.PACK_AB R40, R41, R40 ;  /* 0x000000282928723e */ /* 0x000fe200000010ff */
[----:B------:R-:W-:Y:S01]  /*69c0*/  @UP0 UIADD3 UR19, UR9, UR10, URZ ;  /* 0x0000000a09130290 */ /* 0x000fe2000fffe03f */
[----:B------:R-:W-:Y:S01]  /*69d0*/  F2FP.BF16.F32.PACK_AB R42, R43, R42 ;  /* 0x0000002a2b2a723e */ /* 0x000fe200000010ff */
[----:B------:R-:W-:Y:S01]  /*69e0*/  IMAD.IADD R0, R4, 0x1, R5 ;  /* 0x0000000104007824 */ /* 0x000fe200078e0205 */
[----:B------:R-:W-:Y:S01]  /*69f0*/  F2FP.BF16.F32.PACK_AB R36, R37, R36 ;  /* 0x000000242524723e */ /* 0x000fe200000010ff */
[----:B------:R-:W-:Y:S01]  /*6a00*/  @UP0 UMOV UR17, UR8 ;  /* 0x0000000800110c82 */ /* 0x000fe20008000000 */
[----:B------:R-:W-:Y:S02]  /*6a10*/  F2FP.BF16.F32.PACK_AB R38, R39, R38 ;  /* 0x000000262726723e */ /* 0x000fe400000010ff */
[----:B------:R-:W-:Y:S02]  /*6a20*/  F2FP.BF16.F32.PACK_AB R19, R19, R100 ;  /* 0x000000641313723e */ /* 0x000fe400000010ff */
[----:B------:R-:W-:-:S02]  /*6a30*/  F2FP.BF16.F32.PACK_AB R18, R18, R102 ;  /* 0x000000661212723e */ /* 0x000fc400000010ff */
[----:B------:R-:W-:Y:S02]  /*6a40*/  F2FP.BF16.F32.PACK_AB R17, R17, R104 ;  /* 0x000000681111723e */ /* 0x000fe400000010ff */
[----:B------:R-:W-:Y:S02]  /*6a50*/  F2FP.BF16.F32.PACK_AB R16, R16, R106 ;  /* 0x0000006a1010723e */ /* 0x000fe400000010ff */
[----:B------:R-:W-:Y:S02]  /*6a60*/  F2FP.BF16.F32.PACK_AB R15, R15, R112 ;  /* 0x000000700f0f723e */ /* 0x000fe400000010ff */
        /* <DEDUP_REMOVED lines=8> */
[----:B------:R-:W-:Y:S01]  /*6af0*/  LEA R0, R0, UR61, 0x1 ;  /* 0x0000003d00007c11 */ /* 0x000fe2000f8e08ff */
[----:B------:R-:W-:Y:S01]  /*6b00*/  BAR.SYNC.DEFER_BLOCKING 0x0 ;  /* 0x0000000000007b1d */ /* 0x000fe20000010000 */
[----:B------:R-:W-:-:S02]  /*6b10*/  F2FP.BF16.F32.PACK_AB R6, R131, R130 ;  /* 0x000000828306723e */ /* 0x000fc400000010ff */
[----:B------:R-:W-:Y:S02]  /*6b20*/  F2FP.BF16.F32.PACK_AB R5, R125, R124 ;  /* 0x0000007c7d05723e */ /* 0x000fe400000010ff */
[----:B------:R-:W-:Y:S02]  /*6b30*/  F2FP.BF16.F32.PACK_AB R4, R127, R126 ;  /* 0x0000007e7f04723e */ /* 0x000fe400000010ff */
[----:B------:R-:W-:Y:S01]  /*6b40*/  PLOP3.LUT P0, PT, PT, PT, UP0, 0x80, 0x0 ;  /* 0x000000000000781c */ /* 0x000fe20003f0f008 */
[----:B------:R1:W-:Y:S04]  /*6b50*/  STS [R0], R19 ;  /* 0x0000001300007388 */ /* 0x0003e80000000800 */
[----:B------:R1:W-:Y:S04]  /*6b60*/  STS [R0+0x400], R18 ;  /* 0x0004001200007388 */ /* 0x0003e80000000800 */
        /* <DEDUP_REMOVED lines=29> */
[----:B------:R1:W-:Y:S01]  /*6d40*/  STS [R0+0x7c00], R38 ;  /* 0x007c002600007388 */ /* 0x0003e20000000800 */
[----:B------:R-:W-:Y:S05]  /*6d50*/  @P0 BRA `(.L_x_28) ;  /* 0x0000000000340947 */ /* 0x000fea0003800000 */
[----:B------:R-:W-:Y:S01]  /*6d60*/  USHF.R.S32.HI UR8, URZ, 0x1f, UR18 ;  /* 0x0000001f3f087899 */ /* 0x000fe20008011412 */
[----:B------:R-:W-:Y:S01]  /*6d70*/  ULDC.64 UR14, c[0x0][0x450] ;  /* 0x00011400000e7ab9 */ /* 0x000fe20000000a00 */
[----:B------:R-:W-:Y:S02]  /*6d80*/  USHF.R.S32.HI UR13, URZ, 0x1f, UR46 ;  /* 0x0000001f3f0d7899 */ /* 0x000fe4000801142e */
[----:B------:R-:W-:Y:S02]  /*6d90*/  UIMAD UR10, UR8, UR14, URZ ;  /* 0x0000000e080a72a4 */ /* 0x000fe4000f8e023f */
[----:B------:R-:W-:Y:S02]  /*6da0*/  UIMAD.WIDE.U32 UR8, UR18, UR14, URZ ;  /* 0x0000000e120872a5 */ /* 0x000fe4000f8e003f */
[----:B------:R-:W-:-:S03]  /*6db0*/  UIMAD UR12, UR18, UR15, UR10 ;  /* 0x0000000f120c72a4 */ /* 0x000fc6000f8e020a */
[----:B------:R-:W-:Y:S01]  /*6dc0*/  ULDC.64 UR10, c[0x0][0x438] ;  /* 0x00010e00000a7ab9 */ /* 0x000fe20000000a00 */
[----:B------:R-:W-:Y:S02]  /*6dd0*/  UIADD3 UR9, UR9, UR12, URZ ;  /* 0x0000000c09097290 */ /* 0x000fe4000fffe03f */
[----:B------:R-:W-:Y:S02]  /*6de0*/  UIMAD UR12, UR13, UR10, URZ ;  /* 0x0000000a0d0c72a4 */ /* 0x000fe4000f8e023f */
[----:B------:R-:W-:Y:S02]  /*6df0*/  UIMAD.WIDE.U32 UR8, UR46, UR10, UR8 ;  /* 0x0000000a2e0872a5 */ /* 0x000fe4000f8e0008 */
[----:B------:R-:W-:-:S04]  /*6e00*/  UIMAD UR11, UR46, UR11, UR12 ;  /* 0x0000000b2e0b72a4 */ /* 0x000fc8000f8e020c */
[----:B------:R-:W-:Y:S01]  /*6e10*/  UIADD3 UR19, UR9, UR11, URZ ;  /* 0x0000000b09137290 */ /* 0x000fe2000fffe03f */
[----:B------:R-:W-:-:S11]  /*6e20*/  UMOV UR17, UR8 ;  /* 0x0000000800117c82 */ /* 0x000fd60008000000 */
.L_x_28:
[----:B------:R-:W-:Y:S01]  /*6e30*/  @UP0 UIADD3 UR10, UR18, UR23, URZ ;  /* 0x00000017120a0290 */ /* 0x000fe2000fffe03f */
[----:B------:R-:W-:-:S03]  /*6e40*/  @UP0 ULDC.64 UR12, c[0x0][0x458] ;  /* 0x00011600000c0ab9 */ /* 0x000fc60000000a00 */
[----:B------:R-:W-:Y:S02]  /*6e50*/  @UP0 UIMAD.WIDE.U32 UR8, UR10, UR12, URZ ;  /* 0x0000000c0a0802a5 */ /* 0x000fe4000f8e003f */
[----:B------:R-:W-:-:S04]  /*6e60*/  @UP0 UIMAD UR10, UR10, UR13, URZ ;  /* 0x0000000d0a0a02a4 */ /* 0x000fc8000f8e023f */
[----:B------:R-:W-:-:S03]  /*6e70*/  @UP0 UIADD3 UR11, UR9, UR10, URZ ;  /* 0x0000000a090b0290 */ /* 0x000fc6000fffe03f */
[----:B------:R-:W-:Y:S01]  /*6e80*/  @UP0 UMOV UR10, UR8 ;  /* 0x00000008000a0c82 */ /* 0x000fe20008000000 */
[----:B------:R-:W-:Y:S08]  /*6e90*/  @P0 BRA `(.L_x_29) ;  /* 0x0000000000340947 */ /* 0x000ff00003800000 */
        /* <DEDUP_REMOVED lines=12> */
[----:B------:R-:W-:Y:S02]  /*6f60*/  UMOV UR10, UR8 ;  /* 0x00000008000a7c82 */ /* 0x000fe40008000000 */
.L_x_29:
[----:B------:R-:W-:Y:S01]  /*6f70*/  BAR.SYNC.DEFER_BLOCKING 0x0 ;  /* 0x0000000000007b1d */ /* 0x000fe20000010000 */
[----:B-1----:R-:W-:Y:S01]  /*6f80*/  LEA.HI R0, R21, R48, RZ, 0x3 ;  /* 0x0000003015007211 */ /* 0x002fe200078f18ff */
[----:B------:R-:W-:-:S03]  /*6f90*/  UIMAD UR5, UR22, -0x20, UR5 ;  /* 0xffffffe0160578a4 */ /* 0x000fc6000f8e0205 */
[----:B------:R-:W-:Y:S01]  /*6fa0*/  LOP3.LUT R4, R0, 0xfffffff8, RZ, 0xc0, !PT ;  /* 0xfffffff800047812 */ /* 0x000fe200078ec0ff */
[----:B------:R-:W-:Y:S01]  /*6fb0*/  BSSY B0, `(.L_x_30) ;  /* 0x000002f000007945 */ /* 0x000fe20003800000 */
[----:B------:R-:W-:-:S03]  /*6fc0*/  SHF.R.S32.HI R0, RZ, 0x3, R0 ;  /* 0x00000003ff007819 */ /* 0x000fc60000011400 */
[----:B------:R-:W-:Y:S01]  /*6fd0*/  IMAD.IADD R4, R48, 0x1, -R4 ;  /* 0x0000000130047824 */ /* 0x000fe200078e0a04 */
[----:B------:R-:W-:Y:S02]  /*6fe0*/  ISETP.GE.AND P3, PT, R0, UR5, PT ;  /* 0x0000000500007c0c */ /* 0x000fe4000bf66270 */
[----:B------:R-:W-:Y:S01]  /*6ff0*/  SHF.R.S32.HI R29, RZ, 0x1f, R0 ;  /* 0x0000001fff1d7819 */ /* 0x000fe20000011400 */
[----:B------:R-:W-:-:S04]  /*7000*/  IMAD.SHL.U32 R4, R4, 0x8, RZ ;  /* 0x0000000804047824 */ /* 0x000fc800078e00ff */
[C---:B------:R-:W-:Y:S01]  /*7010*/  VIADD R11, R4.reuse, 0x40 ;  /* 0x00000040040b7836 */ /* 0x040fe20000000000 */
[----:B------:R-:W-:Y:S01]  /*7020*/  SHF.R.S32.HI R5, RZ, 0x1f, R4 ;  /* 0x0000001fff057819 */ /* 0x000fe20000011404 */
[C---:B------:R-:W-:Y:S02]  /*7030*/  VIADD R10, R4.reuse, 0x80 ;  /* 0x00000080040a7836 */ /* 0x040fe40000000000 */
[----:B------:R-:W-:Y:S01]  /*7040*/  VIADD R28, R4, 0xc0 ;  /* 0x000000c0041c7836 */ /* 0x000fe20000000000 */
[----:B------:R1:W2:Y:S04]  /*7050*/  LDS.128 R44, [R237+0x14000] ;  /* 0x01400000ed2c7984 */ /* 0x0002a80000000c00 */
[----:B------:R1:W3:Y:S04]  /*7060*/  LDS.128 R40, [R237+0x15000] ;  /* 0x01500000ed287984 */ /* 0x0002e80000000c00 */
[----:B------:R1:W4:Y:S04]  /*7070*/  LDS.128 R36, [R237+0x16000] ;  /* 0x01600000ed247984 */ /* 0x0003280000000c00 */
[----:B------:R1:W1:Y:S01]  /*7080*/  LDS.128 R32, [R237+0x17000] ;  /* 0x01700000ed207984 */ /* 0x0002620000000c00 */
[----:B------:R-:W-:Y:S05]  /*7090*/  @P3 BRA `(.L_x_31) ;  /* 0x0000000000803947 */ /* 0x000fea0003800000 */
[----:B------:R-:W-:Y:S01]  /*70a0*/  ULDC UR16, c[0x0][0x2d0] ;  /* 0x0000b40000107ab9 */ /* 0x000fe20000000800 */
[----:B------:R-:W-:Y:S01]  /*70b0*/  USHF.L.U32 UR5, UR22, 0x5, URZ ;  /* 0x0000000516057899 */ /* 0x000fe2000800063f */
[----:B------:R-:W-:Y:S01]  /*70c0*/  ISETP.GE.AND P4, PT, R4, UR16, PT ;  /* 0x0000001004007c0c */ /* 0x000fe2000bf86270 */
[----:B------:R-:W2:Y:S01]  /*70d0*/  LDS.128 R24, [R237+0x11000] ;  /* 0x01100000ed187984 */ /* 0x000ea20000000c00 */
[----:B------:R-:W-:Y:S01]  /*70e0*/  USHF.R.S32.HI UR18, URZ, 0x1f, UR54 ;  /* 0x0000001f3f127899 */ /* 0x000fe20008011436 */
[----:B------:R-:W-:Y:S01]  /*70f0*/  ISETP.GE.AND P5, PT, R11, UR16, PT ;  /* 0x000000100b007c0c */ /* 0x000fe2000bfa6270 */
[----:B------:R-:W-:Y:S01]  /*7100*/  ULDC.64 UR8, c[0x0][0x468] ;  /* 0x00011a0000087ab9 */ /* 0x000fe20000000a00 */
[----:B------:R-:W3:Y:S01]  /*7110*/  LDS.128 R20, [R237+0x12000] ;  /* 0x01200000ed147984 */ /* 0x000ee20000000c00 */
[----:B------:R-:W-:Y:S01]  /*7120*/  IMAD.U32 R6, RZ, RZ, UR5 ;  /* 0x00000005ff067e24 */ /* 0x000fe2000f8e00ff */
[----:B------:R-:W-:Y:S01]  /*7130*/  IADD3 R8, P0, R0, UR5, RZ ;  /* 0x0000000500087c10 */ /* 0x000fe2000ff1e0ff */
[----:B------:R-:W-:Y:S01]  /*7140*/  UIMAD UR5, UR18, UR8, URZ ;  /* 0x00000008120572a4 */ /* 0x000fe2000f8e023f */
[----:B------:R-:W-:Y:S01]  /*7150*/  LDS.128 R16, [R237+0x13000] ;  /* 0x01300000ed107984 */ /* 0x000fe20000000c00 */
[----:B------:R-:W-:-:S02]  /*7160*/  ISETP.GE.AND P2, PT, R10, UR16, PT ;  /* 0x000000100a007c0c */ /* 0x000fc4000bf46270 */
[----:B------:R-:W-:Y:S01]  /*7170*/  LEA.HI.X.SX32 R9, R6, R29, 0x1, P0 ;  /* 0x0000001d06097211 */ /* 0x000fe200000f0eff */
[----:B------:R-:W4:Y:S01]  /*7180*/  @!P4 LDS.128 R12, [R237+0x10000] ;  /* 0x01000000ed0cc984 */ /* 0x000f220000000c00 */
[----:B------:R-:W-:Y:S01]  /*7190*/  IMAD.WIDE.U32 R6, R8, UR14, R4 ;  /* 0x0000000e08067c25 */ /* 0x000fe2000f8e0004 */
[----:B------:R-:W-:Y:S01]  /*71a0*/  UIMAD UR5, UR54, UR9, UR5 ;  /* 0x00000009360572a4 */ /* 0x000fe2000f8e0205 */
[----:B------:R-:W-:Y:S02]  /*71b0*/  ISETP.GE.AND P1, PT, R28, UR16, PT ;  /* 0x000000101c007c0c */ /* 0x000fe4000bf26270 */
[----:B------:R-:W-:Y:S01]  /*71c0*/  IMAD R9, R9, UR14, RZ ;  /* 0x0000000e09097c24 */ /* 0x000fe2000f8e02ff */
[----:B------:R-:W-:-:S03]  /*71d0*/  IADD3 R6, P0, R6, UR17, RZ ;  /* 0x0000001106067c10 */ /* 0x000fc6000ff1e0ff */
[----:B------:R-:W-:Y:S02]  /*71e0*/  IMAD R9, R8, UR15, R9 ;  /* 0x0000000f08097c24 */ /* 0x000fe4000f8e0209 */
[----:B------:R-:W-:Y:S01]  /*71f0*/  IMAD.U32 R8, RZ, RZ, UR8 ;  /* 0x00000008ff087e24 */ /* 0x000fe2000f8e00ff */
[----:B------:R-:W-:Y:S02]  /*7200*/  ULDC.64 UR8, c[0x0][0x3f0] ;  /* 0x0000fc0000087ab9 */ /* 0x000fe40000000a00 */
[----:B------:R-:W-:-:S03]  /*7210*/  IADD3.X R7, R7, UR19, R9, P0, !PT ;  /* 0x0000001307077c10 */ /* 0x000fc600087fe409 */
[----:B------:R-:W-:-:S04]  /*7220*/  IMAD.WIDE.U32 R8, R8, UR54, R6 ;  /* 0x0000003608087c25 */ /* 0x000fc8000f8e0006 */
[----:B------:R-:W-:Y:S01]  /*7230*/  VIADD R7, R9, UR5 ;  /* 0x0000000509077c36 */ /* 0x000fe20008000000 */
[----:B------:R-:W-:-:S04]  /*7240*/  LEA R6, P0, R8, UR8, 0x1 ;  /* 0x0000000808067c11 */ /* 0x000fc8000f8008ff */
[----:B------:R-:W-:-:S05]  /*7250*/  LEA.HI.X R7, R8, UR9, R7, 0x1, P0 ;  /* 0x0000000908077c11 */ /* 0x000fca00080f0c07 */
[----:B--2---:R2:W-:Y:S04]  /*7260*/  @!P5 STG.E.128 desc[UR6][R6.64+0x80], R24 ;  /* 0x000080180600d986 */ /* 0x0045e8000c101d06 */
[----:B---3--:R2:W-:Y:S04]  /*7270*/  @!P2 STG.E.128 desc[UR6][R6.64+0x100], R20 ;  /* 0x000100140600a986 */ /* 0x0085e8000c101d06 */
[----:B----4-:R2:W-:Y:S04]  /*7280*/  @!P4 STG.E.128 desc[UR6][R6.64], R12 ;  /* 0x0000000c0600c986 */ /* 0x0105e8000c101d06 */
[----:B------:R2:W-:Y:S02]  /*7290*/  @!P1 STG.E.128 desc[UR6][R6.64+0x180], R16 ;  /* 0x0001801006009986 */ /* 0x0005e4000c101d06 */
.L_x_31:
[----:B------:R-:W-:Y:S05]  /*72a0*/  BSYNC B0 ;  /* 0x0000000000007941 */ /* 0x000fea0003800000 */
.L_x_30:
[----:B------:R-:W-:Y:S05]  /*72b0*/  @P3 BRA `(.L_x_32) ;  /* 0x00000008003c3947 */ /* 0x000fea0003800000 */
[----:B------:R-:W-:Y:S01]  /*72c0*/  USHF.L.U32 UR5, UR22, 0x5, URZ ;  /* 0x0000000516057899 */ /* 0x000fe2000800063f */
[----:B--2---:R-:W-:Y:S01]  /*72d0*/  IMAD.MOV.U32 R7, RZ, RZ, R5 ;  /* 0x000000ffff077224 */ /* 0x004fe200078e0005 */
[----:B------:R-:W-:Y:S01]  /*72e0*/  USHF.R.S32.HI UR14, URZ, 0x1f, UR54 ;  /* 0x0000001f3f0e7899 */ /* 0x000fe20008011436 */
[----:B------:R-:W-:-:S03]  /*72f0*/  ULDC.64 UR8, c[0x0][0x470] ;  /* 0x00011c0000087ab9 */ /* 0x000fc60000000a00 */
[----:B------:R-:W-:Y:S01]  /*7300*/  IMAD.U32 R6, RZ, RZ, UR5 ;  /* 0x00000005ff067e24 */ /* 0x000fe2000f8e00ff */
[----:B------:R-:W-:Y:S01]  /*7310*/  IADD3 R0, P0, R0, UR5, RZ ;  /* 0x0000000500007c10 */ /* 0x000fe2000ff1e0ff */
[----:B------:R-:W-:-:S03]  /*7320*/  UIMAD UR5, UR14, UR8, URZ ;  /* 0x000000080e0572a4 */ /* 0x000fc6000f8e023f */
[----:B------:R-:W-:Y:S01]  /*7330*/  LEA.HI.X.SX32 R8, R6, R29, 0x1, P0 ;  /* 0x0000001d06087211 */ /* 0x000fe200000f0eff */
[----:B------:R-:W-:Y:S01]  /*7340*/  IMAD.MOV.U32 R6, RZ, RZ, R4 ;  /* 0x000000ffff067224 */ /* 0x000fe200078e0004 */
[----:B------:R-:W-:Y:S01]  /*7350*/  UIMAD UR5, UR54, UR9, UR5 ;  /* 0x00000009360572a4 */ /* 0x000fe2000f8e0205 */
[----:B------:R-:W-:Y:S02]  /*7360*/  ULDC UR14, c[0x0][0x2d0] ;  /* 0x0000b400000e7ab9 */ /* 0x000fe40000000800 */
[----:B------:R-:W-:Y:S01]  /*7370*/  IMAD.WIDE.U32 R6, R0, UR12, R6 ;  /* 0x0000000c00067c25 */ /* 0x000fe2000f8e0006 */
[----:B------:R-:W-:Y:S02]  /*7380*/  ISETP.GE.AND P2, PT, R4, UR14, PT ;  /* 0x0000000e04007c0c */ /* 0x000fe4000bf46270 */
[----:B------:R-:W-:Y:S01]  /*7390*/  ISETP.GE.AND P1, PT, R11, UR14, PT ;  /* 0x0000000e0b007c0c */ /* 0x000fe2000bf26270 */
[----:B------:R-:W-:Y:S01]  /*73a0*/  IMAD R5, R8, UR12, RZ ;  /* 0x0000000c08057c24 */ /* 0x000fe2000f8e02ff */
[----:B------:R-:W-:-:S03]  /*73b0*/  IADD3 R6, P0, R6, UR10, RZ ;  /* 0x0000000a06067c10 */ /* 0x000fc6000ff1e0ff */
[----:B------:R-:W-:-:S05]  /*73c0*/  IMAD R0, R0, UR13, R5 ;  /* 0x0000000d00007c24 */ /* 0x000fca000f8e0205 */
[----:B------:R-:W-:Y:S01]  /*73d0*/  IADD3.X R7, R7, UR11, R0, P0, !PT ;  /* 0x0000000b07077c10 */ /* 0x000fe200087fe400 */
[----:B------:R-:W-:Y:S01]  /*73e0*/  IMAD.U32 R0, RZ, RZ, UR8 ;  /* 0x00000008ff007e24 */ /* 0x000fe2000f8e00ff */
[----:B------:R-:W-:Y:S01]  /*73f0*/  ULDC.64 UR8, c[0x0][0x3f8] ;  /* 0x0000fe0000087ab9 */ /* 0x000fe20000000a00 */
[----:B------:R-:W-:Y:S02]  /*7400*/  ISETP.GE.AND P0, PT, R10, UR14, PT ;  /* 0x0000000e0a007c0c */ /* 0x000fe4000bf06270 */
[----:B------:R-:W-:-:S04]  /*7410*/  IMAD.WIDE.U32 R6, R0, UR54, R6 ;  /* 0x0000003600067c25 */ /* 0x000fc8000f8e0006 */
[----:B------:R-:W-:Y:S01]  /*7420*/  VIADD R0, R7, UR5 ;  /* 0x0000000507007c36 */ /* 0x000fe20008000000 */
[----:B------:R-:W-:-:S04]  /*7430*/  LEA R4, P3, R6, UR8, 0x1 ;  /* 0x0000000806047c11 */ /* 0x000fc8000f8608ff */
[----:B------:R-:W-:-:S05]  /*7440*/  LEA.HI.X R5, R6, UR9, R0, 0x1, P3 ;  /* 0x0000000906057c11 */ /* 0x000fca00098f0c00 */
[----:B------:R2:W-:Y:S04]  /*7450*/  @!P2 STG.E.128 desc[UR6][R4.64], R44 ;  /* 0x0000002c0400a986 */ /* 0x0005e8000c101d06 */
[----:B---3--:R2:W-:Y:S04]  /*7460*/  @!P1 STG.E.128 desc[UR6][R4.64+0x80], R40 ;  /* 0x0000802804009986 */ /* 0x0085e8000c101d06 */
[----:B----4-:R2:W-:Y:S01]  /*7470*/  @!P0 STG.E.128 desc[UR6][R4.64+0x100], R36 ;  /* 0x0001002404008986 */ /* 0x0105e2000c101d06 */
[----:B------:R-:W-:-:S13]  /*7480*/  ISETP.GE.AND P0, PT, R28, UR14, PT ;  /* 0x0000000e1c007c0c */ /* 0x000fda000bf06270 */
[----:B------:R-:W-:Y:S05]  /*7490*/  @P0 BRA `(.L_x_32) ;  /* 0x0000000400c40947 */ /* 0x000fea0003800000 */
[----:B-1----:R1:W-:Y:S01]  /*74a0*/  STG.E.128 desc[UR6][R4.64+0x180], R32 ;  /* 0x0001802004007986 */ /* 0x0023e2000c101d06 */
[----:B------:R-:W-:Y:S05]  /*74b0*/  BRA `(.L_x_32) ;  /* 0x0000000400bc7947 */ /* 0x000fea0003800000 */
.L_x_12:
[----:B------:R-:W-:Y:S01]  /*74c0*/  UISETP.NE.AND UP0, UPT, UR23, -0x1, UPT ;  /* 0xffffffff1700788c */ /* 0x000fe2000bf05270 */
[----:B------:R-:W1:Y:S05]  /*74d0*/  S2R R6, SR_TID.X ;  /* 0x0000000000067919 */ /* 0x000e6a0000002100 */
[----:B------:R-:W-:-:S05]  /*74e0*/  PLOP3.LUT P0, PT, PT, PT, UP0, 0x80, 0x0 ;  /* 0x000000000000781c */ /* 0x000fca0003f0f008 */
[----:B------:R-:W-:Y:S01]  /*74f0*/  @UP0 UIADD3 UR10, UR18, UR23, URZ ;  /* 0x00000017120a0290 */ /* 0x000fe2000fffe03f */
[----:B------:R-:W-:-:S03]  /*7500*/  @UP0 ULDC.64 UR14, c[0x0][0x450] ;  /* 0x00011400000e0ab9 */ /* 0x000fc60000000a00 */
[----:B------:R-:W-:Y:S02]  /*7510*/  @UP0 UIMAD.WIDE.U32 UR8, UR10, UR14, URZ ;  /* 0x0000000e0a0802a5 */ /* 0x000fe4000f8e003f */
[----:B------:R-:W-:-:S04]  /*7520*/  @UP0 UIMAD UR10, UR10, UR15, URZ ;  /* 0x0000000f0a0a02a4 */ /* 0x000fc8000f8e023f */
[----:B------:R-:W-:Y:S01]  /*7530*/  @UP0 UIADD3 UR19, UR9, UR10, URZ ;  /* 0x0000000a09130290 */ /* 0x000fe2000fffe03f */
[----:B------:R-:W-:Y:S01]  /*7540*/  @UP0 UMOV UR17, UR8 ;  /* 0x0000000800110c82 */ /* 0x000fe20008000000 */
[----:B------:R-:W-:Y:S10]  /*7550*/  @P0 BRA `(.L_x_33) ;  /* 0x0000000000340947 */ /* 0x000ff40003800000 */
        /* <DEDUP_REMOVED lines=13> */
.L_x_33:
[----:B------:R-:W-:Y:S01]  /*7630*/  @UP0 UIADD3 UR10, UR18, UR23, URZ ;  /* 0x00000017120a0290 */ /* 0x000fe2000fffe03f */
[----:B-1----:R-:W-:Y:S01]  /*7640*/  SHF.R.S32.HI R10, RZ, 0x1f, R6 ;  /* 0x0000001fff0a7819 */ /* 0x002fe20000011406 */
[----:B------:R-:W-:Y:S02]  /*7650*/  @UP0 ULDC.64 UR12, c[0x0][0x458] ;  /* 0x00011600000c0ab9 */ /* 0x000fe40000000a00 */
[----:B------:R-:W-:Y:S01]  /*7660*/  @UP0 UIMAD.WIDE.U32 UR8, UR10, UR12, URZ ;  /* 0x0000000c0a0802a5 */ /* 0x000fe2000f8e003f */
[----:B------:R-:W-:Y:S01]  /*7670*/  LEA.HI R10, R10, R6, RZ, 0x3 ;  /* 0x000000060a0a7211 */ /* 0x000fe200078f18ff */
[----:B------:R-:W-:-:S03]  /*7680*/  @UP0 UIMAD UR10, UR10, UR13, URZ ;  /* 0x0000000d0a0a02a4 */ /* 0x000fc6000f8e023f */
[----:B------:R-:W-:Y:S01]  /*7690*/  LOP3.LUT R0, R10, 0xfffffff8, RZ, 0xc0, !PT ;  /* 0xfffffff80a007812 */ /* 0x000fe200078ec0ff */
        /* <DEDUP_REMOVED lines=16> */
.L_x_34:
[----:B------:R-:W-:Y:S01]  /*77a0*/  UIMAD UR5, UR22, -0x20, UR5 ;  /* 0xffffffe0160578a4 */ /* 0x000fe2000f8e0205 */
[----:B------:R-:W-:Y:S01]  /*77b0*/  SHF.R.S32.HI R10, RZ, 0x3, R10 ;  /* 0x00000003ff0a7819 */ /* 0x000fe2000001140a */
[----:B------:R-:W-:Y:S01]  /*77c0*/  IMAD.IADD R0, R6, 0x1, -R0 ;  /* 0x0000000106007824 */ /* 0x000fe200078e0a00 */
[----:B------:R-:W-:Y:S02]  /*77d0*/  BSSY B0, `(.L_x_35) ;  /* 0x0000022000007945 */ /* 0x000fe40003800000 */
[----:B------:R-:W-:Y:S01]  /*77e0*/  SHF.R.S32.HI R14, RZ, 0x1f, R10 ;  /* 0x0000001fff0e7819 */ /* 0x000fe2000001140a */
[----:B------:R-:W-:Y:S01]  /*77f0*/  IMAD.SHL.U32 R0, R0, 0x8, RZ ;  /* 0x0000000800007824 */ /* 0x000fe200078e00ff */
[----:B------:R-:W-:-:S03]  /*7800*/  ISETP.GE.AND P4, PT, R10, UR5, PT ;  /* 0x000000050a007c0c */ /* 0x000fc6000bf86270 */
[C---:B------:R-:W-:Y:S01]  /*7810*/  VIADD R12, R0.reuse, 0xc0 ;  /* 0x000000c0000c7836 */ /* 0x040fe20000000000 */
[C---:B------:R-:W-:Y:S02]  /*7820*/  IADD3 R13, R0.reuse, 0x40, RZ ;  /* 0x00000040000d7810 */ /* 0x040fe40007ffe0ff */
[----:B------:R-:W-:-:S07]  /*7830*/  IADD3 R11, R0, 0x80, RZ ;  /* 0x00000080000b7810 */ /* 0x000fce0007ffe0ff */
[----:B------:R-:W-:Y:S05]  /*7840*/  @P4 BRA `(.L_x_36) ;  /* 0x0000000000684947 */ /* 0x000fea0003800000 */
[----:B------:R-:W-:Y:S01]  /*7850*/  IMAD.U32 R6, RZ, RZ, UR28 ;  /* 0x0000001cff067e24 */ /* 0x000fe2000f8e00ff */
[----:B------:R-:W-:Y:S01]  /*7860*/  IADD3 R8, P0, R10, UR28, RZ ;  /* 0x0000001c0a087c10 */ /* 0x000fe2000ff1e0ff */
[----:B------:R-:W-:Y:S01]  /*7870*/  USHF.R.S32.HI UR5, URZ, 0x1f, UR54 ;  /* 0x0000001f3f057899 */ /* 0x000fe20008011436 */
[----:B------:R-:W-:Y:S01]  /*7880*/  ISETP.GE.AND P3, PT, R0, UR40, PT ;  /* 0x0000002800007c0c */ /* 0x000fe2000bf66270 */
[----:B------:R-:W-:Y:S01]  /*7890*/  ULDC.64 UR8, c[0x0][0x468] ;  /* 0x00011a0000087ab9 */ /* 0x000fe20000000a00 */
[----:B------:R-:W-:Y:S01]  /*78a0*/  LEA.HI.X.SX32 R9, R6, R14, 0x1, P0 ;  /* 0x0000000e06097211 */ /* 0x000fe200000f0eff */
[----:B------:R-:W-:Y:S01]  /*78b0*/  IMAD.WIDE.U32 R6, R8, UR14, R4 ;  /* 0x0000000e08067c25 */ /* 0x000fe2000f8e0004 */
[----:B------:R-:W-:Y:S01]  /*78c0*/  UIMAD UR5, UR5, UR8, URZ ;  /* 0x00000008050572a4 */ /* 0x000fe2000f8e023f */
[----:B------:R-:W-:Y:S02]  /*78d0*/  ISETP.GE.AND P2, PT, R13, UR40, PT ;  /* 0x000000280d007c0c */ /* 0x000fe4000bf46270 */
[----:B------:R-:W-:Y:S01]  /*78e0*/  IMAD R9, R9, UR14, RZ ;  /* 0x0000000e09097c24 */ /* 0x000fe2000f8e02ff */
[----:B------:R-:W-:Y:S01]  /*78f0*/  UIMAD UR5, UR54, UR9, UR5 ;  /* 0x00000009360572a4 */ /* 0x000fe2000f8e0205 */
[----:B------:R-:W-:-:S02]  /*7900*/  ISETP.GE.AND P1, PT, R11, UR40, PT ;  /* 0x000000280b007c0c */ /* 0x000fc4000bf26270 */
[----:B------:R-:W-:Y:S01]  /*7910*/  IMAD R9, R8, UR15, R9 ;  /* 0x0000000f08097c24 */ /* 0x000fe2000f8e0209 */
[----:B------:R-:W-:Y:S01]  /*7920*/  IADD3 R8, P0, R6, UR17, RZ ;  /* 0x0000001106087c10 */ /* 0x000fe2000ff1e0ff */
[----:B------:R-:W-:Y:S01]  /*7930*/  IMAD.U32 R6, RZ, RZ, UR8 ;  /* 0x00000008ff067e24 */ /* 0x000fe2000f8e00ff */
[----:B------:R-:W-:Y:S02]  /*7940*/  ULDC.64 UR8, c[0x0][0x3f0] ;  /* 0x0000fc0000087ab9 */ /* 0x000fe40000000a00 */
[----:B------:R-:W-:Y:S02]  /*7950*/  IADD3.X R9, R7, UR19, R9, P0, !PT ;  /* 0x0000001307097c10 */ /* 0x000fe400087fe409 */
[----:B------:R-:W-:Y:S01]  /*7960*/  ISETP.GE.AND P0, PT, R12, UR40, PT ;  /* 0x000000280c007c0c */ /* 0x000fe2000bf06270 */
[----:B------:R-:W-:-:S04]  /*7970*/  IMAD.WIDE.U32 R8, R6, UR54, R8 ;  /* 0x0000003606087c25 */ /* 0x000fc8000f8e0008 */
[----:B------:R-:W-:Y:S01]  /*7980*/  VIADD R7, R9, UR5 ;  /* 0x0000000509077c36 */ /* 0x000fe20008000000 */
[----:B------:R-:W-:-:S04]  /*7990*/  LEA R6, P5, R8, UR8, 0x1 ;  /* 0x0000000808067c11 */ /* 0x000fc8000f8a08ff */
[----:B------:R-:W-:-:S05]  /*79a0*/  LEA.HI.X R7, R8, UR9, R7, 0x1, P5 ;  /* 0x0000000908077c11 */ /* 0x000fca000a8f0c07 */
[----:B------:R1:W-:Y:S04]  /*79b0*/  @!P3 STG.E.128 desc[UR6][R6.64], RZ ;  /* 0x000000ff0600b986 */ /* 0x0003e8000c101d06 */
[----:B------:R1:W-:Y:S04]  /*79c0*/  @!P2 STG.E.128 desc[UR6][R6.64+0x80], RZ ;  /* 0x000080ff0600a986 */ /* 0x0003e8000c101d06 */
[----:B------:R1:W-:Y:S04]  /*79d0*/  @!P1 STG.E.128 desc[UR6][R6.64+0x100], RZ ;  /* 0x000100ff06009986 */ /* 0x0003e8000c101d06 */
[----:B------:R1:W-:Y:S02]  /*79e0*/  @!P0 STG.E.128 desc[UR6][R6.64+0x180], RZ ;  /* 0x000180ff06008986 */ /* 0x0003e4000c101d06 */
.L_x_36:
[----:B------:R-:W-:Y:S05]  /*79f0*/  BSYNC B0 ;  /* 0x0000000000007941 */ /* 0x000fea0003800000 */
.L_x_35:
[----:B------:R-:W-:Y:S05]  /*7a00*/  @P4 BRA `(.L_x_32) ;  /* 0x0000000000684947 */ /* 0x000fea0003800000 */
[----:B-1----:R-:W-:Y:S01]  /*7a10*/  IMAD.U32 R7, RZ, RZ, UR28 ;  /* 0x0000001cff077e24 */ /* 0x002fe2000f8e00ff */
        /* <DEDUP_REMOVED lines=25> */
.L_x_32:
[----:B------:R-:W-:Y:S05]  /*7bb0*/  BSYNC B1 ;  /* 0x0000000000017941 */ /* 0x000fea0003800000 */
.L_x_7:
[----:B------:R-:W-:Y:S02]  /*7bc0*/  ULDC UR5, c[0x0][0xc] ;  /* 0x0000030000057ab9 */ /* 0x000fe40000000800 */
[----:B------:R-:W-:-:S04]  /*7bd0*/  UIADD3 UR22, UR5, UR22, URZ ;  /* 0x0000001605167290 */ /* 0x000fc8000fffe03f */
[----:B------:R-:W-:-:S06]  /*7be0*/  UISETP.GE.AND UP0, UPT, UR22, UR60, UPT ;  /* 0x0000003c1600728c */ /* 0x000fcc000bf06270 */
[----:B------:R-:W-:-:S13]  /*7bf0*/  PLOP3.LUT P0, PT, PT, PT, UP0, 0x80, 0x0 ;  /* 0x000000000000781c */ /* 0x000fda0003f0f008 */
[----:B------:R-:W-:Y:S05]  /*7c00*/  @P0 BRA `(.L_x_37) ;  /* 0x0000000000040947 */ /* 0x000fea0003800000 */
[----:B------:R-:W-:Y:S05]  /*7c10*/  BRA `(.L_x_38) ;  /* 0xffffff8c00ac7947 */ /* 0x000fea000383ffff */
.L_x_37:
[----:B------:R-:W-:Y:S05]  /*7c20*/  EXIT ;  /* 0x000000000000794d */ /* 0x000fea0003800000 */
.L_x_39:
        /* <DEDUP_REMOVED lines=13> */
.L_x_2020:


//--------------------- .text._ZN5flash44flash_bwd_dq_dk_dv_loop_seqk_parallel_kernelI23Flash_bwd_kernel_traitsILi256ELi64ELi32ELi8ELi4ELi1ELi2ELb1ELb1EN7cutlass10bfloat16_tE19Flash_kernel_traitsILi256ELi64ELi32ELi8ES3_EELb0ELb0ELb0ELb0ELb0ELb0ELb1EEEvNS_16Flash_bwd_paramsE --------------------------
	.section	.text._ZN5flash44flash_bwd_dq_dk_dv_loop_seqk_parallel_kernelI23Flash_bwd_kernel_traitsILi256ELi64ELi32ELi8ELi4ELi1ELi2ELb1ELb1EN7cutlass10bfloat16_tE19Flash_kernel_traitsILi256ELi64ELi32ELi8ES3_EELb0ELb0ELb0ELb0ELb0ELb0ELb1EEEvNS_16Flash_bwd_paramsE,"ax",@progbits
	.align	128
        .global         _ZN5flash44flash_bwd_dq_dk_dv_loop_seqk_parallel_kernelI23Flash_bwd_kernel_traitsILi256ELi64ELi32ELi8ELi4ELi1ELi2ELb1ELb1EN7cutlass10bfloat16_tE19Flash_kernel_traitsILi256ELi64ELi32ELi8ES3_EELb0ELb0ELb0ELb0ELb0ELb0ELb1EEEvNS_16Flash_bwd_paramsE
        .type           _ZN5flash44flash_bwd_dq_dk_dv_loop_seqk_parallel_kernelI23Flash_bwd_kernel_traitsILi256ELi64ELi32ELi8ELi4ELi1ELi2ELb1ELb1EN7cutlass10bfloat16_tE19Flash_kernel_traitsILi256ELi64ELi32ELi8ES3_EELb0ELb0ELb0ELb0ELb0ELb0ELb1EEEvNS_16Flash_bwd_paramsE,@function
        .size           _ZN5flash44flash_bwd_dq_dk_dv_loop_seqk_parallel_kernelI23Flash_bwd_kernel_traitsILi256ELi64ELi32ELi8ELi4ELi1ELi2ELb1ELb1EN7cutlass10bfloat16_tE19Flash_kernel_traitsILi256ELi64ELi32ELi8ES3_EELb0ELb0ELb0ELb0ELb0ELb0ELb1EEEvNS_16Flash_bwd_paramsE,(.L_x_2021 - _ZN5flash44flash_bwd_dq_dk_dv_loop_seqk_parallel_kernelI23Flash_bwd_kernel_traitsILi256ELi64ELi32ELi8ELi4ELi1ELi2ELb1ELb1EN7cutlass10bfloat16_tE19Flash_kernel_traitsILi256ELi64ELi32ELi8ES3_EELb0ELb0ELb0ELb0ELb0ELb0ELb1EEEvNS_16Flash_bwd_paramsE)
        .other          _ZN5flash44flash_bwd_dq_dk_dv_loop_seqk_parallel_kernelI23Flash_bwd_kernel_traitsILi256ELi64ELi32ELi8ELi4ELi1ELi2ELb1ELb1EN7cutlass10bfloat16_tE19Flash_kernel_traitsILi256ELi64ELi32ELi8ES3_EELb0ELb0ELb0ELb0ELb0ELb0ELb1EEEvNS_16Flash_bwd_paramsE,@"STO_CUDA_ENTRY STV_DEFAULT"
_ZN5flash44flash_bwd_dq_dk_dv_loop_seqk_parallel_kernelI23Flash_bwd_kernel_traitsILi256ELi64ELi32ELi8ELi4ELi1ELi2ELb1ELb1EN7cutlass10bfloat16_tE19Flash_kernel_traitsILi256ELi64ELi32ELi8ES3_EELb0ELb0ELb0ELb0ELb0ELb0ELb1EEEvNS_16Flash_bwd_paramsE:
.text._ZN5flash44flash_bwd_dq_dk_dv_loop_seqk_parallel_kernelI23Flash_bwd_kernel_traitsILi256ELi64ELi32ELi8ELi4ELi1ELi2ELb1ELb1EN7cutlass10bfloat16_tE19Flash_kernel_traitsILi256ELi64ELi32ELi8ES3_EELb0ELb0ELb0ELb0ELb0ELb0ELb1EEEvNS_16Flash_bwd_paramsE:
        /* <DEDUP_REMOVED lines=88> */
[----:B------:R1:W-:Y:S01]  /*0580*/  STL [R1], R7 ;  /* 0x0000000701007387 */ /* 0x0003e20000100800 */
        /* <DEDUP_REMOVED lines=84> */
.L_x_72:
        /* <DEDUP_REMOVED lines=67> */
.L_x_40:
        /* <DEDUP_REMOVED lines=131> */
.L_x_42:
        /* <DEDUP_REMOVED lines=13> */
.L_x_43:
        /* <DEDUP_REMOVED lines=11> */
.L_x_44:
[----:B------:R-:W-:-:S04]  /*18b0*/  UIMAD UR8, UR46, UR58, UR54 ;  /* 0x0000003a2e0872a4 */ /* 0x000fc8000f8e0236 */
[----:B------:R-:W-:-:S12]  /*18c0*/  UIMAD UR8, UR8, UR57, URZ ;  /* 0x00000039080872a4 */ /* 0x000fd8000f8e023f */
.L_x_45:
[----:B------:R-:W1:Y:S01]  /*18d0*/  S2R R6, SR_TID.X ;  /* 0x0000000000067919 */ /* 0x000e620000002100 */
[----:B------:R-:W2:Y:S01]  /*18e0*/  LDC.64 R8, c[0x0][0x420] ;  /* 0x00010800ff087b82 */ /* 0x000ea20000000a00 */
[----:B------:R-:W-:Y:S01]  /*18f0*/  UIADD3 UR10, UR14, UR8, URZ ;  /* 0x000000080e0a7290 */ /* 0x000fe2000fffe03f */
[----:B------:R-:W-:Y:S01]  /*1900*/  LOP3.LUT R248, R248, 0xfffffffe, RZ, 0xc0, !PT ;  /* 0xfffffffef8f87812 */ /* 0x000fe200078ec0ff */
[----:B------:R-:W-:Y:S01]  /*1910*/  UIMAD UR8, UR59, UR58, URZ ;  /* 0x0000003a3b0872a4 */ /* 0x000fe2000f8e023f */
[----:B------:R-:W-:Y:S01]  /*1920*/  BSSY B1, `(.L_x_41) ;  /* 0x0000657000017945 */ /* 0x000fe20003800000 */
[----:B------:R-:W-:Y:S01]  /*1930*/  ULDC UR40, c[0x0][0x2d0] ;  /* 0x0000b40000287ab9 */ /* 0x000fe20000000800 */
        /* <DEDUP_REMOVED lines=37> */
[----:B------:R-:W-:Y:S01]  /*1b90*/  ULDC.64 UR34, c[0x0][0x400] ;  /* 0x0001000000227ab9 */ /* 0x000fe20000000a00 */
[----:B------:R-:W-:Y:S01]  /*1ba0*/  ISETP.GE.AND P5, PT, R10, UR40, PT ;  /* 0x000000280a007c0c */ /* 0x000fe2000bfa6270 */
[C---:B------:R-:W-:Y:S01]  /*1bb0*/  VIADD R10, R4.reuse, 0xc0 ;  /* 0x000000c0040a7836 */ /* 0x040fe20000000000 */
[----:B------:R-:W-:Y:S01]  /*1bc0*/  SEL R11, RZ, 0xffffffff, P6 ;  /* 0xffffffffff0b7807 */ /* 0x000fe20003000000 */
[----:B------:R-:W-:Y:S01]  /*1bd0*/  UIADD3.X UR8, UR50, UR8, UR53, UP1, UP0 ;  /* 0x0000000832087290 */ /* 0x000fe20008fe0435 */
[----:B------:R-:W-:Y:S01]  /*1be0*/  ISETP.GE.AND P4, PT, R4, UR40, PT ;  /* 0x0000002804007c0c */ /* 0x000fe2000bf86270 */
[----:B------:R-:W-:Y:S01]  /*1bf0*/  UIADD3 UR9, UP1, UP0, UR52, UR9, UR55 ;  /* 0x0000000934097290 */ /* 0x000fe2000f83e037 */
[----:B------:R-:W-:Y:S01]  /*1c00*/  IADD3.X R7, R5, UR38, RZ, P0, !PT ;  /* 0x0000002605077c10 */ /* 0x000fe200087fe4ff */
[----:B------:R-:W-:Y:S01]  /*1c10*/  IMAD.SHL.U32 R11, R11, 0x2, RZ ;  /* 0x000000020b0b7824 */ /* 0x000fe200078e00ff */
[----:B------:R-:W-:Y:S01]  /*1c20*/  IADD3 R24, P0, R20, UR14, RZ ;  /* 0x0000000e14187c10 */ /* 0x000fe2000ff1e0ff */
[----:B------:R-:W-:Y:S01]  /*1c30*/  UIADD3.X UR8, UR51, UR8, UR48, UP1, UP0 ;  /* 0x0000000833087290 */ /* 0x000fe20008fe0430 */
[----:B------:R-:W-:Y:S01]  /*1c40*/  ISETP.GE.AND P3, PT, R10, UR40, PT ;  /* 0x000000280a007c0c */ /* 0x000fe2000bf66270 */
[----:B------:R-:W-:Y:S01]  /*1c50*/  IMAD.WIDE.U32 R6, R8, UR14, R6 ;  /* 0x0000000e08067c25 */ /* 0x000fe2000f8e0006 */
[----:B------:R-:W-:Y:S01]  /*1c60*/  SEL R10, RZ, 0x1, P4 ;  /* 0x00000001ff0a7807 */ /* 0x000fe20002000000 */
[----:B------:R-:W-:Y:S01]  /*1c70*/  UIMAD.WIDE UR14, UR15, 0x4, UR42 ;  /* 0x000000040f0e78a5 */ /* 0x000fe2000f8e022a */
[----:B------:R-:W-:Y:S01]  /*1c80*/  IADD3.X R26, R35, UR33, RZ, P0, !PT ;  /* 0x00000021231a7c10 */ /* 0x000fe200087fe4ff */
[----:B------:R-:W-:Y:S01]  /*1c90*/  IMAD.IADD R7, R7, 0x1, R12 ;  /* 0x0000000107077824 */ /* 0x000fe200078e020c */
[----:B------:R-:W-:Y:S01]  /*1ca0*/  LOP3.LUT R16, R11, 0x2, R10, 0xe2, !PT ;  /* 0x000000020b107812 */ /* 0x000fe200078ee20a */
[----:B------:R-:W-:Y:S01]  /*1cb0*/  IMAD.WIDE.U32 R12, R24, UR26, R4 ;  /* 0x0000001a180c7c25 */ /* 0x000fe2000f8e0004 */
[----:B------:R-:W-:-:S02]  /*1cc0*/  IADD3 R10, P0, R0, UR9, RZ ;  /* 0x00000009000a7c10 */ /* 0x000fc4000ff1e0ff */
[----:B------:R-:W-:Y:S01]  /*1cd0*/  SEL R14, RZ, 0x4, P5 ;  /* 0x00000004ff0e7807 */ /* 0x000fe20002800000 */
[----:B------:R-:W-:Y:S01]  /*1ce0*/  IMAD R11, R26, UR26, RZ ;  /* 0x0000001a1a0b7c24 */ /* 0x000fe2000f8e02ff */
[----:B------:R-:W-:Y:S01]  /*1cf0*/  LEA.HI.X.SX32 R15, R0, UR8, 0x1, P0 ;  /* 0x00000008000f7c11 */ /* 0x000fe200080f0eff */
[----:B------:R-:W-:Y:S01]  /*1d00*/  IMAD.WIDE.U32 R6, R30, UR54, R6 ;  /* 0x000000361e067c25 */ /* 0x000fe2000f8e0006 */
[----:B------:R-:W-:Y:S02]  /*1d10*/  LEA R238, P0, R10, UR34, 0x2 ;  /* 0x000000220aee7c11 */ /* 0x000fe4000f8010ff */
[----:B------:R-:W-:Y:S01]  /*1d20*/  IADD3 R22, P1, R12, UR44, RZ ;  /* 0x0000002c0c167c10 */ /* 0x000fe2000ff3e0ff */
[----:B------:R-:W-:Y:S01]  /*1d30*/  IMAD R32, R24, UR27, R11 ;  /* 0x0000001b18207c24 */ /* 0x000fe2000f8e020b */
[----:B------:R-:W-:Y:S01]  /*1d40*/  SEL R0, RZ, 0x8, P3 ;  /* 0x00000008ff007807 */ /* 0x000fe20001800000 */
[----:B------:R-:W-:Y:S01]  /*1d50*/  VIADD R11, R7, UR19 ;  /* 0x00000013070b7c36 */ /* 0x000fe20008000000 */
[----:B------:R-:W-:Y:S01]  /*1d60*/  LEA.HI.X R239, R10, UR35, R15, 0x2, P0 ;  /* 0x000000230aef7c11 */ /* 0x000fe200080f140f */
[----:B------:R-:W-:Y:S01]  /*1d70*/  IMAD.MOV.U32 R10, RZ, RZ, R6 ;  /* 0x000000ffff0a7224 */ /* 0x000fe200078e0006 */
[----:B------:R-:W-:-:S02]  /*1d80*/  @P3 LOP3.LUT R248, R248, 0x1, RZ, 0xfc, !PT ;  /* 0x00000001f8f83812 */ /* 0x000fc400078efcff */
[----:B------:R-:W-:Y:S02]  /*1d90*/  IADD3.X R23, R13, UR37, R32, P1, !PT ;  /* 0x000000250d177c10 */ /* 0x000fe40008ffe420 */
[----:B------:R-:W-:Y:S01]  /*1da0*/  LOP3.LUT R25, R0, R16, R14, 0xfe, !PT ;  /* 0x0000001000197212 */ /* 0x000fe200078efe0e */
[----:B------:R-:W-:Y:S06]  /*1db0*/  @!P2 BRA `(.L_x_46) ;  /* 0x000000580078a947 */ /* 0x000fec0003800000 */
        /* <DEDUP_REMOVED lines=21> */
[----:B------:R-:W-:Y:S01]  /*1f10*/  P2R R28, PR, RZ, 0x4 ;  /* 0x00000004ff1c7803 */ /* 0x000fe20000000000 */
[----:B------:R-:W-:Y:S01]  /*1f20*/  ULDC.64 UR14, c[0x0][0x268] ;  /* 0x00009a00000e7ab9 */ /* 0x000fe20000000a00 */
[----:B------:R-:W-:Y:S02]  /*1f30*/  ISETP.NE.U32.AND P2, PT, R0, 0x1, PT ;  /* 0x000000010000780c */ /* 0x000fe40003f45070 */
[----:B------:R-:W-:Y:S02]  /*1f40*/  IADD3 R0, P0, R20, UR28, RZ ;  /* 0x0000001c14007c10 */ /* 0x000fe4000ff1e0ff */
[----:B------:R-:W-:Y:S02]  /*1f50*/  P2R R29, PR, RZ, 0x10 ;  /* 0x00000010ff1d7803 */ /* 0x000fe40000000000 */
        /* <DEDUP_REMOVED lines=21> */
[----:B------:R2:W-:Y:S01]  /*20b0*/  @P2 STS.128 [R237+0x14000], RZ ;  /* 0x014000ffed002388 */ /* 0x0005e20000000c00 */
[----:B------:R-:W-:Y:S02]  /*20c0*/  ISETP.NE.AND P2, PT, R28, RZ, PT ;  /* 0x000000ff1c00720c */ /* 0x000fe40003f45270 */
        /* <DEDUP_REMOVED lines=25> */
.L_x_48:
[----:B------:R-:W-:Y:S05]  /*2260*/  BSYNC B0 ;  /* 0x0000000000007941 */ /* 0x000fea0003800000 */
.L_x_47:
        /* <DEDUP_REMOVED lines=13> */
[C---:B------:R-:W-:Y:S01]  /*2340*/  ISETP.GE.AND P1, PT, R20.reuse, UR13, PT ;  /* 0x0000000d14007c0c */ /* 0x040fe2000bf26270 */
        /* <DEDUP_REMOVED lines=21> */
[----:B------:R-:W-:Y:S01]  /*24a0*/  LOP3.LUT P3, RZ, R248, 0x1, RZ, 0xc0, !PT ;  /* 0x00000001f8ff7812 */ /* 0x000fe2000786c0ff */
[-C--:B------:R-:W-:Y:S01]  /*24b0*/  IMAD R0, R9, R24.reuse, R0 ;  /* 0x0000001809007224 */ /* 0x080fe200078e0200 */
[----:B------:R3:W-:Y:S01]  /*24c0*/  @P4 STS.128 [R237+0x8000], RZ ;  /* 0x008000ffed004388 */ /* 0x0007e20000000c00 */
[----:B-1----:R-:W-:-:S05]  /*24d0*/  IMAD.WIDE.U32 R6, R8, R24, UR24 ;  /* 0x0000001808067e25 */ /* 0x002fca000f8e0018 */
        /* <DEDUP_REMOVED lines=28> */
.L_x_50:
[----:B------:R-:W-:Y:S05]  /*26a0*/  BSYNC B0 ;  /* 0x0000000000007941 */ /* 0x000fea0003800000 */
.L_x_49:
[----:B------:R-:W-:Y:S01]  /*26b0*/  ISETP.GE.AND P0, PT, R18, UR13, PT ;  /* 0x0000000d12007c0c */ /* 0x000fe2000bf06270 */
[----:B------:R-:W-:-:S12]  /*26c0*/  BSSY B0, `(.L_x_51) ;  /* 0x0000028000007945 */ /* 0x000fd80003800000 */
[----:B------:R4:W-:Y:S04]  /*26d0*/  @P0 STS.128 [R237+0x9000], RZ ;  /* 0x009000ffed000388 */ /* 0x0009e80000000c00 */
[----:B------:R4:W-:Y:S04]  /*26e0*/  @P0 STS.128 [R237+0xb000], RZ ;  /* 0x00b000ffed000388 */ /* 0x0009e80000000c00 */
[----:B------:R4:W-:Y:S04]  /*26f0*/  @P0 STS.128 [R237+0xd000], RZ ;  /* 0x00d000ffed000388 */ /* 0x0009e80000000c00 */
[----:B------:R4:W-:Y:S01]  /*2700*/  @P0 STS.128 [R237+0xf000], RZ ;  /* 0x00f000ffed000388 */ /* 0x0009e20000000c00 */
[----:B------:R-:W-:Y:S05]  /*2710*/  @P0 BRA `(.L_x_52) ;  /* 0x0000000000880947 */ /* 0x000fea0003800000 */
[C---:B---3--:R-:W-:Y:S01]  /*2720*/  @!P4 LEA R14, P3, R8.reuse, R241, 0x6 ;  /* 0x000000f1080ec211 */ /* 0x048fe200078630ff */
[C---:B-12---:R-:W-:Y:S01]  /*2730*/  IMAD.WIDE.U32 R6, R8.reuse, 0x20, RZ ;  /* 0x0000002008067825 */ /* 0x046fe200078e00ff */
[----:B------:R1:W-:Y:S02]  /*2740*/  @P4 STS.128 [R237+0x9000], RZ ;  /* 0x009000ffed004388 */ /* 0x0003e40000000c00 */
        /* <DEDUP_REMOVED lines=17> */
[----:B------:R-:W-:Y:S01]  /*2860*/  LOP3.LUT P3, RZ, R248, 0x1, RZ, 0xc0, !PT ;  /* 0x00000001f8ff7812 */ /* 0x000fe2000786c0ff */
[----:B------:R1:W-:Y:S04]  /*2870*/  @P5 STS.128 [R237+0xd000], RZ ;  /* 0x00d000ffed005388 */ /* 0x0003e80000000c00 */
[----:B------:R-:W-:Y:S01]  /*2880*/  @!PT LDS RZ, [RZ] ;  /* 0x00000000fffff984 */ /* 0x000fe20000000800 */
[----:B------:R-:W-:Y:S01]  /*2890*/  @!PT LDS RZ, [RZ] ;  /* 0x00000000fffff984 */ /* 0x000fe20000000800 */
[----:B------:R-:W-:Y:S01]  /*28a0*/  @!PT LDS RZ, [RZ] ;  /* 0x00000000fffff984 */ /* 0x000fe20000000800 */
[----:B------:R1:W-:Y:S08]  /*28b0*/  @!P5 LDGSTS.E.BYPASS.LTC128B.128 [R237+0xd000], desc[UR6][R6.64+0x100] ;  /* 0x0d00010006eddfae */ /* 0x0003f0000b901d46 */
        /* <DEDUP_REMOVED lines=8> */
.L_x_52:
[----:B------:R-:W-:Y:S05]  /*2940*/  BSYNC B0 ;  /* 0x0000000000007941 */ /* 0x000fea0003800000 */
.L_x_51:
        /* <DEDUP_REMOVED lines=8> */
[----:B------:R-:W-:Y:S01]  /*29d0*/  LOP3.LUT P3, RZ, R248, 0x1, RZ, 0xc0, !PT ;  /* 0x00000001f8ff7812 */ /* 0x000fe2000786c0ff */
[----:B------:R-:W-:Y:S01]  /*29e0*/  IMAD.U32 R7, RZ, RZ, UR37 ;  /* 0x00000025ff077e24 */ /* 0x000fe2000f8e00ff */
        /* <DEDUP_REMOVED lines=30> */
.L_x_54:
[----:B------:R-:W-:Y:S05]  /*2bd0*/  BSYNC B0 ;  /* 0x0000000000007941 */ /* 0x000fea0003800000 */
.L_x_53:
[----:B------:R1:W-:Y:S01]  /*2be0*/  @P0 STS.128 [R237+0x1000], RZ ;  /* 0x001000ffed000388 */ /* 0x0003e20000000c00 */
[----:B------:R-:W-:Y:S03]  /*2bf0*/  BSSY B0, `(.L_x_55) ;  /* 0x000002a000007945 */ /* 0x000fe60003800000 */
[----:B------:R1:W-:Y:S04]  /*2c00*/  @P0 STS.128 [R237+0x3000], RZ ;  /* 0x003000ffed000388 */ /* 0x0003e80000000c00 */
[----:B------:R1:W-:Y:S04]  /*2c10*/  @P0 STS.128 [R237+0x5000], RZ ;  /* 0x005000ffed000388 */ /* 0x0003e80000000c00 */
[----:B------:R1:W-:Y:S01]  /*2c20*/  @P0 STS.128 [R237+0x7000], RZ ;  /* 0x007000ffed000388 */ /* 0x0003e20000000c00 */
[----:B------:R-:W-:Y:S05]  /*2c30*/  @P0 BRA `(.L_x_56) ;  /* 0x0000000000940947 */ /* 0x000fea0003800000 */
[----:B------:R-:W-:Y:S01]  /*2c40*/  UIMAD.WIDE.U32 UR14, UR26, 0x20, URZ ;  /* 0x000000201a0e78a5 */ /* 0x000fe2000f8e003f */
[----:B-123--:R-:W-:Y:S01]  /*2c50*/  IMAD.U32 R7, RZ, RZ, UR26 ;  /* 0x0000001aff077e24 */ /* 0x00efe2000f8e00ff */
[----:B------:R-:W-:Y:S01]  /*2c60*/  USHF.L.U32 UR19, UR27, 0x5, URZ ;  /* 0x000000051b137899 */ /* 0x000fe2000800063f */
[----:B------:R-:W-:Y:S01]  /*2c70*/  IMAD.U32 R6, RZ, RZ, UR27 ;  /* 0x0000001bff067e24 */ /* 0x000fe2000f8e00ff */
[----:B------:R-:W-:Y:S01]  /*2c80*/  LOP3.LUT P3, RZ, R248, 0x1, RZ, 0xc0, !PT ;  /* 0x00000001f8ff7812 */ /* 0x000fe2000786c0ff */
        /* <DEDUP_REMOVED lines=32> */
.L_x_56:
[----:B------:R-:W-:Y:S05]  /*2e90*/  BSYNC B0 ;  /* 0x0000000000007941 */ /* 0x000fea0003800000 */
.L_x_55:
        /* <DEDUP_REMOVED lines=15> */
[----:B------:R-:W-:Y:S01]  /*2f90*/  IMAD.WIDE.U32 R4, R0, UR30, R4 ;  /* 0x0000001e00047c25 */ /* 0x000fe2000f8e0004 */
[----:B------:R-:W-:-:S03]  /*2fa0*/  P2R R14, PR, RZ, 0x10 ;  /* 0x00000010ff0e7803 */ /* 0x000fc60000000000 */
        /* <DEDUP_REMOVED lines=35> */
[----:B------:R-:W-:Y:S02]  /*31e0*/  @P0 LEA.HI.X R7, R4, R7, R0, 0x1, P4 ;  /* 0x0000000704070211 */ /* 0x000fe400020f0c00 */
[----:B------:R-:W-:-:S03]  /*31f0*/  ISETP.NE.AND P4, PT, R14, RZ, PT ;  /* 0x000000ff0e00720c */ /* 0x000fc60003f85270 */
[----:B------:R-:W-:Y:S01]  /*3200*/  @!PT LDS RZ, [RZ] ;  /* 0x00000000fffff984 */ /* 0x000fe20000000800 */
[----:B------:R-:W-:Y:S01]  /*3210*/  @!PT LDS RZ, [RZ] ;  /* 0x00000000fffff984 */ /* 0x000fe20000000800 */
[----:B------:R-:W-:Y:S01]  /*3220*/  @!PT LDS RZ, [RZ] ;  /* 0x00000000fffff984 */ /* 0x000fe20000000800 */
[----:B------:R1:W-:Y:S04]  /*3230*/  @P0 LDGSTS.E.BYPASS.LTC128B.128 [R237+0x13000], desc[UR6][R6.64+0x180] ;  /* 0x1300018006ed0fae */ /* 0x0003e8000b901d46 */
[----:B------:R1:W-:Y:S04]  /*3240*/  @!P0 STS.128 [R237+0x13000], RZ ;  /* 0x013000ffed008388 */ /* 0x0003e80000000c00 */
.L_x_58:
[----:B------:R-:W-:Y:S05]  /*3250*/  BSYNC B0 ;  /* 0x0000000000007941 */ /* 0x000fea0003800000 */
.L_x_57:
        /* <DEDUP_REMOVED lines=51> */
[----:B------:R-:W-:Y:S01]  /*3590*/  ULDC UR13, c[0x0][0x39c] ;  /* 0x0000e700000d7ab9 */ /* 0x000fe20000000800 */
[----:B------:R-:W-:Y:S01]  /*35a0*/  ULDC UR16, c[0x0][0x2ec] ;  /* 0x0000bb0000107ab9 */ /* 0x000fe20000000800 */
        /* <DEDUP_REMOVED lines=15> */
.L_x_61:
[----:B------:R-:W0:Y:S01]  /*36a0*/  LDGDEPBAR ;  /* 0x00000000000079af */ /* 0x000e220000000000 */
[----:B------:R-:W-:Y:S01]  /*36b0*/  LEA R0, R234, UR4, 0x1 ;  /* 0x00000004ea007c11 */ /* 0x000fe2000f8e08ff */
[----:B------:R-:W-:Y:S01]  /*36c0*/  UISETP.GE.AND UP3, UPT, UR8, 0x1, UPT ;  /* 0x000000010800788c */ /* 0x000fe2000bf66270 */
[----:B------:R-:W-:Y:S01]  /*36d0*/  PLOP3.LUT P0, PT, PT, PT, UP0, 0x80, 0x0 ;  /* 0x000000000000781c */ /* 0x000fe20003f0f008 */
[----:B------:R-:W3:Y:S01]  /*36e0*/  LDL R68, [R1] ;  /* 0x0000000001447983 */ /* 0x000ee20000100800 */
[----:B------:R-:W-:Y:S02]  /*36f0*/  PLOP3.LUT P2, PT, PT, PT, UP0, 0x80, 0x0 ;  /* 0x000000000000781c */ /* 0x000fe40003f4f008 */
[----:B------:R-:W-:Y:S02]  /*3700*/  PLOP3.LUT P3, PT, PT, PT, UP0, 0x80, 0x0 ;  /* 0x000000000000781c */ /* 0x000fe40003f6f008 */
[----:B------:R-:W-:Y:S01]  /*3710*/  PLOP3.LUT P1, PT, PT, PT, UP0, 0x80, 0x0 ;  /* 0x000000000000781c */ /* 0x000fe20003f2f008 */
[----:B------:R-:W-:Y:S04]  /*3720*/  DEPBAR.LE SB0, 0x0 ;  /* 0x000080000000791a */ /* 0x000fe80000000000 */
[----:B------:R-:W-:Y:S06]  /*3730*/  BAR.SYNC.DEFER_BLOCKING 0x0 ;  /* 0x0000000000007b1d */ /* 0x000fec0000010000 */
[----:B-1----:R-:W-:Y:S04]  /*3740*/  LDSM.16.M88.4 R8, [R2] ;  /* 0x000000000208783b */ /* 0x002fe80000000200 */
[----:B------:R-:W2:Y:S04]  /*3750*/  LDSM.16.M88.4 R44, [R0+0x10000] ;  /* 0x01000000002c783b */ /* 0x000ea80000000200 */
[----:B------:R-:W-:Y:S04]  /*3760*/  LDSM.16.M88.4 R48, [R224] ;  /* 0x00000000e030783b */ /* 0x000fe80000000200 */
[----:B------:R-:W4:Y:S04]  /*3770*/  LDSM.16.M88.4 R52, [R229+-0x4000] ;  /* 0xffc00000e534783b */ /* 0x000f280000000200 */
[----:B------:R-:W-:Y:S04]  /*3780*/  LDSM.16.M88.4 R56, [R228] ;  /* 0x00000000e438783b */ /* 0x000fe80000000200 */
[----:B------:R-:W1:Y:S04]  /*3790*/  LDSM.16.M88.4 R60, [R230+-0x4000] ;  /* 0xffc00000e63c783b */ /* 0x000e680000000200 */
[----:B------:R-:W-:Y:S01]  /*37a0*/  LDSM.16.M88.4 R64, [R231+-0x4000] ;  /* 0xffc00000e740783b */ /* 0x000fe20000000200 */
[C---:B--2---:R-:W-:Y:S06]  /*37b0*/  HMMA.16816.F32.BF16 R4, R8.reuse, R44, RZ ;  /* 0x0000002c0804723c */ /* 0x044fec00000418ff */
[----:B------:R-:W-:Y:S01]  /*37c0*/  HMMA.16816.F32.BF16 R8, R8, R46, RZ ;  /* 0x0000002e0808723c */ /* 0x000fe200000418ff */
[----:B------:R-:W2:Y:S11]  /*37d0*/  LDSM.16.M88.4 R44, [R227] ;  /* 0x00000000e32c783b */ /* 0x000eb60000000200 */
[----:B------:R-:W-:Y:S06]  /*37e0*/  @!UPT UIADD3 URZ, URZ, URZ, URZ ;  /* 0x0000003f3f3ff290 */ /* 0x000fec000fffe03f */
[C---:B----4-:R-:W-:Y:S06]  /*37f0*/  HMMA.16816.F32.BF16 R4, R48.reuse, R52, R4 ;  /* 0x000000343004723c */ /* 0x050fec0000041804 */
[----:B------:R-:W-:Y:S01]  /*3800*/  HMMA.16816.F32.BF16 R8, R48, R54, R8 ;  /* 0x000000363008723c */ /* 0x000fe20000041808 */
[----:B------:R-:W-:Y:S04]  /*3810*/  LDSM.16.M88.4 R48, [R2+0x2000] ;  /* 0x002000000230783b */ /* 0x000fe80000000200 */
[----:B------:R-:W4:Y:S11]  /*3820*/  LDSM.16.M88.4 R52, [R0+0x11000] ;  /* 0x011000000034783b */ /* 0x000f360000000200 */
[----:B------:R-:W-:Y:S02]  /*3830*/  @!UPT UIADD3 URZ, URZ, URZ, URZ ;  /* 0x0000003f3f3ff290 */ /* 0x000fe4000fffe03f */
[C---:B-1----:R-:W-:Y:S06]  /*3840*/  HMMA.16816.F32.BF16 R4, R56.reuse, R60, R4 ;  /* 0x0000003c3804723c */ /* 0x042fec0000041804 */
        /* <DEDUP_REMOVED lines=9> */
[C---:B----4-:R-:W-:Y:S06]  /*38e0*/  HMMA.16816.F32.BF16 R4, R48.reuse, R52, R4 ;  /* 0x000000343004723c */ /* 0x050fec0000041804 */
[----:B------:R-:W-:Y:S01]  /*38f0*/  HMMA.16816.F32.BF16 R8, R48, R54, R8 ;  /* 0x000000363008723c */ /* 0x000fe20000041808 */
[----:B------:R-:W-:Y:S04]  /*3900*/  LDSM.16.M88.4 R48, [R227+0x2000] ;  /* 0x00200000e330783b */ /* 0x000fe80000000200 */
[----:B------:R-:W4:Y:S11]  /*3910*/  LDSM.16.M88.4 R52, [R231+-0x3000] ;  /* 0xffd00000e734783b */ /* 0x000f360000000200 */
[----:B------:R-:W-:Y:S02]  /*3920*/  @!UPT UIADD3 URZ, URZ, URZ, URZ ;  /* 0x0000003f3f3ff290 */ /* 0x000fe4000fffe03f */
[C---:B-1----:R-:W-:Y:S06]  /*3930*/  HMMA.16816.F32.BF16 R4, R56.reuse, R60, R4 ;  /* 0x0000003c3804723c */ /* 0x042fec0000041804 */
        /* <DEDUP_REMOVED lines=22> */
[----:B------:R-:W2:Y:S11]  /*3aa0*/  LDSM.16.M88.4 R44, [R2+0x6000] ;  /* 0x00600000022c783b */ /* 0x000eb60000000200 */
        /* <DEDUP_REMOVED lines=17> */
[----:B------:R-:W-:Y:S11]  /*3bc0*/  HMMA.16816.F32.BF16 R8, R48, R54, R8 ;  /* 0x000000363008723c */ /* 0x000ff60000041808 */
[----:B------:R-:W-:Y:S07]  /*3bd0*/  @!UPT UIADD3 URZ, URZ, URZ, URZ ;  /* 0x0000003f3f3ff290 */ /* 0x000fee000fffe03f */
[C---:B-1----:R-:W-:Y:S06]  /*3be0*/  HMMA.16816.F32.BF16 R4, R56.reuse, R60, R4 ;  /* 0x0000003c3804723c */ /* 0x042fec0000041804 */
[----:B------:R-:W-:Y:S11]  /*3bf0*/  HMMA.16816.F32.BF16 R8, R56, R62, R8 ;  /* 0x0000003e3808723c */ /* 0x000ff60000041808 */
[----:B------:R-:W-:Y:S07]  /*3c00*/  @!UPT UIADD3 URZ, URZ, URZ, URZ ;  /* 0x0000003f3f3ff290 */ /* 0x000fee000fffe03f */
[C---:B--2---:R-:W-:Y:S06]  /*3c10*/  HMMA.16816.F32.BF16 R4, R44.reuse, R64, R4 ;  /* 0x000000402c04723c */ /* 0x044fec0000041804 */
[----:B------:R-:W-:Y:S11]  /*3c20*/  HMMA.16816.F32.BF16 R8, R44, R66, R8 ;  /* 0x000000422c08723c */ /* 0x000ff60000041808 */
[----:B------:R-:W-:Y:S07]  /*3c30*/  @!UPT UIADD3 URZ, URZ, URZ, URZ ;  /* 0x0000003f3f3ff290 */ /* 0x000fee000fffe03f */
[----:B------:R-:W-:Y:S01]  /*3c40*/  FMUL.FTZ R6, R6, UR13 ;  /* 0x0000000d06067c20 */ /* 0x000fe20008410000 */
[----:B------:R-:W-:Y:S01]  /*3c50*/  FMUL.FTZ R4, R4, UR13 ;  /* 0x0000000d04047c20 */ /* 0x000fe20008410000 */
[----:B------:R-:W-:Y:S01]  /*3c60*/  FMUL.FTZ R5, R5, UR13 ;  /* 0x0000000d05057c20 */ /* 0x000fe20008410000 */
[----:B------:R-:W-:Y:S01]  /*3c70*/  FMUL.FTZ R7, R7, UR13 ;  /* 0x0000000d07077c20 */ /* 0x000fe20008410000 */
[----:B------:R1:W2:Y:S02]  /*3c80*/  MUFU.TANH R61, R6 ;  /* 0x00000006003d7308 */ /* 0x0002a40000002400 */
[----:B------:R-:W-:Y:S01]  /*3c90*/  FMUL.FTZ R10, R10, UR13 ;  /* 0x0000000d0a0a7c20 */ /* 0x000fe20008410000 */
[----:B------:R-:W-:Y:S01]  /*3ca0*/  FMUL.FTZ R8, R8, UR13 ;  /* 0x0000000d08087c20 */ /* 0x000fe20008410000 */
[----:B------:R-:W-:Y:S01]  /*3cb0*/  FMUL.FTZ R9, R9, UR13 ;  /* 0x0000000d09097c20 */ /* 0x000fe20008410000 */
[----:B------:R-:W-:Y:S05]  /*3cc0*/  FMUL.FTZ R11, R11, UR13 ;  /* 0x0000000d0b0b7c20 */ /* 0x000fea0008410000 */
[----:B------:R4:W4:Y:S10]  /*3cd0*/  MUFU.TANH R58, R4 ;  /* 0x00000004003a7308 */ /* 0x0009340000002400 */
[----:B------:R-:W4:Y:S01]  /*3ce0*/  MUFU.TANH R55, R5 ;  /* 0x0000000500377308 */ /* 0x000f220000002400 */
[----:B-1----:R-:W-:Y:S02]  /*3cf0*/  MOV R6, UR22 ;  /* 0x0000001600067c02 */ /* 0x002fe40008000f00 */
[----:B--2---:R-:W-:Y:S02]  /*3d00*/  MOV R46, R61 ;  /* 0x0000003d002e7202 */ /* 0x004fe40000000f00 */
[----:B---3--:R-:W-:Y:S05]  /*3d10*/  @P0 LEA R6, R6, R68, 0x5 ;  /* 0x0000004406060211 */ /* 0x008fea00078e28ff */
[----:B------:R-:W1:Y:S01]  /*3d20*/  MUFU.TANH R60, R7 ;  /* 0x00000007003c7308 */ /* 0x000e620000002400 */
[----:B------:R-:W-:Y:S01]  /*3d30*/  @P2 ISETP.GE.AND P0, PT, R6, UR5, PT ;  /* 0x0000000506002c0c */ /* 0x000fe2000bf06270 */
[----:B----45:R-:W-:Y:S01]  /*3d40*/  FMUL.FTZ R4, R244, 1.4426950216293334961 ;  /* 0x3fb8aa3bf4047820 */ /* 0x030fe20000410000 */
[----:B------:R-:W-:Y:S02]  /*3d50*/  PLOP3.LUT P2, PT, PT, PT, UP0, 0x80, 0x0 ;  /* 0x000000000000781c */ /* 0x000fe40003f4f008 */
[----:B------:R-:W-:Y:S02]  /*3d60*/  MOV R45, R58 ;  /* 0x0000003a002d7202 */ /* 0x000fe40000000f00 */
[----:B------:R-:W-:Y:S03]  /*3d70*/  @P3 FSEL R45, R58, -INF , !P0 ;  /* 0xff8000003a2d3808 */ /* 0x000fe60004000000 */
[----:B------:R-:W-:Y:S01]  /*3d80*/  MUFU.TANH R54, R8 ;  /* 0x0000000800367308 */ /* 0x000fe20000002400 */
[----:B------:R-:W-:Y:S02]  /*3d90*/  @P1 FSEL R46, R61, -INF , !P0 ;  /* 0xff8000003d2e1808 */ /* 0x000fe40004000000 */
[----:B------:R-:W-:Y:S02]  /*3da0*/  PLOP3.LUT P0, PT, PT, PT, UP0, 0x80, 0x0 ;  /* 0x000000000000781c */ /* 0x000fe40003f0f008 */
[----:B------:R-:W-:Y:S02]  /*3db0*/  PLOP3.LUT P1, PT, PT, PT, UP0, 0x80, 0x0 ;  /* 0x000000000000781c */ /* 0x000fe40003f2f008 */
[----:B------:R-:W-:Y:S03]  /*3dc0*/  FSETP.NEU.FTZ.AND P3, PT, R244, -INF , PT ;  /* 0xff800000f400780b */ /* 0x000fe60003f7d000 */
[----:B------:R-:W2:Y:S01]  /*3dd0*/  MUFU.TANH R59, R10 ;  /* 0x0000000a003b7308 */ /* 0x000ea20000002400 */
[----:B------:R-:W-:Y:S02]  /*3de0*/  @P2 IADD3 R0, R6, 0x1, RZ ;  /* 0x0000000106002810 */ /* 0x000fe40007ffe0ff */
[----:B------:R-:W-:Y:S02]  /*3df0*/  MOV R5, R55 ;  /* 0x0000003700057202 */ /* 0x000fe40000000f00 */
[----:B------:R-:W-:Y:S02]  /*3e00*/  FSEL R4, R4, RZ, P3 ;  /* 0x000000ff04047208 */ /* 0x000fe40001800000 */
[----:B------:R-:W-:Y:S03]  /*3e10*/  PLOP3.LUT P2, PT, PT, PT, UP0, 0x80, 0x0 ;  /* 0x000000000000781c */ /* 0x000fe60003f4f008 */
[----:B------:R3:W4:Y:S01]  /*3e20*/  MUFU.TANH R57, R9 ;  /* 0x0000000900397308 */ /* 0x0007220000002400 */
[----:B------:R-:W-:Y:S01]  /*3e30*/  @P0 ISETP.GE.AND P0, PT, R0, UR5, PT ;  /* 0x0000000500000c0c */ /* 0x000fe2000bf06270 */
[----:B------:R-:W-:Y:S01]  /*3e40*/  FMUL.FTZ R0, R245, 1.4426950216293334961 ;  /* 0x3fb8aa3bf5007820 */ /* 0x000fe20000410000 */
[----:B-1----:R-:W-:Y:S02]  /*3e50*/  MOV R44, R60 ;  /* 0x0000003c002c7202 */ /* 0x002fe40000000f00 */
[----:B------:R-:W-:Y:S02]  /*3e60*/  @P1 FSEL R5, R55, -INF , !P0 ;  /* 0xff80000037051808 */ /* 0x000fe40004000000 */
[----:B------:R-:W-:Y:S03]  /*3e70*/  FSETP.NEU.FTZ.AND P1, PT, R245, -INF , PT ;  /* 0xff800000f500780b */ /* 0x000fe60003f3d000 */
[----:B------:R-:W1:Y:S01]  /*3e80*/  MUFU.TANH R56, R11 ;  /* 0x0000000b00387308 */ /* 0x000e620000002400 */
[----:B------:R-:W-:Y:S01]  /*3e90*/  PLOP3.LUT P3, PT, PT, PT, UP0, 0x80, 0x0 ;  /* 0x000000000000781c */ /* 0x000fe20003f6f008 */
[--C-:B------:R-:W-:Y:S01]  /*3ea0*/  FFMA.FTZ R5, R5, UR16, -R4.reuse ;  /* 0x0000001005057c23 */ /* 0x100fe20008010804 */
[----:B------:R-:W-:Y:S02]  /*3eb0*/  FSEL R0, R0, RZ, P1 ;  /* 0x000000ff00007208 */ /* 0x000fe40000800000 */
[----:B------:R-:W-:Y:S02]  /*3ec0*/  @P2 FSEL R44, R60, -INF , !P0 ;  /* 0xff8000003c2c2808 */ /* 0x000fe40004000000 */
[----:B------:R-:W-:Y:S03]  /*3ed0*/  PLOP3.LUT P0, PT, PT, PT, UP0, 0x80, 0x0 ;  /* 0x000000000000781c */ /* 0x000fe60003f0f008 */
[----:B------:R4:W-:Y:S01]  /*3ee0*/  MUFU.EX2 R64, R5 ;  /* 0x0000000500407308 */ /* 0x0009e20000000800 */
[----:B------:R-:W-:Y:S01]  /*3ef0*/  PLOP3.LUT P2, PT, PT, PT, UP0, 0x80, 0x0 ;  /* 0x000000000000781c */ /* 0x000fe20003f4f008 */
[----:B---3--:R-:W-:Y:S01]  /*3f00*/  FFMA.FTZ R9, R45, UR16, -R4 ;  /* 0x000000102d097c23 */ /* 0x008fe20008010804 */
[----:B------:R-:W-:Y:S02]  /*3f10*/  PLOP3.LUT P1, PT, PT, PT, UP0, 0x80, 0x0 ;  /* 0x000000000000781c */ /* 0x000fe40003f2f008 */
[----:B--2---:R-:W-:Y:S05]  /*3f20*/  MOV R8, R59 ;  /* 0x0000003b00087202 */ /* 0x004fea0000000f00 */
[----:B------:R-:W2:Y:S01]  /*3f30*/  MUFU.EX2 R65, R9 ;  /* 0x0000000900417308 */ /* 0x000ea20000000800 */
[----:B------:R-:W-:Y:S04]  /*3f40*/  @P0 IADD3 R7, R6, 0x8, RZ ;  /* 0x0000000806070810 */ /* 0x000fe80007ffe0ff */
[----:B------:R-:W-:Y:S01]  /*3f50*/  @P3 ISETP.GE.AND P0, PT, R7, UR5, PT ;  /* 0x0000000507003c0c */ /* 0x000fe2000bf06270 */
[--C-:B----4-:R-:W-:Y:S01]  /*3f60*/  FFMA.FTZ R5, R46, UR16, -R0.reuse ;  /* 0x000000102e057c23 */ /* 0x110fe20008010800 */
[----:B------:R-:W-:Y:S02]  /*3f70*/  PLOP3.LUT P3, PT, PT, PT, UP0, 0x80, 0x0 ;  /* 0x000000000000781c */ /* 0x000fe40003f6f008 */
[----:B------:R-:W-:Y:S01]  /*3f80*/  MOV R7, R54 ;  /* 0x0000003600077202 */ /* 0x000fe20000000f00 */
[----:B------:R3:W-:Y:S01]  /*3f90*/  MUFU.EX2 R69, R5 ;  /* 0x0000000500457308 */ /* 0x0007e20000000800 */
[----:B------:R-:W-:Y:S02]  /*3fa0*/  @P2 FSEL R7, R54, -INF , !P0 ;  /* 0xff80000036072808 */ /* 0x000fe40004000000 */
[----:B------:R-:W-:Y:S02]  /*3fb0*/  @P1 FSEL R8, R59, -INF , !P0 ;  /* 0xff8000003b081808 */ /* 0x000fe40004000000 */
[----:B------:R-:W-:Y:S02]  /*3fc0*/  PLOP3.LUT P0, PT, PT, PT, UP0, 0x80, 0x0 ;  /* 0x000000000000781c */ /* 0x000fe40003f0f008 */
[----:B------:R-:W-:Y:S02]  /*3fd0*/  PLOP3.LUT P2, PT, PT, PT, UP0, 0x80, 0x0 ;  /* 0x000000000000781c */ /* 0x000fe40003f4f008 */
[----:B------:R-:W-:Y:S02]  /*3fe0*/  PLOP3.LUT P1, PT, PT, PT, UP0, 0x80, 0x0 ;  /* 0x000000000000781c */ /* 0x000fe40003f2f008 */
[----:B---3--:R-:W-:Y:S01]  /*3ff0*/  @P3 IADD3 R5, R6, 0x9, RZ ;  /* 0x0000000906053810 */ /* 0x008fe20007ffe0ff */
[----:B------:R-:W-:Y:S01]  /*4000*/  FFMA.FTZ R6, R44, UR16, -R0 ;  /* 0x000000102c067c23 */ /* 0x000fe20008010800 */
[----:B------:R-:W-:Y:S05]  /*4010*/  PLOP3.LUT P3, PT, PT, PT, UP3, 0x80, 0x0 ;  /* 0x000000000000781c */ /* 0x000fea0003f6f038 */
[----:B------:R-:W-:Y:S01]  /*4020*/  @P0 ISETP.GE.AND P0, PT, R5, UR5, PT ;  /* 0x0000000505000c0c */ /* 0x000fe2000bf06270 */
[----:B------:R3:W4:Y:S01]  /*4030*/  MUFU.EX2 R68, R6 ;  /* 0x0000000600447308 */ /* 0x0007220000000800 */
[----:B------:R-:W-:Y:S02]  /*4040*/  MOV R5, R57 ;  /* 0x0000003900057202 */ /* 0x000fe40000000f00 */
[----:B------:R-:W-:Y:S01]  /*4050*/  @P2 FSEL R5, R57, -INF , !P0 ;  /* 0xff80000039052808 */ /* 0x000fe20004000000 */
[--C-:B---3--:R-:W-:Y:S04]  /*4060*/  FFMA.FTZ R6, R7, UR16, -R4.reuse ;  /* 0x0000001007067c23 */ /* 0x108fe80008010804 */
[----:B------:R-:W-:Y:S01]  /*4070*/  FFMA.FTZ R4, R5, UR16, -R4 ;  /* 0x0000001005047c23 */ /* 0x000fe20008010804 */
[----:B-1----:R-:W-:Y:S01]  /*4080*/  MOV R5, R56 ;  /* 0x0000003800057202 */ /* 0x002fe20000000f00 */
[----:B------:R2:W-:Y:S01]  /*4090*/  MUFU.EX2 R62, R6 ;  /* 0x00000006003e7308 */ /* 0x0005e20000000800 */
[----:B------:R-:W-:Y:S02]  /*40a0*/  @P1 FSEL R5, R56, -INF , !P0 ;  /* 0xff80000038051808 */ /* 0x000fe40004000000 */
[----:B------:R-:W-:Y:S04]  /*40b0*/  IADD3 R52, P0, R247, UR12, RZ ;  /* 0x0000000cf7347c10 */ /* 0x000fe8000ff1e0ff */
[----:B------:R-:W-:Y:S03]  /*40c0*/  IADD3.X R53, R246, UR11, RZ, P0, !PT ;  /* 0x0000000bf6357c10 */ /* 0x000fe600087fe4ff */
[----:B------:R1:W3:Y:S01]  /*40d0*/  MUFU.EX2 R63, R4 ;  /* 0x00000004003f7308 */ /* 0x0002e20000000800 */
[----:B--2---:R-:W-:Y:S05]  /*40e0*/  F2FP.BF16.F32.PACK_AB R6, R64, R65 ;  /* 0x000000414006723e */ /* 0x004fea00000010ff */
[----:B------:R-:W-:Y:S01]  /*40f0*/  STS [R249+0x15000], R6 ;  /* 0x01500006f9007388 */ /* 0x000fe20000000800 */
[--C-:B-1----:R-:W-:Y:S01]  /*4100*/  FFMA.FTZ R4, R8, UR16, -R0.reuse ;  /* 0x0000001008047c23 */ /* 0x102fe20008010800 */
[----:B------:R-:W-:Y:S01]  /*4110*/  FFMA.FTZ R0, R5, UR16, -R0 ;  /* 0x0000001005007c23 */ /* 0x000fe20008010800 */
[----:B----4-:R-:W-:Y:S02]  /*4120*/  F2FP.BF16.F32.PACK_AB R5, R68, R69 ;  /* 0x000000454405723e */ /* 0x010fe400000010ff */
[----:B------:R3:W-:Y:S03]  /*4130*/  MUFU.EX2 R67, R4 ;  /* 0x0000000400437308 */ /* 0x0007e60000000800 */
[----:B------:R-:W-:Y:S07]  /*4140*/  STS [R252+0x15000], R5 ;  /* 0x01500005fc007388 */ /* 0x000fee0000000800 */
[----:B------:R-:W1:Y:S01]  /*4150*/  MUFU.EX2 R66, R0 ;  /* 0x0000000000427308 */ /* 0x000e620000000800 */
[----:B---3--:R-:W-:Y:S05]  /*4160*/  F2FP.BF16.F32.PACK_AB R4, R63, R62 ;  /* 0x0000003e3f04723e */ /* 0x008fea00000010ff */
[----:B------:R-:W-:Y:S01]  /*4170*/  STS [R250+0x15000], R4 ;  /* 0x01500004fa007388 */ /* 0x000fe20000000800 */
[----:B-1----:R-:W-:Y:S05]  /*4180*/  F2FP.BF16.F32.PACK_AB R0, R66, R67 ;  /* 0x000000434200723e */ /* 0x002fea00000010ff */
        /* <DEDUP_REMOVED lines=65> */
[----:B------:R-:W-:Y:S07]  /*45a0*/  HMMA.16816.F32.BF16 R8, R44, R194, R8 ;  /* 0x000000c22c08723c */ /* 0x000fee0000041808 */
[----:B------:R-:W-:Y:S04]  /*45b0*/  FFMA.FTZ R44, -R54, R54, 1 ;  /* 0x3f800000362c7423 */ /* 0x000fe80000010136 */
[----:B------:R-:W-:Y:S07]  /*45c0*/  FMUL.FTZ R44, R44, UR13 ;  /* 0x0000000d2c2c7c20 */ /* 0x000fee0008410000 */
[C---:B------:R-:W-:Y:S01]  /*45d0*/  FADD.FTZ R4, -R0.reuse, R4 ;  /* 0x0000000400047221 */ /* 0x040fe20000010100 */
[----:B------:R-:W-:Y:S01]  /*45e0*/  FADD.FTZ R5, -R0, R5 ;  /* 0x0000000500057221 */ /* 0x000fe20000010100 */
[----:B--2---:R-:W-:Y:S03]  /*45f0*/  FADD.FTZ R7, -R52, R7 ;  /* 0x0000000734077221 */ /* 0x004fe60000010100 */
[----:B------:R-:W-:Y:S01]  /*4600*/  FMUL.FTZ R5, R64, R5 ;  /* 0x0000000540057220 */ /* 0x000fe20000410000 */
[C---:B------:R-:W-:Y:S01]  /*4610*/  FADD.FTZ R8, -R0.reuse, R8 ;  /* 0x0000000800087221 */ /* 0x040fe20000010100 */
[----:B------:R-:W-:Y:S01]  /*4620*/  FADD.FTZ R46, -R0, R9 ;  /* 0x00000009002e7221 */ /* 0x000fe20000010100 */
[----:B------:R-:W-:Y:S01]  /*4630*/  FMUL.FTZ R0, R65, R4 ;  /* 0x0000000441007220 */ /* 0x000fe20000410000 */
[----:B------:R-:W-:Y:S01]  /*4640*/  FFMA.FTZ R9, -R58, R58, 1 ;  /* 0x3f8000003a097423 */ /* 0x000fe2000001013a */
[----:B------:R-:W-:Y:S01]  /*4650*/  FFMA.FTZ R4, -R55, R55, 1 ;  /* 0x3f80000037047423 */ /* 0x000fe20000010137 */
[----:B------:R-:W-:Y:S01]  /*4660*/  FADD.FTZ R45, -R52, R11 ;  /* 0x0000000b342d7221 */ /* 0x000fe20000010100 */
[----:B------:R-:W-:Y:S01]  /*4670*/  FMUL.FTZ R8, R62, R8 ;  /* 0x000000083e087220 */ /* 0x000fe20000410000 */
[----:B------:R-:W-:Y:S01]  /*4680*/  FMUL.FTZ R9, R9, UR13 ;  /* 0x0000000d09097c20 */ /* 0x000fe20008410000 */
[----:B------:R-:W-:Y:S01]  /*4690*/  FMUL.FTZ R4, R4, UR13 ;  /* 0x0000000d04047c20 */ /* 0x000fe20008410000 */
[----:B------:R-:W-:Y:S01]  /*46a0*/  FMUL.FTZ R46, R63, R46 ;  /* 0x0000002e3f2e7220 */ /* 0x000fe20000410000 */
[----:B------:R-:W-:Y:S01]  /*46b0*/  FMUL.FTZ R44, R8, R44 ;  /* 0x0000002c082c7220 */ /* 0x000fe20000410000 */
[----:B------:R-:W-:Y:S01]  /*46c0*/  FMUL.FTZ R9, R0, R9 ;  /* 0x0000000900097220 */ /* 0x000fe20000410000 */
[----:B------:R-:W-:Y:S01]  /*46d0*/  FMUL.FTZ R4, R5, R4 ;  /* 0x0000000405047220 */ /* 0x000fe20000410000 */
[C---:B------:R-:W-:Y:S01]  /*46e0*/  FADD.FTZ R0, -R52.reuse, R6 ;  /* 0x0000000634007221 */ /* 0x040fe20000010100 */
[----:B------:R-:W-:Y:S01]  /*46f0*/  FFMA.FTZ R5, -R61, R61, 1 ;  /* 0x3f8000003d057423 */ /* 0x000fe2000001013d */
[----:B------:R-:W-:Y:S01]  /*4700*/  FADD.FTZ R6, -R52, R10 ;  /* 0x0000000a34067221 */ /* 0x000fe20000010100 */
[----:B------:R-:W-:Y:S01]  /*4710*/  FMUL.FTZ R10, R68, R7 ;  /* 0x00000007440a7220 */ /* 0x000fe20000410000 */
[----:B------:R-:W-:Y:S01]  /*4720*/  FMUL.FTZ R0, R69, R0 ;  /* 0x0000000045007220 */ /* 0x000fe20000410000 */
[----:B------:R-:W-:Y:S01]  /*4730*/  FMUL.FTZ R5, R5, UR13 ;  /* 0x0000000d05057c20 */ /* 0x000fe20008410000 */
[----:B------:R-:W-:Y:S01]  /*4740*/  FMUL.FTZ R11, R67, R6 ;  /* 0x00000006430b7220 */ /* 0x000fe20000410000 */
[----:B------:R-:W-:Y:S01]  /*4750*/  FFMA.FTZ R6, -R57, R57, 1 ;  /* 0x3f80000039067423 */ /* 0x000fe20000010139 */
[----:B------:R-:W-:Y:S01]  /*4760*/  FFMA.FTZ R8, -R59, R59, 1 ;  /* 0x3f8000003b087423 */ /* 0x000fe2000001013b */
[----:B------:R-:W-:Y:S01]  /*4770*/  FMUL.FTZ R5, R0, R5 ;  /* 0x0000000500057220 */ /* 0x000fe20000410000 */
[----:B------:R-:W-:Y:S01]  /*4780*/  FFMA.FTZ R0, -R60, R60, 1 ;  /* 0x3f8000003c007423 */ /* 0x000fe2000001013c */
[----:B------:R-:W-:Y:S01]  /*4790*/  FFMA.FTZ R7, -R56, R56, 1 ;  /* 0x3f80000038077423 */ /* 0x000fe20000010138 */
[----:B------:R-:W-:Y:S01]  /*47a0*/  FMUL.FTZ R6, R6, UR13 ;  /* 0x0000000d06067c20 */ /* 0x000fe20008410000 */
[----:B------:R-:W-:Y:S01]  /*47b0*/  F2FP.BF16.F32.PACK_AB R4, R4, R9 ;  /* 0x000000090404723e */ /* 0x000fe200000010ff */
[----:B------:R-:W-:Y:S01]  /*47c0*/  FMUL.FTZ R0, R0, UR13 ;  /* 0x0000000d00007c20 */ /* 0x000fe20008410000 */
[----:B------:R-:W-:Y:S01]  /*47d0*/  FMUL.FTZ R45, R66, R45 ;  /* 0x0000002d422d7220 */ /* 0x000fe20000410000 */
[----:B------:R-:W-:Y:S01]  /*47e0*/  FMUL.FTZ R6, R46, R6 ;  /* 0x000000062e067220 */ /* 0x000fe20000410000 */
[----:B------:R-:W-:Y:S01]  /*47f0*/  FMUL.FTZ R8, R8, UR13 ;  /* 0x0000000d08087c20 */ /* 0x000fe20008410000 */
[----:B------:R-:W-:Y:S01]  /*4800*/  FMUL.FTZ R0, R10, R0 ;  /* 0x000000000a007220 */ /* 0x000fe20000410000 */
[----:B------:R-:W-:Y:S01]  /*4810*/  FMUL.FTZ R7, R7, UR13 ;  /* 0x0000000d07077c20 */ /* 0x000fe20008410000 */
[----:B------:R-:W-:Y:S01]  /*4820*/  STS [R249+0x14000], R4 ;  /* 0x01400004f9007388 */ /* 0x000fe20000000800 */
[----:B------:R-:W-:Y:S01]  /*4830*/  FMUL.FTZ R8, R11, R8 ;  /* 0x000000080b087220 */ /* 0x000fe20000410000 */
[----:B------:R-:W-:Y:S01]  /*4840*/  F2FP.BF16.F32.PACK_AB R6, R6, R44 ;  /* 0x0000002c0606723e */ /* 0x000fe200000010ff */
[----:B------:R-:W-:Y:S01]  /*4850*/  FMUL.FTZ R7, R45, R7 ;  /* 0x000000072d077220 */ /* 0x000fe20000410000 */
[----:B------:R-:W-:Y:S04]  /*4860*/  F2FP.BF16.F32.PACK_AB R0, R0, R5 ;  /* 0x000000050000723e */ /* 0x000fe800000010ff */
[----:B------:R-:W-:Y:S01]  /*4870*/  F2FP.BF16.F32.PACK_AB R5, R7, R8 ;  /* 0x000000080705723e */ /* 0x000fe200000010ff */
[----:B------:R1:W-:Y:S04]  /*4880*/  STS [R252+0x14000], R0 ;  /* 0x01400000fc007388 */ /* 0x0003e80000000800 */
        /* <DEDUP_REMOVED lines=59> */
[----:B------:R-:W-:Y:S01]  /*4c40*/  LOP3.LUT P2, RZ, R248, 0x1, RZ, 0xc0, !PT ;  /* 0x00000001f8ff7812 */ /* 0x000fe2000784c0ff */
        /* <DEDUP_REMOVED lines=58> */
.L_x_59:
        /* <DEDUP_REMOVED lines=324> */
[----:B------:R-:W-:Y:S01]  /*6430*/  LOP3.LUT P3, RZ, R248, 0x1, RZ, 0xc0, !PT ;  /* 0x00000001f8ff7812 */ /* 0x000fe2000786c0ff */
        /* <DEDUP_REMOVED lines=60> */
.L_x_60:
        /* <DEDUP_REMOVED lines=145> */
.L_x_62:
        /* <DEDUP_REMOVED lines=20> */
.L_x_63:
        /* <DEDUP_REMOVED lines=51> */
.L_x_65:
[----:B------:R-:W-:Y:S05]  /*7580*/  BSYNC B0 ;  /* 0x0000000000007941 */ /* 0x000fea0003800000 */
.L_x_64:
        /* <DEDUP_REMOVED lines=33> */
.L_x_46:
        /* <DEDUP_REMOVED lines=23> */
.L_x_67:
        /* <DEDUP_REMOVED lines=23> */
.L_x_68:
        /* <DEDUP_REMOVED lines=37> */
.L_x_70:
[----:B------:R-:W-:Y:S05]  /*7cd0*/  BSYNC B0 ;  /* 0x0000000000007941 */ /* 0x000fea0003800000 */
.L_x_69:
        /* <DEDUP_REMOVED lines=27> */
.L_x_66:
[----:B------:R-:W-:Y:S05]  /*7e90*/  BSYNC B1 ;  /* 0x0000000000017941 */ /* 0x000fea0003800000 */
.L_x_41:
[----:B------:R-:W-:Y:S02]  /*7ea0*/  ULDC UR5, c[0x0][0xc] ;  /* 0x0000030000057ab9 */ /* 0x000fe40000000800 */
[----:B------:R-:W-:-:S04]  /*7eb0*/  UIADD3 UR22, UR5, UR22, URZ ;  /* 0x0000001605167290 */ /* 0x000fc8000fffe03f */
[----:B------:R-:W-:-:S06]  /*7ec0*/  UISETP.GE.AND UP0, UPT, UR22, UR60, UPT ;  /* 0x0000003c1600728c */ /* 0x000fcc000bf06270 */
[----:B------:R-:W-:-:S13]  /*7ed0*/  PLOP3.LUT P0, PT, PT, PT, UP0, 0x80, 0x0 ;  /* 0x000000000000781c */ /* 0x000fda0003f0f008 */
[----:B------:R-:W-:Y:S05]  /*7ee0*/  @P0 BRA `(.L_x_71) ;  /* 0x0000000000040947 */ /* 0x000fea0003800000 */
[----:B------:R-:W-:Y:S05]  /*7ef0*/  BRA `(.L_x_72) ;  /* 0xffffff8800f47947 */ /* 0x000fea000383ffff */
.L_x_71:
[----:B------:R-:W-:Y:S05]  /*7f00*/  EXIT ;  /* 0x000000000000794d */ /* 0x000fea0003800000 */
.L_x_73:
        /* <DEDUP_REMOVED lines=15> */
.L_x_2021:


//--------------------- .text._ZN5flash44flash_bwd_dq_dk_dv_loop_seqk_parallel_kernelI23Flash_bwd_kernel_traitsILi256ELi64ELi32ELi8ELi4ELi1ELi2ELb1ELb1EN7cutlass10bfloat16_tE19Flash_kernel_traitsILi256ELi64ELi32ELi8ES3_EELb0ELb0ELb1ELb0ELb0ELb0ELb0EEEvNS_16Flash_bwd_paramsE --------------------------
	.section	.text._ZN5flash44flash_bwd_dq_dk_dv_loop_seqk_parallel_kernelI23Flash_bwd_kernel_traitsILi256ELi64ELi32ELi8ELi4ELi1ELi2ELb1ELb1EN7cutlass10bfloat16_tE19Flash_kernel_traitsILi256ELi64ELi32ELi8ES3_EELb0ELb0ELb1ELb0ELb0ELb0ELb0EEEvNS_16Flash_bwd_paramsE,"ax",@progbits
	.align	128
        .global         _ZN5flash44flash_bwd_dq_dk_dv_loop_seqk_parallel_kernelI23Flash_bwd_kernel_traitsILi256ELi64ELi32ELi8ELi4ELi1ELi2ELb1ELb1EN7cutlass10bfloat16_tE19Flash_kernel_traitsILi256ELi64ELi32ELi8ES3_EELb0ELb0ELb1ELb0ELb0ELb0ELb0EEEvNS_16Flash_bwd_paramsE
        .type           _ZN5flash44flash_bwd_dq_dk_dv_loop_seqk_parallel_kernelI23Flash_bwd_kernel_traitsILi256ELi64ELi32ELi8ELi4ELi1ELi2ELb1ELb1EN7cutlass10bfloat16_tE19Flash_kernel_traitsILi256ELi64ELi32ELi8ES3_EELb0ELb0ELb1ELb0ELb0ELb0ELb0EEEvNS_16Flash_bwd_paramsE,@function
        .size           _ZN5flash44flash_bwd_dq_dk_dv_loop_seqk_parallel_kernelI23Flash_bwd_kernel_traitsILi256ELi64ELi32ELi8ELi4ELi1ELi2ELb1ELb1EN7cutlass10bfloat16_tE19Flash_kernel_traitsILi256ELi64ELi32ELi8ES3_EELb0ELb0ELb1ELb0ELb0ELb0ELb0EEEvNS_16Flash_bwd_paramsE,(.L_x_2022 - _ZN5flash44flash_bwd_dq_dk_dv_loop_seqk_parallel_kernelI23Flash_bwd_kernel_traitsILi256ELi64ELi32ELi8ELi4ELi1ELi2ELb1ELb1EN7cutlass10bfloat16_tE19Flash_kernel_traitsILi256ELi64ELi32ELi8ES3_EELb0ELb0ELb1ELb0ELb0ELb0ELb0EEEvNS_16Flash_bwd_paramsE)
        .other          _ZN5flash44flash_bwd_dq_dk_dv_loop_seqk_parallel_kernelI23Flash_bwd_kernel_traitsILi256ELi64ELi32ELi8ELi4ELi1ELi2ELb1ELb1EN7cutlass10bfloat16_tE19Flash_kernel_traitsILi256ELi64ELi32ELi8ES3_EELb0ELb0ELb1ELb0ELb0ELb0ELb0EEEvNS_16Flash_bwd_paramsE,@"STO_CUDA_ENTRY STV_DEFAULT"
_ZN5flash44flash_bwd_dq_dk_dv_loop_seqk_parallel_kernelI23Flash_bwd_kernel_traitsILi256ELi64ELi32ELi8ELi4ELi1ELi2ELb1ELb1EN7cutlass10bfloat16_tE19Flash_kernel_traitsILi256ELi64ELi32ELi8ES3_EELb0ELb0ELb1ELb0ELb0ELb0ELb0EEEvNS_16Flash_bwd_paramsE:
.text._ZN5flash44flash_bwd_dq_dk_dv_loop_seqk_parallel_kernelI23Flash_bwd_kernel_traitsILi256ELi64ELi32ELi8ELi4ELi1ELi2ELb1ELb1EN7cutlass10bfloat16_tE19Flash_kernel_traitsILi256ELi64ELi32ELi8ES3_EELb0ELb0ELb1ELb0ELb0ELb0ELb0EEEvNS_16Flash_bwd_paramsE:
[----:B------:R-:W-:Y:S08]  /*0000*/  LDC R1, c[0x0][0x28] ;  /* 0x00000a00ff017b82 */ /* 0x000ff00000000800 */
[----:B------:R-:W1:Y:S01]  /*0010*/  S2UR UR30, SR_CTAID.X ;  /* 0x00000000001e79c3 */ /* 0x000e620000002500 */
[----:B------:R-:W-:Y:S02]  /*0020*/  ULDC UR4, c[0x0][0x2c8] ;  /* 0x0000b20000047ab9 */ /* 0x000fe40000000800 */
[----:B------:R-:W-:-:S04]  /*0030*/  UIADD3 UR5, UR4, 0x1f, URZ ;  /* 0x0000001f04057890 */ /* 0x000fc8000fffe03f */
[----:B------:R-:W-:-:S04]  /*0040*/  USHF.R.S32.HI UR4, URZ, 0x1f, UR5 ;  /* 0x0000001f3f047899 */ /* 0x000fc80008011405 */
[----:B------:R-:W-:-:S04]  /*0050*/  ULEA.HI UR4, UR4, UR5, URZ, 0x5 ;  /* 0x0000000504047291 */ /* 0x000fc8000f8f283f */
[----:B------:R-:W-:-:S06]  /*0060*/  USHF.R.S32.HI UR6, URZ, 0x5, UR4 ;  /* 0x000000053f067899 */ /* 0x000fcc0008011404 */
[----:B------:R-:W-:Y:S01]  /*0070*/  MOV R251, UR6 ;  /* 0x0000000600fb7c02 */ /* 0x000fe20008000f00 */
[----:B-1----:R-:W-:-:S06]  /*0080*/  UISETP.GE.AND UP0, UPT, UR30, UR6, UPT ;  /* 0x000000061e00728c */ /* 0x002fcc000bf06270 */
[----:B------:R-:W-:-:S13]  /*0090*/  PLOP3.LUT P0, PT, PT, PT, UP0, 0x80, 0x0 ;  /* 0x000000000000781c */ /* 0x000fda0003f0f008 */
[----:B------:R-:W-:Y:S05]  /*00a0*/  @P0 EXIT ;  /* 0x000000000000094d */ /* 0x000fea0003800000 */
[----:B------:R-:W1:Y:S01]  /*00b0*/  S2R R16, SR_TID.X ;  /* 0x0000000000107919 */ /* 0x000e620000002100 */
[----:B------:R-:W2:Y:S01]  /*00c0*/  S2UR UR4, SR_CgaCtaId ;  /* 0x00000000000479c3 */ /* 0x000ea20000008800 */
[----:B------:R-:W-:Y:S01]  /*00d0*/  UMOV UR5, 0x400 ;  /* 0x0000040000057882 */ /* 0x000fe20000000000 */
[----:B------:R-:W-:Y:S01]  /*00e0*/  IMAD.MOV.U32 R220, RZ, RZ, 0x20 ;  /* 0x00000020ffdc7424 */ /* 0x000fe200078e00ff */
[----:B------:R-:W-:Y:S01]  /*00f0*/  ULDC.64 UR8, c[0x0][0x208] ;  /* 0x0000820000087ab9 */ /* 0x000fe20000000a00 */
[----:B------:R-:W-:Y:S01]  /*0100*/  IMAD.MOV.U32 R223, RZ, RZ, 0x40 ;  /* 0x00000040ffdf7424 */ /* 0x000fe200078e00ff */
[----:B------:R-:W-:Y:S01]  /*0110*/  ULDC UR59, c[0x0][0x394] ;  /* 0x0000e500003b7ab9 */ /* 0x000fe20000000800 */
[----:B------:R-:W-:Y:S02]  /*0120*/  IMAD.MOV.U32 R247, RZ, RZ, 0x1c0 ;  /* 0x000001c0fff77424 */ /* 0x000fe400078e00ff */
[----:B------:R-:W3:Y:S08]  /*0130*/  S2UR UR50, SR_CTAID.Y ;  /* 0x00000000003279c3 */ /* 0x000ef00000002600 */
[----:B------:R-:W4:Y:S01]  /*0140*/  S2UR UR56, SR_CTAID.Z ;  /* 0x00000000003879c3 */ /* 0x000f220000002700 */
[----:B--2---:R-:W-:-:S04]  /*0150*/  ULEA UR4, UR4, UR5, 0x18 ;  /* 0x0000000504047291 */ /* 0x004fc8000f8ec03f */
[----:B------:R-:W-:Y:S02]  /*0160*/  UIADD3 UR10, UR4, 0x14000, URZ ;  /* 0x00014000040a7890 */ /* 0x000fe4000fffe03f */
[----:B------:R-:W-:Y:S01]  /*0170*/  UIADD3 UR7, UR4, 0x10000, URZ ;  /* 0x0001000004077890 */ /* 0x000fe2000fffe03f */
[----:B-1----:R-:W-:Y:S01]  /*0180*/  SHF.R.S32.HI R12, RZ, 0x1f, R16 ;  /* 0x0000001fff0c7819 */ /* 0x002fe20000011410 */
[----:B------:R-:W-:Y:S01]  /*0190*/  IMAD.SHL.U32 R250, R16, 0x2, RZ ;  /* 0x0000000210fa7824 */ /* 0x000fe200078e00ff */
[----:B---3--:R-:W-:Y:S02]  /*01a0*/  USHF.L.U32 UR5, UR50, 0x7, URZ ;  /* 0x0000000732057899 */ /* 0x008fe4000800063f */
[CC--:B------:R-:W-:Y:S02]  /*01b0*/  LEA.HI R17, R12.reuse, R16.reuse, RZ, 0x3 ;  /* 0x000000100c117211 */ /* 0x0c0fe400078f18ff */
[CC--:B------:R-:W-:Y:S02]  /*01c0*/  LEA.HI R15, R12.reuse, R16.reuse, RZ, 0x2 ;  /* 0x000000100c0f7211 */ /* 0x0c0fe400078f10ff */
[----:B------:R-:W-:Y:S01]  /*01d0*/  LEA.HI R10, R12, R16, RZ, 0x4 ;  /* 0x000000100c0a7211 */ /* 0x000fe200078f20ff */
[----:B----4-:R-:W-:Y:S01]  /*01e0*/  USHF.R.S32.HI UR6, URZ, 0x1f, UR56 ;  /* 0x0000001f3f067899 */ /* 0x010fe20008011438 */
[----:B------:R-:W-:-:S02]  /*01f0*/  SHF.R.S32.HI R5, RZ, 0x3, R17 ;  /* 0x00000003ff057819 */ /* 0x000fc40000011411 */
[--C-:B------:R-:W-:Y:S02]  /*0200*/  SHF.R.S32.HI R8, RZ, 0x2, R15.reuse ;  /* 0x00000002ff087819 */ /* 0x100fe4000001140f */
[----:B------:R-:W-:Y:S01]  /*0210*/  SHF.R.S32.HI R2, RZ, 0x1f, R15 ;  /* 0x0000001fff027819 */ /* 0x000fe2000001140f */
[----:B------:R-:W-:Y:S01]  /*0220*/  IMAD.SHL.U32 R5, R5, 0x40, RZ ;  /* 0x0000004005057824 */ /* 0x000fe200078e00ff */
[----:B------:R-:W-:Y:S01]  /*0230*/  LOP3.LUT R0, R17, 0xfffffff8, RZ, 0xc0, !PT ;  /* 0xfffffff811007812 */ /* 0x000fe200078ec0ff */
[----:B------:R-:W-:Y:S01]  /*0240*/  IMAD.U32 R252, RZ, RZ, UR6 ;  /* 0x00000006fffc7e24 */ /* 0x000fe2000f8e00ff */
[----:B------:R-:W-:Y:S02]  /*0250*/  LEA.HI R14, R12, R16, RZ, 0x5 ;  /* 0x000000100c0e7211 */ /* 0x000fe400078f28ff */
[----:B------:R-:W-:Y:S01]  /*0260*/  SHF.R.S32.HI R7, RZ, 0x4, R10 ;  /* 0x00000004ff077819 */ /* 0x000fe2000001140a */
[----:B------:R-:W-:Y:S01]  /*0270*/  IMAD.IADD R0, R16, 0x1, -R0 ;  /* 0x0000000110007824 */ /* 0x000fe200078e0a00 */
[----:B------:R-:W-:-:S02]  /*0280*/  LEA.HI R2, R2, R8, RZ, 0x3 ;  /* 0x0000000802027211 */ /* 0x000fc400078f18ff */
        /* <DEDUP_REMOVED lines=11> */
[----:B------:R-:W-:Y:S01]  /*0340*/  SHF.R.S32.HI R6, RZ, 0x1f, R3 ;  /* 0x0000001fff067819 */ /* 0x000fe20000011403 */
[----:B------:R-:W-:Y:S01]  /*0350*/  IMAD.SHL.U32 R5, R0, 0x40, RZ ;  /* 0x0000004000057824 */ /* 0x000fe200078e00ff */
[----:B------:R-:W-:Y:S02]  /*0360*/  SHF.R.U32.HI R2, RZ, 0x3, R2 ;  /* 0x00000003ff027819 */ /* 0x000fe40000011602 */
[----:B------:R-:W-:Y:S01]  /*0370*/  LEA.HI R18, R6, R3, RZ, 0x2 ;  /* 0x0000000306127211 */ /* 0x000fe200078f10ff */
[----:B------:R-:W-:Y:S01]  /*0380*/  IMAD.SHL.U32 R3, R11, 0x100, RZ ;  /* 0x000001000b037824 */ /* 0x000fe200078e00ff */
[----:B------:R-:W-:Y:S02]  /*0390*/  LOP3.LUT R9, R4, R2, RZ, 0x3c, !PT ;  /* 0x0000000204097212 */ /* 0x000fe400078e3cff */
        /* <DEDUP_REMOVED lines=14> */
[----:B------:R-:W-:Y:S01]  /*0480*/  LEA.HI R5, R12, R16, RZ, 0x6 ;  /* 0x000000100c057211 */ /* 0x000fe200078f30ff */
[----:B------:R-:W-:Y:S01]  /*0490*/  IMAD.IADD R0, R16, 0x1, -R3 ;  /* 0x0000000110007824 */ /* 0x000fe200078e0a03 */
[----:B------:R-:W-:Y:S02]  /*04a0*/  LOP3.LUT R2, R15, 0x7ffffffc, RZ, 0xc0, !PT ;  /* 0x7ffffffc0f027812 */ /* 0x000fe400078ec0ff */
[----:B------:R-:W-:Y:S01]  /*04b0*/  ISETP.NE.U32.AND P1, PT, R4, 0x1, PT ;  /* 0x000000010400780c */ /* 0x000fe20003f25070 */
[----:B------:R-:W-:Y:S01]  /*04c0*/  IMAD.SHL.U32 R4, R8, 0x20, RZ ;  /* 0x0000002008047824 */ /* 0x000fe200078e00ff */
[----:B------:R-:W-:Y:S01]  /*04d0*/  SHF.R.S32.HI R3, RZ, 0x6, R5 ;  /* 0x00000006ff037819 */ /* 0x000fe20000011405 */
[----:B------:R-:W-:Y:S01]  /*04e0*/  IMAD.IADD R15, R16, 0x1, -R2 ;  /* 0x00000001100f7824 */ /* 0x000fe200078e0a02 */
[----:B------:R-:W-:Y:S01]  /*04f0*/  SHF.R.S32.HI R6, RZ, 0x1f, R0 ;  /* 0x0000001fff067819 */ /* 0x000fe20000011400 */
[----:B------:R-:W-:Y:S01]  /*0500*/  IMAD.SHL.U32 R2, R7, 0x10, RZ ;  /* 0x0000001007027824 */ /* 0x000fe200078e00ff */
[----:B------:R-:W-:Y:S01]  /*0510*/  LOP3.LUT R4, R4, 0xe0, RZ, 0xc0, !PT ;  /* 0x000000e004047812 */ /* 0x000fe200078ec0ff */
[C---:B------:R-:W-:Y:S01]  /*0520*/  IMAD R233, R3.reuse, 0x200, R9 ;  /* 0x0000020003e97824 */ /* 0x040fe200078e0209 */
[----:B------:R-:W-:Y:S01]  /*0530*/  LEA.HI R222, R6, R0, RZ, 0x3 ;  /* 0x0000000006de7211 */ /* 0x000fe200078f18ff */
[----:B------:R-:W-:Y:S01]  /*0540*/  IMAD.SHL.U32 R9, R3, 0x8, RZ ;  /* 0x0000000803097824 */ /* 0x000fe200078e00ff */
[----:B------:R-:W-:Y:S01]  /*0550*/  LOP3.LUT R10, R4, 0x10, R2, 0xf8, !PT ;  /* 0x00000010040a7812 */ /* 0x000fe200078ef802 */
[C---:B------:R-:W-:Y:S01]  /*0560*/  IMAD.SHL.U32 R3, R11.reuse, 0x8, RZ ;  /* 0x000000080b037824 */ /* 0x040fe200078e00ff */
[----:B------:R-:W-:Y:S01]  /*0570*/  LOP3.LUT R250, R2, 0x6, R250, 0xf8, !PT ;  /* 0x0000000602fa7812 */ /* 0x000fe200078ef8fa */
[----:B------:R-:W-:Y:S01]  /*0580*/  IMAD.SHL.U32 R2, R11, 0x20, RZ ;  /* 0x000000200b027824 */ /* 0x000fe200078e00ff */
[----:B------:R-:W-:Y:S01]  /*0590*/  LOP3.LUT R4, R222, 0xfffffff8, RZ, 0xc0, !PT ;  /* 0xfffffff8de047812 */ /* 0x000fe200078ec0ff */
[C---:B------:R-:W-:Y:S01]  /*05a0*/  IMAD.SHL.U32 R7, R0.reuse, 0x20, RZ ;  /* 0x0000002000077824 */ /* 0x040fe200078e00ff */
[----:B------:R-:W-:Y:S01]  /*05b0*/  LOP3.LUT R12, R3, 0x8, RZ, 0xc0, !PT ;  /* 0x00000008030c7812 */ /* 0x000fe200078ec0ff */
[C---:B------:R-:W-:Y:S01]  /*05c0*/  IMAD.SHL.U32 R6, R0.reuse, 0x4, RZ ;  /* 0x0000000400067824 */ /* 0x040fe200078e00ff */
[C---:B------:R-:W-:Y:S01]  /*05d0*/  LOP3.LUT P6, RZ, R0.reuse, 0x4, RZ, 0xc0, !PT ;  /* 0x0000000400ff7812 */ /* 0x040fe200078cc0ff */
[----:B------:R-:W-:Y:S01]  /*05e0*/  IMAD.IADD R4, R0, 0x1, -R4 ;  /* 0x0000000100047824 */ /* 0x000fe200078e0a04 */
[----:B------:R-:W-:Y:S01]  /*05f0*/  LOP3.LUT R0, R2, 0x20, RZ, 0xc0, !PT ;  /* 0x0000002002007812 */ /* 0x000fe200078ec0ff */
[----:B------:R-:W-:Y:S01]  /*0600*/  IMAD.SHL.U32 R3, R8, 0x4, RZ ;  /* 0x0000000408037824 */ /* 0x000fe200078e00ff */
[----:B------:R-:W-:Y:S01]  /*0610*/  LOP3.LUT R2, R12, 0x1e0, R7, 0xf8, !PT ;  /* 0x000001e00c027812 */ /* 0x000fe200078ef807 */
[----:B------:R-:W-:Y:S01]  /*0620*/  IMAD.SHL.U32 R222, R222, 0x40, RZ ;  /* 0x00000040dede7824 */ /* 0x000fe200078e00ff */
[----:B------:R-:W-:-:S02]  /*0630*/  SHF.R.S32.HI R5, RZ, 0x5, R14 ;  /* 0x00000005ff057819 */ /* 0x000fc4000001140e */
[----:B------:R-:W-:Y:S02]  /*0640*/  SHF.R.S32.HI R7, RZ, 0x1f, R14 ;  /* 0x0000001fff077819 */ /* 0x000fe4000001140e */
[----:B------:R-:W-:Y:S02]  /*0650*/  LOP3.LUT P2, RZ, R8, 0x2, RZ, 0xc0, !PT ;  /* 0x0000000208ff7812 */ /* 0x000fe4000784c0ff */
[----:B------:R-:W-:Y:S02]  /*0660*/  LOP3.LUT R9, R0, 0x18, R9, 0xf8, !PT ;  /* 0x0000001800097812 */ /* 0x000fe400078ef809 */
[----:B------:R-:W-:Y:S02]  /*0670*/  LOP3.LUT R8, R2, 0x38, R6, 0x78, !PT ;  /* 0x0000003802087812 */ /* 0x000fe400078e7806 */
[-C--:B------:R-:W-:Y:S01]  /*0680*/  LEA.HI R0, R7, R5.reuse, RZ, 0x2 ;  /* 0x0000000507007211 */ /* 0x080fe200078f10ff */
[----:B------:R-:W-:Y:S01]  /*0690*/  IMAD.SHL.U32 R7, R15, 0x2, RZ ;  /* 0x000000020f077824 */ /* 0x000fe200078e00ff */
[----:B------:R-:W-:-:S02]  /*06a0*/  LEA.HI R2, R14, R5, RZ, 0x1 ;  /* 0x000000050e027211 */ /* 0x000fc400078f08ff */
[----:B------:R-:W-:Y:S02]  /*06b0*/  LOP3.LUT R0, R0, 0xfffffffc, RZ, 0xc0, !PT ;  /* 0xfffffffc00007812 */ /* 0x000fe400078ec0ff */
[----:B------:R-:W-:Y:S02]  /*06c0*/  LOP3.LUT R2, R2, 0x3ffffe, RZ, 0xc0, !PT ;  /* 0x003ffffe02027812 */ /* 0x000fe400078ec0ff */
[C---:B------:R-:W-:Y:S01]  /*06d0*/  LOP3.LUT P4, RZ, R4.reuse, 0x4, RZ, 0xc0, !PT ;  /* 0x0000000404ff7812 */ /* 0x040fe2000788c0ff */
[C---:B------:R-:W-:Y:S01]  /*06e0*/  IMAD.IADD R6, R5.reuse, 0x1, -R0 ;  /* 0x0000000105067824 */ /* 0x040fe200078e0a00 */
[C---:B------:R-:W-:Y:S01]  /*06f0*/  LOP3.LUT P3, RZ, R4.reuse, 0x2, RZ, 0xc0, !PT ;  /* 0x0000000204ff7812 */ /* 0x040fe2000786c0ff */
[----:B------:R-:W-:Y:S01]  /*0700*/  IMAD.SHL.U32 R4, R4, 0x40, RZ ;  /* 0x0000004004047824 */ /* 0x000fe200078e00ff */
[----:B------:R-:W-:Y:S01]  /*0710*/  LOP3.LUT R10, R10, 0x18, R3, 0x78, !PT ;  /* 0x000000180a0a7812 */ /* 0x000fe200078e7803 */
[----:B------:R-:W-:Y:S01]  /*0720*/  IMAD.IADD R228, R5, 0x1, -R2 ;  /* 0x0000000105e47824 */ /* 0x000fe200078e0a02 */
[----:B------:R-:W-:Y:S01]  /*0730*/  LOP3.LUT R0, R13, 0x8, R17, 0xf8, !PT ;  /* 0x000000080d007812 */ /* 0x000fe200078ef811 */
[----:B------:R-:W-:Y:S01]  /*0740*/  IMAD.SHL.U32 R5, R5, 0x8, RZ ;  /* 0x0000000805057824 */ /* 0x000fe200078e00ff */
[----:B------:R-:W-:Y:S01]  /*0750*/  SHF.R.U32.HI R3, RZ, 0x3, R13 ;  /* 0x00000003ff037819 */ /* 0x000fe2000001160d */
[----:B------:R-:W-:Y:S01]  /*0760*/  IMAD R228, R228, 0x200, R8 ;  /* 0x00000200e4e47824 */ /* 0x000fe200078e0208 */
[----:B------:R-:W-:-:S02]  /*0770*/  LOP3.LUT R2, R4, 0x1c0, RZ, 0xc0, !PT ;  /* 0x000001c004027812 */ /* 0x000fc400078ec0ff */
[----:B------:R-:W-:Y:S01]  /*0780*/  LOP3.LUT R3, R0, 0x38, R3, 0x78, !PT ;  /* 0x0000003800037812 */ /* 0x000fe200078e7803 */
[----:B------:R-:W-:Y:S01]  /*0790*/  IMAD R0, R6, 0x200, R7 ;  /* 0x0000020006007824 */ /* 0x000fe200078e0207 */
[----:B------:R-:W-:Y:S02]  /*07a0*/  LOP3.LUT R5, R5, 0x38, RZ, 0xc0, !PT ;  /* 0x0000003805057812 */ /* 0x000fe400078ec0ff */
[----:B------:R-:W-:Y:S01]  /*07b0*/  SHF.R.U32.HI R4, RZ, 0x3, R2 ;  /* 0x00000003ff047819 */ /* 0x000fe20000011602 */
[----:B------:R-:W-:Y:S01]  /*07c0*/  IMAD.IADD R10, R0, 0x1, R10 ;  /* 0x00000001000a7824 */ /* 0x000fe200078e020a */
[----:B------:R-:W-:Y:S02]  /*07d0*/  LOP3.LUT R222, R222, 0xfffffe00, RZ, 0xc0, !PT ;  /* 0xfffffe00dede7812 */ /* 0x000fe400078ec0ff */
[CC--:B------:R-:W-:Y:S02]  /*07e0*/  LOP3.LUT R0, R4.reuse, R2.reuse, R5, 0x1e, !PT ;  /* 0x0000000204007212 */ /* 0x0c0fe400078e1e05 */
[----:B------:R-:W-:-:S02]  /*07f0*/  LOP3.LUT R7, R4, R2, R12, 0x1e, !PT ;  /* 0x0000000204077212 */ /* 0x000fc400078e1e0c */
[----:B------:R-:W-:Y:S01]  /*0800*/  LOP3.LUT R5, R4, R9, R2, 0x1e, !PT ;  /* 0x0000000904057212 */ /* 0x000fe200078e1e02 */
[----:B------:R-:W-:Y:S01]  /*0810*/  IMAD R2, R11, 0x1000, R222 ;  /* 0x000010000b027824 */ /* 0x000fe200078e02de */
[----:B------:R-:W-:Y:S02]  /*0820*/  SEL R221, R220, 0xffffffe0, !P0 ;  /* 0xffffffe0dcdd7807 */ /* 0x000fe40004000000 */
[----:B------:R-:W-:Y:S01]  /*0830*/  LEA R245, R10, UR4, 0x1 ;  /* 0x000000040af57c11 */ /* 0x000fe2000f8e08ff */
[----:B------:R-:W-:Y:S01]  /*0840*/  IMAD.IADD R229, R2, 0x1, R0 ;  /* 0x0000000102e57824 */ /* 0x000fe200078e0200 */
[----:B------:R-:W-:Y:S01]  /*0850*/  SHF.R.S32.HI R4, RZ, 0x2, R18 ;  /* 0x00000002ff047819 */ /* 0x000fe20000011412 */
[----:B------:R-:W-:Y:S01]  /*0860*/  IMAD.U32 R0, RZ, RZ, UR5 ;  /* 0x00000005ff007e24 */ /* 0x000fe2000f8e00ff */
[----:B------:R-:W-:Y:S01]  /*0870*/  USHF.R.S32.HI UR5, URZ, 0x1f, UR50 ;  /* 0x0000001f3f057899 */ /* 0x000fe20008011432 */
[----:B------:R-:W-:Y:S01]  /*0880*/  IMAD R2, R6, 0x400, R222 ;  /* 0x0000040006027824 */ /* 0x000fe200078e02de */
[----:B------:R-:W-:Y:S01]  /*0890*/  SEL R227, R223, 0xffffffc0, !P0 ;  /* 0xffffffc0dfe37807 */ /* 0x000fe20004000000 */
[----:B------:R-:W-:Y:S01]  /*08a0*/  IMAD.U32 R0, RZ, RZ, UR6 ;  /* 0x00000006ff007e24 */ /* 0x000fe2000f8e00ff */
[----:B------:R-:W-:Y:S01]  /*08b0*/  UIADD3 UR6, UR4, 0x10000, URZ ;  /* 0x0001000004067890 */ /* 0x000fe2000fffe03f */
[----:B------:R-:W-:Y:S01]  /*08c0*/  IMAD.IADD R2, R2, 0x1, R7 ;  /* 0x0000000102027824 */ /* 0x000fe200078e0207 */
[----:B------:R-:W-:Y:S01]  /*08d0*/  SEL R247, R247, 0x240, !P1 ;  /* 0x00000240f7f77807 */ /* 0x000fe20004800000 */
[----:B------:R-:W-:Y:S01]  /*08e0*/  IMAD.U32 R0, RZ, RZ, UR5 ;  /* 0x00000005ff007e24 */ /* 0x000fe2000f8e00ff */
[----:B------:R-:W-:Y:S01]  /*08f0*/  UIADD3 UR5, UR4, 0x14000, URZ ;  /* 0x0001400004057890 */ /* 0x000fe2000fffe03f */
[C---:B------:R-:W-:Y:S01]  /*0900*/  SEL R0, R220.reuse, 0xffffffe0, !P5 ;  /* 0xffffffe0dc007807 */ /* 0x040fe20006800000 */
[C---:B------:R-:W-:Y:S01]  /*0910*/  VIADD R246, R245.reuse, 0x10 ;  /* 0x00000010f5f67836 */ /* 0x040fe20000000000 */
[----:B------:R-:W-:Y:S01]  /*0920*/  SEL R220, R220, 0xffffffe0, !P3 ;  /* 0xffffffe0dcdc7807 */ /* 0x000fe20005800000 */
[----:B------:R-:W-:Y:S01]  /*0930*/  @P2 VIADD R246, R245, 0xfffffff0 ;  /* 0xfffffff0f5f62836 */ /* 0x000fe20000000000 */
[----:B------:R-:W-:Y:S01]  /*0940*/  LEA R2, R2, UR4, 0x1 ;  /* 0x0000000402027c11 */ /* 0x000fe2000f8e08ff */
[----:B------:R-:W-:Y:S01]  /*0950*/  IMAD R249, R6, 0x10, R4 ;  /* 0x0000001006f97824 */ /* 0x000fe200078e0204 */
[----:B------:R-:W-:Y:S01]  /*0960*/  LEA R228, R228, UR5, 0x1 ;  /* 0x00000005e4e47c11 */ /* 0x000fe2000f8e08ff */
[----:B------:R-:W-:Y:S01]  /*0970*/  IMAD.U32 R4, RZ, RZ, UR10 ;  /* 0x0000000aff047e24 */ /* 0x000fe2000f8e00ff */
[----:B------:R-:W-:Y:S01]  /*0980*/  LEA R226, R230, UR5, 0x1 ;  /* 0x00000005e6e27c11 */ /* 0x000fe2000f8e08ff */
[----:B------:R-:W-:Y:S01]  /*0990*/  IMAD.IADD R220, R2, 0x1, R220 ;  /* 0x0000000102dc7824 */ /* 0x000fe200078e02dc */
[----:B------:R-:W-:Y:S01]  /*09a0*/  SEL R223, R223, 0xffffffc0, !P4 ;  /* 0xffffffc0dfdf7807 */ /* 0x000fe20006000000 */
[----:B------:R-:W-:Y:S01]  /*09b0*/  VIADD R231, R228, 0x20 ;  /* 0x00000020e4e77836 */ /* 0x000fe20000000000 */
[----:B------:R-:W-:Y:S01]  /*09c0*/  LEA R3, R3, UR4, 0x1 ;  /* 0x0000000403037c11 */ /* 0x000fe2000f8e08ff */
[----:B------:R-:W-:Y:S01]  /*09d0*/  IMAD.IADD R225, R226, 0x1, R0 ;  /* 0x00000001e2e17824 */ /* 0x000fe200078e0200 */
[----:B------:R-:W-:Y:S01]  /*09e0*/  LOP3.LUT R222, R5, R222, RZ, 0xfc, !PT ;  /* 0x000000de05de7212 */ /* 0x000fe200078efcff */
[----:B------:R-:W-:Y:S01]  /*09f0*/  @P6 VIADD R231, R228, 0xffffffe0 ;  /* 0xffffffe0e4e76836 */ /* 0x000fe20000000000 */
[----:B------:R-:W-:Y:S01]  /*0a00*/  LEA R233, R233, UR4, 0x1 ;  /* 0x00000004e9e97c11 */ /* 0x000fe2000f8e08ff */
[----:B------:R-:W-:Y:S01]  /*0a10*/  IMAD.IADD R226, R226, 0x1, R227 ;  /* 0x00000001e2e27824 */ /* 0x000fe200078e02e3 */
[----:B------:R-:W-:Y:S01]  /*0a20*/  LEA R222, R222, UR6, 0x1 ;  /* 0x00000006dede7c11 */ /* 0x000fe2000f8e08ff */
[----:B------:R-:W-:-:S02]  /*0a30*/  IMAD.IADD R248, R245, 0x1, R247 ;  /* 0x00000001f5f87824 */ /* 0x000fc400078e02f7 */
[----:B------:R-:W-:Y:S02]  /*0a40*/  IMAD.IADD R224, R2, 0x1, R223 ;  /* 0x0000000102e07824 */ /* 0x000fe400078e02df */
[----:B------:R-:W-:Y:S02]  /*0a50*/  IMAD.U32 R4, RZ, RZ, UR7 ;  /* 0x00000007ff047e24 */ /* 0x000fe4000f8e00ff */
[----:B------:R-:W-:Y:S02]  /*0a60*/  IMAD.IADD R227, R225, 0x1, R227 ;  /* 0x00000001e1e37824 */ /* 0x000fe400078e02e3 */
[----:B------:R-:W-:Y:S02]  /*0a70*/  IMAD.IADD R221, R221, 0x1, R3 ;  /* 0x00000001dddd7824 */ /* 0x000fe400078e0203 */
[----:B------:R-:W-:Y:S02]  /*0a80*/  IMAD.IADD R247, R247, 0x1, R246 ;  /* 0x00000001f7f77824 */ /* 0x000fe400078e02f6 */
[----:B------:R-:W-:-:S02]  /*0a90*/  VIADD R232, R231, 0x800 ;  /* 0x00000800e7e87836 */ /* 0x000fc40000000000 */
[----:B------:R-:W-:-:S07]  /*0aa0*/  IMAD.IADD R223, R220, 0x1, R223 ;  /* 0x00000001dcdf7824 */ /* 0x000fce00078e02df */
.L_x_108:
        /* <DEDUP_REMOVED lines=40> */
[----:B------:R-:W-:Y:S01]  /*0d30*/  @!UP3 ULDC.64 UR6, c[0x0][0x318] ;  /* 0x0000c6000006bab9 */ /* 0x000fe20000000a00 */
[----:B------:R-:W-:Y:S01]  /*0d40*/  IMAD.U32 R5, RZ, RZ, UR5 ;  /* 0x00000005ff057e24 */ /* 0x000fe2000f8e00ff */
[----:B------:R-:W-:Y:S01]  /*0d50*/  @!UP3 UISETP.NE.U32.AND UP0, UPT, UR6, URZ, UPT ;  /* 0x0000003f0600b28c */ /* 0x000fe2000bf05070 */
[----:B------:R-:W-:Y:S01]  /*0d60*/  UMOV UR24, URZ ;  /* 0x0000003f00187c82 */ /* 0x000fe20008000000 */
[----:B------:R-:W-:-:S02]  /*0d70*/  @!UP3 ULDC UR5, c[0x0][0x2cc] ;  /* 0x0000b3000005bab9 */ /* 0x000fc40000000800 */
[----:B------:R-:W5:Y:S01]  /*0d80*/  @!P3 LDG.E R6, desc[UR8][R4.64] ;  /* 0x000000080406b981 */ /* 0x000f62000c1e1900 */
[----:B------:R-:W-:Y:S01]  /*0d90*/  UMOV UR6, 0xffffffff ;  /* 0xffffffff00067882 */ /* 0x000fe20000000000 */
[----:B------:R-:W-:Y:S01]  /*0da0*/  @!UP3 UISETP.NE.AND.EX UP0, UPT, UR7, URZ, UPT, UP0 ;  /* 0x0000003f0700b28c */ /* 0x000fe2000bf05300 */
[----:B------:R-:W-:Y:S01]  /*0db0*/  UMOV UR31, 0xffffffff ;  /* 0xffffffff001f7882 */ /* 0x000fe20000000000 */
[----:B------:R-:W-:Y:S02]  /*0dc0*/  USHF.L.U32 UR25, UR30, 0x5, URZ ;  /* 0x000000051e197899 */ /* 0x000fe4000800063f */
[----:B------:R-:W-:Y:S01]  /*0dd0*/  @!UP3 USEL UR10, UR5, URZ, UP0 ;  /* 0x0000003f050ab287 */ /* 0x000fe20008000000 */
[----:B------:R-:W-:Y:S01]  /*0de0*/  ULDC UR7, c[0x0][0x2c8] ;  /* 0x0000b20000077ab9 */ /* 0x000fe20000000800 */
[----:B--2---:R-:W-:Y:S02]  /*0df0*/  @P2 R2UR UR24, R9 ;  /* 0x00000000091822ca */ /* 0x004fe400000e0000 */
[----:B---3--:R-:W-:-:S02]  /*0e00*/  @P1 R2UR UR11, R7 ;  /* 0x00000000070b12ca */ /* 0x008fc400000e0000 */
        /* <DEDUP_REMOVED lines=13> */
.L_x_74:
[----:B------:R-:W-:Y:S02]  /*0ee0*/  @!UP3 UIADD3 UR5, UR10, UR7, -UR24 ;  /* 0x000000070a05b290 */ /* 0x000fe4000fffe818 */
[----:B------:R-:W-:Y:S02]  /*0ef0*/  @UP2 UIADD3 UR7, UR12, -UR6, URZ ;  /* 0x800000060c072290 */ /* 0x000fe4000fffe03f */
[----:B------:R-:W-:-:S05]  /*0f00*/  UISETP.GT.AND UP0, UPT, UR5, UR25, UPT ;  /* 0x000000190500728c */ /* 0x000fca000bf04270 */
[----:B------:R-:W-:Y:S01]  /*0f10*/  @!UP2 ULDC UR7, c[0x0][0x2c4] ;  /* 0x0000b1000007aab9 */ /* 0x000fe20000000800 */
[----:B------:R-:W-:-:S13]  /*0f20*/  PLOP3.LUT P0, PT, PT, PT, UP0, 0x80, 0x0 ;  /* 0x000000000000781c */ /* 0x000fda0003f0f008 */
[----:B------:R-:W-:Y:S05]  /*0f30*/  @!P0 BRA `(.L_x_75) ;  /* 0x0000006c008c8947 */ /* 0x000fea0003800000 */
[----:B------:R-:W1:Y:S01]  /*0f40*/  LDC R8, c[0x0][0x278] ;  /* 0x00009e00ff087b82 */ /* 0x000e620000000800 */
[----:B------:R-:W-:Y:S01]  /*0f50*/  UIADD3 UR52, UR7, 0x20, UR25 ;  /* 0x0000002007347890 */ /* 0x000fe2000fffe019 */
[----:B------:R-:W-:Y:S01]  /*0f60*/  IABS R6, UR56 ;  /* 0x0000003800067c13 */ /* 0x000fe20008000000 */
[----:B------:R-:W-:Y:S01]  /*0f70*/  ULDC.U8 UR32, c[0x0][0x3d8] ;  /* 0x0000f60000207ab9 */ /* 0x000fe20000000000 */
[----:B------:R-:W-:Y:S01]  /*0f80*/  ULDC UR21, c[0x0][0x394] ;  /* 0x0000e50000157ab9 */ /* 0x000fe20000000800 */
[----:B------:R-:W-:Y:S02]  /*0f90*/  USHF.L.U32 UR14, UR50, 0x7, URZ ;  /* 0x00000007320e7899 */ /* 0x000fe4000800063f */
[----:B------:R-:W-:Y:S02]  /*0fa0*/  UISETP.NE.AND UP3, UPT, UR32, URZ, UPT ;  /* 0x0000003f2000728c */ /* 0x000fe4000bf65270 */
[----:B------:R-:W-:Y:S01]  /*0fb0*/  UIADD3 UR21, UR52, UR21, -UR5 ;  /* 0x0000001534157290 */ /* 0x000fe2000fffe805 */
[----:B------:R-:W-:Y:S01]  /*0fc0*/  ULDC.64 UR10, c[0x0][0x228] ;  /* 0x00008a00000a7ab9 */ /* 0x000fe20000000a00 */
[----:B------:R-:W-:Y:S01]  /*0fd0*/  ULDC.64 UR28, c[0x0][0x240] ;  /* 0x00009000001c7ab9 */ /* 0x000fe20000000a00 */
[----:B------:R-:W-:-:S02]  /*0fe0*/  UISETP.NE.AND UP1, UPT, UR6, -0x1, UPT ;  /* 0xffffffff0600788c */ /* 0x000fc4000bf25270 */
[----:B------:R-:W-:Y:S02]  /*0ff0*/  USEL UR53, UR14, URZ, UP2 ;  /* 0x0000003f0e357287 */ /* 0x000fe40009000000 */
[----:B------:R-:W-:Y:S02]  /*1000*/  UIMAD.WIDE.U32 UR16, UR50, UR10, URZ ;  /* 0x0000000a321072a5 */ /* 0x000fe4000f8e003f */
[----:B------:R-:W-:Y:S02]  /*1010*/  UIMAD.WIDE.U32 UR14, UR6, UR28, URZ ;  /* 0x0000001c060e72a5 */ /* 0x000fe4000f8e003f */
[----:B------:R-:W-:Y:S02]  /*1020*/  UIMAD UR12, UR57, UR10, URZ ;  /* 0x0000000a390c72a4 */ /* 0x000fe4000f8e023f */
[----:B------:R-:W-:Y:S01]  /*1030*/  UIADD3 UR21, UR21, 0x3f, URZ ;  /* 0x0000003f15157890 */ /* 0x000fe2000fffe03f */
[----:B-1----:R-:W-:Y:S01]  /*1040*/  IABS R7, R8 ;  /* 0x0000000800077213 */ /* 0x002fe20000000000 */
[----:B------:R-:W-:Y:S01]  /*1050*/  ULDC UR38, c[0x0][0x2c4] ;  /* 0x0000b10000267ab9 */ /* 0x000fe20000000800 */
[----:B------:R-:W-:-:S02]  /*1060*/  USEL UR45, UR16, UR14, !UP1 ;  /* 0x0000000e102d7287 */ /* 0x000fc4000c800000 */
[----:B------:R-:W1:Y:S01]  /*1070*/  I2F.RP R4, R7 ;  /* 0x0000000700047306 */ /* 0x000e620000209400 */
[----:B------:R-:W-:Y:S02]  /*1080*/  UIMAD UR27, UR50, UR11, UR12 ;  /* 0x0000000b321b72a4 */ /* 0x000fe4000f8e020c */
[----:B------:R-:W-:Y:S02]  /*1090*/  USHF.R.S32.HI UR14, URZ, 0x1f, UR21 ;  /* 0x0000001f3f0e7899 */ /* 0x000fe40008011415 */
[----:B------:R-:W-:Y:S02]  /*10a0*/  UIMAD UR23, UR6, UR29, URZ ;  /* 0x0000001d061772a4 */ /* 0x000fe4000f8e023f */
[----:B------:R-:W-:Y:S02]  /*10b0*/  @UP3 UIMAD UR16, UR50, UR38, URZ ;  /* 0x00000026321032a4 */ /* 0x000fe4000f8e023f */
[----:B------:R-:W-:Y:S01]  /*10c0*/  UISETP.NE.AND UP0, UPT, UR31, -0x1, UPT ;  /* 0xffffffff1f00788c */ /* 0x000fe2000bf05270 */
[----:B------:R-:W-:Y:S01]  /*10d0*/  ULDC UR58, c[0x0][0x2d4] ;  /* 0x0000b500003a7ab9 */ /* 0x000fe20000000800 */
[----:B------:R-:W-:-:S02]  /*10e0*/  UIADD3 UR39, UR17, UR27, URZ ;  /* 0x0000001b11277290 */ /* 0x000fc4000fffe03f */
[----:B------:R-:W-:Y:S01]  /*10f0*/  @UP1 UIADD3 UR39, UR15, UR23, URZ ;  /* 0x000000170f271290 */ /* 0x000fe2000fffe03f */
[----:B-1----:R-:W1:Y:S01]  /*1100*/  MUFU.RCP R4, R4 ;  /* 0x0000000400047308 */ /* 0x002e620000001000 */
[----:B------:R-:W-:Y:S01]  /*1110*/  @UP3 USEL UR16, UR16, UR6, !UP1 ;  /* 0x0000000610103287 */ /* 0x000fe2000c800000 */
[----:B------:R-:W-:Y:S01]  /*1120*/  PLOP3.LUT P1, PT, PT, PT, UP0, 0x40, 0x0 ;  /* 0x000000000000781c */ /* 0x000fe20003f2e808 */
[----:B------:R-:W-:Y:S01]  /*1130*/  @UP1 ULDC.64 UR12, c[0x0][0x420] ;  /* 0x00010800000c1ab9 */ /* 0x000fe20000000a00 */
[----:B------:R-:W-:Y:S01]  /*1140*/  UIADD3 UR18, UR7, 0x3f, URZ ;  /* 0x0000003f07127890 */ /* 0x000fe2000fffe03f */
[----:B------:R-:W-:Y:S01]  /*1150*/  PLOP3.LUT P0, PT, PT, PT, UP0, 0x40, 0x0 ;  /* 0x000000000000781c */ /* 0x000fe20003f0e808 */
[----:B------:R-:W-:Y:S02]  /*1160*/  USHF.R.S32.HI UR37, URZ, 0x1f, UR58 ;  /* 0x0000001f3f257899 */ /* 0x000fe4000801143a */
[----:B------:R-:W-:Y:S01]  /*1170*/  ULEA.HI UR23, UR14, UR21, URZ, 0x6 ;  /* 0x000000150e177291 */ /* 0x000fe2000f8f303f */
[----:B------:R-:W-:-:S02]  /*1180*/  @!UP1 ULDC.64 UR10, c[0x0][0x418] ;  /* 0x00010600000a9ab9 */ /* 0x000fc40000000a00 */
[----:B------:R-:W-:Y:S01]  /*1190*/  @UP3 ULDC UR14, c[0x0][0x2e4] ;  /* 0x0000b900000e3ab9 */ /* 0x000fe20000000800 */
[----:B------:R-:W-:Y:S02]  /*11a0*/  @UP1 UIMAD.WIDE.U32 UR48, UR6, UR12, URZ ;  /* 0x0000000c063012a5 */ /* 0x000fe4000f8e003f */
[----:B------:R-:W-:Y:S02]  /*11b0*/  @!UP1 UIMAD UR12, UR57, UR10, URZ ;  /* 0x0000000a390c92a4 */ /* 0x000fe4000f8e023f */
[----:B------:R-:W-:Y:S01]  /*11c0*/  @UP3 UIMAD UR51, UR56, UR14, UR16 ;  /* 0x0000000e383332a4 */ /* 0x000fe2000f8e0210 */
[----:B-1----:R-:W-:Y:S01]  /*11d0*/  VIADD R4, R4, 0xffffffe ;  /* 0x0ffffffe04047836 */ /* 0x002fe20000000000 */
[----:B------:R-:W-:Y:S02]  /*11e0*/  USHF.R.S32.HI UR22, URZ, 0x1f, UR18 ;  /* 0x0000001f3f167899 */ /* 0x000fe40008011412 */
[----:B------:R-:W-:Y:S01]  /*11f0*/  UIMAD UR14, UR37, UR50, URZ ;  /* 0x00000032250e72a4 */ /* 0x000fe2000f8e023f */
[----:B------:R-:W1:Y:S01]  /*1200*/  F2I.FTZ.U32.TRUNC.NTZ R5, R4 ;  /* 0x0000000400057305 */ /* 0x000e62000021f000 */
[----:B------:R-:W-:Y:S01]  /*1210*/  ULDC UR61, c[0x0][0x2dc] ;  /* 0x0000b700003d7ab9 */ /* 0x000fe20000000800 */
[----:B------:R-:W-:Y:S01]  /*1220*/  ULDC UR60, c[0x0][0x270] ;  /* 0x00009c00003c7ab9 */ /* 0x000fe20000000800 */
[----:B------:R-:W-:-:S02]  /*1230*/  USHF.L.U64.HI UR19, UR50, 0x7, UR57 ;  /* 0x0000000732137899 */ /* 0x000fc40008010239 */
[----:B------:R-:W-:Y:S02]  /*1240*/  @UP1 UIMAD UR40, UR6, UR13, UR49 ;  /* 0x0000000d062812a4 */ /* 0x000fe4000f8e0231 */
[----:B------:R-:W-:Y:S02]  /*1250*/  @!UP1 UIMAD.WIDE.U32 UR46, UR50, UR10, URZ ;  /* 0x0000000a322e92a5 */ /* 0x000fe4000f8e003f */
[----:B------:R-:W-:Y:S02]  /*1260*/  @!UP1 UIMAD UR55, UR50, UR11, UR12 ;  /* 0x0000000b323792a4 */ /* 0x000fe4000f8e020c */
[----:B------:R-:W-:Y:S02]  /*1270*/  @UP0 UIADD3 UR20, UR24, UR31, URZ ;  /* 0x0000001f18140290 */ /* 0x000fe4000fffe03f */
[----:B------:R-:W-:Y:S01]  /*1280*/  UIMAD.WIDE UR10, UR61, UR60, URZ ;  /* 0x0000003c3d0a72a5 */ /* 0x000fe2000f8e023f */
[----:B-1----:R-:W-:Y:S01]  /*1290*/  IADD3 R0, RZ, -R5, RZ ;  /* 0x80000005ff007210 */ /* 0x002fe20007ffe0ff */
[----:B------:R-:W-:Y:S01]  /*12a0*/  IMAD.MOV.U32 R4, RZ, RZ, RZ ;  /* 0x000000ffff047224 */ /* 0x000fe200078e00ff */
[----:B------:R-:W-:-:S02]  /*12b0*/  UIMAD.WIDE.U32 UR12, UR50, UR58, URZ ;  /* 0x0000003a320c72a5 */ /* 0x000fc4000f8e003f */
[----:B------:R-:W-:Y:S01]  /*12c0*/  ULEA.HI UR36, UR22, UR18, URZ, 0x6 ;  /* 0x0000001216247291 */ /* 0x000fe2000f8f303f */
[----:B------:R-:W-:Y:S01]  /*12d0*/  IMAD R0, R0, R7, RZ ;  /* 0x0000000700007224 */ /* 0x000fe200078e02ff */
[----:B------:R-:W-:Y:S01]  /*12e0*/  UIMAD UR14, UR57, UR58, UR14 ;  /* 0x0000003a390e72a4 */ /* 0x000fe2000f8e020e */
[----:B------:R-:W-:Y:S01]  /*12f0*/  @UP0 ULDC.64 UR34, c[0x0][0x248] ;  /* 0x0000920000220ab9 */ /* 0x000fe20000000a00 */
[----:B------:R-:W-:Y:S01]  /*1300*/  USEL UR54, UR19, URZ, UP2 ;  /* 0x0000003f13367287 */ /* 0x000fe20009000000 */
[----:B------:R-:W-:Y:S01]  /*1310*/  IMAD.HI.U32 R0, R5, R0, R4 ;  /* 0x0000000005007227 */ /* 0x000fe200078e0004 */
[----:B------:R-:W-:Y:S01]  /*1320*/  @UP0 UIMAD.WIDE.U32 UR18, UR20, UR34, URZ ;  /* 0x00000022141202a5 */ /* 0x000fe2000f8e003f */
[----:B------:R-:W-:Y:S01]  /*1330*/  MOV R4, R6 ;  /* 0x0000000600047202 */ /* 0x000fe20000000f00 */
[----:B------:R-:W-:Y:S02]  /*1340*/  @!UP3 UIMAD UR15, UR50, UR60, UR56 ;  /* 0x0000003c320fb2a4 */ /* 0x000fe4000f8e0238 */
[----:B------:R-:W-:-:S02]  /*1350*/  @UP0 UIMAD UR27, UR20, UR35, URZ ;  /* 0x00000023141b02a4 */ /* 0x000fc4000f8e023f */
[----:B------:R-:W-:Y:S01]  /*1360*/  UIMAD UR22, UR11, UR12, URZ ;  /* 0x0000000c0b1672a4 */ /* 0x000fe2000f8e023f */
[----:B------:R-:W-:Y:S01]  /*1370*/  IMAD.HI.U32 R0, R0, R4, RZ ;  /* 0x0000000400007227 */ /* 0x000fe200078e00ff */
[----:B------:R-:W-:Y:S02]  /*1380*/  USHF.R.S32.HI UR21, URZ, 0x6, UR36 ;  /* 0x000000063f157899 */ /* 0x000fe40008011424 */
[----:B------:R-:W-:Y:S01]  /*1390*/  USHF.R.S32.HI UR20, URZ, 0x6, UR23 ;  /* 0x000000063f147899 */ /* 0x000fe20008011417 */
[----:B------:R-:W-:Y:S01]  /*13a0*/  IMAD.MOV R5, RZ, RZ, -R0 ;  /* 0x000000ffff057224 */ /* 0x000fe200078e0a00 */
[----:B------:R-:W-:Y:S02]  /*13b0*/  UIADD3 UR13, UR13, UR14, URZ ;  /* 0x0000000e0d0d7290 */ /* 0x000fe4000fffe03f */
[----:B------:R-:W-:Y:S01]  /*13c0*/  @UP0 UIADD3 UR26, UR24, UR31, URZ ;  /* 0x0000001f181a0290 */ /* 0x000fe2000fffe03f */
[----:B------:R-:W-:Y:S01]  /*13d0*/  IMAD R4, R7, R5, R4 ;  /* 0x0000000507047224 */ /* 0x000fe200078e0204 */
[----:B------:R-:W-:-:S02]  /*13e0*/  @!UP3 UIMAD UR51, UR15, UR38, URZ ;  /* 0x000000260f33b2a4 */ /* 0x000fc4000f8e023f */
[----:B------:R-:W-:Y:S02]  /*13f0*/  UIMAD.WIDE.U32 UR14, UR10, UR12, URZ ;  /* 0x0000000c0a0e72a5 */ /* 0x000fe4000f8e003f */
[----:B------:R-:W-:Y:S01]  /*1400*/  UISETP.LT.AND UP2, UPT, UR21, UR20, UPT ;  /* 0x000000141500728c */ /* 0x000fe2000bf41270 */
[----:B------:R-:W-:Y:S01]  /*1410*/  ISETP.GT.U32.AND P2, PT, R7, R4, PT ;  /* 0x000000040700720c */ /* 0x000fe20003f44070 */
[----:B------:R-:W-:Y:S01]  /*1420*/  UIMAD UR22, UR10, UR13, UR22 ;  /* 0x0000000d0a1672a4 */ /* 0x000fe2000f8e0216 */
[----:B------:R-:W-:Y:S01]  /*1430*/  @UP0 ULDC.64 UR32, c[0x0][0x250] ;  /* 0x0000940000200ab9 */ /* 0x000fe20000000a00 */
[----:B------:R-:W-:Y:S02]  /*1440*/  UIMAD.WIDE.U32 UR12, UR10, UR6, URZ ;  /* 0x000000060a0c72a5 */ /* 0x000fe4000f8e003f */
[----:B------:R-:W-:Y:S02]  /*1450*/  @UP0 UIMAD.WIDE.U32 UR16, UR26, UR32, URZ ;  /* 0x000000201a1002a5 */ /* 0x000fe4000f8e003f */
[----:B------:R-:W-:-:S02]  /*1460*/  USEL UR44, UR21, UR20, UP2 ;  /* 0x00000014152c7287 */ /* 0x000fc40009000000 */
[----:B------:R-:W-:Y:S02]  /*1470*/  @UP0 UIMAD UR20, UR26, UR33, URZ ;  /* 0x000000211a1402a4 */ /* 0x000fe4000f8e023f */
[----:B------:R-:W-:Y:S02]  /*1480*/  USEL UR36, UR14, UR12, !UP1 ;  /* 0x0000000c0e247287 */ /* 0x000fe4000c800000 */
[----:B------:R-:W-:Y:S02]  /*1490*/  UIMAD UR12, UR11, UR6, URZ ;  /* 0x000000060b0c72a4 */ /* 0x000fe4000f8e023f */
[----:B------:R-:W-:Y:S02]  /*14a0*/  UIADD3 UR26, UR15, UR22, URZ ;  /* 0x000000160f1a7290 */ /* 0x000fe4000fffe03f */
[----:B------:R-:W-:Y:S02]  /*14b0*/  @UP0 UIADD3 UR42, UR17, UR20, URZ ;  /* 0x00000014112a0290 */ /* 0x000fe4000fffe03f */
[----:B------:R-:W-:-:S02]  /*14c0*/  @UP1 UIADD3 UR26, UR13, UR12, URZ ;  /* 0x0000000c0d1a1290 */ /* 0x000fc4000fffe03f */
[----:B------:R-:W-:Y:S02]  /*14d0*/  ULEA UR20, UR44, 0xffffffc0, 0x6 ;  /* 0xffffffc02c147891 */ /* 0x000fe4000f8e303f */
[----:B------:R-:W-:Y:S01]  /*14e0*/  @UP0 UIADD3 UR43, UR19, UR27, URZ ;  /* 0x0000001b132b0290 */ /* 0x000fe2000fffe03f */
[----:B------:R-:W-:Y:S01]  /*14f0*/  @UP0 UMOV UR41, UR18 ;  /* 0x0000001200290c82 */ /* 0x000fe20008000000 */
[----:B------:R-:W-:Y:S01]  /*1500*/  ULDC.64 UR22, c[0x0][0x488] ;  /* 0x0001220000167ab9 */ /* 0x000fe20000000a00 */
[----:B------:R-:W-:Y:S01]  /*1510*/  @UP0 UMOV UR38, UR16 ;  /* 0x0000001000260c82 */ /* 0x000fe20008000000 */
[----:B------:R-:W-:Y:S08]  /*1520*/  @!P1 BRA `(.L_x_76) ;  /* 0x0000000000309947 */ /* 0x000ff00003800000 */
        /* <DEDUP_REMOVED lines=12> */
.L_x_76:
[----:B------:R-:W-:Y:S05]  /*15f0*/  @!P0 BRA `(.L_x_77) ;  /* 0x0000000000308947 */ /* 0x000fea0003800000 */
        /* <DEDUP_REMOVED lines=12> */
.L_x_77:
[----:B------:R-:W-:Y:S01]  /*16c0*/  @!P2 IMAD.IADD R4, R4, 0x1, -R7 ;  /* 0x000000010404a824 */ /* 0x000fe200078e0a07 */
[----:B------:R-:W1:Y:S01]  /*16d0*/  S2UR UR16, SR_CTAID.X ;  /* 0x00000000001079c3 */ /* 0x000e620000002500 */
[----:B------:R-:W-:Y:S01]  /*16e0*/  @!P2 VIADD R0, R0, 0x1 ;  /* 0x000000010000a836 */ /* 0x000fe20000000000 */
[----:B------:R-:W-:Y:S01]  /*16f0*/  ISETP.NE.AND P2, PT, R8, RZ, PT ;  /* 0x000000ff0800720c */ /* 0x000fe20003f45270 */
[----:B------:R-:W-:Y:S01]  /*1700*/  USHF.R.S32.HI UR18, URZ, 0x1f, UR20 ;  /* 0x0000001f3f127899 */ /* 0x000fe20008011414 */
[----:B------:R-:W-:Y:S01]  /*1710*/  ISETP.GE.U32.AND P1, PT, R4, R7, PT ;  /* 0x000000070400720c */ /* 0x000fe20003f26070 */
[----:B------:R-:W-:Y:S01]  /*1720*/  UIADD3 UR14, UP2, UR20, UR53, URZ ;  /* 0x00000035140e7290 */ /* 0x000fe2000ff5e03f */
[----:B------:R-:W-:Y:S01]  /*1730*/  LOP3.LUT R4, R8, UR56, RZ, 0x3c, !PT ;  /* 0x0000003808047c12 */ /* 0x000fe2000f8e3cff */
[----:B------:R-:W-:Y:S01]  /*1740*/  ULDC.U8 UR17, c[0x0][0x480] ;  /* 0x0001200000117ab9 */ /* 0x000fe20000000000 */
[----:B------:R-:W-:Y:S01]  /*1750*/  @UP1 UMOV UR19, UR48 ;  /* 0x0000003000131c82 */ /* 0x000fe20008000000 */
[----:B------:R-:W-:Y:S01]  /*1760*/  UIADD3.X UR15, UR18, UR54, URZ, UP2, !UPT ;  /* 0x00000036120f7290 */ /* 0x000fe200097fe43f */
[----:B------:R-:W-:Y:S01]  /*1770*/  ISETP.GE.AND P0, PT, R4, RZ, PT ;  /* 0x000000ff0400720c */ /* 0x000fe20003f06270 */
[----:B------:R-:W-:-:S02]  /*1780*/  UIMAD UR11, UR11, UR14, URZ ;  /* 0x0000000e0b0b72a4 */ /* 0x000fc4000f8e023f */
[----:B------:R-:W-:Y:S02]  /*1790*/  UISETP.NE.AND UP2, UPT, UR17, URZ, UPT ;  /* 0x0000003f1100728c */ /* 0x000fe4000bf45270 */
[----:B------:R-:W-:Y:S02]  /*17a0*/  UIMAD UR15, UR10, UR15, UR11 ;  /* 0x0000000f0a0f72a4 */ /* 0x000fe4000f8e020b */
[----:B------:R-:W-:Y:S01]  /*17b0*/  @P1 VIADD R0, R0, 0x1 ;  /* 0x0000000100001836 */ /* 0x000fe20000000000 */
[----:B------:R-:W-:Y:S02]  /*17c0*/  UIMAD.WIDE.U32 UR10, UR10, UR14, URZ ;  /* 0x0000000e0a0a72a5 */ /* 0x000fe4000f8e003f */
[----:B------:R-:W-:Y:S01]  /*17d0*/  @!UP1 UIADD3 UR40, UR47, UR55, URZ ;  /* 0x000000372f289290 */ /* 0x000fe2000fffe03f */
[----:B------:R-:W-:Y:S01]  /*17e0*/  IMAD.MOV.U32 R23, RZ, RZ, R0 ;  /* 0x000000ffff177224 */ /* 0x000fe200078e0000 */
[----:B------:R-:W-:Y:S02]  /*17f0*/  UIADD3 UR15, UR11, UR15, URZ ;  /* 0x0000000f0b0f7290 */ /* 0x000fe4000fffe03f */
[----:B-1----:R-:W-:Y:S01]  /*1800*/  UIMAD.WIDE.U32 UR12, UR16, UR22, URZ ;  /* 0x00000016100c72a5 */ /* 0x002fe2000f8e003f */
[----:B------:R-:W-:Y:S01]  /*1810*/  @!P0 IMAD.MOV R23, RZ, RZ, -R23 ;  /* 0x000000ffff178224 */ /* 0x000fe200078e0a17 */
[----:B------:R-:W-:Y:S01]  /*1820*/  PLOP3.LUT P0, PT, PT, PT, UP3, 0x80, 0x0 ;  /* 0x000000000000781c */ /* 0x000fe20003f0f038 */
[----:B------:R-:W-:Y:S01]  /*1830*/  @!UP1 UMOV UR19, UR46 ;  /* 0x0000002e00139c82 */ /* 0x000fe20008000000 */
[----:B------:R-:W-:Y:S01]  /*1840*/  UIMAD UR16, UR16, UR23, UR13 ;  /* 0x00000017101072a4 */ /* 0x000fe2000f8e020d */
[----:B------:R-:W-:Y:S01]  /*1850*/  @!P2 LOP3.LUT R23, RZ, R8, RZ, 0x33, !PT ;  /* 0x00000008ff17a212 */ /* 0x000fe200078e33ff */
[----:B------:R-:W-:-:S02]  /*1860*/  UIMAD UR13, UR56, UR61, URZ ;  /* 0x0000003d380d72a4 */ /* 0x000fc4000f8e023f */
[----:B------:R-:W-:Y:S01]  /*1870*/  USEL UR14, UR12, URZ, UP2 ;  /* 0x0000003f0c0e7287 */ /* 0x000fe20009000000 */
[----:B------:R-:W-:Y:S01]  /*1880*/  SHF.R.S32.HI R38, RZ, 0x1f, R23 ;  /* 0x0000001fff267819 */ /* 0x000fe20000011417 */
[----:B------:R-:W-:Y:S02]  /*1890*/  USHF.R.S32.HI UR21, URZ, 0x1f, UR13 ;  /* 0x0000001f3f157899 */ /* 0x000fe4000801140d */
[----:B------:R-:W-:-:S03]  /*18a0*/  USEL UR17, UR16, URZ, UP2 ;  /* 0x0000003f10117287 */ /* 0x000fc60009000000 */
[----:B------:R-:W-:Y:S09]  /*18b0*/  @!P0 BRA `(.L_x_78) ;  /* 0x00000000001c8947 */ /* 0x000ff20003800000 */
[----:B------:R-:W-:Y:S01]  /*18c0*/  @!UP1 UIMAD UR6, UR50, UR58, URZ ;  /* 0x0000003a320692a4 */ /* 0x000fe2000f8e023f */
[----:B------:R-:W-:Y:S01]  /*18d0*/  ULDC UR16, c[0x0][0x2c0] ;  /* 0x0000b00000107ab9 */ /* 0x000fe20000000800 */
[----:B------:R-:W-:Y:S02]  /*18e0*/  ULDC UR12, c[0x0][0x2e4] ;  /* 0x0000b900000c7ab9 */ /* 0x000fe40000000800 */
[----:B------:R-:W-:Y:S02]  /*18f0*/  ULEA UR6, UR50, UR6, 0x7 ;  /* 0x0000000632067291 */ /* 0x000fe4000f8e383f */
[----:B------:R-:W-:-:S04]  /*1900*/  ULEA UR12, UR16, UR12, 0x7 ;  /* 0x0000000c100c7291 */ /* 0x000fc8000f8e383f */
[----:B------:R-:W-:Y:S01]  /*1910*/  UIMAD UR6, UR12, UR56, UR6 ;  /* 0x000000380c0672a4 */ /* 0x000fe2000f8e0206 */
[----:B------:R-:W-:Y:S11]  /*1920*/  BRA `(.L_x_79) ;  /* 0x0000000000087947 */ /* 0x000ff60003800000 */
.L_x_78:
[----:B------:R-:W-:-:S04]  /*1930*/  UIMAD UR6, UR50, UR60, UR56 ;  /* 0x0000003c320672a4 */ /* 0x000fc8000f8e0238 */
[----:B------:R-:W-:-:S12]  /*1940*/  UIMAD UR6, UR6, UR58, URZ ;  /* 0x0000003a060672a4 */ /* 0x000fd8000f8e023f */
.L_x_79:
[----:B------:R-:W1:Y:S01]  /*1950*/  S2R R36, SR_TID.X ;  /* 0x0000000000247919 */ /* 0x000e620000002100 */
[----:B------:R-:W-:Y:S01]  /*1960*/  UIMAD UR12, UR61, UR60, URZ ;  /* 0x0000003c3d0c72a4 */ /* 0x000fe2000f8e023f */
[----:B------:R-:W2:Y:S01]  /*1970*/  LDC.64 R8, c[0x0][0x420] ;  /* 0x00010800ff087b82 */ /* 0x000ea20000000a00 */
[----:B------:R-:W-:Y:S01]  /*1980*/  UIADD3 UR16, -UR5, UR7, UR25 ;  /* 0x0000000705107290 */ /* 0x000fe2000fffe119 */
[----:B------:R-:W-:Y:S01]  /*1990*/  BSSY B1, `(.L_x_75) ;  /* 0x000063d000017945 */ /* 0x000fe20003800000 */
[----:B------:R-:W-:Y:S01]  /*19a0*/  USHF.L.U32 UR11, UR12, 0x6, URZ ;  /* 0x000000060c0b7899 */ /* 0x000fe2000800063f */
[----:B------:R-:W-:Y:S01]  /*19b0*/  ULDC UR47, c[0x0][0x398] ;  /* 0x0000e600002f7ab9 */ /* 0x000fe20000000800 */
[----:B------:R-:W-:Y:S02]  /*19c0*/  ULDC UR46, c[0x0][0x2d0] ;  /* 0x0000b400002e7ab9 */ /* 0x000fe40000000800 */
[----:B------:R-:W-:Y:S02]  /*19d0*/  UIADD3 UR13, UP3, UP1, UR10, UR11, UR13 ;  /* 0x0000000b0a0d7290 */ /* 0x000fe4000f97e00d */
[----:B------:R-:W-:-:S02]  /*19e0*/  USHF.R.S32.HI UR10, URZ, 0x1f, UR11 ;  /* 0x0000001f3f0a7899 */ /* 0x000fc4000801140b */
[----:B------:R-:W-:Y:S02]  /*19f0*/  UIADD3 UR37, UR20, UR6, URZ ;  /* 0x0000000614257290 */ /* 0x000fe4000fffe03f */
[----:B------:R-:W-:Y:S02]  /*1a00*/  UIADD3.X UR10, UR15, UR10, UR21, UP3, UP1 ;  /* 0x0000000a0f0a7290 */ /* 0x000fe40009fe2415 */
[----:B------:R-:W-:Y:S02]  /*1a10*/  UIADD3 UR11, UP3, UP1, UR14, UR13, UR36 ;  /* 0x0000000d0e0b7290 */ /* 0x000fe4000f97e024 */
[----:B------:R-:W-:Y:S02]  /*1a20*/  UIADD3 UR36, UR20, UR51, URZ ;  /* 0x0000003314247290 */ /* 0x000fe4000fffe03f */
[----:B------:R-:W-:Y:S02]  /*1a30*/  UIADD3.X UR10, UR17, UR10, UR26, UP3, UP1 ;  /* 0x0000000a110a7290 */ /* 0x000fe40009fe241a */
[----:B------:R-:W-:Y:S01]  /*1a40*/  USHF.R.S32.HI UR53, URZ, 0x1f, UR56 ;  /* 0x0000001f3f357899 */ /* 0x000fe20008011438 */
[----:B------:R-:W-:Y:S01]  /*1a50*/  ULDC.64 UR14, c[0x0][0x428] ;  /* 0x00010a00000e7ab9 */ /* 0x000fe20000000a00 */
[----:B------:R-:W-:Y:S01]  /*1a60*/  ULDC.64 UR26, c[0x0][0x258] ;  /* 0x00009600001a7ab9 */ /* 0x000fe20000000a00 */
[----:B------:R-:W-:Y:S01]  /*1a70*/  IMAD.U32 R29, RZ, RZ, UR14 ;  /* 0x0000000eff1d7e24 */ /* 0x000fe2000f8e00ff */
[----:B------:R-:W-:Y:S01]  /*1a80*/  ULDC.64 UR48, c[0x0][0x478] ;  /* 0x00011e0000307ab9 */ /* 0x000fe20000000a00 */
[----:B------:R-:W-:Y:S01]  /*1a90*/  IMAD.U32 R34, RZ, RZ, UR26 ;  /* 0x0000001aff227e24 */ /* 0x000fe2000f8e00ff */
[----:B------:R-:W-:Y:S01]  /*1aa0*/  ULDC.64 UR54, c[0x0][0x2b0] ;  /* 0x0000ac0000367ab9 */ /* 0x000fe20000000a00 */
[----:B------:R-:W-:Y:S01]  /*1ab0*/  ULDC.64 UR22, c[0x0][0x210] ;  /* 0x0000840000167ab9 */ /* 0x000fe20000000a00 */
[----:B-1----:R-:W-:Y:S01]  /*1ac0*/  SHF.R.S32.HI R10, RZ, 0x1f, R36 ;  /* 0x0000001fff0a7819 */ /* 0x002fe20000011424 */
[----:B------:R-:W-:-:S03]  /*1ad0*/  UIADD3 UR6, UR44, -0x1, URZ ;  /* 0xffffffff2c067890 */ /* 0x000fc6000fffe03f */
[CC--:B------:R-:W-:Y:S02]  /*1ae0*/  LEA.HI R4, R10.reuse, R36.reuse, RZ, 0x5 ;  /* 0x000000240a047211 */ /* 0x0c0fe400078f28ff */
[----:B------:R-:W-:Y:S02]  /*1af0*/  LEA.HI R10, R10, R36, RZ, 0x3 ;  /* 0x000000240a0a7211 */ /* 0x000fe400078f18ff */
[----:B------:R-:W-:Y:S02]  /*1b00*/  LOP3.LUT R0, R4, 0xffffffe0, RZ, 0xc0, !PT ;  /* 0xffffffe004007812 */ /* 0x000fe400078ec0ff */
[----:B------:R-:W-:Y:S02]  /*1b10*/  SHF.R.S32.HI R4, RZ, 0x5, R4 ;  /* 0x00000005ff047819 */ /* 0x000fe40000011404 */
[----:B------:R-:W-:Y:S01]  /*1b20*/  LOP3.LUT R5, R10, 0xfffffff8, RZ, 0xc0, !PT ;  /* 0xfffffff80a057812 */ /* 0x000fe200078ec0ff */
[----:B------:R-:W-:-:S04]  /*1b30*/  IMAD.IADD R0, R36, 0x1, -R0 ;  /* 0x0000000124007824 */ /* 0x000fc800078e0a00 */
[----:B------:R-:W-:Y:S01]  /*1b40*/  IMAD R0, R4, UR12, R0 ;  /* 0x0000000c04007c24 */ /* 0x000fe2000f8e0200 */
[----:B------:R-:W-:Y:S01]  /*1b50*/  ULDC.64 UR12, c[0x0][0x400] ;  /* 0x00010000000c7ab9 */ /* 0x000fe20000000a00 */
[----:B------:R-:W-:-:S03]  /*1b60*/  IMAD.IADD R36, R36, 0x1, -R5 ;  /* 0x0000000124247824 */ /* 0x000fc600078e0a05 */
[----:B------:R-:W-:-:S04]  /*1b70*/  IADD3 R4, P0, R0, UR11, RZ ;  /* 0x0000000b00047c10 */ /* 0x000fc8000ff1e0ff */
[----:B------:R-:W-:Y:S01]  /*1b80*/  LEA.HI.X.SX32 R0, R0, UR10, 0x1, P0 ;  /* 0x0000000a00007c11 */ /* 0x000fe200080f0eff */
[----:B------:R-:W-:Y:S01]  /*1b90*/  UIADD3 UR10, UR16, -UR47, URZ ;  /* 0x8000002f100a7290 */ /* 0x000fe2000fffe03f */
[C---:B------:R-:W-:Y:S01]  /*1ba0*/  LEA R234, P0, R4.reuse, UR12, 0x2 ;  /* 0x0000000c04ea7c11 */ /* 0x040fe2000f8010ff */
[----:B------:R-:W-:Y:S02]  /*1bb0*/  UIMAD.WIDE UR16, UR37, 0x4, UR48 ;  /* 0x00000004251078a5 */ /* 0x000fe4000f8e0230 */
[----:B------:R-:W-:Y:S01]  /*1bc0*/  USHF.R.S32.HI UR11, URZ, 0x1f, UR10 ;  /* 0x0000001f3f0b7899 */ /* 0x000fe2000801140a */
[----:B------:R-:W-:Y:S01]  /*1bd0*/  LEA.HI.X R235, R4, UR13, R0, 0x2, P0 ;  /* 0x0000000d04eb7c11 */ /* 0x000fe200080f1400 */
[----:B------:R-:W-:Y:S01]  /*1be0*/  IMAD.SHL.U32 R4, R36, 0x8, RZ ;  /* 0x0000000824047824 */ /* 0x000fe200078e00ff */
[----:B------:R-:W-:Y:S01]  /*1bf0*/  ULDC.64 UR12, c[0x0][0x3e0] ;  /* 0x0000f800000c7ab9 */ /* 0x000fe20000000a00 */
[----:B--2---:R-:W-:Y:S01]  /*1c00*/  IMAD R0, R8, UR18, RZ ;  /* 0x0000001208007c24 */ /* 0x004fe2000f8e02ff */
[----:B------:R-:W-:Y:S01]  /*1c10*/  ULEA.HI UR21, UR11, UR10, URZ, 0x6 ;  /* 0x0000000a0b157291 */ /* 0x000fe2000f8f303f */
[C---:B------:R-:W-:Y:S01]  /*1c20*/  VIADD R17, R4.reuse, 0x40 ;  /* 0x0000004004117836 */ /* 0x040fe20000000000 */
[----:B------:R-:W-:Y:S01]  /*1c30*/  SHF.R.S32.HI R5, RZ, 0x1f, R4 ;  /* 0x0000001fff057819 */ /* 0x000fe20000011404 */
[----:B------:R-:W-:Y:S01]  /*1c40*/  IMAD R12, R9, UR20, R0 ;  /* 0x00000014090c7c24 */ /* 0x000fe2000f8e0200 */
[C---:B------:R-:W-:Y:S01]  /*1c50*/  IADD3 R6, P0, R4.reuse, UR19, RZ ;  /* 0x0000001304067c10 */ /* 0x040fe2000ff1e0ff */
[C---:B------:R-:W-:Y:S01]  /*1c60*/  VIADD R15, R4.reuse, 0x80 ;  /* 0x00000080040f7836 */ /* 0x040fe20000000000 */
[----:B------:R-:W-:Y:S01]  /*1c70*/  ISETP.GE.AND P5, PT, R17, UR46, PT ;  /* 0x0000002e11007c0c */ /* 0x000fe2000bfa6270 */
[----:B------:R-:W-:Y:S01]  /*1c80*/  VIADD R16, R4, 0xc0 ;  /* 0x000000c004107836 */ /* 0x000fe20000000000 */
[----:B------:R-:W-:Y:S01]  /*1c90*/  IADD3.X R7, R5, UR40, RZ, P0, !PT ;  /* 0x0000002805077c10 */ /* 0x000fe200087fe4ff */
[----:B------:R-:W-:Y:S01]  /*1ca0*/  UIMAD UR11, UR53, UR14, URZ ;  /* 0x0000000e350b72a4 */ /* 0x000fe2000f8e023f */
[----:B------:R-:W-:Y:S01]  /*1cb0*/  SHF.R.S32.HI R0, RZ, 0x3, R10 ;  /* 0x00000003ff007819 */ /* 0x000fe2000001140a */
[----:B------:R-:W-:Y:S01]  /*1cc0*/  UIMAD UR10, UR53, UR26, URZ ;  /* 0x0000001a350a72a4 */ /* 0x000fe2000f8e023f */
[----:B------:R-:W-:Y:S01]  /*1cd0*/  SEL R10, RZ, 0xffffffff, P5 ;  /* 0xffffffffff0a7807 */ /* 0x000fe20002800000 */
[----:B------:R-:W-:Y:S01]  /*1ce0*/  IMAD.WIDE.U32 R6, R8, UR20, R6 ;  /* 0x0000001408067c25 */ /* 0x000fe2000f8e0006 */
[----:B------:R-:W-:Y:S01]  /*1cf0*/  IADD3 R22, P0, R0, UR20, RZ ;  /* 0x0000001400167c10 */ /* 0x000fe2000ff1e0ff */
[----:B------:R-:W-:Y:S01]  /*1d00*/  USHF.R.S32.HI UR20, URZ, 0x6, UR21 ;  /* 0x000000063f147899 */ /* 0x000fe20008011415 */
[----:B------:R-:W-:Y:S01]  /*1d10*/  ISETP.GE.AND P3, PT, R4, UR46, PT ;  /* 0x0000002e04007c0c */ /* 0x000fe2000bf66270 */
[----:B------:R-:W-:Y:S01]  /*1d20*/  IMAD.SHL.U32 R10, R10, 0x2, RZ ;  /* 0x000000020a0a7824 */ /* 0x000fe200078e00ff */
[----:B------:R-:W-:Y:S01]  /*1d30*/  SHF.R.S32.HI R39, RZ, 0x1f, R0 ;  /* 0x0000001fff277819 */ /* 0x000fe20000011400 */
[----:B------:R-:W-:Y:S01]  /*1d40*/  UISETP.LT.AND UP1, UPT, URZ, UR20, UPT ;  /* 0x000000143f00728c */ /* 0x000fe2000bf21270 */
[----:B------:R-:W-:Y:S01]  /*1d50*/  SEL R11, RZ, 0x1, P3 ;  /* 0x00000001ff0b7807 */ /* 0x000fe20001800000 */
[----:B------:R-:W-:Y:S01]  /*1d60*/  IMAD.IADD R7, R7, 0x1, R12 ;  /* 0x0000000107077824 */ /* 0x000fe200078e020c */
[----:B------:R-:W-:Y:S01]  /*1d70*/  IADD3.X R27, R39, UR18, RZ, P0, !PT ;  /* 0x00000012271b7c10 */ /* 0x000fe200087fe4ff */
[----:B------:R-:W-:Y:S01]  /*1d80*/  USEL UR20, URZ, UR20, !UP1 ;  /* 0x000000143f147287 */ /* 0x000fe2000c800000 */
[----:B------:R-:W-:Y:S01]  /*1d90*/  LOP3.LUT R18, R10, 0x2, R11, 0xe2, !PT ;  /* 0x000000020a127812 */ /* 0x000fe200078ee20b */
[----:B------:R-:W-:Y:S01]  /*1da0*/  IMAD.WIDE.U32 R12, R22, UR28, R4 ;  /* 0x0000001c160c7c25 */ /* 0x000fe2000f8e0004 */
[----:B------:R-:W-:Y:S01]  /*1db0*/  ISETP.GE.AND P4, PT, R15, UR46, PT ;  /* 0x0000002e0f007c0c */ /* 0x000fe2000bf86270 */
[----:B------:R-:W-:Y:S01]  /*1dc0*/  UISETP.GT.AND UP1, UPT, UR44, UR20, UPT ;  /* 0x000000142c00728c */ /* 0x000fe2000bf24270 */
[----:B------:R-:W-:Y:S01]  /*1dd0*/  ISETP.GE.AND P6, PT, R16, UR46, PT ;  /* 0x0000002e10007c0c */ /* 0x000fe2000bfc6270 */
[----:B------:R-:W-:Y:S01]  /*1de0*/  IMAD R10, R27, UR28, RZ ;  /* 0x0000001c1b0a7c24 */ /* 0x000fe2000f8e02ff */
[----:B------:R-:W-:Y:S01]  /*1df0*/  UIMAD UR11, UR56, UR15, UR11 ;  /* 0x0000000f380b72a4 */ /* 0x000fe2000f8e020b */
[----:B------:R-:W-:Y:S01]  /*1e00*/  SEL R14, RZ, 0x4, P4 ;  /* 0x00000004ff0e7807 */ /* 0x000fe20002000000 */
[----:B------:R-:W-:Y:S01]  /*1e10*/  IMAD.WIDE.U32 R6, R29, UR56, R6 ;  /* 0x000000381d067c25 */ /* 0x000fe2000f8e0006 */
[----:B------:R-:W-:Y:S01]  /*1e20*/  IADD3 R12, P0, R12, UR45, RZ ;  /* 0x0000002d0c0c7c10 */ /* 0x000fe2000ff1e0ff */
[----:B------:R-:W-:Y:S01]  /*1e30*/  UIMAD UR14, UR56, UR27, UR10 ;  /* 0x0000001b380e72a4 */ /* 0x000fe2000f8e020a */
[----:B------:R-:W-:Y:S01]  /*1e40*/  PLOP3.LUT P2, PT, PT, PT, UP1, 0x80, 0x0 ;  /* 0x000000000000781c */ /* 0x000fe20003f4f018 */
[----:B------:R-:W-:Y:S01]  /*1e50*/  IMAD R35, R22, UR29, R10 ;  /* 0x0000001d16237c24 */ /* 0x000fe2000f8e020a */
[----:B------:R-:W-:Y:S01]  /*1e60*/  SEL R10, RZ, 0x8, P6 ;  /* 0x00000008ff0a7807 */ /* 0x000fe20003000000 */
[----:B------:R-:W-:Y:S01]  /*1e70*/  VIADD R11, R7, UR11 ;  /* 0x0000000b070b7c36 */ /* 0x000fe20008000000 */
[----:B------:R-:W-:-:S02]  /*1e80*/  UIMAD.WIDE UR26, UR36, 0x4, UR54 ;  /* 0x00000004241a78a5 */ /* 0x000fc4000f8e0236 */
[----:B------:R-:W-:Y:S01]  /*1e90*/  LOP3.LUT R26, R10, R18, R14, 0xfe, !PT ;  /* 0x000000120a1a7212 */ /* 0x000fe200078efe0e */
[----:B------:R-:W-:Y:S01]  /*1ea0*/  IMAD.MOV.U32 R10, RZ, RZ, R6 ;  /* 0x000000ffff0a7224 */ /* 0x000fe200078e0006 */
[----:B------:R-:W-:Y:S01]  /*1eb0*/  IADD3.X R13, R13, UR39, R35, P0, !PT ;  /* 0x000000270d0d7c10 */ /* 0x000fe200087fe423 */
[-C--:B------:R-:W-:Y:S01]  /*1ec0*/  IMAD R6, R39, R8.reuse, RZ ;  /* 0x0000000827067224 */ /* 0x080fe200078e02ff */
[----:B------:R-:W-:Y:S01]  /*1ed0*/  UMOV UR18, UR16 ;  /* 0x0000001000127c82 */ /* 0x000fe20008000000 */
[----:B------:R-:W-:Y:S01]  /*1ee0*/  IMAD.WIDE.U32 R10, R0, R8, R10 ;  /* 0x00000008000a7225 */ /* 0x000fe200078e000a */
[----:B------:R-:W-:Y:S01]  /*1ef0*/  UMOV UR16, UR26 ;  /* 0x0000001a00107c82 */ /* 0x000fe20008000000 */
[----:B------:R-:W-:Y:S02]  /*1f00*/  UMOV UR15, UR27 ;  /* 0x0000001b000f7c82 */ /* 0x000fe40008000000 */
[----:B------:R-:W-:Y:S01]  /*1f10*/  IMAD.WIDE.U32 R20, R34, UR56, R12 ;  /* 0x0000003822147c25 */ /* 0x000fe2000f8e000c */
[----:B------:R-:W-:-:S03]  /*1f20*/  LEA R238, P0, R10, UR12, 0x1 ;  /* 0x0000000c0aee7c11 */ /* 0x000fc6000f8008ff */
[----:B------:R-:W-:Y:S01]  /*1f30*/  IMAD R6, R0, R9, R6 ;  /* 0x0000000900067224 */ /* 0x000fe200078e0206 */
[----:B------:R-:W-:Y:S01]  /*1f40*/  LEA R237, P1, R20, UR22, 0x1 ;  /* 0x0000001614ed7c11 */ /* 0x000fe2000f8208ff */
[----:B------:R-:W-:Y:S02]  /*1f50*/  VIADD R37, R21, UR14 ;  /* 0x0000000e15257c36 */ /* 0x000fe40008000000 */
[----:B------:R-:W-:-:S03]  /*1f60*/  IMAD.IADD R28, R11, 0x1, R6 ;  /* 0x000000010b1c7824 */ /* 0x000fc600078e0206 */
[----:B------:R-:W-:Y:S02]  /*1f70*/  LEA.HI.X R239, R20, UR23, R37, 0x1, P1 ;  /* 0x0000001714ef7c11 */ /* 0x000fe400088f0c25 */
[----:B------:R-:W-:Y:S01]  /*1f80*/  LEA.HI.X R240, R10, UR13, R28, 0x1, P0 ;  /* 0x0000000d0af07c11 */ /* 0x000fe200080f0c1c */
[----:B------:R-:W-:Y:S06]  /*1f90*/  @P2 BRA `(.L_x_80) ;  /* 0x0000000400882947 */ /* 0x000fec0003800000 */
[----:B------:R-:W-:Y:S01]  /*1fa0*/  PLOP3.LUT P0, PT, PT, PT, UP0, 0x40, 0x0 ;  /* 0x000000000000781c */ /* 0x000fe20003f0e808 */
[----:B------:R-:W-:Y:S01]  /*1fb0*/  @UP0 UIADD3 UR10, UR24, UR31, URZ ;  /* 0x0000001f180a0290 */ /* 0x000fe2000fffe03f */
[----:B------:R-:W-:-:S03]  /*1fc0*/  @UP0 ULDC.64 UR14, c[0x0][0x450] ;  /* 0x00011400000e0ab9 */ /* 0x000fc60000000a00 */
[----:B------:R-:W-:Y:S02]  /*1fd0*/  @UP0 UIMAD.WIDE.U32 UR6, UR10, UR14, URZ ;  /* 0x0000000e0a0602a5 */ /* 0x000fe4000f8e003f */
[----:B------:R-:W-:-:S04]  /*1fe0*/  @UP0 UIMAD UR10, UR10, UR15, URZ ;  /* 0x0000000f0a0a02a4 */ /* 0x000fc8000f8e023f */
[----:B------:R-:W-:Y:S01]  /*1ff0*/  @UP0 UIADD3 UR18, UR7, UR10, URZ ;  /* 0x0000000a07120290 */ /* 0x000fe2000fffe03f */
[----:B------:R-:W-:Y:S01]  /*2000*/  @UP0 UMOV UR17, UR6 ;  /* 0x0000000600110c82 */ /* 0x000fe20008000000 */
[----:B------:R-:W-:Y:S10]  /*2010*/  @!P0 BRA `(.L_x_81) ;  /* 0x0000000000308947 */ /* 0x000ff40003800000 */
[----:B------:R-:W-:Y:S01]  /*2020*/  USHF.R.S32.HI UR6, URZ, 0x1f, UR24 ;  /* 0x0000001f3f067899 */ /* 0x000fe20008011418 */
[----:B------:R-:W-:-:S03]  /*2030*/  ULDC.64 UR14, c[0x0][0x450] ;  /* 0x00011400000e7ab9 */ /* 0x000fc60000000a00 */
        /* <DEDUP_REMOVED lines=10> */
.L_x_81:
[----:B------:R-:W-:Y:S01]  /*20e0*/  PLOP3.LUT P0, PT, PT, PT, UP0, 0x40, 0x0 ;  /* 0x000000000000781c */ /* 0x000fe20003f0e808 */
[----:B------:R-:W-:Y:S01]  /*20f0*/  @UP0 UIADD3 UR12, UR24, UR31, URZ ;  /* 0x0000001f180c0290 */ /* 0x000fe2000fffe03f */
[----:B------:R-:W-:-:S03]  /*2100*/  @UP0 ULDC.64 UR10, c[0x0][0x458] ;  /* 0x00011600000a0ab9 */ /* 0x000fc60000000a00 */
[----:B------:R-:W-:Y:S02]  /*2110*/  @UP0 UIMAD.WIDE.U32 UR6, UR12, UR10, URZ ;  /* 0x0000000a0c0602a5 */ /* 0x000fe4000f8e003f */
[----:B------:R-:W-:-:S04]  /*2120*/  @UP0 UIMAD UR12, UR12, UR11, URZ ;  /* 0x0000000b0c0c02a4 */ /* 0x000fc8000f8e023f */
[----:B------:R-:W-:Y:S02]  /*2130*/  @UP0 UIADD3 UR7, UR7, UR12, URZ ;  /* 0x0000000c07070290 */ /* 0x000fe4000fffe03f */
        /* <DEDUP_REMOVED lines=11> */
[----:B------:R-:W-:Y:S02]  /*21f0*/  UIADD3 UR7, UR7, UR13, URZ ;  /* 0x0000000d07077290 */ /* 0x000fe4000fffe03f */
.L_x_82:
[----:B------:R-:W-:Y:S01]  /*2200*/  UIADD3 UR5, -UR25, UR5, URZ ;  /* 0x0000000519057290 */ /* 0x000fe2000fffe13f */
[----:B------:R-:W-:Y:S05]  /*2210*/  BSSY B0, `(.L_x_83) ;  /* 0x000001d000007945 */ /* 0x000fea0003800000 */
[----:B------:R-:W-:-:S13]  /*2220*/  ISETP.GE.AND P3, PT, R0, UR5, PT ;  /* 0x0000000500007c0c */ /* 0x000fda000bf66270 */
        /* <DEDUP_REMOVED lines=16> */
[----:B------:R-:W-:Y:S01]  /*2330*/  ISETP.GE.AND P1, PT, R16, UR46, PT ;  /* 0x0000002e10007c0c */ /* 0x000fe2000bf26270 */
[----:B------:R-:W-:Y:S01]  /*2340*/  ULDC.64 UR12, c[0x0][0x3f0] ;  /* 0x0000fc00000c7ab9 */ /* 0x000fe20000000a00 */
[----:B------:R-:W-:-:S03]  /*2350*/  IADD3.X R9, R7, UR18, R9, P0, !PT ;  /* 0x0000001207097c10 */ /* 0x000fc600087fe409 */
        /* <DEDUP_REMOVED lines=8> */
.L_x_84:
[----:B------:R-:W-:Y:S05]  /*23e0*/  BSYNC B0 ;  /* 0x0000000000007941 */ /* 0x000fea0003800000 */
.L_x_83:
        /* <DEDUP_REMOVED lines=11> */
[----:B------:R-:W-:Y:S01]  /*24a0*/  IADD3 R6, P0, R6, UR6, RZ ;  /* 0x0000000606067c10 */ /* 0x000fe2000ff1e0ff */
[----:B------:R-:W-:-:S02]  /*24b0*/  UIMAD UR5, UR56, UR13, UR5 ;  /* 0x0000000d380572a4 */ /* 0x000fc4000f8e0205 */
[----:B------:R-:W-:Y:S02]  /*24c0*/  IMAD R8, R0, UR11, R8 ;  /* 0x0000000b00087c24 */ /* 0x000fe4000f8e0208 */
        /* <DEDUP_REMOVED lines=10> */
[----:B------:R1:W-:Y:S01]  /*2570*/  @!P0 STG.E.128 desc[UR8][R4.64+0x100], RZ ;  /* 0x000100ff04008986 */ /* 0x0003e2000c101d08 */
[----:B------:R-:W-:-:S13]  /*2580*/  ISETP.GE.AND P0, PT, R16, UR46, PT ;  /* 0x0000002e10007c0c */ /* 0x000fda000bf06270 */
[----:B------:R-:W-:Y:S05]  /*2590*/  @P0 BRA `(.L_x_85) ;  /* 0x0000005400f00947 */ /* 0x000fea0003800000 */
[----:B------:R2:W-:Y:S01]  /*25a0*/  STG.E.128 desc[UR8][R4.64+0x180], RZ ;  /* 0x000180ff04007986 */ /* 0x0005e2000c101d08 */
[----:B------:R-:W-:Y:S05]  /*25b0*/  BRA `(.L_x_85) ;  /* 0x0000005400e87947 */ /* 0x000fea0003800000 */
.L_x_80:
[----:B------:R-:W-:Y:S01]  /*25c0*/  PLOP3.LUT P0, PT, PT, PT, UP2, 0x80, 0x0 ;  /* 0x000000000000781c */ /* 0x000fe20003f0f028 */
[----:B------:R-:W-:Y:S01]  /*25d0*/  UIADD3 UR10, -UR25, UR5, URZ ;  /* 0x00000005190a7290 */ /* 0x000fe2000fffe13f */
[----:B------:R-:W-:Y:S01]  /*25e0*/  BSSY B0, `(.L_x_86) ;  /* 0x0000044000007945 */ /* 0x000fe20003800000 */
[----:B------:R-:W-:Y:S01]  /*25f0*/  IMAD.SHL.U32 R30, R249, 0x4, RZ ;  /* 0x00000004f91e7824 */ /* 0x000fe200078e00ff */
[----:B------:R-:W-:-:S09]  /*2600*/  SHF.R.S32.HI R243, RZ, 0x1f, R249 ;  /* 0x0000001ffff37819 */ /* 0x000fd200000114f9 */
[----:B------:R-:W-:Y:S01]  /*2610*/  @P0 BAR.SYNC.DEFER_BLOCKING 0x0 ;  /* 0x0000000000000b1d */ /* 0x000fe20000010000 */
[----:B------:R-:W-:Y:S01]  /*2620*/  ISETP.GE.AND P2, PT, R0, UR10, PT ;  /* 0x0000000a00007c0c */ /* 0x000fe2000bf46270 */
[----:B------:R-:W-:-:S12]  /*2630*/  UIMAD UR10, UR6, -0x40, UR7 ;  /* 0xffffffc0060a78a4 */ /* 0x000fd8000f8e0207 */
[----:B------:R1:W-:Y:S04]  /*2640*/  @P2 STS.128 [R233+0x14000], RZ ;  /* 0x014000ffe9002388 */ /* 0x0003e80000000c00 */
[----:B------:R1:W-:Y:S04]  /*2650*/  @P2 STS.128 [R233+0x15000], RZ ;  /* 0x015000ffe9002388 */ /* 0x0003e80000000c00 */
[----:B------:R1:W-:Y:S04]  /*2660*/  @P2 STS.128 [R233+0x16000], RZ ;  /* 0x016000ffe9002388 */ /* 0x0003e80000000c00 */
[----:B------:R1:W-:Y:S01]  /*2670*/  @P2 STS.128 [R233+0x17000], RZ ;  /* 0x017000ffe9002388 */ /* 0x0003e20000000c00 */
[----:B------:R-:W-:Y:S05]  /*2680*/  @P2 BRA `(.L_x_87) ;  /* 0x0000000000e42947 */ /* 0x000fea0003800000 */
[----:B------:R-:W-:Y:S01]  /*2690*/  LOP3.LUT R6, R26, 0x1, RZ, 0xc0, !PT ;  /* 0x000000011a067812 */ /* 0x000fe200078ec0ff */
[----:B------:R-:W-:Y:S01]  /*26a0*/  ULDC.64 UR26, c[0x0][0x268] ;  /* 0x00009a00001a7ab9 */ /* 0x000fe20000000a00 */
[----:B------:R-:W-:Y:S02]  /*26b0*/  P2R R32, PR, RZ, 0x8 ;  /* 0x00000008ff207803 */ /* 0x000fe40000000000 */
[----:B------:R-:W-:Y:S01]  /*26c0*/  ISETP.NE.U32.AND P3, PT, R6, 0x1, PT ;  /* 0x000000010600780c */ /* 0x000fe20003f65070 */
[----:B------:R-:W-:Y:S01]  /*26d0*/  IMAD.U32 R6, RZ, RZ, UR25 ;  /* 0x00000019ff067e24 */ /* 0x000fe2000f8e00ff */
[----:B------:R-:W-:Y:S02]  /*26e0*/  IADD3 R12, P0, R0, UR25, RZ ;  /* 0x00000019000c7c10 */ /* 0x000fe4000ff1e0ff */
[----:B------:R-:W-:Y:S02]  /*26f0*/  P2R R31, PR, RZ, 0x4 ;  /* 0x00000004ff1f7803 */ /* 0x000fe40000000000 */
[----:B------:R-:W-:Y:S01]  /*2700*/  LEA.HI.X.SX32 R13, R6, R39, 0x1, P0 ;  /* 0x00000027060d7211 */ /* 0x000fe200000f0eff */
[----:B------:R-:W-:Y:S01]  /*2710*/  IMAD.WIDE.U32 R6, R12, UR32, R4 ;  /* 0x000000200c067c25 */ /* 0x000fe2000f8e0004 */
[----:B------:R-:W-:-:S03]  /*2720*/  P2R R33, PR, RZ, 0x10 ;  /* 0x00000010ff217803 */ /* 0x000fc60000000000 */
[----:B------:R-:W-:Y:S01]  /*2730*/  IMAD R13, R13, UR32, RZ ;  /* 0x000000200d0d7c24 */ /* 0x000fe2000f8e02ff */
[----:B------:R-:W-:Y:S01]  /*2740*/  IADD3 R6, P0, R6, UR38, RZ ;  /* 0x0000002606067c10 */ /* 0x000fe2000ff1e0ff */
[----:B------:R-:W2:Y:S02]  /*2750*/  @!P3 LDC.64 R18, c[0x0][0x220] ;  /* 0x00008800ff12bb82 */ /* 0x000ea40000000a00 */
        /* <DEDUP_REMOVED lines=9> */
[----:B--2---:R-:W-:-:S04]  /*27f0*/  @!P3 LEA R18, P0, R6, R18, 0x1 ;  /* 0x000000120612b211 */ /* 0x004fc800078008ff */
[----:B------:R-:W-:-:S05]  /*2800*/  @!P3 LEA.HI.X R19, R6, R19, R13, 0x1, P0 ;  /* 0x000000130613b211 */ /* 0x000fca00000f0c0d */
[----:B------:R-:W2:Y:S01]  /*2810*/  @P2 LDC.64 R16, c[0x0][0x220] ;  /* 0x00008800ff102b82 */ /* 0x000ea20000000a00 */
[----:B------:R-:W-:Y:S01]  /*2820*/  @!PT LDS RZ, [RZ] ;  /* 0x00000000fffff984 */ /* 0x000fe20000000800 */
[----:B------:R-:W-:Y:S01]  /*2830*/  @!PT LDS RZ, [RZ] ;  /* 0x00000000fffff984 */ /* 0x000fe20000000800 */
[----:B------:R-:W-:Y:S01]  /*2840*/  @!PT LDS RZ, [RZ] ;  /* 0x00000000fffff984 */ /* 0x000fe20000000800 */
[----:B------:R3:W-:Y:S04]  /*2850*/  @!P3 LDGSTS.E.BYPASS.LTC128B.128 [R233+0x14000], desc[UR8][R18.64] ;  /* 0x1400000012e9bfae */ /* 0x0007e8000b901d48 */
[----:B------:R3:W-:Y:S01]  /*2860*/  @P3 STS.128 [R233+0x14000], RZ ;  /* 0x014000ffe9003388 */ /* 0x0007e20000000c00 */
[----:B------:R-:W-:Y:S02]  /*2870*/  ISETP.NE.AND P3, PT, R32, RZ, PT ;  /* 0x000000ff2000720c */ /* 0x000fe40003f65270 */
[----:B------:R-:W4:Y:S01]  /*2880*/  @P1 LDC.64 R14, c[0x0][0x220] ;  /* 0x00008800ff0e1b82 */ /* 0x000f220000000a00 */
[----:B--2---:R-:W-:-:S04]  /*2890*/  @P2 LEA R16, P0, R6, R16, 0x1 ;  /* 0x0000001006102211 */ /* 0x004fc800078008ff */
[C---:B------:R-:W-:Y:S02]  /*28a0*/  @P2 LEA.HI.X R17, R6.reuse, R17, R13, 0x1, P0 ;  /* 0x0000001106112211 */ /* 0x040fe400000f0c0d */
[----:B----4-:R-:W-:-:S03]  /*28b0*/  @P1 LEA R14, P0, R6, R14, 0x1 ;  /* 0x0000000e060e1211 */ /* 0x010fc600078008ff */
[----:B------:R-:W-:Y:S01]  /*28c0*/  @!PT LDS RZ, [RZ] ;  /* 0x00000000fffff984 */ /* 0x000fe20000000800 */
[----:B------:R-:W-:Y:S01]  /*28d0*/  @!PT LDS RZ, [RZ] ;  /* 0x00000000fffff984 */ /* 0x000fe20000000800 */
[----:B------:R-:W-:Y:S01]  /*28e0*/  @!PT LDS RZ, [RZ] ;  /* 0x00000000fffff984 */ /* 0x000fe20000000800 */
[----:B------:R3:W-:Y:S01]  /*28f0*/  @P2 LDGSTS.E.BYPASS.LTC128B.128 [R233+0x15000], desc[UR8][R16.64+0x80] ;  /* 0x1500008010e92fae */ /* 0x0007e2000b901d48 */
[----:B------:R-:W-:-:S03]  /*2900*/  @P1 LEA.HI.X R15, R6, R15, R13, 0x1, P0 ;  /* 0x0000000f060f1211 */ /* 0x000fc600000f0c0d */
[----:B------:R3:W-:Y:S01]  /*2910*/  @!P2 STS.128 [R233+0x15000], RZ ;  /* 0x015000ffe900a388 */ /* 0x0007e20000000c00 */
[----:B------:R-:W-:Y:S02]  /*2920*/  LOP3.LUT P0, RZ, R7, 0x8, RZ, 0xc0, !PT ;  /* 0x0000000807ff7812 */ /* 0x000fe4000780c0ff */
[----:B------:R-:W-:Y:S01]  /*2930*/  ISETP.NE.AND P2, PT, R31, RZ, PT ;  /* 0x000000ff1f00720c */ /* 0x000fe20003f45270 */
        /* <DEDUP_REMOVED lines=14> */
.L_x_87:
[----:B------:R-:W-:Y:S05]  /*2a20*/  BSYNC B0 ;  /* 0x0000000000007941 */ /* 0x000fea0003800000 */
.L_x_86:
[----:B------:R-:W-:Y:S01]  /*2a30*/  IADD3 R6, P0, R30, UR16, RZ ;  /* 0x000000101e067c10 */ /* 0x000fe2000ff1e0ff */
[C---:B---3--:R-:W-:Y:S01]  /*2a40*/  VIADD R12, R249.reuse, 0x8 ;  /* 0x00000008f90c7836 */ /* 0x048fe20000000000 */
[C---:B------:R-:W-:Y:S01]  /*2a50*/  SHF.L.U64.HI R7, R249.reuse, 0x2, R243 ;  /* 0x00000002f9077819 */ /* 0x040fe200000102f3 */
[----:B------:R-:W-:Y:S01]  /*2a60*/  IMAD.MOV.U32 R242, RZ, RZ, 0x7f800000 ;  /* 0x7f800000fff27424 */ /* 0x000fe200078e00ff */
[----:B------:R-:W-:Y:S01]  /*2a70*/  ISETP.GE.AND P1, PT, R249, UR10, PT ;  /* 0x0000000af9007c0c */ /* 0x000fe2000bf26270 */
[----:B------:R-:W-:Y:S01]  /*2a80*/  IMAD.MOV.U32 R241, RZ, RZ, 0x7f800000 ;  /* 0x7f800000fff17424 */ /* 0x000fe200078e00ff */
[----:B------:R-:W-:Y:S01]  /*2a90*/  IADD3.X R7, R7, UR15, RZ, P0, !PT ;  /* 0x0000000f07077c10 */ /* 0x000fe200087fe4ff */
[----:B------:R-:W0:Y:S01]  /*2aa0*/  LDGDEPBAR ;  /* 0x00000000000079af */ /* 0x000e220000000000 */
[----:B------:R-:W-:-:S09]  /*2ab0*/  ISETP.GE.AND P0, PT, R12, UR10, PT ;  /* 0x0000000a0c007c0c */ /* 0x000fd2000bf06270 */
[----:B------:R2:W5:Y:S04]  /*2ac0*/  @!P1 LDG.E R241, desc[UR8][R6.64] ;  /* 0x0000000806f19981 */ /* 0x000568000c1e1900 */
[----:B------:R2:W5:Y:S01]  /*2ad0*/  @!P0 LDG.E R242, desc[UR8][R6.64+0x20] ;  /* 0x0000200806f28981 */ /* 0x000562000c1e1900 */
[C---:B------:R-:W-:Y:S01]  /*2ae0*/  ISETP.GE.AND P1, PT, R0.reuse, UR10, PT ;  /* 0x0000000a00007c0c */ /* 0x040fe2000bf26270 */
[----:B------:R-:W-:Y:S01]  /*2af0*/  BSSY B0, `(.L_x_88) ;  /* 0x000002a000007945 */ /* 0x000fe20003800000 */
[----:B------:R-:W-:-:S11]  /*2b00*/  VIADD R14, R0, 0x20 ;  /* 0x00000020000e7836 */ /* 0x000fd60000000000 */
[----:B------:R2:W-:Y:S04]  /*2b10*/  @P1 STS.128 [R233+0x8000], RZ ;  /* 0x008000ffe9001388 */ /* 0x0005e80000000c00 */
[----:B------:R2:W-:Y:S04]  /*2b20*/  @P1 STS.128 [R233+0xa000], RZ ;  /* 0x00a000ffe9001388 */ /* 0x0005e80000000c00 */
[----:B------:R2:W-:Y:S04]  /*2b30*/  @P1 STS.128 [R233+0xc000], RZ ;  /* 0x00c000ffe9001388 */ /* 0x0005e80000000c00 */
[----:B------:R2:W-:Y:S01]  /*2b40*/  @P1 STS.128 [R233+0xe000], RZ ;  /* 0x00e000ffe9001388 */ /* 0x0005e20000000c00 */
[----:B------:R-:W-:Y:S05]  /*2b50*/  @P1 BRA `(.L_x_89) ;  /* 0x00000000008c1947 */ /* 0x000fea0003800000 */
[----:B------:R-:W3:Y:S01]  /*2b60*/  LDC.64 R16, c[0x0][0x3e0] ;  /* 0x0000f800ff107b82 */ /* 0x000ee20000000a00 */
[----:B--2---:R-:W-:Y:S01]  /*2b70*/  IMAD R6, R27, R8, RZ ;  /* 0x000000081b067224 */ /* 0x004fe200078e02ff */
[----:B------:R-:W-:Y:S01]  /*2b80*/  UMOV UR26, UR19 ;  /* 0x00000013001a7c82 */ /* 0x000fe20008000000 */
[----:B------:R-:W-:Y:S01]  /*2b90*/  UMOV UR27, UR40 ;  /* 0x00000028001b7c82 */ /* 0x000fe20008000000 */
[----:B------:R4:W-:Y:S01]  /*2ba0*/  @P3 STS.128 [R233+0x8000], RZ ;  /* 0x008000ffe9003388 */ /* 0x0009e20000000c00 */
[-C--:B------:R-:W-:Y:S02]  /*2bb0*/  IMAD R12, R9, R22.reuse, R6 ;  /* 0x00000016090c7224 */ /* 0x080fe400078e0206 */
[----:B------:R-:W-:-:S05]  /*2bc0*/  IMAD.WIDE.U32 R6, R8, R22, UR26 ;  /* 0x0000001a08067e25 */ /* 0x000fca000f8e0016 */
[----:B------:R-:W-:-:S03]  /*2bd0*/  IADD3 R7, R7, R12, RZ ;  /* 0x0000000c07077210 */ /* 0x000fc60007ffe0ff */
[----:B------:R-:W-:-:S05]  /*2be0*/  IMAD.WIDE.U32 R12, R29, UR56, R6 ;  /* 0x000000381d0c7c25 */ /* 0x000fca000f8e0006 */
[----:B------:R-:W-:Y:S01]  /*2bf0*/  IADD3 R13, R13, UR11, RZ ;  /* 0x0000000b0d0d7c10 */ /* 0x000fe2000fffe0ff */
[----:B---3--:R-:W-:-:S03]  /*2c00*/  IMAD.WIDE R6, R4, 0x2, R16 ;  /* 0x0000000204067825 */ /* 0x008fc600078e0210 */
[----:B------:R-:W-:-:S04]  /*2c10*/  LEA R6, P0, R12, R6, 0x1 ;  /* 0x000000060c067211 */ /* 0x000fc800078008ff */
[----:B------:R-:W-:Y:S02]  /*2c20*/  LEA.HI.X R7, R12, R7, R13, 0x1, P0 ;  /* 0x000000070c077211 */ /* 0x000fe400000f0c0d */
[----:B------:R-:W-:Y:S02]  /*2c30*/  @!P3 MOV R12, R238 ;  /* 0x000000ee000cb202 */ /* 0x000fe40000000f00 */
        /* <DEDUP_REMOVED lines=21> */
.L_x_89:
[----:B------:R-:W-:Y:S05]  /*2d90*/  BSYNC B0 ;  /* 0x0000000000007941 */ /* 0x000fea0003800000 */
.L_x_88:
        /* <DEDUP_REMOVED lines=8> */
[C---:B--234-:R-:W-:Y:S01]  /*2e20*/  IMAD.WIDE.U32 R6, R8.reuse, 0x20, RZ ;  /* 0x0000002008067825 */ /* 0x05cfe200078e00ff */
[C---:B------:R-:W-:Y:S01]  /*2e30*/  @!P3 LEA R12, P0, R8.reuse, R238, 0x6 ;  /* 0x000000ee080cb211 */ /* 0x040fe200078030ff */
[----:B------:R2:W-:Y:S03]  /*2e40*/  @P3 STS.128 [R233+0x9000], RZ ;  /* 0x009000ffe9003388 */ /* 0x0005e60000000c00 */
        /* <DEDUP_REMOVED lines=25> */
[----:B--2---:R-:W-:Y:S02]  /*2fe0*/  P2R R10, PR, RZ, 0x1 ;  /* 0x00000001ff0a7803 */ /* 0x004fe40000000000 */
[----:B------:R-:W-:-:S04]  /*2ff0*/  LEA R8, P0, R6, UR12, 0x1 ;  /* 0x0000000c06087c11 */ /* 0x000fc8000f8008ff */
[----:B------:R-:W-:Y:S02]  /*3000*/  LEA.HI.X R9, R6, UR13, R7, 0x1, P0 ;  /* 0x0000000d06097c11 */ /* 0x000fe400080f0c07 */
[----:B------:R-:W-:-:S03]  /*3010*/  ISETP.NE.AND P0, PT, R10, RZ, PT ;  /* 0x000000ff0a00720c */ /* 0x000fc60003f05270 */
[----:B------:R-:W-:Y:S01]  /*3020*/  @!PT LDS RZ, [RZ] ;  /* 0x00000000fffff984 */ /* 0x000fe20000000800 */
[----:B------:R-:W-:Y:S01]  /*3030*/  @!PT LDS RZ, [RZ] ;  /* 0x00000000fffff984 */ /* 0x000fe20000000800 */
[----:B------:R-:W-:Y:S01]  /*3040*/  @!PT LDS RZ, [RZ] ;  /* 0x00000000fffff984 */ /* 0x000fe20000000800 */
[----:B------:R2:W-:Y:S10]  /*3050*/  LDGSTS.E.BYPASS.LTC128B.128 [R233+0xf000], desc[UR8][R8.64+0x180] ;  /* 0x0f00018008e97fae */ /* 0x0005f4000b901d48 */
.L_x_91:
[----:B------:R-:W-:Y:S05]  /*3060*/  BSYNC B0 ;  /* 0x0000000000007941 */ /* 0x000fea0003800000 */
.L_x_90:
[----:B------:R1:W-:Y:S01]  /*3070*/  @P1 STS.128 [R233], RZ ;  /* 0x000000ffe9001388 */ /* 0x0003e20000000c00 */
[----:B------:R-:W-:Y:S03]  /*3080*/  BSSY B0, `(.L_x_92) ;  /* 0x0000026000007945 */ /* 0x000fe60003800000 */
[----:B------:R1:W-:Y:S04]  /*3090*/  @P1 STS.128 [R233+0x2000], RZ ;  /* 0x002000ffe9001388 */ /* 0x0003e80000000c00 */
[----:B------:R1:W-:Y:S04]  /*30a0*/  @P1 STS.128 [R233+0x4000], RZ ;  /* 0x004000ffe9001388 */ /* 0x0003e80000000c00 */
[----:B------:R1:W-:Y:S01]  /*30b0*/  @P1 STS.128 [R233+0x6000], RZ ;  /* 0x006000ffe9001388 */ /* 0x0003e20000000c00 */
[----:B------:R-:W-:Y:S05]  /*30c0*/  @P1 BRA `(.L_x_93) ;  /* 0x0000000000841947 */ /* 0x000fea0003800000 */
[----:B--2---:R-:W2:Y:S01]  /*30d0*/  LDC.64 R10, c[0x0][0x210] ;  /* 0x00008400ff0a7b82 */ /* 0x004ea20000000a00 */
[----:B---34-:R-:W-:Y:S01]  /*30e0*/  MOV R6, UR45 ;  /* 0x0000002d00067c02 */ /* 0x018fe20008000f00 */
[----:B------:R3:W-:Y:S01]  /*30f0*/  @P3 STS.128 [R233], RZ ;  /* 0x000000ffe9003388 */ /* 0x0007e20000000c00 */
[----:B------:R-:W-:-:S03]  /*3100*/  MOV R7, UR39 ;  /* 0x0000002700077c02 */ /* 0x000fc60008000f00 */
[----:B------:R-:W-:-:S05]  /*3110*/  IMAD.WIDE.U32 R6, R22, UR28, R6 ;  /* 0x0000001c16067c25 */ /* 0x000fca000f8e0006 */
[----:B------:R-:W-:-:S03]  /*3120*/  IADD3 R7, R35, R7, RZ ;  /* 0x0000000723077210 */ /* 0x000fc60007ffe0ff */
[----:B------:R-:W-:-:S04]  /*3130*/  IMAD.WIDE.U32 R8, R34, UR56, R6 ;  /* 0x0000003822087c25 */ /* 0x000fc8000f8e0006 */
[----:B------:R-:W-:Y:S02]  /*3140*/  VIADD R9, R9, UR14 ;  /* 0x0000000e09097c36 */ /* 0x000fe40008000000 */
[----:B--2---:R-:W-:-:S03]  /*3150*/  IMAD.WIDE R6, R4, 0x2, R10 ;  /* 0x0000000204067825 */ /* 0x004fc600078e020a */
[----:B------:R-:W-:-:S04]  /*3160*/  LEA R6, P1, R8, R6, 0x1 ;  /* 0x0000000608067211 */ /* 0x000fc800078208ff */
[----:B------:R-:W-:Y:S01]  /*3170*/  LEA.HI.X R7, R8, R7, R9, 0x1, P1 ;  /* 0x0000000708077211 */ /* 0x000fe200008f0c09 */
[----:B------:R-:W-:Y:S01]  /*3180*/  @!P3 IMAD.MOV.U32 R9, RZ, RZ, R239 ;  /* 0x000000ffff09b224 */ /* 0x000fe200078e00ef */
        /* <DEDUP_REMOVED lines=21> */
.L_x_93:
[----:B------:R-:W-:Y:S05]  /*32e0*/  BSYNC B0 ;  /* 0x0000000000007941 */ /* 0x000fea0003800000 */
.L_x_92:
[----:B------:R1:W-:Y:S01]  /*32f0*/  @P0 STS.128 [R233+0x1000], RZ ;  /* 0x001000ffe9000388 */ /* 0x0003e20000000c00 */
[----:B------:R-:W-:Y:S03]  /*3300*/  BSSY B0, `(.L_x_94) ;  /* 0x0000029000007945 */ /* 0x000fe60003800000 */
[----:B------:R1:W-:Y:S04]  /*3310*/  @P0 STS.128 [R233+0x3000], RZ ;  /* 0x003000ffe9000388 */ /* 0x0003e80000000c00 */
[----:B------:R1:W-:Y:S04]  /*3320*/  @P0 STS.128 [R233+0x5000], RZ ;  /* 0x005000ffe9000388 */ /* 0x0003e80000000c00 */
[----:B------:R1:W-:Y:S01]  /*3330*/  @P0 STS.128 [R233+0x7000], RZ ;  /* 0x007000ffe9000388 */ /* 0x0003e20000000c00 */
[----:B------:R-:W-:Y:S05]  /*3340*/  @P0 BRA `(.L_x_95) ;  /* 0x0000000000900947 */ /* 0x000fea0003800000 */
[----:B------:R-:W-:Y:S01]  /*3350*/  USHF.L.U32 UR11, UR29, 0x5, URZ ;  /* 0x000000051d0b7899 */ /* 0x000fe2000800063f */
[----:B--23--:R-:W-:Y:S01]  /*3360*/  IMAD.U32 R9, RZ, RZ, UR28 ;  /* 0x0000001cff097e24 */ /* 0x00cfe2000f8e00ff */
[----:B------:R-:W-:Y:S01]  /*3370*/  UIMAD.WIDE.U32 UR12, UR28, 0x20, URZ ;  /* 0x000000201c0c78a5 */ /* 0x000fe2000f8e003f */
[----:B------:R-:W-:Y:S01]  /*3380*/  IMAD.U32 R8, RZ, RZ, UR29 ;  /* 0x0000001dff087e24 */ /* 0x000fe2000f8e00ff */
[----:B------:R2:W-:Y:S02]  /*3390*/  @P3 STS.128 [R233+0x1000], RZ ;  /* 0x001000ffe9003388 */ /* 0x0005e40000000c00 */
[----:B----4-:R-:W-:Y:S01]  /*33a0*/  IMAD.U32 R7, RZ, RZ, UR11 ;  /* 0x0000000bff077e24 */ /* 0x010fe2000f8e00ff */
[C---:B------:R-:W-:Y:S02]  /*33b0*/  @!P3 LEA R12, P0, R9.reuse, R237, 0x6 ;  /* 0x000000ed090cb211 */ /* 0x040fe400078030ff */
[----:B------:R-:W-:Y:S02]  /*33c0*/  IADD3 R6, P1, R20, UR12, RZ ;  /* 0x0000000c14067c10 */ /* 0x000fe4000ff3e0ff */
[----:B------:R-:W-:-:S02]  /*33d0*/  @!P3 LEA.HI.X R13, R9, R239, R8, 0x6, P0 ;  /* 0x000000ef090db211 */ /* 0x000fc400000f3408 */
[----:B------:R-:W-:Y:S02]  /*33e0*/  IADD3.X R7, R37, UR13, R7, P1, !PT ;  /* 0x0000000d25077c10 */ /* 0x000fe40008ffe407 */
[C---:B------:R-:W-:Y:S01]  /*33f0*/  @!P5 LEA R10, P1, R6.reuse, UR22, 0x1 ;  /* 0x00000016060adc11 */ /* 0x040fe2000f8208ff */
[----:B------:R-:W-:Y:S01]  /*3400*/  @!PT LDS RZ, [RZ] ;  /* 0x00000000fffff984 */ /* 0x000fe20000000800 */
[----:B------:R-:W-:Y:S01]  /*3410*/  @!PT LDS RZ, [RZ] ;  /* 0x00000000fffff984 */ /* 0x000fe20000000800 */
[----:B------:R-:W-:Y:S01]  /*3420*/  @!PT LDS RZ, [RZ] ;  /* 0x00000000fffff984 */ /* 0x000fe20000000800 */
[----:B------:R2:W-:Y:S01]  /*3430*/  @!P3 LDGSTS.E.BYPASS.LTC128B.128 [R233+0x1000], desc[UR8][R12.64] ;  /* 0x010000000ce9bfae */ /* 0x0005e2000b901d48 */
[C---:B------:R-:W-:Y:S02]  /*3440*/  @!P4 LEA R8, P0, R6.reuse, UR22, 0x1 ;  /* 0x000000160608cc11 */ /* 0x040fe4000f8008ff */
[C-C-:B------:R-:W-:Y:S01]  /*3450*/  @!P5 LEA.HI.X R11, R6.reuse, UR23, R7.reuse, 0x1, P1 ;  /* 0x00000017060bdc11 */ /* 0x140fe200088f0c07 */
[----:B------:R2:W-:Y:S01]  /*3460*/  @P5 STS.128 [R233+0x3000], RZ ;  /* 0x003000ffe9005388 */ /* 0x0005e20000000c00 */
[----:B------:R-:W-:-:S03]  /*3470*/  @!P4 LEA.HI.X R9, R6, UR23, R7, 0x1, P0 ;  /* 0x000000170609cc11 */ /* 0x000fc600080f0c07 */
        /* <DEDUP_REMOVED lines=11> */
[----:B--2---:R-:W-:-:S04]  /*3530*/  LEA R8, P0, R6, UR22, 0x1 ;  /* 0x0000001606087c11 */ /* 0x004fc8000f8008ff */
[----:B------:R-:W-:-:S05]  /*3540*/  LEA.HI.X R9, R6, UR23, R7, 0x1, P0 ;  /* 0x0000001706097c11 */ /* 0x000fca00080f0c07 */
[----:B------:R-:W-:Y:S01]  /*3550*/  @!PT LDS RZ, [RZ] ;  /* 0x00000000fffff984 */ /* 0x000fe20000000800 */
[----:B------:R-:W-:Y:S01]  /*3560*/  @!PT LDS RZ, [RZ] ;  /* 0x00000000fffff984 */ /* 0x000fe20000000800 */
[----:B------:R-:W-:Y:S01]  /*3570*/  @!PT LDS RZ, [RZ] ;  /* 0x00000000fffff984 */ /* 0x000fe20000000800 */
[----:B------:R2:W-:Y:S04]  /*3580*/  LDGSTS.E.BYPASS.LTC128B.128 [R233+0x7000], desc[UR8][R8.64+0x180] ;  /* 0x0700018008e97fae */ /* 0x0005e8000b901d48 */
.L_x_95:
[----:B------:R-:W-:Y:S05]  /*3590*/  BSYNC B0 ;  /* 0x0000000000007941 */ /* 0x000fea0003800000 */
.L_x_94:
[----:B------:R1:W-:Y:S01]  /*35a0*/  @P2 STS.128 [R233+0x10000], RZ ;  /* 0x010000ffe9002388 */ /* 0x0003e20000000c00 */
[----:B------:R-:W-:Y:S03]  /*35b0*/  BSSY B0, `(.L_x_96) ;  /* 0x000003c000007945 */ /* 0x000fe60003800000 */
[----:B------:R1:W-:Y:S04]  /*35c0*/  @P2 STS.128 [R233+0x11000], RZ ;  /* 0x011000ffe9002388 */ /* 0x0003e80000000c00 */
[----:B------:R1:W-:Y:S04]  /*35d0*/  @P2 STS.128 [R233+0x12000], RZ ;  /* 0x012000ffe9002388 */ /* 0x0003e80000000c00 */
[----:B------:R1:W-:Y:S01]  /*35e0*/  @P2 STS.128 [R233+0x13000], RZ ;  /* 0x013000ffe9002388 */ /* 0x0003e20000000c00 */
[----:B------:R-:W-:Y:S05]  /*35f0*/  @P2 BRA `(.L_x_97) ;  /* 0x0000000000dc2947 */ /* 0x000fea0003800000 */
[----:B--234-:R-:W-:Y:S01]  /*3600*/  LOP3.LUT R6, R26, 0x1, RZ, 0xc0, !PT ;  /* 0x000000011a067812 */ /* 0x01cfe200078ec0ff */
[----:B------:R-:W-:Y:S01]  /*3610*/  ULDC.64 UR10, c[0x0][0x260] ;  /* 0x00009800000a7ab9 */ /* 0x000fe20000000a00 */
[----:B------:R-:W-:Y:S02]  /*3620*/  P2R R14, PR, RZ, 0x8 ;  /* 0x00000008ff0e7803 */ /* 0x000fe40000000000 */
[----:B------:R-:W-:Y:S01]  /*3630*/  ISETP.NE.U32.AND P3, PT, R6, 0x1, PT ;  /* 0x000000010600780c */ /* 0x000fe20003f65070 */
[----:B------:R-:W-:Y:S01]  /*3640*/  IMAD.U32 R6, RZ, RZ, UR25 ;  /* 0x00000019ff067e24 */ /* 0x000fe2000f8e00ff */
[----:B------:R-:W-:Y:S02]  /*3650*/  LOP3.LUT R7, R26, 0xff, RZ, 0xc0, !PT ;  /* 0x000000ff1a077812 */ /* 0x000fe400078ec0ff */
[----:B------:R-:W-:Y:S02]  /*3660*/  IADD3 R0, P0, R0, UR25, RZ ;  /* 0x0000001900007c10 */ /* 0x000fe4000ff1e0ff */
[----:B------:R-:W-:-:S02]  /*3670*/  LOP3.LUT P2, RZ, R7, 0x2, RZ, 0xc0, !PT ;  /* 0x0000000207ff7812 */ /* 0x000fc4000784c0ff */
[----:B------:R-:W-:Y:S01]  /*3680*/  LOP3.LUT P1, RZ, R7, 0x4, RZ, 0xc0, !PT ;  /* 0x0000000407ff7812 */ /* 0x000fe2000782c0ff */
[----:B------:R-:W-:Y:S01]  /*3690*/  IMAD.WIDE.U32 R4, R0, UR34, R4 ;  /* 0x0000002200047c25 */ /* 0x000fe2000f8e0004 */
[----:B------:R-:W-:Y:S02]  /*36a0*/  LEA.HI.X.SX32 R6, R6, R39, 0x1, P0 ;  /* 0x0000002706067211 */ /* 0x000fe400000f0eff */
[----:B------:R-:W-:Y:S01]  /*36b0*/  P2R R15, PR, RZ, 0x10 ;  /* 0x00000010ff0f7803 */ /* 0x000fe20000000000 */
[----:B------:R-:W2:Y:S01]  /*36c0*/  @!P3 LDC.64 R12, c[0x0][0x218] ;  /* 0x00008600ff0cbb82 */ /* 0x000ea20000000a00 */
[----:B------:R-:W-:Y:S01]  /*36d0*/  IADD3 R4, P0, R4, UR41, RZ ;  /* 0x0000002904047c10 */ /* 0x000fe2000ff1e0ff */
[----:B------:R-:W-:-:S04]  /*36e0*/  IMAD R6, R6, UR34, RZ ;  /* 0x0000002206067c24 */ /* 0x000fc8000f8e02ff */
[----:B------:R-:W-:Y:S02]  /*36f0*/  IMAD R6, R0, UR35, R6 ;  /* 0x0000002300067c24 */ /* 0x000fe4000f8e0206 */
[----:B------:R-:W3:Y:S01]  /*3700*/  @P2 LDC.64 R10, c[0x0][0x218] ;  /* 0x00008600ff0a2b82 */ /* 0x000ee20000000a00 */
[----:B------:R-:W-:Y:S02]  /*3710*/  IMAD R0, R38, UR10, RZ ;  /* 0x0000000a26007c24 */ /* 0x000fe4000f8e02ff */
[----:B------:R-:W-:Y:S02]  /*3720*/  IADD3.X R5, R5, UR43, R6, P0, !PT ;  /* 0x0000002b05057c10 */ /* 0x000fe400087fe406 */
[----:B------:R-:W-:-:S03]  /*3730*/  IMAD R0, R23, UR11, R0 ;  /* 0x0000000b17007c24 */ /* 0x000fc6000f8e0200 */
[----:B------:R-:W4:Y:S01]  /*3740*/  @P1 LDC.64 R8, c[0x0][0x218] ;  /* 0x00008600ff081b82 */ /* 0x000f220000000a00 */
[----:B------:R-:W-:-:S04]  /*3750*/  IMAD.WIDE.U32 R4, R23, UR10, R4 ;  /* 0x0000000a17047c25 */ /* 0x000fc8000f8e0004 */
[----:B------:R-:W-:Y:S01]  /*3760*/  IMAD.IADD R0, R5, 0x1, R0 ;  /* 0x0000000105007824 */ /* 0x000fe200078e0200 */
[----:B--2---:R-:W-:-:S04]  /*3770*/  @!P3 LEA R12, P0, R4, R12, 0x1 ;  /* 0x0000000c040cb211 */ /* 0x004fc800078008ff */
[C---:B------:R-:W-:Y:S02]  /*3780*/  @!P3 LEA.HI.X R13, R4.reuse, R13, R0, 0x1, P0 ;  /* 0x0000000d040db211 */ /* 0x040fe400000f0c00 */
[----:B---3--:R-:W-:-:S03]  /*3790*/  @P2 LEA R10, P0, R4, R10, 0x1 ;  /* 0x0000000a040a2211 */ /* 0x008fc600078008ff */
[----:B------:R-:W-:Y:S01]  /*37a0*/  @!PT LDS RZ, [RZ] ;  /* 0x00000000fffff984 */ /* 0x000fe20000000800 */
[----:B------:R-:W-:Y:S01]  /*37b0*/  @!PT LDS RZ, [RZ] ;  /* 0x00000000fffff984 */ /* 0x000fe20000000800 */
[----:B------:R-:W-:Y:S01]  /*37c0*/  @!PT LDS RZ, [RZ] ;  /* 0x00000000fffff984 */ /* 0x000fe20000000800 */
[----:B------:R2:W-:Y:S01]  /*37d0*/  @!P3 LDGSTS.E.BYPASS.LTC128B.128 [R233+0x10000], desc[UR8][R12.64] ;  /* 0x100000000ce9bfae */ /* 0x0005e2000b901d48 */
[----:B------:R-:W-:-:S03]  /*37e0*/  @P2 LEA.HI.X R11, R4, R11, R0, 0x1, P0 ;  /* 0x0000000b040b2211 */ /* 0x000fc600000f0c00 */
[----:B------:R2:W-:Y:S01]  /*37f0*/  @P3 STS.128 [R233+0x10000], RZ ;  /* 0x010000ffe9003388 */ /* 0x0005e20000000c00 */
[----:B------:R-:W-:Y:S02]  /*3800*/  ISETP.NE.AND P3, PT, R14, RZ, PT ;  /* 0x000000ff0e00720c */ /* 0x000fe40003f65270 */
[C---:B----4-:R-:W-:Y:S01]  /*3810*/  @P1 LEA R8, P0, R4.reuse, R8, 0x1 ;  /* 0x0000000804081211 */ /* 0x050fe200078008ff */
[----:B------:R-:W-:Y:S01]  /*3820*/  @!PT LDS RZ, [RZ] ;  /* 0x00000000fffff984 */ /* 0x000fe20000000800 */
[----:B------:R-:W-:Y:S01]  /*3830*/  @!PT LDS RZ, [RZ] ;  /* 0x00000000fffff984 */ /* 0x000fe20000000800 */
[----:B------:R-:W-:Y:S01]  /*3840*/  @!PT LDS RZ, [RZ] ;  /* 0x00000000fffff984 */ /* 0x000fe20000000800 */
[----:B------:R2:W-:Y:S03]  /*3850*/  @P2 LDGSTS.E.BYPASS.LTC128B.128 [R233+0x11000], desc[UR8][R10.64+0x80] ;  /* 0x110000800ae92fae */ /* 0x0005e6000b901d48 */
[----:B------:R-:W-:Y:S01]  /*3860*/  @P1 LEA.HI.X R9, R4, R9, R0, 0x1, P0 ;  /* 0x0000000904091211 */ /* 0x000fe200000f0c00 */
[----:B------:R2:W-:Y:S01]  /*3870*/  @!P2 STS.128 [R233+0x11000], RZ ;  /* 0x011000ffe900a388 */ /* 0x0005e20000000c00 */
[----:B------:R-:W-:-:S03]  /*3880*/  LOP3.LUT P0, RZ, R7, 0x8, RZ, 0xc0, !PT ;  /* 0x0000000807ff7812 */ /* 0x000fc6000780c0ff */
[----:B------:R-:W-:Y:S01]  /*3890*/  @!PT LDS RZ, [RZ] ;  /* 0x00000000fffff984 */ /* 0x000fe20000000800 */
[----:B------:R-:W-:Y:S01]  /*38a0*/  @!PT LDS RZ, [RZ] ;  /* 0x00000000fffff984 */ /* 0x000fe20000000800 */
[----:B------:R-:W-:Y:S01]  /*38b0*/  @!PT LDS RZ, [RZ] ;  /* 0x00000000fffff984 */ /* 0x000fe20000000800 */
[----:B------:R2:W-:Y:S04]  /*38c0*/  @P1 LDGSTS.E.BYPASS.LTC128B.128 [R233+0x12000], desc[UR8][R8.64+0x100] ;  /* 0x1200010008e91fae */ /* 0x0005e8000b901d48 */
[----:B------:R2:W-:Y:S06]  /*38d0*/  @!P1 STS.128 [R233+0x12000], RZ ;  /* 0x012000ffe9009388 */ /* 0x0005ec0000000c00 */
[----:B------:R-:W3:Y:S02]  /*38e0*/  @P0 LDC.64 R6, c[0x0][0x218] ;  /* 0x00008600ff060b82 */ /* 0x000ee40000000a00 */
[----:B---3--:R-:W-:-:S04]  /*38f0*/  @P0 LEA R6, P4, R4, R6, 0x1 ;  /* 0x0000000604060211 */ /* 0x008fc800078808ff */
[----:B------:R-:W-:Y:S02]  /*3900*/  @P0 LEA.HI.X R7, R4, R7, R0, 0x1, P4 ;  /* 0x0000000704070211 */ /* 0x000fe400020f0c00 */
[----:B------:R-:W-:-:S03]  /*3910*/  ISETP.NE.AND P4, PT, R15, RZ, PT ;  /* 0x000000ff0f00720c */ /* 0x000fc60003f85270 */
[----:B------:R-:W-:Y:S01]  /*3920*/  @!PT LDS RZ, [RZ] ;  /* 0x00000000fffff984 */ /* 0x000fe20000000800 */
[----:B------:R-:W-:Y:S01]  /*3930*/  @!PT LDS RZ, [RZ] ;  /* 0x00000000fffff984 */ /* 0x000fe20000000800 */
[----:B------:R-:W-:Y:S01]  /*3940*/  @!PT LDS RZ, [RZ] ;  /* 0x00000000fffff984 */ /* 0x000fe20000000800 */
[----:B------:R2:W-:Y:S04]  /*3950*/  @P0 LDGSTS.E.BYPASS.LTC128B.128 [R233+0x13000], desc[UR8][R6.64+0x180] ;  /* 0x1300018006e90fae */ /* 0x0005e8000b901d48 */
[----:B------:R2:W-:Y:S04]  /*3960*/  @!P0 STS.128 [R233+0x13000], RZ ;  /* 0x013000ffe9008388 */ /* 0x0005e80000000c00 */
.L_x_97:
[----:B------:R-:W-:Y:S05]  /*3970*/  BSYNC B0 ;  /* 0x0000000000007941 */ /* 0x000fea0003800000 */
.L_x_96:
[----:B------:R-:W0:Y:S01]  /*3980*/  LDGDEPBAR ;  /* 0x00000000000079af */ /* 0x000e220000000000 */
[----:B------:R-:W-:Y:S01]  /*3990*/  UIADD3 UR10, UR4, 0x14000, URZ ;  /* 0x00014000040a7890 */ /* 0x000fe2000fffe03f */
[----:B------:R-:W-:Y:S01]  /*39a0*/  IMAD.MOV.U32 R0, RZ, RZ, 0x20 ;  /* 0x00000020ff007424 */ /* 0x000fe200078e00ff */
[C---:B------:R-:W-:Y:S01]  /*39b0*/  LOP3.LUT P1, RZ, R36.reuse, 0x4, RZ, 0xc0, !PT ;  /* 0x0000000424ff7812 */ /* 0x040fe2000782c0ff */
[----:B------:R-:W-:Y:S01]  /*39c0*/  IMAD.MOV.U32 R192, RZ, RZ, 0x40 ;  /* 0x00000040ffc07424 */ /* 0x000fe200078e00ff */
[----:B------:R-:W-:Y:S01]  /*39d0*/  LOP3.LUT P0, RZ, R36, 0x2, RZ, 0xc0, !PT ;  /* 0x0000000224ff7812 */ /* 0x000fe2000780c0ff */
[----:B------:R-:W-:Y:S01]  /*39e0*/  IMAD.SHL.U32 R244, R249, 0x4, RZ ;  /* 0x00000004f9f47824 */ /* 0x000fe200078e00ff */
[----:B------:R-:W-:Y:S02]  /*39f0*/  LEA R4, R230, UR10, 0x1 ;  /* 0x0000000ae6047c11 */ /* 0x000fe4000f8e08ff */
[----:B------:R-:W-:Y:S02]  /*3a00*/  CS2R R126, SRZ ;  /* 0x00000000007e7805 */ /* 0x000fe4000001ff00 */
[----:B------:R-:W-:-:S02]  /*3a10*/  SEL R0, R0, 0xffffffe0, !P0 ;  /* 0xffffffe000007807 */ /* 0x000fc40004000000 */
[----:B------:R-:W-:Y:S02]  /*3a20*/  CS2R R124, SRZ ;  /* 0x00000000007c7805 */ /* 0x000fe4000001ff00 */
[----:B------:R-:W-:Y:S02]  /*3a30*/  SEL R192, R192, 0xffffffc0, !P1 ;  /* 0xffffffc0c0c07807 */ /* 0x000fe40004800000 */
[----:B------:R-:W-:Y:S02]  /*3a40*/  CS2R R130, SRZ ;  /* 0x0000000000827805 */ /* 0x000fe4000001ff00 */
[----:B------:R-:W-:Y:S02]  /*3a50*/  LEA R180, R230, UR4, 0x1 ;  /* 0x00000004e6b47c11 */ /* 0x000fe4000f8e08ff */
[----:B------:R-:W-:Y:S02]  /*3a60*/  CS2R R128, SRZ ;  /* 0x0000000000807805 */ /* 0x000fe4000001ff00 */
[----:B------:R-:W-:-:S02]  /*3a70*/  IADD3 R192, R0, R4, R192 ;  /* 0x0000000400c07210 */ /* 0x000fc40007ffe0c0 */
[----:B------:R-:W-:Y:S02]  /*3a80*/  CS2R R122, SRZ ;  /* 0x00000000007a7805 */ /* 0x000fe4000001ff00 */
[----:B------:R-:W-:Y:S02]  /*3a90*/  CS2R R120, SRZ ;  /* 0x0000000000787805 */ /* 0x000fe4000001ff00 */
[----:B------:R-:W-:Y:S02]  /*3aa0*/  CS2R R118, SRZ ;  /* 0x0000000000767805 */ /* 0x000fe4000001ff00 */
[----:B------:R-:W-:Y:S02]  /*3ab0*/  CS2R R116, SRZ ;  /* 0x0000000000747805 */ /* 0x000fe4000001ff00 */
[----:B------:R-:W-:Y:S02]  /*3ac0*/  CS2R R110, SRZ ;  /* 0x00000000006e7805 */ /* 0x000fe4000001ff00 */
[----:B------:R-:W-:-:S02]  /*3ad0*/  CS2R R108, SRZ ;  /* 0x00000000006c7805 */ /* 0x000fc4000001ff00 */
[----:B------:R-:W-:Y:S02]  /*3ae0*/  CS2R R114, SRZ ;  /* 0x0000000000727805 */ /* 0x000fe4000001ff00 */
        /* <DEDUP_REMOVED lines=22> */
[----:B--2-4-:R-:W-:Y:S02]  /*3c50*/  CS2R R12, SRZ ;  /* 0x00000000000c7805 */ /* 0x014fe4000001ff00 */
[----:B------:R-:W-:Y:S01]  /*3c60*/  SHF.L.U64.HI R243, R249, 0x2, R243 ;  /* 0x00000002f9f37819 */ /* 0x000fe200000102f3 */
[----:B------:R-:W-:Y:S01]  /*3c70*/  ULDC UR10, c[0x0][0x394] ;  /* 0x0000e500000a7ab9 */ /* 0x000fe20000000800 */
[----:B------:R-:W-:Y:S01]  /*3c80*/  ULDC UR23, c[0x0][0x398] ;  /* 0x0000e60000177ab9 */ /* 0x000fe20000000800 */
[----:B------:R2:W4:Y:S01]  /*3c90*/  LDSM.16.M88.4 R132, [R180+0x14000] ;  /* 0x01400000b484783b */ /* 0x0005220000000200 */
[----:B------:R-:W-:Y:S01]  /*3ca0*/  UIADD3 UR22, UR52, -UR47, -UR5 ;  /* 0x8000002f34167290 */ /* 0x000fe2000fffe805 */
[----:B------:R-:W-:Y:S02]  /*3cb0*/  UMOV UR13, UR10 ;  /* 0x0000000a000d7c82 */ /* 0x000fe40008000000 */
[----:B------:R2:W1:Y:S01]  /*3cc0*/  LDSM.16.M88.4 R148, [R180+0x15000] ;  /* 0x01500000b494783b */ /* 0x0004620000000200 */
[----:B------:R-:W-:Y:S01]  /*3cd0*/  ULDC UR25, c[0x0][0x2dc] ;  /* 0x0000b70000197ab9 */ /* 0x000fe20000000800 */
[----:B------:R-:W-:-:S02]  /*3ce0*/  ULDC UR21, c[0x0][0x2ec] ;  /* 0x0000bb0000157ab9 */ /* 0x000fc40000000800 */
        /* <DEDUP_REMOVED lines=13> */
[----:B----4-:R2:W1:Y:S02]  /*3dc0*/  LDSM.16.M88.4 R188, [R226+0x3000] ;  /* 0x00300000e2bc783b */ /* 0x0104640000000200 */
.L_x_102:
[----:B------:R-:W0:Y:S01]  /*3dd0*/  LDGDEPBAR ;  /* 0x00000000000079af */ /* 0x000e220000000000 */
[----:B------:R-:W-:Y:S01]  /*3de0*/  LEA R0, R230, UR4, 0x1 ;  /* 0x00000004e6007c11 */ /* 0x000fe2000f8e08ff */
[----:B------:R-:W-:Y:S01]  /*3df0*/  USHF.L.U32 UR12, UR6, 0x6, URZ ;  /* 0x00000006060c7899 */ /* 0x000fe2000800063f */
[----:B------:R-:W-:Y:S01]  /*3e00*/  IADD3 R60, P0, R244, UR18, RZ ;  /* 0x00000012f43c7c10 */ /* 0x000fe2000ff1e0ff */
[----:B------:R-:W-:Y:S02]  /*3e10*/  USHF.L.U32 UR10, UR30, 0x5, URZ ;  /* 0x000000051e0a7899 */ /* 0x000fe4000800063f */
[----:B------:R-:W-:Y:S01]  /*3e20*/  UISETP.GE.AND UP0, UPT, UR12, UR22, UPT ;  /* 0x000000160c00728c */ /* 0x000fe2000bf06270 */
[----:B------:R-:W-:Y:S01]  /*3e30*/  IADD3.X R61, R243, UR17, RZ, P0, !PT ;  /* 0x00000011f33d7c10 */ /* 0x000fe200087fe4ff */
[----:B------:R-:W-:Y:S04]  /*3e40*/  UMOV UR11, UR59 ;  /* 0x0000003b000b7c82 */ /* 0x000fe80008000000 */
[----:B------:R-:W-:Y:S01]  /*3e50*/  PLOP3.LUT P0, PT, PT, PT, UP0, 0x80, 0x0 ;  /* 0x000000000000781c */ /* 0x000fe20003f0f008 */
[----:B------:R-:W-:Y:S04]  /*3e60*/  DEPBAR.LE SB0, 0x0 ;  /* 0x000080000000791a */ /* 0x000fe80000000000 */
[----:B------:R-:W-:Y:S06]  /*3e70*/  BAR.SYNC.DEFER_BLOCKING 0x0 ;  /* 0x0000000000007b1d */ /* 0x000fec0000010000 */
[----:B-1-3--:R-:W-:Y:S04]  /*3e80*/  LDSM.16.M88.4 R8, [R2] ;  /* 0x000000000208783b */ /* 0x00afe80000000200 */
[----:B------:R-:W3:Y:S04]  /*3e90*/  LDSM.16.M88.4 R44, [R0+0x10000] ;  /* 0x01000000002c783b */ /* 0x000ee80000000200 */
[----:B------:R-:W-:Y:S04]  /*3ea0*/  LDSM.16.M88.4 R48, [R220] ;  /* 0x00000000dc30783b */ /* 0x000fe80000000200 */
[----:B------:R-:W4:Y:S04]  /*3eb0*/  LDSM.16.M88.4 R52, [R225+-0x4000] ;  /* 0xffc00000e134783b */ /* 0x000f280000000200 */
[----:B------:R-:W-:Y:S04]  /*3ec0*/  LDSM.16.M88.4 R56, [R226+-0x4000] ;  /* 0xffc00000e238783b */ /* 0x000fe80000000200 */
[----:B-----5:R1:W5:Y:S01]  /*3ed0*/  LDG.E R62, desc[UR8][R60.64] ;  /* 0x000000083c3e7981 */ /* 0x020362000c1e1900 */
[C---:B---3--:R-:W-:Y:S03]  /*3ee0*/  HMMA.16816.F32.BF16 R4, R8.reuse, R44, RZ ;  /* 0x0000002c0804723c */ /* 0x048fe600000418ff */
[----:B------:R3:W5:Y:S03]  /*3ef0*/  LDG.E R60, desc[UR8][R60.64+0x20] ;  /* 0x000020083c3c7981 */ /* 0x000766000c1e1900 */
[----:B------:R-:W-:Y:S01]  /*3f00*/  HMMA.16816.F32.BF16 R8, R8, R46, RZ ;  /* 0x0000002e0808723c */ /* 0x000fe200000418ff */
[----:B------:R-:W2:Y:S11]  /*3f10*/  LDSM.16.M88.4 R44, [R224] ;  /* 0x00000000e02c783b */ /* 0x000eb60000000200 */
[----:B------:R-:W-:Y:S06]  /*3f20*/  @!UPT UIADD3 URZ, URZ, URZ, URZ ;  /* 0x0000003f3f3ff290 */ /* 0x000fec000fffe03f */
[C---:B----4-:R-:W-:Y:S06]  /*3f30*/  HMMA.16816.F32.BF16 R4, R48.reuse, R52, R4 ;  /* 0x000000343004723c */ /* 0x050fec0000041804 */
[----:B------:R-:W-:Y:S01]  /*3f40*/  HMMA.16816.F32.BF16 R8, R48, R54, R8 ;  /* 0x000000363008723c */ /* 0x000fe20000041808 */
[----:B------:R-:W-:Y:S04]  /*3f50*/  LDSM.16.M88.4 R48, [R223] ;  /* 0x00000000df30783b */ /* 0x000fe80000000200 */
[----:B------:R-:W4:Y:S11]  /*3f60*/  LDSM.16.M88.4 R52, [R227+-0x4000] ;  /* 0xffc00000e334783b */ /* 0x000f360000000200 */
        /* <DEDUP_REMOVED lines=62> */
[----:B------:R-:W-:Y:S11]  /*4350*/  HMMA.16816.F32.BF16 R8, R44, R58, R8 ;  /* 0x0000003a2c08723c */ /* 0x000ff60000041808 */
[----:B------:R-:W-:Y:S07]  /*4360*/  @!UPT UIADD3 URZ, URZ, URZ, URZ ;  /* 0x0000003f3f3ff290 */ /* 0x000fee000fffe03f */
[C---:B----4-:R-:W-:Y:S06]  /*4370*/  HMMA.16816.F32.BF16 R4, R48.reuse, R52, R4 ;  /* 0x000000343004723c */ /* 0x050fec0000041804 */
[----:B------:R-:W-:Y:S01]  /*4380*/  HMMA.16816.F32.BF16 R8, R48, R54, R8 ;  /* 0x000000363008723c */ /* 0x000fe20000041808 */
[----:B------:R-:W-:Y:S11]  /*4390*/  @!UPT UIADD3 URZ, URZ, URZ, URZ ;  /* 0x0000003f3f3ff290 */ /* 0x000ff6000fffe03f */
[----:B------:R-:W-:Y:S01]  /*43a0*/  @!UPT UIADD3 URZ, URZ, URZ, URZ ;  /* 0x0000003f3f3ff290 */ /* 0x000fe2000fffe03f */
[----:B-1-3--:R-:W-:Y:S11]  /*43b0*/  @!P0 BRA `(.L_x_98) ;  /* 0x00000000002c8947 */ /* 0x00aff60003800000 */
[----:B------:R-:W-:Y:S02]  /*43c0*/  UIADD3 UR11, -UR5, UR7, UR10 ;  /* 0x00000007050b7290 */ /* 0x000fe4000fffe10a */
[----:B------:R-:W-:Y:S02]  /*43d0*/  UIADD3 UR19, UR10, 0x20, URZ ;  /* 0x000000200a137890 */ /* 0x000fe4000fffe03f */
[----:B------:R-:W-:Y:S02]  /*43e0*/  UIADD3 UR14, UR12, 0x40, URZ ;  /* 0x000000400c0e7890 */ /* 0x000fe4000fffe03f */
[----:B------:R-:W-:Y:S02]  /*43f0*/  UIADD3 UR11, UR11, UR13, URZ ;  /* 0x0000000d0b0b7290 */ /* 0x000fe4000fffe03f */
[----:B------:R-:W-:Y:S02]  /*4400*/  IMAD.U32 R0, RZ, RZ, UR19 ;  /* 0x00000013ff007e24 */ /* 0x000fe4000f8e00ff */
[----:B------:R-:W-:Y:S03]  /*4410*/  UISETP.GE.AND UP0, UPT, UR14, UR11, UPT ;  /* 0x0000000b0e00728c */ /* 0x000fe6000bf06270 */
[----:B------:R-:W-:Y:S01]  /*4420*/  ISETP.LT.AND P0, PT, R0, UR5, PT ;  /* 0x0000000500007c0c */ /* 0x000fe2000bf01270 */
[----:B------:R-:W-:Y:S02]  /*4430*/  UMOV UR11, UR13 ;  /* 0x0000000d000b7c82 */ /* 0x000fe40008000000 */
[----:B------:R-:W-:Y:S11]  /*4440*/  PLOP3.LUT P1, PT, PT, PT, UP0, 0x80, 0x0 ;  /* 0x000000000000781c */ /* 0x000ff60003f2f008 */
[----:B------:R-:W-:Y:S02]  /*4450*/  @!UPT UIADD3 URZ, URZ, URZ, URZ ;  /* 0x0000003f3f3ff290 */ /* 0x000fe4000fffe03f */
[----:B------:R-:W-:Y:S05]  /*4460*/  @!P1 BRA P0, `(.L_x_99) ;  /* 0x0000000000a49947 */ /* 0x000fea0000000000 */
.L_x_98:
[----:B------:R-:W-:Y:S01]  /*4470*/  UIADD3 UR14, UR5, 0x1, -UR7 ;  /* 0x00000001050e7890 */ /* 0x000fe2000fffe807 */
[----:B------:R-:W-:Y:S01]  /*4480*/  VIADD R45, R249, UR12 ;  /* 0x0000000cf92d7c36 */ /* 0x000fe20008000000 */
[----:B------:R-:W-:Y:S01]  /*4490*/  UIADD3 UR13, -UR11, UR5, -UR7 ;  /* 0x000000050b0d7290 */ /* 0x000fe2000fffe907 */
[----:B------:R-:W-:Y:S01]  /*44a0*/  VIADD R0, R250, UR10 ;  /* 0x0000000afa007c36 */ /* 0x000fe20008000000 */
[----:B------:R-:W-:Y:S01]  /*44b0*/  UIADD3 UR19, UR14, UR23, URZ ;  /* 0x000000170e137290 */ /* 0x000fe2000fffe03f */
[----:B------:R-:W-:Y:S02]  /*44c0*/  IMAD.U32 R50, RZ, RZ, UR23 ;  /* 0x00000017ff327e24 */ /* 0x000fe4000f8e00ff */
[C---:B------:R-:W-:Y:S01]  /*44d0*/  VIADD R49, R0.reuse, 0x1 ;  /* 0x0000000100317836 */ /* 0x040fe20000000000 */
[----:B------:R-:W-:Y:S01]  /*44e0*/  VIADDMNMX R44, R45, UR13, RZ, !PT ;  /* 0x0000000d2d2c7c46 */ /* 0x000fe2000f8001ff */
[C---:B------:R-:W-:Y:S02]  /*44f0*/  VIADD R48, R0.reuse, 0x8 ;  /* 0x0000000800307836 */ /* 0x040fe40000000000 */
[----:B------:R-:W-:Y:S01]  /*4500*/  IMAD.U32 R46, RZ, RZ, UR19 ;  /* 0x00000013ff2e7e24 */ /* 0x000fe2000f8e00ff */
[CC--:B------:R-:W-:Y:S01]  /*4510*/  ISETP.GE.AND P1, PT, R0.reuse, R44.reuse, PT ;  /* 0x0000002c0000720c */ /* 0x0c0fe20003f26270 */
[----:B------:R-:W-:Y:S01]  /*4520*/  VIADD R47, R0, 0x9 ;  /* 0x00000009002f7836 */ /* 0x000fe20000000000 */
[----:B------:R-:W-:Y:S02]  /*4530*/  ISETP.GE.AND P0, PT, R49, R44, PT ;  /* 0x0000002c3100720c */ /* 0x000fe40003f06270 */
[C---:B------:R-:W-:Y:S01]  /*4540*/  VIADDMNMX R46, R45.reuse, R46, UR5, PT ;  /* 0x000000052d2e7e46 */ /* 0x040fe2000b80012e */
[----:B------:R-:W-:Y:S01]  /*4550*/  VIADD R45, R45, 0x8 ;  /* 0x000000082d2d7836 */ /* 0x000fe20000000000 */
[----:B------:R-:W-:Y:S02]  /*4560*/  ISETP.GE.AND P2, PT, R48, R44, PT ;  /* 0x0000002c3000720c */ /* 0x000fe40003f46270 */
[-C--:B------:R-:W-:Y:S02]  /*4570*/  ISETP.GE.OR P1, PT, R0, R46.reuse, !P1 ;  /* 0x0000002e0000720c */ /* 0x080fe40004f26670 */
[----:B------:R-:W-:Y:S02]  /*4580*/  IADD3 R50, R45, UR14, R50 ;  /* 0x0000000e2d327c10 */ /* 0x000fe4000fffe032 */
[----:B------:R-:W-:Y:S02]  /*4590*/  ISETP.GE.OR P0, PT, R49, R46, !P0 ;  /* 0x0000002e3100720c */ /* 0x000fe40004706670 */
[----:B------:R-:W-:Y:S01]  /*45a0*/  VIADDMNMX R45, R45, UR13, RZ, !PT ;  /* 0x0000000d2d2d7c46 */ /* 0x000fe2000f8001ff */
[----:B------:R-:W-:Y:S01]  /*45b0*/  UMOV UR13, UR11 ;  /* 0x0000000b000d7c82 */ /* 0x000fe20008000000 */
[----:B------:R-:W-:Y:S02]  /*45c0*/  FSEL R4, R4, -INF , !P1 ;  /* 0xff80000004047808 */ /* 0x000fe40004800000 */
[----:B------:R-:W-:Y:S02]  /*45d0*/  ISETP.GE.AND P1, PT, R47, R44, PT ;  /* 0x0000002c2f00720c */ /* 0x000fe40003f26270 */
[----:B------:R-:W-:Y:S02]  /*45e0*/  FSEL R5, R5, -INF , !P0 ;  /* 0xff80000005057808 */ /* 0x000fe40004000000 */
[----:B------:R-:W-:Y:S02]  /*45f0*/  VIMNMX R44, R50, UR5, PT ;  /* 0x00000005322c7c48 */ /* 0x000fe4000bfe0100 */
[-C--:B------:R-:W-:Y:S02]  /*4600*/  ISETP.GE.AND P0, PT, R0, R45.reuse, PT ;  /* 0x0000002d0000720c */ /* 0x080fe40003f06270 */
[-C--:B------:R-:W-:Y:S02]  /*4610*/  ISETP.GE.OR P2, PT, R48, R46.reuse, !P2 ;  /* 0x0000002e3000720c */ /* 0x080fe40005746670 */
[----:B------:R-:W-:Y:S02]  /*4620*/  ISETP.GE.OR P1, PT, R47, R46, !P1 ;  /* 0x0000002e2f00720c */ /* 0x000fe40004f26670 */
[-C--:B------:R-:W-:Y:S02]  /*4630*/  ISETP.GE.OR P0, PT, R0, R44.reuse, !P0 ;  /* 0x0000002c0000720c */ /* 0x080fe40004706670 */
[----:B------:R-:W-:Y:S02]  /*4640*/  FSEL R8, R8, -INF , !P2 ;  /* 0xff80000008087808 */ /* 0x000fe40005000000 */
[----:B------:R-:W-:Y:S02]  /*4650*/  FSEL R9, R9, -INF , !P1 ;  /* 0xff80000009097808 */ /* 0x000fe40004800000 */
[----:B------:R-:W-:Y:S02]  /*4660*/  FSEL R6, R6, -INF , !P0 ;  /* 0xff80000006067808 */ /* 0x000fe40004000000 */
[-C--:B------:R-:W-:Y:S02]  /*4670*/  ISETP.GE.AND P2, PT, R49, R45.reuse, PT ;  /* 0x0000002d3100720c */ /* 0x080fe40003f46270 */
[CC--:B------:R-:W-:Y:S02]  /*4680*/  ISETP.GE.AND P1, PT, R48.reuse, R45.reuse, PT ;  /* 0x0000002d3000720c */ /* 0x0c0fe40003f26270 */
[----:B------:R-:W-:Y:S02]  /*4690*/  ISETP.GE.AND P0, PT, R47, R45, PT ;  /* 0x0000002d2f00720c */ /* 0x000fe40003f06270 */
[-C--:B------:R-:W-:Y:S02]  /*46a0*/  ISETP.GE.OR P2, PT, R49, R44.reuse, !P2 ;  /* 0x0000002c3100720c */ /* 0x080fe40005746670 */
[-C--:B------:R-:W-:Y:S02]  /*46b0*/  ISETP.GE.OR P1, PT, R48, R44.reuse, !P1 ;  /* 0x0000002c3000720c */ /* 0x080fe40004f26670 */
[----:B------:R-:W-:Y:S02]  /*46c0*/  ISETP.GE.OR P0, PT, R47, R44, !P0 ;  /* 0x0000002c2f00720c */ /* 0x000fe40004706670 */
[----:B------:R-:W-:Y:S02]  /*46d0*/  FSEL R7, R7, -INF , !P2 ;  /* 0xff80000007077808 */ /* 0x000fe40005000000 */
[----:B------:R-:W-:Y:S02]  /*46e0*/  FSEL R10, R10, -INF , !P1 ;  /* 0xff8000000a0a7808 */ /* 0x000fe40004800000 */
[----:B------:R-:W-:Y:S07]  /*46f0*/  FSEL R11, R11, -INF , !P0 ;  /* 0xff8000000b0b7808 */ /* 0x000fee0004000000 */
.L_x_99:
[C---:B------:R-:W-:Y:S01]  /*4700*/  FMUL.FTZ R44, R241.reuse, 1.4426950216293334961 ;  /* 0x3fb8aa3bf12c7820 */ /* 0x040fe20000410000 */
[----:B------:R-:W-:Y:S01]  /*4710*/  FSETP.NEU.FTZ.AND P0, PT, R241, -INF , PT ;  /* 0xff800000f100780b */ /* 0x000fe20003f1d000 */
[----:B------:R-:W-:Y:S01]  /*4720*/  FMUL.FTZ R0, R242, 1.4426950216293334961 ;  /* 0x3fb8aa3bf2007820 */ /* 0x000fe20000410000 */
[----:B------:R-:W-:Y:S02]  /*4730*/  UISETP.GT.AND UP2, UPT, UR6, UR20, UPT ;  /* 0x000000140600728c */ /* 0x000fe4000bf44270 */
[----:B------:R-:W-:Y:S02]  /*4740*/  FSEL R44, R44, RZ, P0 ;  /* 0x000000ff2c2c7208 */ /* 0x000fe40000000000 */
[----:B------:R-:W-:Y:S02]  /*4750*/  FSETP.NEU.FTZ.AND P0, PT, R242, -INF , PT ;  /* 0xff800000f200780b */ /* 0x000fe40003f1d000 */
[----:B------:R-:W-:Y:S01]  /*4760*/  PLOP3.LUT P2, PT, PT, PT, UP2, 0x80, 0x0 ;  /* 0x000000000000781c */ /* 0x000fe20003f4f028 */
[--C-:B------:R-:W-:Y:S01]  /*4770*/  FFMA.FTZ R4, R4, UR21, -R44.reuse ;  /* 0x0000001504047c23 */ /* 0x100fe2000801082c */
[----:B------:R-:W-:Y:S01]  /*4780*/  FSEL R0, R0, RZ, P0 ;  /* 0x000000ff00007208 */ /* 0x000fe20000000000 */
[--C-:B------:R-:W-:Y:S01]  /*4790*/  FFMA.FTZ R5, R5, UR21, -R44.reuse ;  /* 0x0000001505057c23 */ /* 0x100fe2000801082c */
[--C-:B------:R-:W-:Y:S01]  /*47a0*/  FFMA.FTZ R8, R8, UR21, -R44.reuse ;  /* 0x0000001508087c23 */ /* 0x100fe2000801082c */
[----:B------:R-:W-:Y:S01]  /*47b0*/  MUFU.EX2 R59, R4 ;  /* 0x00000004003b7308 */ /* 0x000fe20000000800 */
[----:B------:R-:W-:Y:S01]  /*47c0*/  FFMA.FTZ R44, R9, UR21, -R44 ;  /* 0x00000015092c7c23 */ /* 0x000fe2000801082c */
[--C-:B------:R-:W-:Y:S01]  /*47d0*/  FFMA.FTZ R6, R6, UR21, -R0.reuse ;  /* 0x0000001506067c23 */ /* 0x100fe20008010800 */
[--C-:B------:R-:W-:Y:S01]  /*47e0*/  FFMA.FTZ R7, R7, UR21, -R0.reuse ;  /* 0x0000001507077c23 */ /* 0x100fe20008010800 */
[--C-:B------:R-:W-:Y:S01]  /*47f0*/  FFMA.FTZ R10, R10, UR21, -R0.reuse ;  /* 0x000000150a0a7c23 */ /* 0x100fe20008010800 */
[----:B------:R-:W-:Y:S01]  /*4800*/  FFMA.FTZ R0, R11, UR21, -R0 ;  /* 0x000000150b007c23 */ /* 0x000fe20008010800 */
[----:B------:R-:W-:Y:S04]  /*4810*/  P2R R236, PR, RZ, 0x4 ;  /* 0x00000004ffec7803 */ /* 0x000fe80000000000 */
[----:B------:R-:W-:Y:S10]  /*4820*/  MUFU.EX2 R58, R5 ;  /* 0x00000005003a7308 */ /* 0x000ff40000000800 */
[----:B------:R-:W-:Y:S10]  /*4830*/  MUFU.EX2 R57, R6 ;  /* 0x0000000600397308 */ /* 0x000ff40000000800 */
[----:B------:R-:W-:Y:S10]  /*4840*/  MUFU.EX2 R56, R7 ;  /* 0x0000000700387308 */ /* 0x000ff40000000800 */
[----:B------:R-:W-:Y:S10]  /*4850*/  MUFU.EX2 R55, R8 ;  /* 0x0000000800377308 */ /* 0x000ff40000000800 */
[----:B------:R-:W-:Y:S10]  /*4860*/  MUFU.EX2 R54, R44 ;  /* 0x0000002c00367308 */ /* 0x000ff40000000800 */
[----:B------:R-:W-:Y:S10]  /*4870*/  MUFU.EX2 R53, R10 ;  /* 0x0000000a00357308 */ /* 0x000ff40000000800 */
[----:B------:R-:W1:Y:S02]  /*4880*/  MUFU.EX2 R52, R0 ;  /* 0x0000000000347308 */ /* 0x000e640000000800 */
[----:B-1----:R-:W-:Y:S02]  /*4890*/  F2FP.BF16.F32.PACK_AB R0, R52, R53 ;  /* 0x000000353400723e */ /* 0x002fe400000010ff */
[----:B------:R-:W-:Y:S02]  /*48a0*/  F2FP.BF16.F32.PACK_AB R6, R58, R59 ;  /* 0x0000003b3a06723e */ /* 0x000fe400000010ff */
[----:B------:R-:W-:Y:S02]  /*48b0*/  F2FP.BF16.F32.PACK_AB R5, R56, R57 ;  /* 0x000000393805723e */ /* 0x000fe400000010ff */
[----:B------:R-:W-:Y:S01]  /*48c0*/  F2FP.BF16.F32.PACK_AB R4, R54, R55 ;  /* 0x000000373604723e */ /* 0x000fe200000010ff */
[----:B------:R-:W-:Y:S05]  /*48d0*/  STS [R245+0x15000], R6 ;  /* 0x01500006f5007388 */ /* 0x000fea0000000800 */
[----:B------:R-:W-:Y:S05]  /*48e0*/  STS [R248+0x15000], R5 ;  /* 0x01500005f8007388 */ /* 0x000fea0000000800 */
[----:B------:R-:W-:Y:S05]  /*48f0*/  STS [R246+0x15000], R4 ;  /* 0x01500004f6007388 */ /* 0x000fea0000000800 */
[----:B------:R-:W-:Y:S05]  /*4900*/  STS [R247+0x15000], R0 ;  /* 0x01500000f7007388 */ /* 0x000fea0000000800 */
[----:B------:R-:W1:Y:S05]  /*4910*/  LDSM.16.M88.4 R8, [R2+0x8000] ;  /* 0x008000000208783b */ /* 0x000e6a0000000200 */
[----:B------:R-:W2:Y:S05]  /*4920*/  LDSM.16.M88.4 R44, [R220+0x8000] ;  /* 0x00800000dc2c783b */ /* 0x000eaa0000000200 */
[----:B------:R-:W3:Y:S01]  /*4930*/  LDSM.16.M88.4 R48, [R224+0x8000] ;  /* 0x00800000e030783b */ /* 0x000ee20000000200 */
[C---:B-1----:R-:W-:Y:S06]  /*4940*/  HMMA.16816.F32.BF16 R4, R8.reuse, R132, RZ ;  /* 0x000000840804723c */ /* 0x042fec00000418ff */
[----:B------:R-:W-:Y:S11]  /*4950*/  HMMA.16816.F32.BF16 R8, R8, R134, RZ ;  /* 0x000000860808723c */ /* 0x000ff600000418ff */
[----:B------:R-:W-:Y:S07]  /*4960*/  @!UPT UIADD3 URZ, URZ, URZ, URZ ;  /* 0x0000003f3f3ff290 */ /* 0x000fee000fffe03f */
[C---:B--2---:R-:W-:Y:S06]  /*4970*/  HMMA.16816.F32.BF16 R4, R44.reuse, R136, R4 ;  /* 0x000000882c04723c */ /* 0x044fec0000041804 */
[----:B------:R-:W-:Y:S01]  /*4980*/  HMMA.16816.F32.BF16 R8, R44, R138, R8 ;  /* 0x0000008a2c08723c */ /* 0x000fe20000041808 */
[----:B------:R-:W1:Y:S11]  /*4990*/  LDSM.16.M88.4 R44, [R223+0x8000] ;  /* 0x00800000df2c783b */ /* 0x000e760000000200 */
[----:B------:R-:W-:Y:S06]  /*49a0*/  @!UPT UIADD3 URZ, URZ, URZ, URZ ;  /* 0x0000003f3f3ff290 */ /* 0x000fec000fffe03f */
[C---:B---3--:R-:W-:Y:S06]  /*49b0*/  HMMA.16816.F32.BF16 R4, R48.reuse, R140, R4 ;  /* 0x0000008c3004723c */ /* 0x048fec0000041804 */
[----:B------:R-:W-:Y:S01]  /*49c0*/  HMMA.16816.F32.BF16 R8, R48, R142, R8 ;  /* 0x0000008e3008723c */ /* 0x000fe20000041808 */
[----:B------:R-:W2:Y:S11]  /*49d0*/  LDSM.16.M88.4 R48, [R2+0xa000] ;  /* 0x00a000000230783b */ /* 0x000eb60000000200 */
[----:B------:R-:W-:Y:S06]  /*49e0*/  @!UPT UIADD3 URZ, URZ, URZ, URZ ;  /* 0x0000003f3f3ff290 */ /* 0x000fec000fffe03f */
[C---:B-1----:R-:W-:Y:S06]  /*49f0*/  HMMA.16816.F32.BF16 R4, R44.reuse, R144, R4 ;  /* 0x000000902c04723c */ /* 0x042fec0000041804 */
[----:B------:R-:W-:Y:S01]  /*4a00*/  HMMA.16816.F32.BF16 R8, R44, R146, R8 ;  /* 0x000000922c08723c */ /* 0x000fe20000041808 */
[----:B------:R-:W1:Y:S11]  /*4a10*/  LDSM.16.M88.4 R44, [R220+0xa000] ;  /* 0x00a00000dc2c783b */ /* 0x000e760000000200 */
[----:B------:R-:W-:Y:S06]  /*4a20*/  @!UPT UIADD3 URZ, URZ, URZ, URZ ;  /* 0x0000003f3f3ff290 */ /* 0x000fec000fffe03f */
[C---:B--2---:R-:W-:Y:S06]  /*4a30*/  HMMA.16816.F32.BF16 R4, R48.reuse, R148, R4 ;  /* 0x000000943004723c */ /* 0x044fec0000041804 */
        /* <DEDUP_REMOVED lines=40> */
[----:B------:R-:W-:Y:S11]  /*4cc0*/  HMMA.16816.F32.BF16 R8, R48, R190, R8 ;  /* 0x000000be3008723c */ /* 0x000ff60000041808 */
[----:B------:R-:W-:Y:S07]  /*4cd0*/  @!UPT UIADD3 URZ, URZ, URZ, URZ ;  /* 0x0000003f3f3ff290 */ /* 0x000fee000fffe03f */
[C---:B-1----:R-:W-:Y:S06]  /*4ce0*/  HMMA.16816.F32.BF16 R4, R44.reuse, R192, R4 ;  /* 0x000000c02c04723c */ /* 0x042fec0000041804 */
[----:B------:R-:W-:Y:S11]  /*4cf0*/  HMMA.16816.F32.BF16 R8, R44, R194, R8 ;  /* 0x000000c22c08723c */ /* 0x000ff60000041808 */
[----:B------:R-:W-:Y:S07]  /*4d00*/  @!UPT UIADD3 URZ, URZ, URZ, URZ ;  /* 0x0000003f3f3ff290 */ /* 0x000fee000fffe03f */
[C---:B-----5:R-:W-:Y:S01]  /*4d10*/  FADD.FTZ R4, -R62.reuse, R4 ;  /* 0x000000043e047221 */ /* 0x060fe20000010100 */
[----:B------:R-:W-:Y:S01]  /*4d20*/  FADD.FTZ R5, -R62, R5 ;  /* 0x000000053e057221 */ /* 0x000fe20000010100 */
[C---:B------:R-:W-:Y:S01]  /*4d30*/  FADD.FTZ R6, -R60.reuse, R6 ;  /* 0x000000063c067221 */ /* 0x040fe20000010100 */
[----:B------:R-:W-:Y:S01]  /*4d40*/  FADD.FTZ R7, -R60, R7 ;  /* 0x000000073c077221 */ /* 0x000fe20000010100 */
[----:B------:R-:W-:Y:S01]  /*4d50*/  FMUL.FTZ R45, R59, R4 ;  /* 0x000000043b2d7220 */ /* 0x000fe20000410000 */
[----:B------:R-:W-:Y:S01]  /*4d60*/  FMUL.FTZ R4, R58, R5 ;  /* 0x000000053a047220 */ /* 0x000fe20000410000 */
[C---:B------:R-:W-:Y:S01]  /*4d70*/  FADD.FTZ R8, -R62.reuse, R8 ;  /* 0x000000083e087221 */ /* 0x040fe20000010100 */
[----:B------:R-:W-:Y:S01]  /*4d80*/  FADD.FTZ R9, -R62, R9 ;  /* 0x000000093e097221 */ /* 0x000fe20000010100 */
[----:B------:R-:W-:Y:S01]  /*4d90*/  FMUL.FTZ R44, R57, R6 ;  /* 0x00000006392c7220 */ /* 0x000fe20000410000 */
[----:B------:R-:W-:Y:S01]  /*4da0*/  FMUL.FTZ R0, R56, R7 ;  /* 0x0000000738007220 */ /* 0x000fe20000410000 */
[----:B------:R-:W-:Y:S01]  /*4db0*/  F2FP.BF16.F32.PACK_AB R4, R4, R45 ;  /* 0x0000002d0404723e */ /* 0x000fe200000010ff */
[C---:B------:R-:W-:Y:S01]  /*4dc0*/  FADD.FTZ R10, -R60.reuse, R10 ;  /* 0x0000000a3c0a7221 */ /* 0x040fe20000010100 */
[----:B------:R-:W-:Y:S01]  /*4dd0*/  FADD.FTZ R11, -R60, R11 ;  /* 0x0000000b3c0b7221 */ /* 0x000fe20000010100 */
[----:B------:R-:W-:Y:S01]  /*4de0*/  FMUL.FTZ R8, R55, R8 ;  /* 0x0000000837087220 */ /* 0x000fe20000410000 */
[----:B------:R-:W-:Y:S01]  /*4df0*/  FMUL.FTZ R6, R54, R9 ;  /* 0x0000000936067220 */ /* 0x000fe20000410000 */
[----:B------:R-:W-:Y:S01]  /*4e00*/  F2FP.BF16.F32.PACK_AB R0, R0, R44 ;  /* 0x0000002c0000723e */ /* 0x000fe200000010ff */
[----:B------:R-:W-:Y:S01]  /*4e10*/  STS [R245+0x14000], R4 ;  /* 0x01400004f5007388 */ /* 0x000fe20000000800 */
[----:B------:R-:W-:Y:S01]  /*4e20*/  FMUL.FTZ R10, R53, R10 ;  /* 0x0000000a350a7220 */ /* 0x000fe20000410000 */
[----:B------:R-:W-:Y:S01]  /*4e30*/  FMUL.FTZ R5, R52, R11 ;  /* 0x0000000b34057220 */ /* 0x000fe20000410000 */
[----:B------:R-:W-:Y:S02]  /*4e40*/  F2FP.BF16.F32.PACK_AB R6, R6, R8 ;  /* 0x000000080606723e */ /* 0x000fe400000010ff */
[----:B------:R1:W-:Y:S02]  /*4e50*/  STS [R248+0x14000], R0 ;  /* 0x01400000f8007388 */ /* 0x0003e40000000800 */
[----:B------:R-:W-:Y:S03]  /*4e60*/  F2FP.BF16.F32.PACK_AB R5, R5, R10 ;  /* 0x0000000a0505723e */ /* 0x000fe600000010ff */
[----:B------:R-:W-:Y:S05]  /*4e70*/  STS [R246+0x14000], R6 ;  /* 0x01400006f6007388 */ /* 0x000fea0000000800 */
[----:B------:R-:W-:Y:S01]  /*4e80*/  STS [R247+0x14000], R5 ;  /* 0x01400005f7007388 */ /* 0x000fe20000000800 */
[----:B------:R-:W-:Y:S01]  /*4e90*/  BAR.SYNC.DEFER_BLOCKING 0x0 ;  /* 0x0000000000007b1d */ /* 0x000fe20000010000 */
[----:B-1----:R-:W-:Y:S05]  /*4ea0*/  LEA R0, R229, UR4, 0x1 ;  /* 0x00000004e5007c11 */ /* 0x002fea000f8e08ff */
[----:B------:R-:W-:Y:S05]  /*4eb0*/  LDSM.16.MT88.4 R4, [R3+0x15000] ;  /* 0x015000000304783b */ /* 0x000fea0000004200 */
[----:B------:R-:W1:Y:S05]  /*4ec0*/  LDSM.16.MT88.4 R8, [R0+0x8000] ;  /* 0x008000000008783b */ /* 0x000e6a0000004200 */
[----:B------:R-:W2:Y:S05]  /*4ed0*/  LDSM.16.MT88.4 R44, [R221+0x15000] ;  /* 0x01500000dd2c783b */ /* 0x000eaa0000004200 */
[----:B------:R-:W3:Y:S05]  /*4ee0*/  LDSM.16.MT88.4 R48, [R0+0xc000] ;  /* 0x00c000000030783b */ /* 0x000eea0000004200 */
[----:B------:R-:W-:Y:S05]  /*4ef0*/  LDSM.16.MT88.4 R52, [R3+0x15400] ;  /* 0x015400000334783b */ /* 0x000fea0000004200 */
[----:B------:R-:W4:Y:S05]  /*4f00*/  LDSM.16.MT88.4 R56, [R0+0x8800] ;  /* 0x008800000038783b */ /* 0x000f2a0000004200 */
[----:B------:R-:W4:Y:S05]  /*4f10*/  LDSM.16.MT88.4 R60, [R221+0x15400] ;  /* 0x01540000dd3c783b */ /* 0x000f2a0000004200 */
[----:B------:R-:W4:Y:S05]  /*4f20*/  LDSM.16.MT88.4 R64, [R0+0xc800] ;  /* 0x00c800000040783b */ /* 0x000f2a0000004200 */
[----:B------:R-:W-:Y:S01]  /*4f30*/  LDSM.16.MT88.4 R68, [R0+0x9000] ;  /* 0x009000000044783b */ /* 0x000fe20000004200 */
[-C--:B-1----:R-:W-:Y:S04]  /*4f40*/  HMMA.16816.F32.BF16 R12, R4, R8.reuse, R12 ;  /* 0x00000008040c723c */ /* 0x082fe8000004180c */
[----:B------:R-:W-:Y:S02]  /*4f50*/  LDSM.16.MT88.4 R72, [R221+0x15800] ;  /* 0x01580000dd48783b */ /* 0x000fe40000004200 */
        /* <DEDUP_REMOVED lines=9> */
[----:B------:R-:W-:Y:S05]  /*4ff0*/  LDSM.16.MT88.4 R4, [R3+0x15c00] ;  /* 0x015c00000304783b */ /* 0x000fea0000004200 */
[-C--:B----4-:R-:W-:Y:S01]  /*5000*/  HMMA.16816.F32.BF16 R12, R52, R56.reuse, R12 ;  /* 0x00000038340c723c */ /* 0x090fe2000004180c */
[----:B------:R-:W3:Y:S05]  /*5010*/  LDSM.16.MT88.4 R48, [R0+0x9800] ;  /* 0x009800000030783b */ /* 0x000eea0000004200 */
[C---:B------:R-:W-:Y:S06]  /*5020*/  HMMA.16816.F32.BF16 R16, R60.reuse, R56, R16 ;  /* 0x000000383c10723c */ /* 0x040fec0000041810 */
[-C--:B------:R-:W-:Y:S06]  /*5030*/  HMMA.16816.F32.BF16 R20, R60, R58.reuse, R20 ;  /* 0x0000003a3c14723c */ /* 0x080fec0000041814 */
[C---:B------:R-:W-:Y:S01]  /*5040*/  HMMA.16816.F32.BF16 R24, R52.reuse, R58, R24 ;  /* 0x0000003a3418723c */ /* 0x040fe20000041818 */
[----:B------:R-:W4:Y:S05]  /*5050*/  LDSM.16.MT88.4 R56, [R221+0x15c00] ;  /* 0x015c0000dd38783b */ /* 0x000f2a0000004200 */
[-C--:B------:R-:W-:Y:S06]  /*5060*/  HMMA.16816.F32.BF16 R28, R52, R64.reuse, R28 ;  /* 0x00000040341c723c */ /* 0x080fec000004181c */
[C---:B------:R-:W-:Y:S06]  /*5070*/  HMMA.16816.F32.BF16 R32, R60.reuse, R64, R32 ;  /* 0x000000403c20723c */ /* 0x040fec0000041820 */
[-C--:B------:R-:W-:Y:S01]  /*5080*/  HMMA.16816.F32.BF16 R36, R60, R66.reuse, R36 ;  /* 0x000000423c24723c */ /* 0x080fe20000041824 */
[----:B------:R-:W4:Y:S05]  /*5090*/  LDSM.16.MT88.4 R60, [R0+0xd800] ;  /* 0x00d80000003c783b */ /* 0x000f2a0000004200 */
[----:B------:R-:W-:Y:S01]  /*50a0*/  HMMA.16816.F32.BF16 R40, R52, R66, R40 ;  /* 0x000000423428723c */ /* 0x000fe20000041828 */
[----:B------:R-:W-:Y:S05]  /*50b0*/  BAR.SYNC.DEFER_BLOCKING 0x0 ;  /* 0x0000000000007b1d */ /* 0x000fea0000010000 */
        /* <DEDUP_REMOVED lines=21> */
[----:B------:R-:W-:Y:S02]  /*5210*/  IMAD.MOV.U32 R4, RZ, RZ, R238 ;  /* 0x000000ffff047224 */ /* 0x000fe400078e00ee */
        /* <DEDUP_REMOVED lines=13> */
[C---:B------:R-:W-:Y:S01]  /*52f0*/  @!P4 LEA R10, P1, R0.reuse, R238, 0x1 ;  /* 0x000000ee000ac211 */ /* 0x040fe200078208ff */
[----:B------:R1:W-:Y:S01]  /*5300*/  @P5 STS.128 [R233+0xa000], RZ ;  /* 0x00a000ffe9005388 */ /* 0x0003e20000000c00 */
[----:B------:R-:W-:Y:S02]  /*5310*/  LEA.HI.X R6, R7, R6, R8, 0x5, P0 ;  /* 0x0000000607067211 */ /* 0x000fe400000f2c08 */
[C---:B------:R-:W-:Y:S01]  /*5320*/  @!P5 LEA R44, P0, R0.reuse, R238, 0x1 ;  /* 0x000000ee002cd211 */ /* 0x040fe200078008ff */
[----:B------:R-:W-:Y:S01]  /*5330*/  @!PT LDS RZ, [RZ] ;  /* 0x00000000fffff984 */ /* 0x000fe20000000800 */
[----:B------:R-:W-:Y:S01]  /*5340*/  @!PT LDS RZ, [RZ] ;  /* 0x00000000fffff984 */ /* 0x000fe20000000800 */
[----:B------:R-:W-:Y:S01]  /*5350*/  @!PT LDS RZ, [RZ] ;  /* 0x00000000fffff984 */ /* 0x000fe20000000800 */
[----:B------:R1:W-:Y:S01]  /*5360*/  @!P5 LDGSTS.E.BYPASS.LTC128B.128 [R233+0xa000], desc[UR8][R4.64+0x80] ;  /* 0x0a00008004e9dfae */ /* 0x0003e2000b901d48 */
[CCC-:B------:R-:W-:Y:S02]  /*5370*/  @!P4 LEA.HI.X R11, R0.reuse, R240.reuse, R6.reuse, 0x1, P1 ;  /* 0x000000f0000bc211 */ /* 0x1c0fe400008f0c06 */
[C---:B------:R-:W-:Y:S01]  /*5380*/  @!P5 LEA.HI.X R45, R0.reuse, R240, R6, 0x1, P0 ;  /* 0x000000f0002dd211 */ /* 0x040fe200000f0c06 */
        /* <DEDUP_REMOVED lines=35> */
.L_x_100:
        /* <DEDUP_REMOVED lines=16> */
[-C--:B-1----:R-:W-:Y:S06]  /*56c0*/  HMMA.16816.F32.BF16 R4, R96, R48.reuse, RZ ;  /* 0x000000306004723c */ /* 0x082fec00000418ff */
        /* <DEDUP_REMOVED lines=14> */
[----:B------:R-:W-:Y:S01]  /*57b0*/  HMMA.16816.F32.BF16 R96, R96, R198, RZ ;  /* 0x000000c66060723c */ /* 0x000fe200000418ff */
[----:B------:R-:W1:Y:S05]  /*57c0*/  LDSM.16.MT88.4 R196, [R222+0x3800] ;  /* 0x00380000dec4783b */ /* 0x000e6a0000004200 */
[-C--:B------:R-:W-:Y:S06]  /*57d0*/  HMMA.16816.F32.BF16 R4, R200, R204.reuse, R4 ;  /* 0x000000ccc804723c */ /* 0x080fec0000041804 */
[C---:B------:R-:W-:Y:S06]  /*57e0*/  HMMA.16816.F32.BF16 R8, R208.reuse, R204, R8 ;  /* 0x000000ccd008723c */ /* 0x040fec0000041808 */
        /* <DEDUP_REMOVED lines=13> */
[----:B------:R-:W-:Y:S01]  /*58c0*/  IMAD.U32 R0, R212, -0x40, RZ ;  /* 0xffffffc0d4007824 */ /* 0x000fe200078e00ff */
[-C--:B------:R-:W-:Y:S05]  /*58d0*/  HMMA.16816.F32.BF16 R68, R200, R216.reuse, R68 ;  /* 0x000000d8c844723c */ /* 0x080fea0000041844 */
[C---:B------:R-:W-:Y:S01]  /*58e0*/  LEA R234, P0, R0.reuse, R234, 0x2 ;  /* 0x000000ea00ea7211 */ /* 0x040fe200078010ff */
[C---:B------:R-:W-:Y:S05]  /*58f0*/  HMMA.16816.F32.BF16 R72, R208.reuse, R216, R72 ;  /* 0x000000d8d048723c */ /* 0x040fea0000041848 */
[----:B------:R-:W-:Y:S01]  /*5900*/  LEA.HI.X.SX32 R235, R0, R235, 0x2, P0 ;  /* 0x000000eb00eb7211 */ /* 0x000fe200000f16ff */
[-C--:B------:R-:W-:Y:S04]  /*5910*/  HMMA.16816.F32.BF16 R76, R208, R218.reuse, R76 ;  /* 0x000000dad04c723c */ /* 0x080fe8000004184c */
[----:B------:R3:W-:Y:S01]  /*5920*/  REDG.E.ADD.F32.FTZ.RN.STRONG.GPU desc[UR8][R234.64], R4 ;  /* 0x00000004ea0079a6 */ /* 0x0007e2000c10f388 */
[----:B------:R-:W-:Y:S01]  /*5930*/  IMAD.SHL.U32 R0, R212, 0x8, RZ ;  /* 0x00000008d4007824 */ /* 0x000fe200078e00ff */
[C---:B------:R-:W-:Y:S05]  /*5940*/  HMMA.16816.F32.BF16 R80, R200.reuse, R218, R80 ;  /* 0x000000dac850723c */ /* 0x040fea0000041850 */
[CC--:B------:R-:W-:Y:S01]  /*5950*/  LEA R204, P1, R0.reuse, R234.reuse, 0x2 ;  /* 0x000000ea00cc7211 */ /* 0x0c0fe200078210ff */
[-C--:B-1----:R-:W-:Y:S05]  /*5960*/  HMMA.16816.F32.BF16 R84, R200, R196.reuse, R84 ;  /* 0x000000c4c854723c */ /* 0x082fea0000041854 */
[-C--:B------:R-:W-:Y:S01]  /*5970*/  LEA.HI.X.SX32 R205, R0, R235.reuse, 0x2, P1 ;  /* 0x000000eb00cd7211 */ /* 0x080fe200008f16ff */
[C---:B------:R-:W-:Y:S04]  /*5980*/  HMMA.16816.F32.BF16 R88, R208.reuse, R196, R88 ;  /* 0x000000c4d058723c */ /* 0x040fe80000041858 */
[----:B------:R1:W-:Y:S02]  /*5990*/  REDG.E.ADD.F32.FTZ.RN.STRONG.GPU desc[UR8][R204.64], R5 ;  /* 0x00000005cc0079a6 */ /* 0x0003e4000c10f388 */
[-C--:B------:R-:W-:Y:S05]  /*59a0*/  HMMA.16816.F32.BF16 R92, R208, R198.reuse, R92 ;  /* 0x000000c6d05c723c */ /* 0x080fea000004185c */
[----:B------:R-:W-:Y:S01]  /*59b0*/  IMAD.SHL.U32 R196, R212, 0x10, RZ ;  /* 0x00000010d4c47824 */ /* 0x000fe200078e00ff */
[----:B------:R-:W-:Y:S05]  /*59c0*/  HMMA.16816.F32.BF16 R96, R200, R198, R96 ;  /* 0x000000c6c860723c */ /* 0x000fea0000041860 */
[-C--:B--2---:R-:W-:Y:S01]  /*59d0*/  LEA R206, P0, R196, R234.reuse, 0x2 ;  /* 0x000000eac4ce7211 */ /* 0x084fe200078010ff */
[C---:B------:R-:W-:Y:S02]  /*59e0*/  IMAD R210, R212.reuse, 0x18, RZ ;  /* 0x00000018d4d27824 */ /* 0x040fe400078e02ff */
[----:B------:R-:W-:Y:S03]  /*59f0*/  IMAD.SHL.U32 R209, R212, 0x20, RZ ;  /* 0x00000020d4d17824 */ /* 0x000fe600078e00ff */
[-C--:B------:R-:W-:Y:S01]  /*5a00*/  LEA.HI.X.SX32 R207, R196, R235.reuse, 0x2, P0 ;  /* 0x000000ebc4cf7211 */ /* 0x080fe200000f16ff */
[----:B------:R-:W-:Y:S01]  /*5a10*/  IMAD R197, R212, 0x28, RZ ;  /* 0x00000028d4c57824 */ /* 0x000fe200078e02ff */
[-C--:B---3--:R-:W-:Y:S01]  /*5a20*/  LEA R4, P0, R210, R234.reuse, 0x2 ;  /* 0x000000ead2047211 */ /* 0x088fe200078010ff */
[----:B------:R-:W-:Y:S01]  /*5a30*/  IMAD R211, R212, 0x30, RZ ;  /* 0x00000030d4d37824 */ /* 0x000fe200078e02ff */
[CC--:B------:R-:W-:Y:S01]  /*5a40*/  LEA R208, P1, R209.reuse, R234.reuse, 0x2 ;  /* 0x000000ead1d07211 */ /* 0x0c0fe200078210ff */
[----:B------:R2:W-:Y:S01]  /*5a50*/  REDG.E.ADD.F32.FTZ.RN.STRONG.GPU desc[UR8][R206.64], R6 ;  /* 0x00000006ce0079a6 */ /* 0x0005e2000c10f388 */
[-C--:B-1----:R-:W-:Y:S01]  /*5a60*/  LEA.HI.X.SX32 R5, R210, R235.reuse, 0x2, P0 ;  /* 0x000000ebd2057211 */ /* 0x082fe200000f16ff */
[----:B------:R-:W-:Y:S01]  /*5a70*/  IMAD R210, R212, 0x38, RZ ;  /* 0x00000038d4d27824 */ /* 0x000fe200078e02ff */
[-C--:B------:R-:W-:Y:S03]  /*5a80*/  LEA.HI.X.SX32 R209, R209, R235.reuse, 0x2, P1 ;  /* 0x000000ebd1d17211 */ /* 0x080fe600008f16ff */
[----:B------:R1:W-:Y:S04]  /*5a90*/  REDG.E.ADD.F32.FTZ.RN.STRONG.GPU desc[UR8][R4.64], R7 ;  /* 0x00000007040079a6 */ /* 0x0003e8000c10f388 */
[----:B------:R3:W-:Y:S01]  /*5aa0*/  REDG.E.ADD.F32.FTZ.RN.STRONG.GPU desc[UR8][R208.64], R8 ;  /* 0x00000008d00079a6 */ /* 0x0007e2000c10f388 */
[-C--:B--2---:R-:W-:Y:S02]  /*5ab0*/  LEA R206, P0, R197, R234.reuse, 0x2 ;  /* 0x000000eac5ce7211 */ /* 0x084fe400078010ff */
[-C--:B------:R-:W-:Y:S02]  /*5ac0*/  LEA R6, P1, R211, R234.reuse, 0x2 ;  /* 0x000000ead3067211 */ /* 0x080fe400078210ff */
[-C--:B------:R-:W-:Y:S01]  /*5ad0*/  LEA.HI.X.SX32 R207, R197, R235.reuse, 0x2, P0 ;  /* 0x000000ebc5cf7211 */ /* 0x080fe200000f16ff */
[----:B------:R-:W-:Y:S01]  /*5ae0*/  VIADD R197, R196, 0x20 ;  /* 0x00000020c4c57836 */ /* 0x000fe20000000000 */
[-C--:B-1----:R-:W-:Y:S03]  /*5af0*/  LEA.HI.X.SX32 R7, R211, R235.reuse, 0x2, P1 ;  /* 0x000000ebd3077211 */ /* 0x082fe600008f16ff */
[----:B------:R1:W-:Y:S01]  /*5b00*/  REDG.E.ADD.F32.FTZ.RN.STRONG.GPU desc[UR8][R206.64], R9 ;  /* 0x00000009ce0079a6 */ /* 0x0003e2000c10f388 */
[CC--:B------:R-:W-:Y:S03]  /*5b10*/  LEA R4, P0, R210.reuse, R234.reuse, 0x2 ;  /* 0x000000ead2047211 */ /* 0x0c0fe600078010ff */
[----:B------:R2:W-:Y:S01]  /*5b20*/  REDG.E.ADD.F32.FTZ.RN.STRONG.GPU desc[UR8][R6.64], R10 ;  /* 0x0000000a060079a6 */ /* 0x0005e2000c10f388 */
[-C--:B------:R-:W-:Y:S02]  /*5b30*/  LEA.HI.X.SX32 R5, R210, R235.reuse, 0x2, P0 ;  /* 0x000000ebd2057211 */ /* 0x080fe400000f16ff */
[CC--:B---3--:R-:W-:Y:S03]  /*5b40*/  LEA R8, P0, R197.reuse, R234.reuse, 0x2 ;  /* 0x000000eac5087211 */ /* 0x0c8fe600078010ff */
[----:B------:R3:W-:Y:S04]  /*5b50*/  REDG.E.ADD.F32.FTZ.RN.STRONG.GPU desc[UR8][R4.64], R11 ;  /* 0x0000000b040079a6 */ /* 0x0007e8000c10f388 */
[----:B------:R4:W-:Y:S04]  /*5b60*/  REDG.E.ADD.F32.FTZ.RN.STRONG.GPU desc[UR8][R234.64+0x80], R48 ;  /* 0x00008030ea0079a6 */ /* 0x0009e8000c10f388 */
[----:B------:R4:W-:Y:S01]  /*5b70*/  REDG.E.ADD.F32.FTZ.RN.STRONG.GPU desc[UR8][R204.64+0x80], R49 ;  /* 0x00008031cc0079a6 */ /* 0x0009e2000c10f388 */
[-C--:B-1----:R-:W-:Y:S01]  /*5b80*/  LEA.HI.X.SX32 R9, R197, R235.reuse, 0x2, P0 ;  /* 0x000000ebc5097211 */ /* 0x082fe200000f16ff */
[C---:B--2---:R-:W-:Y:S04]  /*5b90*/  IMAD.IADD R7, R0.reuse, 0x1, R197 ;  /* 0x0000000100077824 */ /* 0x044fe800078e02c5 */
[----:B------:R1:W-:Y:S01]  /*5ba0*/  REDG.E.ADD.F32.FTZ.RN.STRONG.GPU desc[UR8][R8.64], R50 ;  /* 0x00000032080079a6 */ /* 0x0003e2000c10f388 */
[CC--:B------:R-:W-:Y:S01]  /*5bb0*/  LEA R6, P1, R7.reuse, R234.reuse, 0x2 ;  /* 0x000000ea07067211 */ /* 0x0c0fe200078210ff */
[C---:B---3--:R-:W-:Y:S03]  /*5bc0*/  IMAD.IADD R4, R0.reuse, 0x1, R7 ;  /* 0x0000000100047824 */ /* 0x048fe600078e0207 */
[-C--:B------:R-:W-:Y:S01]  /*5bd0*/  LEA.HI.X.SX32 R7, R7, R235.reuse, 0x2, P1 ;  /* 0x000000eb07077211 */ /* 0x080fe200008f16ff */
[----:B------:R-:W-:Y:S01]  /*5be0*/  IMAD.IADD R5, R0, 0x1, R4 ;  /* 0x0000000100057824 */ /* 0x000fe200078e0204 */
[CC--:B----4-:R-:W-:Y:S03]  /*5bf0*/  LEA R48, P0, R4.reuse, R234.reuse, 0x2 ;  /* 0x000000ea04307211 */ /* 0x0d0fe600078010ff */
[----:B------:R2:W-:Y:S01]  /*5c00*/  REDG.E.ADD.F32.FTZ.RN.STRONG.GPU desc[UR8][R6.64], R51 ;  /* 0x00000033060079a6 */ /* 0x0005e2000c10f388 */
[-C--:B------:R-:W-:Y:S01]  /*5c10*/  LEA.HI.X.SX32 R49, R4, R235.reuse, 0x2, P0 ;  /* 0x000000eb04317211 */ /* 0x080fe200000f16ff */
[----:B------:R-:W-:Y:S01]  /*5c20*/  IMAD.IADD R4, R0, 0x1, R5 ;  /* 0x0000000100047824 */ /* 0x000fe200078e0205 */
[CC--:B------:R-:W-:Y:S03]  /*5c30*/  LEA R10, P0, R5.reuse, R234.reuse, 0x2 ;  /* 0x000000ea050a7211 */ /* 0x0c0fe600078010ff */
[----:B------:R-:W-:Y:S01]  /*5c40*/  REDG.E.ADD.F32.FTZ.RN.STRONG.GPU desc[UR8][R48.64], R44 ;  /* 0x0000002c300079a6 */ /* 0x000fe2000c10f388 */
[-C--:B------:R-:W-:Y:S01]  /*5c50*/  LEA.HI.X.SX32 R11, R5, R235.reuse, 0x2, P0 ;  /* 0x000000eb050b7211 */ /* 0x080fe200000f16ff */
[----:B------:R-:W-:Y:S04]  /*5c60*/  VIADD R5, R196, 0x40 ;  /* 0x00000040c4057836 */ /* 0x000fe80000000000 */
[----:B------:R3:W-:Y:S01]  /*5c70*/  REDG.E.ADD.F32.FTZ.RN.STRONG.GPU desc[UR8][R10.64], R45 ;  /* 0x0000002d0a0079a6 */ /* 0x0007e2000c10f388 */
[CC--:B-1----:R-:W-:Y:S04]  /*5c80*/  LEA R8, P1, R4.reuse, R234.reuse, 0x2 ;  /* 0x000000ea04087211 */ /* 0x0c2fe800078210ff */
[-C--:B------:R-:W-:Y:S05]  /*5c90*/  LEA.HI.X.SX32 R9, R4, R235.reuse, 0x2, P1 ;  /* 0x000000eb04097211 */ /* 0x080fea00008f16ff */
[----:B------:R1:W-:Y:S01]  /*5ca0*/  REDG.E.ADD.F32.FTZ.RN.STRONG.GPU desc[UR8][R8.64], R46 ;  /* 0x0000002e080079a6 */ /* 0x0003e2000c10f388 */
[C---:B--2---:R-:W-:Y:S05]  /*5cb0*/  IMAD.IADD R7, R0.reuse, 0x1, R4 ;  /* 0x0000000100077824 */ /* 0x044fea00078e0204 */
[CC--:B------:R-:W-:Y:S04]  /*5cc0*/  LEA R6, P0, R7.reuse, R234.reuse, 0x2 ;  /* 0x000000ea07067211 */ /* 0x0c0fe800078010ff */
[-C--:B------:R-:W-:Y:S01]  /*5cd0*/  LEA.HI.X.SX32 R7, R7, R235.reuse, 0x2, P0 ;  /* 0x000000eb07077211 */ /* 0x080fe200000f16ff */
[C---:B---3--:R-:W-:Y:S04]  /*5ce0*/  IMAD.IADD R10, R0.reuse, 0x1, R5 ;  /* 0x00000001000a7824 */ /* 0x048fe800078e0205 */
[----:B------:R2:W-:Y:S01]  /*5cf0*/  REDG.E.ADD.F32.FTZ.RN.STRONG.GPU desc[UR8][R6.64], R47 ;  /* 0x0000002f060079a6 */ /* 0x0005e2000c10f388 */
[C---:B------:R-:W-:Y:S03]  /*5d00*/  IMAD.IADD R4, R0.reuse, 0x1, R10 ;  /* 0x0000000100047824 */ /* 0x040fe600078e020a */
[----:B------:R-:W-:Y:S04]  /*5d10*/  REDG.E.ADD.F32.FTZ.RN.STRONG.GPU desc[UR8][R234.64+0x100], R52 ;  /* 0x00010034ea0079a6 */ /* 0x000fe8000c10f388 */
[----:B------:R-:W-:Y:S01]  /*5d20*/  REDG.E.ADD.F32.FTZ.RN.STRONG.GPU desc[UR8][R204.64+0x100], R53 ;  /* 0x00010035cc0079a6 */ /* 0x000fe2000c10f388 */
[CC--:B-1----:R-:W-:Y:S04]  /*5d30*/  LEA R8, P0, R5.reuse, R234.reuse, 0x2 ;  /* 0x000000ea05087211 */ /* 0x0c2fe800078010ff */
[-C--:B------:R-:W-:Y:S01]  /*5d40*/  LEA.HI.X.SX32 R9, R5, R235.reuse, 0x2, P0 ;  /* 0x000000eb05097211 */ /* 0x080fe200000f16ff */
[----:B------:R-:W-:Y:S01]  /*5d50*/  IMAD.IADD R5, R0, 0x1, R4 ;  /* 0x0000000100057824 */ /* 0x000fe200078e0204 */
[CC--:B------:R-:W-:Y:S03]  /*5d60*/  LEA R44, P0, R4.reuse, R234.reuse, 0x2 ;  /* 0x000000ea042c7211 */ /* 0x0c0fe600078010ff */
[----:B------:R1:W-:Y:S01]  /*5d70*/  REDG.E.ADD.F32.FTZ.RN.STRONG.GPU desc[UR8][R8.64], R54 ;  /* 0x00000036080079a6 */ /* 0x0003e2000c10f388 */
[-C--:B------:R-:W-:Y:S01]  /*5d80*/  LEA.HI.X.SX32 R45, R4, R235.reuse, 0x2, P0 ;  /* 0x000000eb042d7211 */ /* 0x080fe200000f16ff */
[----:B------:R-:W-:Y:S01]  /*5d90*/  IMAD.IADD R4, R0, 0x1, R5 ;  /* 0x0000000100047824 */ /* 0x000fe200078e0205 */
[CC--:B--2---:R-:W-:Y:S04]  /*5da0*/  LEA R6, P1, R10.reuse, R234.reuse, 0x2 ;  /* 0x000000ea0a067211 */ /* 0x0c4fe800078210ff */
[-C--:B------:R-:W-:Y:S02]  /*5db0*/  LEA.HI.X.SX32 R7, R10, R235.reuse, 0x2, P1 ;  /* 0x000000eb0a077211 */ /* 0x080fe400008f16ff */
[CC--:B------:R-:W-:Y:S03]  /*5dc0*/  LEA R10, P0, R5.reuse, R234.reuse, 0x2 ;  /* 0x000000ea050a7211 */ /* 0x0c0fe600078010ff */
[----:B------:R2:W-:Y:S01]  /*5dd0*/  REDG.E.ADD.F32.FTZ.RN.STRONG.GPU desc[UR8][R6.64], R55 ;  /* 0x00000037060079a6 */ /* 0x0005e2000c10f388 */
[-C--:B------:R-:W-:Y:S01]  /*5de0*/  LEA.HI.X.SX32 R11, R5, R235.reuse, 0x2, P0 ;  /* 0x000000eb050b7211 */ /* 0x080fe200000f16ff */
[----:B------:R-:W-:Y:S02]  /*5df0*/  VIADD R5, R196, 0x60 ;  /* 0x00000060c4057836 */ /* 0x000fe40000000000 */
[----:B------:R-:W-:Y:S04]  /*5e00*/  LDSM.16.MT88.4 R52, [R3+0x14400] ;  /* 0x014400000334783b */ /* 0x000fe80000004200 */
[----:B------:R-:W-:Y:S01]  /*5e10*/  REDG.E.ADD.F32.FTZ.RN.STRONG.GPU desc[UR8][R44.64], R56 ;  /* 0x000000382c0079a6 */ /* 0x000fe2000c10f388 */
[CC--:B-1----:R-:W-:Y:S03]  /*5e20*/  LEA R8, P1, R4.reuse, R234.reuse, 0x2 ;  /* 0x000000ea04087211 */ /* 0x0c2fe600078210ff */
[----:B------:R1:W-:Y:S01]  /*5e30*/  REDG.E.ADD.F32.FTZ.RN.STRONG.GPU desc[UR8][R10.64], R57 ;  /* 0x000000390a0079a6 */ /* 0x0003e2000c10f388 */
[-C--:B------:R-:W-:Y:S05]  /*5e40*/  LEA.HI.X.SX32 R9, R4, R235.reuse, 0x2, P1 ;  /* 0x000000eb04097211 */ /* 0x080fea00008f16ff */
[----:B------:R3:W-:Y:S01]  /*5e50*/  REDG.E.ADD.F32.FTZ.RN.STRONG.GPU desc[UR8][R8.64], R58 ;  /* 0x0000003a080079a6 */ /* 0x0007e2000c10f388 */
[C---:B--2---:R-:W-:Y:S05]  /*5e60*/  IMAD.IADD R7, R0.reuse, 0x1, R4 ;  /* 0x0000000100077824 */ /* 0x044fea00078e0204 */
[CC--:B------:R-:W-:Y:S04]  /*5e70*/  LEA R6, P0, R7.reuse, R234.reuse, 0x2 ;  /* 0x000000ea07067211 */ /* 0x0c0fe800078010ff */
[-C--:B------:R-:W-:Y:S01]  /*5e80*/  LEA.HI.X.SX32 R7, R7, R235.reuse, 0x2, P0 ;  /* 0x000000eb07077211 */ /* 0x080fe200000f16ff */
[C---:B-1----:R-:W-:Y:S04]  /*5e90*/  IMAD.IADD R10, R0.reuse, 0x1, R5 ;  /* 0x00000001000a7824 */ /* 0x042fe800078e0205 */
[----:B------:R1:W-:Y:S01]  /*5ea0*/  REDG.E.ADD.F32.FTZ.RN.STRONG.GPU desc[UR8][R6.64], R59 ;  /* 0x0000003b060079a6 */ /* 0x0003e2000c10f388 */
[C---:B------:R-:W-:Y:S03]  /*5eb0*/  IMAD.IADD R4, R0.reuse, 0x1, R10 ;  /* 0x0000000100047824 */ /* 0x040fe600078e020a */
[----:B------:R-:W-:Y:S01]  /*5ec0*/  REDG.E.ADD.F32.FTZ.RN.STRONG.GPU desc[UR8][R234.64+0x180], R64 ;  /* 0x00018040ea0079a6 */ /* 0x000fe2000c10f388 */
[CC--:B---3--:R-:W-:Y:S03]  /*5ed0*/  LEA R8, P0, R5.reuse, R234.reuse, 0x2 ;  /* 0x000000ea05087211 */ /* 0x0c8fe600078010ff */
        /* <DEDUP_REMOVED lines=13> */
[----:B------:R-:W-:Y:S01]  /*5fb0*/  REDG.E.ADD.F32.FTZ.RN.STRONG.GPU desc[UR8][R44.64], R60 ;  /* 0x0000003c2c0079a6 */ /* 0x000fe2000c10f388 */
[CC--:B--2---:R-:W-:Y:S03]  /*5fc0*/  LEA R8, P1, R4.reuse, R234.reuse, 0x2 ;  /* 0x000000ea04087211 */ /* 0x0c4fe600078210ff */
[----:B------:R2:W-:Y:S01]  /*5fd0*/  REDG.E.ADD.F32.FTZ.RN.STRONG.GPU desc[UR8][R10.64], R61 ;  /* 0x0000003d0a0079a6 */ /* 0x0005e2000c10f388 */
[-C--:B------:R-:W-:Y:S05]  /*5fe0*/  LEA.HI.X.SX32 R9, R4, R235.reuse, 0x2, P1 ;  /* 0x000000eb04097211 */ /* 0x080fea00008f16ff */
[----:B------:R3:W-:Y:S01]  /*5ff0*/  REDG.E.ADD.F32.FTZ.RN.STRONG.GPU desc[UR8][R8.64], R62 ;  /* 0x0000003e080079a6 */ /* 0x0007e2000c10f388 */
[C---:B-1----:R-:W-:Y:S05]  /*6000*/  IMAD.IADD R7, R0.reuse, 0x1, R4 ;  /* 0x0000000100077824 */ /* 0x042fea00078e0204 */
[CC--:B------:R-:W-:Y:S01]  /*6010*/  LEA R6, P0, R7.reuse, R234.reuse, 0x2 ;  /* 0x000000ea07067211 */ /* 0x0c0fe200078010ff */
[C---:B--2---:R-:W-:Y:S03]  /*6020*/  IMAD.IADD R10, R0.reuse, 0x1, R5 ;  /* 0x00000001000a7824 */ /* 0x044fe600078e0205 */
[-C--:B------:R-:W-:Y:S01]  /*6030*/  LEA.HI.X.SX32 R7, R7, R235.reuse, 0x2, P0 ;  /* 0x000000eb07077211 */ /* 0x080fe200000f16ff */
[C---:B------:R-:W-:Y:S04]  /*6040*/  IMAD.IADD R4, R0.reuse, 0x1, R10 ;  /* 0x0000000100047824 */ /* 0x040fe800078e020a */
[----:B------:R1:W-:Y:S01]  /*6050*/  REDG.E.ADD.F32.FTZ.RN.STRONG.GPU desc[UR8][R6.64], R63 ;  /* 0x0000003f060079a6 */ /* 0x0003e2000c10f388 */
[CC--:B---3--:R-:W-:Y:S03]  /*6060*/  LEA R8, P0, R5.reuse, R234.reuse, 0x2 ;  /* 0x000000ea05087211 */ /* 0x0c8fe600078010ff */
[----:B------:R-:W-:Y:S01]  /*6070*/  REDG.E.ADD.F32.FTZ.RN.STRONG.GPU desc[UR8][R234.64+0x200], R68 ;  /* 0x00020044ea0079a6 */ /* 0x000fe2000c10f388 */
[-C--:B------:R-:W-:Y:S01]  /*6080*/  LEA.HI.X.SX32 R9, R5, R235.reuse, 0x2, P0 ;  /* 0x000000eb05097211 */ /* 0x080fe200000f16ff */
[----:B------:R-:W-:Y:S01]  /*6090*/  IMAD.IADD R5, R0, 0x1, R4 ;  /* 0x0000000100057824 */ /* 0x000fe200078e0204 */
[CC--:B------:R-:W-:Y:S01]  /*60a0*/  LEA R44, P0, R4.reuse, R234.reuse, 0x2 ;  /* 0x000000ea042c7211 */ /* 0x0c0fe200078010ff */
[----:B------:R-:W-:Y:S03]  /*60b0*/  REDG.E.ADD.F32.FTZ.RN.STRONG.GPU desc[UR8][R204.64+0x200], R69 ;  /* 0x00020045cc0079a6 */ /* 0x000fe6000c10f388 */
[-C--:B------:R-:W-:Y:S01]  /*60c0*/  LEA.HI.X.SX32 R45, R4, R235.reuse, 0x2, P0 ;  /* 0x000000eb042d7211 */ /* 0x080fe200000f16ff */
[----:B------:R2:W-:Y:S01]  /*60d0*/  REDG.E.ADD.F32.FTZ.RN.STRONG.GPU desc[UR8][R8.64], R70 ;  /* 0x00000046080079a6 */ /* 0x0005e2000c10f388 */
[----:B------:R-:W-:Y:S03]  /*60e0*/  IMAD.IADD R4, R0, 0x1, R5 ;  /* 0x0000000100047824 */ /* 0x000fe600078e0205 */
        /* <DEDUP_REMOVED lines=70> */
[-C--:B------:R-:W-:Y:S02]  /*6550*/  LEA.HI.X.SX32 R47, R4, R235.reuse, 0x2, P2 ;  /* 0x000000eb042f7211 */ /* 0x080fe400010f16ff */
[----:B------:R-:W-:Y:S01]  /*6560*/  ISETP.NE.AND P2, PT, R236, RZ, PT ;  /* 0x000000ffec00720c */ /* 0x000fe20003f45270 */
        /* <DEDUP_REMOVED lines=73> */
[----:B------:R-:W-:Y:S02]  /*6a00*/  IMAD.MOV.U32 R4, RZ, RZ, R237 ;  /* 0x000000ffff047224 */ /* 0x000fe400078e00ed */
        /* <DEDUP_REMOVED lines=15> */
[CC--:B------:R-:W-:Y:S01]  /*6b00*/  @!P5 LEA R44, P2, R0.reuse, R237.reuse, 0x1 ;  /* 0x000000ed002cd211 */ /* 0x0c0fe200078408ff */
        /* <DEDUP_REMOVED lines=44> */
.L_x_101:
[----:B------:R-:W-:Y:S02]  /*6dd0*/  UISETP.GT.AND UP0, UPT, UR6, UR20, UPT ;  /* 0x000000140600728c */ /* 0x000fe4000bf04270 */
[----:B------:R-:W-:Y:S04]  /*6de0*/  UIADD3 UR6, UR6, -0x1, URZ ;  /* 0xffffffff06067890 */ /* 0x000fe8000fffe03f */
[----:B------:R-:W-:Y:S11]  /*6df0*/  PLOP3.LUT P0, PT, PT, PT, UP0, 0x80, 0x0 ;  /* 0x000000000000781c */ /* 0x000ff60003f0f008 */
[----:B------:R-:W-:Y:S02]  /*6e00*/  @!UPT UIADD3 URZ, URZ, URZ, URZ ;  /* 0x0000003f3f3ff290 */ /* 0x000fe4000fffe03f */
[----:B------:R-:W-:Y:S05]  /*6e10*/  @P0 BRA `(.L_x_102) ;  /* 0xffffffcc00ec0947 */ /* 0x000fea000383ffff */
[----:B------:R-:W2:Y:S01]  /*6e20*/  S2R R48, SR_TID.X ;  /* 0x0000000000307919 */ /* 0x000ea20000002100 */
[----:B------:R-:W-:Y:S01]  /*6e30*/  F2FP.BF16.F32.PACK_AB R20, R21, R20 ;  /* 0x000000141514723e */ /* 0x000fe200000010ff */
[----:B------:R-:W-:Y:S01]  /*6e40*/  ULDC UR6, c[0x0][0x390] ;  /* 0x0000e40000067ab9 */ /* 0x000fe20000000800 */
[----:B-1----:R-:W-:Y:S01]  /*6e50*/  F2FP.BF16.F32.PACK_AB R47, R13, R12 ;  /* 0x0000000c0d2f723e */ /* 0x002fe200000010ff */
[----:B------:R-:W-:Y:S01]  /*6e60*/  UIADD3 UR7, UR4, 0x10000, URZ ;  /* 0x0001000004077890 */ /* 0x000fe2000fffe03f */
        /* <DEDUP_REMOVED lines=31> */
[-C--:B------:R-:W-:Y:S01]  /*7060*/  LEA.HI R6, R21, R48.reuse, RZ, 0x2 ;  /* 0x0000003015067211 */ /* 0x080fe200078f10ff */
        /* <DEDUP_REMOVED lines=8> */
[----:B------:R-:W-:Y:S01]  /*70f0*/  FMUL.FTZ R127, R127, UR6 ;  /* 0x000000067f7f7c20 */ /* 0x000fe20008410000 */
[----:B------:R-:W-:Y:S01]  /*7100*/  LEA.HI R0, R0, R5, RZ, 0x3 ;  /* 0x0000000500007211 */ /* 0x000fe200078f18ff */
[----:B------:R-:W-:Y:S01]  /*7110*/  UISETP.NE.AND UP0, UPT, UR31, -0x1, UPT ;  /* 0xffffffff1f00788c */ /* 0x000fe2000bf05270 */
[----:B------:R-:W-:-:S02]  /*7120*/  F2FP.BF16.F32.PACK_AB R24, R25, R24 ;  /* 0x000000181918723e */ /* 0x000fc400000010ff */
        /* <DEDUP_REMOVED lines=16> */
[----:B------:R-:W-:-:S02]  /*7230*/  SHF.R.U32.HI R5, RZ, 0x3, R0 ;  /* 0x00000003ff057819 */ /* 0x000fc40000011600 */
[----:B------:R-:W-:Y:S02]  /*7240*/  F2FP.BF16.F32.PACK_AB R34, R35, R34 ;  /* 0x000000222322723e */ /* 0x000fe400000010ff */
[----:B------:R-:W-:Y:S02]  /*7250*/  LOP3.LUT R5, R5, R0, R6, 0x1e, !PT ;  /* 0x0000000005057212 */ /* 0x000fe400078e1e06 */
[----:B------:R-:W-:Y:S02]  /*7260*/  F2FP.BF16.F32.PACK_AB R40, R41, R40 ;  /* 0x000000282928723e */ /* 0x000fe400000010ff */
[----:B------:R-:W-:Y:S01]  /*7270*/  F2FP.BF16.F32.PACK_AB R42, R43, R42 ;  /* 0x0000002a2b2a723e */ /* 0x000fe200000010ff */
[----:B------:R-:W-:Y:S01]  /*7280*/  IMAD.IADD R0, R4, 0x1, R5 ;  /* 0x0000000104007824 */ /* 0x000fe200078e0205 */
        /* <DEDUP_REMOVED lines=15> */
[----:B------:R-:W-:Y:S01]  /*7380*/  LEA R0, R0, UR7, 0x1 ;  /* 0x0000000700007c11 */ /* 0x000fe2000f8e08ff */
[----:B------:R-:W-:Y:S01]  /*7390*/  BAR.SYNC.DEFER_BLOCKING 0x0 ;  /* 0x0000000000007b1d */ /* 0x000fe20000010000 */
[----:B------:R-:W-:Y:S01]  /*73a0*/  F2FP.BF16.F32.PACK_AB R6, R131, R130 ;  /* 0x000000828306723e */ /* 0x000fe200000010ff */
[----:B------:R-:W-:Y:S01]  /*73b0*/  @UP0 UIMAD.WIDE.U32 UR6, UR10, UR16, URZ ;  /* 0x000000100a0602a5 */ /* 0x000fe2000f8e003f */
[----:B------:R-:W-:Y:S01]  /*73c0*/  F2FP.BF16.F32.PACK_AB R5, R125, R124 ;  /* 0x0000007c7d05723e */ /* 0x000fe200000010ff */
[----:B------:R-:W-:Y:S01]  /*73d0*/  @UP0 UIMAD UR10, UR10, UR17, URZ ;  /* 0x000000110a0a02a4 */ /* 0x000fe2000f8e023f */
[----:B------:R-:W-:Y:S02]  /*73e0*/  F2FP.BF16.F32.PACK_AB R4, R127, R126 ;  /* 0x0000007e7f04723e */ /* 0x000fe400000010ff */
[----:B------:R-:W-:Y:S01]  /*73f0*/  PLOP3.LUT P0, PT, PT, PT, UP0, 0x80, 0x0 ;  /* 0x000000000000781c */ /* 0x000fe20003f0f008 */
[----:B------:R-:W-:Y:S01]  /*7400*/  @UP0 UIADD3 UR18, UR7, UR10, URZ ;  /* 0x0000000a07120290 */ /* 0x000fe2000fffe03f */
[----:B------:R-:W-:Y:S01]  /*7410*/  @UP0 UMOV UR13, UR6 ;  /* 0x00000006000d0c82 */ /* 0x000fe20008000000 */
        /* <DEDUP_REMOVED lines=46> */
.L_x_103:
        /* <DEDUP_REMOVED lines=18> */
[----:B------:R-:W-:-:S03]  /*7820*/  UIADD3 UR12, UR7, UR12, URZ ;  /* 0x0000000c070c7290 */ /* 0x000fc6000fffe03f */
[----:B------:R-:W-:-:S09]  /*7830*/  UMOV UR7, UR6 ;  /* 0x0000000600077c82 */ /* 0x000fd20008000000 */
.L_x_104:
[----:B------:R-:W-:Y:S01]  /*7840*/  BAR.SYNC.DEFER_BLOCKING 0x0 ;  /* 0x0000000000007b1d */ /* 0x000fe20000010000 */
[----:B------:R-:W-:Y:S01]  /*7850*/  USHF.L.U32 UR6, UR30, 0x5, URZ ;  /* 0x000000051e067899 */ /* 0x000fe2000800063f */
[----:B-1----:R-:W-:-:S03]  /*7860*/  LEA.HI R0, R21, R48, RZ, 0x3 ;  /* 0x0000003015007211 */ /* 0x002fc600078f18ff */
[----:B------:R-:W-:Y:S01]  /*7870*/  UIADD3 UR5, -UR6, UR5, URZ ;  /* 0x0000000506057290 */ /* 0x000fe2000fffe13f */
        /* <DEDUP_REMOVED lines=17> */
[----:B------:R-:W2:Y:S01]  /*7990*/  LDS.128 R24, [R233+0x11000] ;  /* 0x01100000e9187984 */ /* 0x000ea20000000c00 */
[----:B------:R-:W-:Y:S01]  /*79a0*/  ISETP.GE.AND P3, PT, R4, UR19, PT ;  /* 0x0000001304007c0c */ /* 0x000fe2000bf66270 */
[----:B------:R-:W-:Y:S01]  /*79b0*/  IMAD.U32 R6, RZ, RZ, UR6 ;  /* 0x00000006ff067e24 */ /* 0x000fe2000f8e00ff */
[----:B------:R-:W-:Y:S01]  /*79c0*/  IADD3 R8, P0, R0, UR6, RZ ;  /* 0x0000000600087c10 */ /* 0x000fe2000ff1e0ff */
[----:B------:R-:W3:Y:S01]  /*79d0*/  LDS.128 R20, [R233+0x12000] ;  /* 0x01200000e9147984 */ /* 0x000ee20000000c00 */
[----:B------:R-:W-:Y:S01]  /*79e0*/  USHF.R.S32.HI UR5, URZ, 0x1f, UR56 ;  /* 0x0000001f3f057899 */ /* 0x000fe20008011438 */
[----:B------:R-:W-:Y:S01]  /*79f0*/  ISETP.GE.AND P2, PT, R11, UR19, PT ;  /* 0x000000130b007c0c */ /* 0x000fe2000bf46270 */
[----:B------:R-:W-:Y:S01]  /*7a00*/  ULDC.64 UR10, c[0x0][0x468] ;  /* 0x00011a00000a7ab9 */ /* 0x000fe20000000a00 */
[----:B------:R-:W4:Y:S01]  /*7a10*/  LDS.128 R16, [R233+0x13000] ;  /* 0x01300000e9107984 */ /* 0x000f220000000c00 */
[----:B------:R-:W-:Y:S01]  /*7a20*/  LEA.HI.X.SX32 R9, R6, R29, 0x1, P0 ;  /* 0x0000001d06097211 */ /* 0x000fe200000f0eff */
[----:B------:R-:W-:Y:S01]  /*7a30*/  IMAD.WIDE.U32 R6, R8, UR16, R4 ;  /* 0x0000001008067c25 */ /* 0x000fe2000f8e0004 */
[----:B------:R-:W-:Y:S01]  /*7a40*/  UIMAD UR5, UR5, UR10, URZ ;  /* 0x0000000a050572a4 */ /* 0x000fe2000f8e023f */
[----:B------:R-:W-:-:S02]  /*7a50*/  ISETP.GE.AND P1, PT, R28, UR19, PT ;  /* 0x000000131c007c0c */ /* 0x000fc4000bf26270 */
[----:B------:R-:W1:Y:S01]  /*7a60*/  @!P3 LDS.128 R12, [R233+0x10000] ;  /* 0x01000000e90cb984 */ /* 0x000e620000000c00 */
[----:B------:R-:W-:Y:S01]  /*7a70*/  IMAD R9, R9, UR16, RZ ;  /* 0x0000001009097c24 */ /* 0x000fe2000f8e02ff */
[----:B------:R-:W-:Y:S01]  /*7a80*/  IADD3 R6, P0, R6, UR13, RZ ;  /* 0x0000000d06067c10 */ /* 0x000fe2000ff1e0ff */
[----:B------:R-:W-:Y:S02]  /*7a90*/  UIMAD UR5, UR56, UR11, UR5 ;  /* 0x0000000b380572a4 */ /* 0x000fe4000f8e0205 */
[----:B------:R-:W-:Y:S02]  /*7aa0*/  IMAD R9, R8, UR17, R9 ;  /* 0x0000001108097c24 */ /* 0x000fe4000f8e0209 */
[----:B------:R-:W-:Y:S01]  /*7ab0*/  IMAD.U32 R8, RZ, RZ, UR10 ;  /* 0x0000000aff087e24 */ /* 0x000fe2000f8e00ff */
[----:B------:R-:W-:Y:S02]  /*7ac0*/  ULDC.64 UR10, c[0x0][0x3f0] ;  /* 0x0000fc00000a7ab9 */ /* 0x000fe40000000a00 */
[----:B------:R-:W-:-:S02]  /*7ad0*/  IADD3.X R7, R7, UR18, R9, P0, !PT ;  /* 0x0000001207077c10 */ /* 0x000fc400087fe409 */
[----:B------:R-:W-:Y:S01]  /*7ae0*/  ISETP.GE.AND P0, PT, R10, UR19, PT ;  /* 0x000000130a007c0c */ /* 0x000fe2000bf06270 */
[----:B------:R-:W-:-:S04]  /*7af0*/  IMAD.WIDE.U32 R8, R8, UR56, R6 ;  /* 0x0000003808087c25 */ /* 0x000fc8000f8e0006 */
[----:B------:R-:W-:Y:S01]  /*7b00*/  VIADD R7, R9, UR5 ;  /* 0x0000000509077c36 */ /* 0x000fe20008000000 */
[----:B------:R-:W-:-:S04]  /*7b10*/  LEA R6, P5, R8, UR10, 0x1 ;  /* 0x0000000a08067c11 */ /* 0x000fc8000f8a08ff */
[----:B------:R-:W-:-:S05]  /*7b20*/  LEA.HI.X R7, R8, UR11, R7, 0x1, P5 ;  /* 0x0000000b08077c11 */ /* 0x000fca000a8f0c07 */
[----:B--2---:R2:W-:Y:S04]  /*7b30*/  @!P2 STG.E.128 desc[UR8][R6.64+0x80], R24 ;  /* 0x000080180600a986 */ /* 0x0045e8000c101d08 */
[----:B---3--:R2:W-:Y:S04]  /*7b40*/  @!P1 STG.E.128 desc[UR8][R6.64+0x100], R20 ;  /* 0x0001001406009986 */ /* 0x0085e8000c101d08 */
[----:B----4-:R2:W-:Y:S04]  /*7b50*/  @!P0 STG.E.128 desc[UR8][R6.64+0x180], R16 ;  /* 0x0001801006008986 */ /* 0x0105e8000c101d08 */
[----:B-1----:R2:W-:Y:S02]  /*7b60*/  @!P3 STG.E.128 desc[UR8][R6.64], R12 ;  /* 0x0000000c0600b986 */ /* 0x0025e4000c101d08 */
.L_x_106:
[----:B------:R-:W-:Y:S05]  /*7b70*/  BSYNC B0 ;  /* 0x0000000000007941 */ /* 0x000fea0003800000 */
.L_x_105:
[----:B------:R-:W-:Y:S05]  /*7b80*/  @P4 BRA `(.L_x_85) ;  /* 0x0000000000744947 */ /* 0x000fea0003800000 */
[----:B--2---:R-:W-:Y:S01]  /*7b90*/  IMAD.U32 R6, RZ, RZ, UR6 ;  /* 0x00000006ff067e24 */ /* 0x004fe2000f8e00ff */
[----:B------:R-:W-:Y:S01]  /*7ba0*/  IADD3 R0, P0, R0, UR6, RZ ;  /* 0x0000000600007c10 */ /* 0x000fe2000ff1e0ff */
[----:B------:R-:W-:Y:S01]  /*7bb0*/  IMAD.MOV.U32 R7, RZ, RZ, R5 ;  /* 0x000000ffff077224 */ /* 0x000fe200078e0005 */
[----:B------:R-:W-:Y:S02]  /*7bc0*/  USHF.R.S32.HI UR5, URZ, 0x1f, UR56 ;  /* 0x0000001f3f057899 */ /* 0x000fe40008011438 */
[----:B------:R-:W-:Y:S01]  /*7bd0*/  LEA.HI.X.SX32 R8, R6, R29, 0x1, P0 ;  /* 0x0000001d06087211 */ /* 0x000fe200000f0eff */
[----:B------:R-:W-:Y:S01]  /*7be0*/  IMAD.MOV.U32 R6, RZ, RZ, R4 ;  /* 0x000000ffff067224 */ /* 0x000fe200078e0004 */
[----:B------:R-:W-:Y:S01]  /*7bf0*/  ULDC.64 UR10, c[0x0][0x470] ;  /* 0x00011c00000a7ab9 */ /* 0x000fe20000000a00 */
[----:B------:R-:W-:Y:S01]  /*7c00*/  ULDC UR13, c[0x0][0x2d0] ;  /* 0x0000b400000d7ab9 */ /* 0x000fe20000000800 */
[----:B------:R-:W-:Y:S01]  /*7c10*/  UIMAD UR5, UR5, UR10, URZ ;  /* 0x0000000a050572a4 */ /* 0x000fe2000f8e023f */
[----:B------:R-:W-:Y:S01]  /*7c20*/  IMAD.WIDE.U32 R6, R0, UR14, R6 ;  /* 0x0000000e00067c25 */ /* 0x000fe2000f8e0006 */
[----:B------:R-:W-:-:S02]  /*7c30*/  ISETP.GE.AND P3, PT, R4, UR13, PT ;  /* 0x0000000d04007c0c */ /* 0x000fc4000bf66270 */
[----:B------:R-:W-:Y:S01]  /*7c40*/  UIMAD UR5, UR56, UR11, UR5 ;  /* 0x0000000b380572a4 */ /* 0x000fe2000f8e0205 */
[----:B------:R-:W-:Y:S01]  /*7c50*/  IMAD R5, R8, UR14, RZ ;  /* 0x0000000e08057c24 */ /* 0x000fe2000f8e02ff */
[----:B------:R-:W-:Y:S02]  /*7c60*/  IADD3 R6, P0, R6, UR7, RZ ;  /* 0x0000000706067c10 */ /* 0x000fe4000ff1e0ff */
[----:B------:R-:W-:Y:S01]  /*7c70*/  ISETP.GE.AND P2, PT, R11, UR13, PT ;  /* 0x0000000d0b007c0c */ /* 0x000fe2000bf46270 */
[----:B------:R-:W-:Y:S01]  /*7c80*/  IMAD R0, R0, UR15, R5 ;  /* 0x0000000f00007c24 */ /* 0x000fe2000f8e0205 */
[----:B------:R-:W-:-:S04]  /*7c90*/  ISETP.GE.AND P1, PT, R28, UR13, PT ;  /* 0x0000000d1c007c0c */ /* 0x000fc8000bf26270 */
[----:B------:R-:W-:Y:S01]  /*7ca0*/  IADD3.X R7, R7, UR12, R0, P0, !PT ;  /* 0x0000000c07077c10 */ /* 0x000fe200087fe400 */
[----:B------:R-:W-:Y:S01]  /*7cb0*/  IMAD.U32 R0, RZ, RZ, UR10 ;  /* 0x0000000aff007e24 */ /* 0x000fe2000f8e00ff */
[----:B------:R-:W-:Y:S01]  /*7cc0*/  ISETP.GE.AND P0, PT, R10, UR13, PT ;  /* 0x0000000d0a007c0c */ /* 0x000fe2000bf06270 */
[----:B------:R-:W-:Y:S02]  /*7cd0*/  ULDC.64 UR10, c[0x0][0x3f8] ;  /* 0x0000fe00000a7ab9 */ /* 0x000fe40000000a00 */
[----:B------:R-:W-:-:S04]  /*7ce0*/  IMAD.WIDE.U32 R6, R0, UR56, R6 ;  /* 0x0000003800067c25 */ /* 0x000fc8000f8e0006 */
[----:B------:R-:W-:Y:S01]  /*7cf0*/  VIADD R0, R7, UR5 ;  /* 0x0000000507007c36 */ /* 0x000fe20008000000 */
[----:B------:R-:W-:-:S04]  /*7d00*/  LEA R4, P4, R6, UR10, 0x1 ;  /* 0x0000000a06047c11 */ /* 0x000fc8000f8808ff */
[----:B------:R-:W-:-:S05]  /*7d10*/  LEA.HI.X R5, R6, UR11, R0, 0x1, P4 ;  /* 0x0000000b06057c11 */ /* 0x000fca000a0f0c00 */
[----:B------:R2:W-:Y:S04]  /*7d20*/  @!P3 STG.E.128 desc[UR8][R4.64], R44 ;  /* 0x0000002c0400b986 */ /* 0x0005e8000c101d08 */
[----:B---3--:R2:W-:Y:S04]  /*7d30*/  @!P2 STG.E.128 desc[UR8][R4.64+0x80], R40 ;  /* 0x000080280400a986 */ /* 0x0085e8000c101d08 */
[----:B----4-:R2:W-:Y:S04]  /*7d40*/  @!P1 STG.E.128 desc[UR8][R4.64+0x100], R36 ;  /* 0x0001002404009986 */ /* 0x0105e8000c101d08 */
[----:B-1----:R2:W-:Y:S02]  /*7d50*/  @!P0 STG.E.128 desc[UR8][R4.64+0x180], R32 ;  /* 0x0001802004008986 */ /* 0x0025e4000c101d08 */
.L_x_85:
[----:B------:R-:W-:Y:S05]  /*7d60*/  BSYNC B1 ;  /* 0x0000000000017941 */ /* 0x000fea0003800000 */
.L_x_75:
[----:B------:R-:W-:Y:S01]  /*7d70*/  R2UR UR6, R251 ;  /* 0x00000000fb0672ca */ /* 0x000fe200000e0000 */
[----:B------:R-:W-:Y:S02]  /*7d80*/  ULDC UR5, c[0x0][0xc] ;  /* 0x0000030000057ab9 */ /* 0x000fe40000000800 */
[----:B------:R-:W-:-:S10]  /*7d90*/  UIADD3 UR30, UR5, UR30, URZ ;  /* 0x0000001e051e7290 */ /* 0x000fd4000fffe03f */
[----:B------:R-:W-:-:S06]  /*7da0*/  UISETP.GE.AND UP0, UPT, UR30, UR6, UPT ;  /* 0x000000061e00728c */ /* 0x000fcc000bf06270 */
[----:B------:R-:W-:-:S13]  /*7db0*/  PLOP3.LUT P0, PT, PT, PT, UP0, 0x80, 0x0 ;  /* 0x000000000000781c */ /* 0x000fda0003f0f008 */
[----:B------:R-:W-:Y:S05]  /*7dc0*/  @P0 BRA `(.L_x_107) ;  /* 0x0000000000040947 */ /* 0x000fea0003800000 */
[----:B------:R-:W-:Y:S05]  /*7dd0*/  BRA `(.L_x_108) ;  /* 0xffffff8c00347947 */ /* 0x000fea000383ffff */
.L_x_107:
[----:B------:R-:W-:Y:S05]  /*7de0*/  EXIT ;  /* 0x000000000000794d */ /* 0x000fea0003800000 */
.L_x_109:
        /* <DEDUP_REMOVED lines=9> */
.L_x_2022:


//--------------------- .text._ZN5flash44flash_bwd_dq_dk_dv_loop_seqk_parallel_kernelI23Flash_bwd_kernel_traitsILi256ELi64ELi32ELi8ELi4ELi1ELi2ELb1ELb1EN7cutlass10bfloat16_tE19Flash_kernel_traitsILi256ELi64ELi32ELi8ES3_EELb0ELb0ELb1ELb0ELb0ELb0ELb1EEEvNS_16Flash_bwd_paramsE --------------------------
	.section	.text._ZN5flash44flash_bwd_dq_dk_dv_loop_seqk_parallel_kernelI23Flash_bwd_kernel_traitsILi256ELi64ELi32ELi8ELi4ELi1ELi2ELb1ELb1EN7cutlass10bfloat16_tE19Flash_kernel_traitsILi256ELi64ELi32ELi8ES3_EELb0ELb0ELb1ELb0ELb0ELb0ELb1EEEvNS_16Flash_bwd_paramsE,"ax",@progbits
	.align	128
        .global         _ZN5flash44flash_bwd_dq_dk_dv_loop_seqk_parallel_kernelI23Flash_bwd_kernel_traitsILi256ELi64ELi32ELi8ELi4ELi1ELi2ELb1ELb1EN7cutlass10bfloat16_tE19Flash_kernel_traitsILi256ELi64ELi32ELi8ES3_EELb0ELb0ELb1ELb0ELb0ELb0ELb1EEEvNS_16Flash_bwd_paramsE
        .type           _ZN5flash44flash_bwd_dq_dk_dv_loop_seqk_parallel_kernelI23Flash_bwd_kernel_traitsILi256ELi64ELi32ELi8ELi4ELi1ELi2ELb1ELb1EN7cutlass10bfloat16_tE19Flash_kernel_traitsILi256ELi64ELi32ELi8ES3_EELb0ELb0ELb1ELb0ELb0ELb0ELb1EEEvNS_16Flash_bwd_paramsE,@function
        .size           _ZN5flash44flash_bwd_dq_dk_dv_loop_seqk_parallel_kernelI23Flash_bwd_kernel_traitsILi256ELi64ELi32ELi8ELi4ELi1ELi2ELb1ELb1EN7cutlass10bfloat16_tE19Flash_kernel_traitsILi256ELi64ELi32ELi8ES3_EELb0ELb0ELb1ELb0ELb0ELb0ELb1EEEvNS_16Flash_bwd_paramsE,(.L_x_2023 - _ZN5flash44flash_bwd_dq_dk_dv_loop_seqk_parallel_kernelI23Flash_bwd_kernel_traitsILi256ELi64ELi32ELi8ELi4ELi1ELi2ELb1ELb1EN7cutlass10bfloat16_tE19Flash_kernel_traitsILi256ELi64ELi32ELi8ES3_EELb0ELb0ELb1ELb0ELb0ELb0ELb1EEEvNS_16Flash_bwd_paramsE)
        .other          _ZN5flash44flash_bwd_dq_dk_dv_loop_seqk_parallel_kernelI23Flash_bwd_kernel_traitsILi256ELi64ELi32ELi8ELi4ELi1ELi2ELb1ELb1EN7cutlass10bfloat16_tE19Flash_kernel_traitsILi256ELi64ELi32ELi8ES3_EELb0ELb0ELb1ELb0ELb0ELb0ELb1EEEvNS_16Flash_bwd_paramsE,@"STO_CUDA_ENTRY STV_DEFAULT"
_ZN5flash44flash_bwd_dq_dk_dv_loop_seqk_parallel_kernelI23Flash_bwd_kernel_traitsILi256ELi64ELi32ELi8ELi4ELi1ELi2ELb1ELb1EN7cutlass10bfloat16_tE19Flash_kernel_traitsILi256ELi64ELi32ELi8ES3_EELb0ELb0ELb1ELb0ELb0ELb0ELb1EEEvNS_16Flash_bwd_paramsE:
.text._ZN5flash44flash_bwd_dq_dk_dv_loop_seqk_parallel_kernelI23Flash_bwd_kernel_traitsILi256ELi64ELi32ELi8ELi4ELi1ELi2ELb1ELb1EN7cutlass10bfloat16_tE19Flash_kernel_traitsILi256ELi64ELi32ELi8ES3_EELb0ELb0ELb1ELb0ELb0ELb0ELb1EEEvNS_16Flash_bwd_paramsE:
        /* <DEDUP_REMOVED lines=171> */
.L_x_144:
        /* <DEDUP_REMOVED lines=67> */
.L_x_110:
        /* <DEDUP_REMOVED lines=113> */
.L_x_112:
        /* <DEDUP_REMOVED lines=13> */
.L_x_113:
        /* <DEDUP_REMOVED lines=39> */
.L_x_114:
[----:B------:R-:W-:-:S04]  /*1930*/  UIMAD UR6, UR50, UR60, UR56 ;  /* 0x0000003c320672a4 */ /* 0x000fc8000f8e0238 */
[----:B------:R-:W-:-:S12]  /*1940*/  UIMAD UR6, UR6, UR58, URZ ;  /* 0x0000003a060672a4 */ /* 0x000fd8000f8e023f */
.L_x_115:
        /* <DEDUP_REMOVED lines=10> */
[----:B------:R-:W-:Y:S02]  /*19f0*/  USHF.R.S32.HI UR53, URZ, 0x1f, UR56 ;  /* 0x0000001f3f357899 */ /* 0x000fe40008011438 */
[----:B------:R-:W-:Y:S02]  /*1a00*/  UIADD3.X UR10, UR15, UR10, UR21, UP3, UP1 ;  /* 0x0000000a0f0a7290 */ /* 0x000fe40009fe2415 */
[----:B------:R-:W-:Y:S02]  /*1a10*/  UIADD3 UR11, UP3, UP1, UR14, UR13, UR36 ;  /* 0x0000000d0e0b7290 */ /* 0x000fe4000f97e024 */
[----:B------:R-:W-:Y:S02]  /*1a20*/  UIADD3 UR37, UR20, UR6, URZ ;  /* 0x0000000614257290 */ /* 0x000fe4000fffe03f */
[----:B------:R-:W-:Y:S01]  /*1a30*/  UIADD3.X UR10, UR17, UR10, UR26, UP3, UP1 ;  /* 0x0000000a110a7290 */ /* 0x000fe20009fe241a */
[----:B------:R-:W-:Y:S02]  /*1a40*/  ULDC.64 UR14, c[0x0][0x428] ;  /* 0x00010a00000e7ab9 */ /* 0x000fe40000000a00 */
[----:B------:R-:W-:Y:S01]  /*1a50*/  ULDC.64 UR26, c[0x0][0x258] ;  /* 0x00009600001a7ab9 */ /* 0x000fe20000000a00 */
[----:B------:R-:W-:Y:S01]  /*1a60*/  IMAD.U32 R29, RZ, RZ, UR14 ;  /* 0x0000000eff1d7e24 */ /* 0x000fe2000f8e00ff */
[----:B------:R-:W-:Y:S01]  /*1a70*/  UIADD3 UR36, UR20, UR51, URZ ;  /* 0x0000003314247290 */ /* 0x000fe2000fffe03f */
[----:B------:R-:W-:Y:S01]  /*1a80*/  IMAD.U32 R34, RZ, RZ, UR26 ;  /* 0x0000001aff227e24 */ /* 0x000fe2000f8e00ff */
[----:B------:R-:W-:Y:S01]  /*1a90*/  ULDC.64 UR48, c[0x0][0x478] ;  /* 0x00011e0000307ab9 */ /* 0x000fe20000000a00 */
[----:B------:R-:W-:Y:S01]  /*1aa0*/  ULDC.64 UR54, c[0x0][0x2b0] ;  /* 0x0000ac0000367ab9 */ /* 0x000fe20000000a00 */
[----:B------:R-:W-:Y:S01]  /*1ab0*/  ULDC.64 UR22, c[0x0][0x210] ;  /* 0x0000840000167ab9 */ /* 0x000fe20000000a00 */
[----:B------:R-:W-:Y:S01]  /*1ac0*/  UIADD3 UR6, UR44, -0x1, URZ ;  /* 0xffffffff2c067890 */ /* 0x000fe2000fffe03f */
[----:B-1----:R-:W-:-:S04]  /*1ad0*/  SHF.R.S32.HI R10, RZ, 0x1f, R36 ;  /* 0x0000001fff0a7819 */ /* 0x002fc80000011424 */
        /* <DEDUP_REMOVED lines=24> */
[----:B------:R-:W-:Y:S01]  /*1c60*/  USHF.R.S32.HI UR21, URZ, 0x6, UR21 ;  /* 0x000000063f157899 */ /* 0x000fe20008011415 */
[----:B------:R-:W-:Y:S01]  /*1c70*/  ISETP.GE.AND P5, PT, R17, UR46, PT ;  /* 0x0000002e11007c0c */ /* 0x000fe2000bfa6270 */
[C---:B------:R-:W-:Y:S01]  /*1c80*/  VIADD R15, R4.reuse, 0x80 ;  /* 0x00000080040f7836 */ /* 0x040fe20000000000 */
[----:B------:R-:W-:Y:S01]  /*1c90*/  SHF.R.S32.HI R0, RZ, 0x3, R10 ;  /* 0x00000003ff007819 */ /* 0x000fe2000001140a */
[----:B------:R-:W-:Y:S01]  /*1ca0*/  UISETP.LT.AND UP1, UPT, URZ, UR21, UPT ;  /* 0x000000153f00728c */ /* 0x000fe2000bf21270 */
[----:B------:R-:W-:Y:S01]  /*1cb0*/  SEL R10, RZ, 0xffffffff, P5 ;  /* 0xffffffffff0a7807 */ /* 0x000fe20002800000 */
[C---:B------:R-:W-:Y:S01]  /*1cc0*/  VIADD R16, R4.reuse, 0xc0 ;  /* 0x000000c004107836 */ /* 0x040fe20000000000 */
[----:B------:R-:W-:Y:S01]  /*1cd0*/  IADD3.X R7, R5, UR40, RZ, P0, !PT ;  /* 0x0000002805077c10 */ /* 0x000fe200087fe4ff */
[----:B------:R-:W-:Y:S01]  /*1ce0*/  USEL UR21, URZ, UR21, !UP1 ;  /* 0x000000153f157287 */ /* 0x000fe2000c800000 */
[----:B------:R-:W-:Y:S01]  /*1cf0*/  ISETP.GE.AND P3, PT, R4, UR46, PT ;  /* 0x0000002e04007c0c */ /* 0x000fe2000bf66270 */
[----:B------:R-:W-:Y:S01]  /*1d00*/  IMAD.SHL.U32 R10, R10, 0x2, RZ ;  /* 0x000000020a0a7824 */ /* 0x000fe200078e00ff */
[----:B------:R-:W-:Y:S01]  /*1d10*/  SHF.R.S32.HI R39, RZ, 0x1f, R0 ;  /* 0x0000001fff277819 */ /* 0x000fe20000011400 */
[----:B------:R-:W-:Y:S01]  /*1d20*/  IMAD.WIDE.U32 R6, R8, UR20, R6 ;  /* 0x0000001408067c25 */ /* 0x000fe2000f8e0006 */
[----:B------:R-:W-:Y:S01]  /*1d30*/  IADD3 R22, P0, R0, UR20, RZ ;  /* 0x0000001400167c10 */ /* 0x000fe2000ff1e0ff */
[----:B------:R-:W-:Y:S01]  /*1d40*/  UIMAD UR11, UR53, UR14, URZ ;  /* 0x0000000e350b72a4 */ /* 0x000fe2000f8e023f */
[----:B------:R-:W-:Y:S01]  /*1d50*/  SEL R11, RZ, 0x1, P3 ;  /* 0x00000001ff0b7807 */ /* 0x000fe20001800000 */
[----:B------:R-:W-:Y:S01]  /*1d60*/  IMAD.IADD R7, R7, 0x1, R12 ;  /* 0x0000000107077824 */ /* 0x000fe200078e020c */
[----:B------:R-:W-:Y:S01]  /*1d70*/  IADD3.X R27, R39, UR18, RZ, P0, !PT ;  /* 0x00000012271b7c10 */ /* 0x000fe200087fe4ff */
[----:B------:R-:W-:Y:S01]  /*1d80*/  IMAD.WIDE.U32 R12, R22, UR28, R4 ;  /* 0x0000001c160c7c25 */ /* 0x000fe2000f8e0004 */
[----:B------:R-:W-:Y:S01]  /*1d90*/  LOP3.LUT R18, R10, 0x2, R11, 0xe2, !PT ;  /* 0x000000020a127812 */ /* 0x000fe200078ee20b */
[----:B------:R-:W-:Y:S01]  /*1da0*/  UISETP.GT.AND UP1, UPT, UR44, UR21, UPT ;  /* 0x000000152c00728c */ /* 0x000fe2000bf24270 */
[----:B------:R-:W-:Y:S01]  /*1db0*/  ISETP.GE.AND P4, PT, R15, UR46, PT ;  /* 0x0000002e0f007c0c */ /* 0x000fe2000bf86270 */
[----:B------:R-:W-:Y:S01]  /*1dc0*/  IMAD R10, R27, UR28, RZ ;  /* 0x0000001c1b0a7c24 */ /* 0x000fe2000f8e02ff */
[----:B------:R-:W-:Y:S01]  /*1dd0*/  ISETP.GE.AND P6, PT, R16, UR46, PT ;  /* 0x0000002e10007c0c */ /* 0x000fe2000bfc6270 */
[----:B------:R-:W-:Y:S01]  /*1de0*/  UIMAD UR11, UR56, UR15, UR11 ;  /* 0x0000000f380b72a4 */ /* 0x000fe2000f8e020b */
[----:B------:R-:W-:Y:S01]  /*1df0*/  SEL R14, RZ, 0x4, P4 ;  /* 0x00000004ff0e7807 */ /* 0x000fe20002000000 */
[----:B------:R-:W-:Y:S01]  /*1e00*/  IMAD R35, R22, UR29, R10 ;  /* 0x0000001d16237c24 */ /* 0x000fe2000f8e020a */
[----:B------:R-:W-:Y:S01]  /*1e10*/  SEL R10, RZ, 0x8, P6 ;  /* 0x00000008ff0a7807 */ /* 0x000fe20003000000 */
[----:B------:R-:W-:Y:S01]  /*1e20*/  IMAD.WIDE.U32 R6, R29, UR56, R6 ;  /* 0x000000381d067c25 */ /* 0x000fe2000f8e0006 */
[----:B------:R-:W-:Y:S01]  /*1e30*/  IADD3 R12, P0, R12, UR45, RZ ;  /* 0x0000002d0c0c7c10 */ /* 0x000fe2000ff1e0ff */
[----:B------:R-:W-:Y:S01]  /*1e40*/  UIMAD UR10, UR53, UR26, URZ ;  /* 0x0000001a350a72a4 */ /* 0x000fe2000f8e023f */
[----:B------:R-:W-:Y:S01]  /*1e50*/  LOP3.LUT R26, R10, R18, R14, 0xfe, !PT ;  /* 0x000000120a1a7212 */ /* 0x000fe200078efe0e */
[----:B------:R-:W-:Y:S01]  /*1e60*/  IMAD.MOV.U32 R10, RZ, RZ, R6 ;  /* 0x000000ffff0a7224 */ /* 0x000fe200078e0006 */
[----:B------:R-:W-:Y:S01]  /*1e70*/  PLOP3.LUT P2, PT, PT, PT, UP1, 0x80, 0x0 ;  /* 0x000000000000781c */ /* 0x000fe20003f4f018 */
[----:B------:R-:W-:Y:S01]  /*1e80*/  VIADD R11, R7, UR11 ;  /* 0x0000000b070b7c36 */ /* 0x000fe20008000000 */
[----:B------:R-:W-:Y:S01]  /*1e90*/  IADD3.X R13, R13, UR39, R35, P0, !PT ;  /* 0x000000270d0d7c10 */ /* 0x000fe200087fe423 */
[-C--:B------:R-:W-:Y:S01]  /*1ea0*/  IMAD R6, R39, R8.reuse, RZ ;  /* 0x0000000827067224 */ /* 0x080fe200078e02ff */
[----:B------:R-:W-:Y:S01]  /*1eb0*/  UIMAD UR14, UR56, UR27, UR10 ;  /* 0x0000001b380e72a4 */ /* 0x000fe2000f8e020a */
[----:B------:R-:W-:Y:S01]  /*1ec0*/  IMAD.WIDE.U32 R10, R0, R8, R10 ;  /* 0x00000008000a7225 */ /* 0x000fe200078e000a */
[----:B------:R-:W-:Y:S01]  /*1ed0*/  UIMAD.WIDE UR26, UR36, 0x4, UR54 ;  /* 0x00000004241a78a5 */ /* 0x000fe2000f8e0236 */
[----:B------:R-:W-:-:S02]  /*1ee0*/  UMOV UR18, UR16 ;  /* 0x0000001000127c82 */ /* 0x000fc40008000000 */
[----:B------:R-:W-:Y:S01]  /*1ef0*/  IMAD.WIDE.U32 R20, R34, UR56, R12 ;  /* 0x0000003822147c25 */ /* 0x000fe2000f8e000c */
[----:B------:R-:W-:-:S03]  /*1f00*/  LEA R238, P0, R10, UR12, 0x1 ;  /* 0x0000000c0aee7c11 */ /* 0x000fc6000f8008ff */
[----:B------:R-:W-:Y:S01]  /*1f10*/  IMAD R6, R0, R9, R6 ;  /* 0x0000000900067224 */ /* 0x000fe200078e0206 */
[C---:B------:R-:W-:Y:S01]  /*1f20*/  LEA R237, P1, R20.reuse, UR22, 0x1 ;  /* 0x0000001614ed7c11 */ /* 0x040fe2000f8208ff */
[----:B------:R-:W-:Y:S01]  /*1f30*/  VIADD R37, R21, UR14 ;  /* 0x0000000e15257c36 */ /* 0x000fe20008000000 */
[----:B------:R-:W-:Y:S01]  /*1f40*/  UMOV UR16, UR26 ;  /* 0x0000001a00107c82 */ /* 0x000fe20008000000 */
[----:B------:R-:W-:Y:S01]  /*1f50*/  IMAD.IADD R28, R11, 0x1, R6 ;  /* 0x000000010b1c7824 */ /* 0x000fe200078e0206 */
[----:B------:R-:W-:Y:S02]  /*1f60*/  UMOV UR15, UR27 ;  /* 0x0000001b000f7c82 */ /* 0x000fe40008000000 */
        /* <DEDUP_REMOVED lines=23> */
.L_x_117:
        /* <DEDUP_REMOVED lines=18> */
.L_x_118:
        /* <DEDUP_REMOVED lines=30> */
.L_x_120:
[----:B------:R-:W-:Y:S05]  /*23e0*/  BSYNC B0 ;  /* 0x0000000000007941 */ /* 0x000fea0003800000 */
.L_x_119:
        /* <DEDUP_REMOVED lines=29> */
.L_x_116:
        /* <DEDUP_REMOVED lines=70> */
.L_x_123:
[----:B------:R-:W-:Y:S05]  /*2a20*/  BSYNC B0 ;  /* 0x0000000000007941 */ /* 0x000fea0003800000 */
.L_x_122:
        /* <DEDUP_REMOVED lines=54> */
.L_x_125:
[----:B------:R-:W-:Y:S05]  /*2d90*/  BSYNC B0 ;  /* 0x0000000000007941 */ /* 0x000fea0003800000 */
.L_x_124:
        /* <DEDUP_REMOVED lines=44> */
.L_x_127:
[----:B------:R-:W-:Y:S05]  /*3060*/  BSYNC B0 ;  /* 0x0000000000007941 */ /* 0x000fea0003800000 */
.L_x_126:
        /* <DEDUP_REMOVED lines=39> */
.L_x_129:
[----:B------:R-:W-:Y:S05]  /*32e0*/  BSYNC B0 ;  /* 0x0000000000007941 */ /* 0x000fea0003800000 */
.L_x_128:
        /* <DEDUP_REMOVED lines=42> */
.L_x_131:
[----:B------:R-:W-:Y:S05]  /*3590*/  BSYNC B0 ;  /* 0x0000000000007941 */ /* 0x000fea0003800000 */
.L_x_130:
        /* <DEDUP_REMOVED lines=61> */
.L_x_133:
[----:B------:R-:W-:Y:S05]  /*3970*/  BSYNC B0 ;  /* 0x0000000000007941 */ /* 0x000fea0003800000 */
.L_x_132:
        /* <DEDUP_REMOVED lines=50> */
[----:B------:R-:W-:Y:S01]  /*3ca0*/  ULDC UR26, c[0x0][0x2dc] ;  /* 0x0000b700001a7ab9 */ /* 0x000fe20000000800 */
[----:B------:R-:W-:Y:S02]  /*3cb0*/  UIADD3 UR23, UR52, -UR47, -UR5 ;  /* 0x8000002f34177290 */ /* 0x000fe4000fffe805 */
[----:B------:R2:W1:Y:S01]  /*3cc0*/  LDSM.16.M88.4 R148, [R180+0x15000] ;  /* 0x01500000b494783b */ /* 0x0004620000000200 */
[----:B------:R-:W-:Y:S01]  /*3cd0*/  UMOV UR13, UR10 ;  /* 0x0000000a000d7c82 */ /* 0x000fe20008000000 */
[----:B------:R-:W-:Y:S01]  /*3ce0*/  ULDC UR20, c[0x0][0x39c] ;  /* 0x0000e70000147ab9 */ /* 0x000fe20000000800 */
[----:B------:R-:W-:Y:S01]  /*3cf0*/  ULDC UR22, c[0x0][0x2ec] ;  /* 0x0000bb0000167ab9 */ /* 0x000fe20000000800 */
        /* <DEDUP_REMOVED lines=14> */
.L_x_138:
[----:B------:R-:W0:Y:S01]  /*3de0*/  LDGDEPBAR ;  /* 0x00000000000079af */ /* 0x000e220000000000 */
[----:B------:R-:W-:Y:S01]  /*3df0*/  LEA R0, R230, UR4, 0x1 ;  /* 0x00000004e6007c11 */ /* 0x000fe2000f8e08ff */
[----:B------:R-:W-:Y:S02]  /*3e00*/  USHF.L.U32 UR12, UR6, 0x6, URZ ;  /* 0x00000006060c7899 */ /* 0x000fe4000800063f */
[----:B------:R-:W-:Y:S02]  /*3e10*/  USHF.L.U32 UR10, UR30, 0x5, URZ ;  /* 0x000000051e0a7899 */ /* 0x000fe4000800063f */
[----:B------:R-:W-:Y:S01]  /*3e20*/  UISETP.GE.AND UP0, UPT, UR12, UR23, UPT ;  /* 0x000000170c00728c */ /* 0x000fe2000bf06270 */
[----:B------:R-:W-:Y:S01]  /*3e30*/  UMOV UR11, UR59 ;  /* 0x0000003b000b7c82 */ /* 0x000fe20008000000 */
[----:B------:R-:W-:Y:S04]  /*3e40*/  DEPBAR.LE SB0, 0x0 ;  /* 0x000080000000791a */ /* 0x000fe80000000000 */
[----:B------:R-:W-:Y:S06]  /*3e50*/  BAR.SYNC.DEFER_BLOCKING 0x0 ;  /* 0x0000000000007b1d */ /* 0x000fec0000010000 */
[----:B-1-3--:R-:W-:Y:S04]  /*3e60*/  LDSM.16.M88.4 R8, [R2] ;  /* 0x000000000208783b */ /* 0x00afe80000000200 */
[----:B------:R-:W3:Y:S04]  /*3e70*/  LDSM.16.M88.4 R44, [R0+0x10000] ;  /* 0x01000000002c783b */ /* 0x000ee80000000200 */
[----:B------:R-:W-:Y:S04]  /*3e80*/  LDSM.16.M88.4 R48, [R220] ;  /* 0x00000000dc30783b */ /* 0x000fe80000000200 */
[----:B------:R-:W4:Y:S04]  /*3e90*/  LDSM.16.M88.4 R52, [R225+-0x4000] ;  /* 0xffc00000e134783b */ /* 0x000f280000000200 */
[----:B------:R-:W-:Y:S04]  /*3ea0*/  LDSM.16.M88.4 R56, [R224] ;  /* 0x00000000e038783b */ /* 0x000fe80000000200 */
[----:B------:R-:W2:Y:S04]  /*3eb0*/  LDSM.16.M88.4 R60, [R226+-0x4000] ;  /* 0xffc00000e23c783b */ /* 0x000ea80000000200 */
[----:B------:R-:W-:Y:S01]  /*3ec0*/  LDSM.16.M88.4 R64, [R227+-0x4000] ;  /* 0xffc00000e340783b */ /* 0x000fe20000000200 */
[C---:B---3--:R-:W-:Y:S06]  /*3ed0*/  HMMA.16816.F32.BF16 R4, R8.reuse, R44, RZ ;  /* 0x0000002c0804723c */ /* 0x048fec00000418ff */
[----:B------:R-:W-:Y:S01]  /*3ee0*/  HMMA.16816.F32.BF16 R8, R8, R46, RZ ;  /* 0x0000002e0808723c */ /* 0x000fe200000418ff */
[----:B------:R-:W3:Y:S11]  /*3ef0*/  LDSM.16.M88.4 R44, [R223] ;  /* 0x00000000df2c783b */ /* 0x000ef60000000200 */
[----:B------:R-:W-:Y:S06]  /*3f00*/  @!UPT UIADD3 URZ, URZ, URZ, URZ ;  /* 0x0000003f3f3ff290 */ /* 0x000fec000fffe03f */
[C---:B----4-:R-:W-:Y:S06]  /*3f10*/  HMMA.16816.F32.BF16 R4, R48.reuse, R52, R4 ;  /* 0x000000343004723c */ /* 0x050fec0000041804 */
[----:B------:R-:W-:Y:S01]  /*3f20*/  HMMA.16816.F32.BF16 R8, R48, R54, R8 ;  /* 0x000000363008723c */ /* 0x000fe20000041808 */
[----:B------:R-:W-:Y:S04]  /*3f30*/  LDSM.16.M88.4 R48, [R2+0x2000] ;  /* 0x002000000230783b */ /* 0x000fe80000000200 */
[----:B------:R-:W4:Y:S11]  /*3f40*/  LDSM.16.M88.4 R52, [R0+0x11000] ;  /* 0x011000000034783b */ /* 0x000f360000000200 */
[----:B------:R-:W-:Y:S02]  /*3f50*/  @!UPT UIADD3 URZ, URZ, URZ, URZ ;  /* 0x0000003f3f3ff290 */ /* 0x000fe4000fffe03f */
[C---:B--2---:R-:W-:Y:S06]  /*3f60*/  HMMA.16816.F32.BF16 R4, R56.reuse, R60, R4 ;  /* 0x0000003c3804723c */ /* 0x044fec0000041804 */
[----:B------:R-:W-:Y:S01]  /*3f70*/  HMMA.16816.F32.BF16 R8, R56, R62, R8 ;  /* 0x0000003e3808723c */ /* 0x000fe20000041808 */
[----:B------:R-:W-:Y:S04]  /*3f80*/  LDSM.16.M88.4 R56, [R220+0x2000] ;  /* 0x00200000dc38783b */ /* 0x000fe80000000200 */
[----:B------:R-:W2:Y:S11]  /*3f90*/  LDSM.16.M88.4 R60, [R225+-0x3000] ;  /* 0xffd00000e13c783b */ /* 0x000eb60000000200 */
[----:B------:R-:W-:Y:S02]  /*3fa0*/  @!UPT UIADD3 URZ, URZ, URZ, URZ ;  /* 0x0000003f3f3ff290 */ /* 0x000fe4000fffe03f */
[C---:B---3--:R-:W-:Y:S06]  /*3fb0*/  HMMA.16816.F32.BF16 R4, R44.reuse, R64, R4 ;  /* 0x000000402c04723c */ /* 0x048fec0000041804 */
[----:B------:R-:W-:Y:S01]  /*3fc0*/  HMMA.16816.F32.BF16 R8, R44, R66, R8 ;  /* 0x000000422c08723c */ /* 0x000fe20000041808 */
[----:B------:R-:W-:Y:S04]  /*3fd0*/  LDSM.16.M88.4 R44, [R224+0x2000] ;  /* 0x00200000e02c783b */ /* 0x000fe80000000200 */
[----:B------:R-:W3:Y:S11]  /*3fe0*/  LDSM.16.M88.4 R64, [R226+-0x3000] ;  /* 0xffd00000e240783b */ /* 0x000ef60000000200 */
        /* <DEDUP_REMOVED lines=9> */
[----:B------:R-:W-:Y:S06]  /*4080*/  IADD3 R60, P0, R244, UR18, RZ ;  /* 0x00000012f43c7c10 */ /* 0x000fec000ff1e0ff */
[----:B------:R-:W-:Y:S02]  /*4090*/  IADD3.X R61, R243, UR17, RZ, P0, !PT ;  /* 0x00000011f33d7c10 */ /* 0x000fe400087fe4ff */
[----:B------:R-:W-:Y:S03]  /*40a0*/  PLOP3.LUT P0, PT, PT, PT, UP0, 0x80, 0x0 ;  /* 0x000000000000781c */ /* 0x000fe60003f0f008 */
[----:B-----5:R-:W5:Y:S02]  /*40b0*/  LDG.E R69, desc[UR8][R60.64] ;  /* 0x000000083c457981 */ /* 0x020f64000c1e1900 */
[C---:B---3--:R-:W-:Y:S02]  /*40c0*/  HMMA.16816.F32.BF16 R4, R44.reuse, R64, R4 ;  /* 0x000000402c04723c */ /* 0x048fe40000041804 */
[----:B------:R2:W5:Y:S04]  /*40d0*/  LDG.E R68, desc[UR8][R60.64+0x20] ;  /* 0x000020083c447981 */ /* 0x000568000c1e1900 */
[----:B------:R-:W-:Y:S01]  /*40e0*/  HMMA.16816.F32.BF16 R8, R44, R66, R8 ;  /* 0x000000422c08723c */ /* 0x000fe20000041808 */
[----:B------:R-:W-:Y:S04]  /*40f0*/  LDSM.16.M88.4 R44, [R220+0x4000] ;  /* 0x00400000dc2c783b */ /* 0x000fe80000000200 */
[----:B------:R-:W-:Y:S11]  /*4100*/  LDSM.16.M88.4 R64, [R225+-0x2000] ;  /* 0xffe00000e140783b */ /* 0x000ff60000000200 */
[----:B------:R-:W-:Y:S02]  /*4110*/  @!UPT UIADD3 URZ, URZ, URZ, URZ ;  /* 0x0000003f3f3ff290 */ /* 0x000fe4000fffe03f */
[C---:B----4-:R-:W-:Y:S01]  /*4120*/  HMMA.16816.F32.BF16 R4, R48.reuse, R52, R4 ;  /* 0x000000343004723c */ /* 0x050fe20000041804 */
[----:B--2---:R-:W2:Y:S05]  /*4130*/  LDSM.16.M88.4 R60, [R0+0x12000] ;  /* 0x01200000003c783b */ /* 0x004eaa0000000200 */
        /* <DEDUP_REMOVED lines=9> */
[C---:B------:R-:W-:Y:S06]  /*41d0*/  HMMA.16816.F32.BF16 R4, R44.reuse, R64, R4 ;  /* 0x000000402c04723c */ /* 0x040fec0000041804 */
[----:B------:R-:W-:Y:S01]  /*41e0*/  HMMA.16816.F32.BF16 R8, R44, R66, R8 ;  /* 0x000000422c08723c */ /* 0x000fe20000041808 */
[----:B------:R-:W-:Y:S04]  /*41f0*/  LDSM.16.M88.4 R64, [R0+0x13000] ;  /* 0x013000000040783b */ /* 0x000fe80000000200 */
[----:B------:R-:W4:Y:S11]  /*4200*/  LDSM.16.M88.4 R44, [R2+0x6000] ;  /* 0x00600000022c783b */ /* 0x000f360000000200 */
        /* <DEDUP_REMOVED lines=16> */
[C---:B---3--:R-:W-:Y:S06]  /*4310*/  HMMA.16816.F32.BF16 R4, R48.reuse, R52, R4 ;  /* 0x000000343004723c */ /* 0x048fec0000041804 */
[----:B------:R-:W-:Y:S11]  /*4320*/  HMMA.16816.F32.BF16 R8, R48, R54, R8 ;  /* 0x000000363008723c */ /* 0x000ff60000041808 */
[----:B------:R-:W-:Y:S07]  /*4330*/  @!UPT UIADD3 URZ, URZ, URZ, URZ ;  /* 0x0000003f3f3ff290 */ /* 0x000fee000fffe03f */
[C---:B--2---:R-:W-:Y:S06]  /*4340*/  HMMA.16816.F32.BF16 R4, R56.reuse, R60, R4 ;  /* 0x0000003c3804723c */ /* 0x044fec0000041804 */
[----:B------:R-:W-:Y:S11]  /*4350*/  HMMA.16816.F32.BF16 R8, R56, R62, R8 ;  /* 0x0000003e3808723c */ /* 0x000ff60000041808 */
[----:B------:R-:W-:Y:S07]  /*4360*/  @!UPT UIADD3 URZ, URZ, URZ, URZ ;  /* 0x0000003f3f3ff290 */ /* 0x000fee000fffe03f */
[C---:B----4-:R-:W-:Y:S06]  /*4370*/  HMMA.16816.F32.BF16 R4, R44.reuse, R64, R4 ;  /* 0x000000402c04723c */ /* 0x050fec0000041804 */
[----:B------:R-:W-:Y:S11]  /*4380*/  HMMA.16816.F32.BF16 R8, R44, R66, R8 ;  /* 0x000000422c08723c */ /* 0x000ff60000041808 */
[----:B------:R-:W-:Y:S07]  /*4390*/  @!UPT UIADD3 URZ, URZ, URZ, URZ ;  /* 0x0000003f3f3ff290 */ /* 0x000fee000fffe03f */
[----:B------:R-:W-:Y:S01]  /*43a0*/  FMUL.FTZ R4, R4, UR20 ;  /* 0x0000001404047c20 */ /* 0x000fe20008410000 */
[----:B------:R-:W-:Y:S01]  /*43b0*/  FMUL.FTZ R5, R5, UR20 ;  /* 0x0000001405057c20 */ /* 0x000fe20008410000 */
[----:B------:R-:W-:Y:S01]  /*43c0*/  FMUL.FTZ R6, R6, UR20 ;  /* 0x0000001406067c20 */ /* 0x000fe20008410000 */
[----:B------:R-:W-:Y:S01]  /*43d0*/  FMUL.FTZ R7, R7, UR20 ;  /* 0x0000001407077c20 */ /* 0x000fe20008410000 */
[----:B------:R2:W3:Y:S02]  /*43e0*/  MUFU.TANH R59, R4 ;  /* 0x00000004003b7308 */ /* 0x0004e40000002400 */
[----:B------:R-:W-:Y:S01]  /*43f0*/  FMUL.FTZ R8, R8, UR20 ;  /* 0x0000001408087c20 */ /* 0x000fe20008410000 */
[----:B------:R-:W-:Y:S01]  /*4400*/  FMUL.FTZ R9, R9, UR20 ;  /* 0x0000001409097c20 */ /* 0x000fe20008410000 */
[----:B------:R-:W-:Y:S01]  /*4410*/  FMUL.FTZ R10, R10, UR20 ;  /* 0x000000140a0a7c20 */ /* 0x000fe20008410000 */
[----:B------:R-:W-:Y:S05]  /*4420*/  FMUL.FTZ R11, R11, UR20 ;  /* 0x000000140b0b7c20 */ /* 0x000fea0008410000 */
[----:B------:R2:W4:Y:S10]  /*4430*/  MUFU.TANH R58, R5 ;  /* 0x00000005003a7308 */ /* 0x0005340000002400 */
[----:B------:R2:W1:Y:S10]  /*4440*/  MUFU.TANH R57, R6 ;  /* 0x0000000600397308 */ /* 0x0004740000002400 */
[----:B------:R2:W1:Y:S10]  /*4450*/  MUFU.TANH R56, R7 ;  /* 0x0000000700387308 */ /* 0x0004740000002400 */
[----:B------:R2:W1:Y:S10]  /*4460*/  MUFU.TANH R55, R8 ;  /* 0x0000000800377308 */ /* 0x0004740000002400 */
[----:B------:R2:W1:Y:S10]  /*4470*/  MUFU.TANH R54, R9 ;  /* 0x0000000900367308 */ /* 0x0004740000002400 */
[----:B------:R2:W1:Y:S10]  /*4480*/  MUFU.TANH R53, R10 ;  /* 0x0000000a00357308 */ /* 0x0004740000002400 */
[----:B------:R2:W1:Y:S01]  /*4490*/  MUFU.TANH R52, R11 ;  /* 0x0000000b00347308 */ /* 0x0004620000002400 */
[----:B---34-:R-:W-:Y:S05]  /*44a0*/  @!P0 BRA `(.L_x_134) ;  /* 0x00000000004c8947 */ /* 0x018fea0003800000 */
[----:B-12---:R-:W-:Y:S01]  /*44b0*/  MOV R7, R52 ;  /* 0x0000003400077202 */ /* 0x006fe20000000f00 */
[----:B------:R-:W-:Y:S01]  /*44c0*/  UIADD3 UR11, -UR5, UR7, UR10 ;  /* 0x00000007050b7290 */ /* 0x000fe2000fffe10a */
[----:B------:R-:W-:Y:S01]  /*44d0*/  MOV R44, R54 ;  /* 0x00000036002c7202 */ /* 0x000fe20000000f00 */
[----:B------:R-:W-:Y:S01]  /*44e0*/  IMAD.MOV.U32 R6, RZ, RZ, R53 ;  /* 0x000000ffff067224 */ /* 0x000fe200078e0035 */
[----:B------:R-:W-:Y:S01]  /*44f0*/  UIADD3 UR19, UR10, 0x20, URZ ;  /* 0x000000200a137890 */ /* 0x000fe2000fffe03f */
[----:B------:R-:W-:Y:S01]  /*4500*/  MOV R5, R56 ;  /* 0x0000003800057202 */ /* 0x000fe20000000f00 */
[----:B------:R-:W-:Y:S01]  /*4510*/  IMAD.MOV.U32 R11, RZ, RZ, R55 ;  /* 0x000000ffff0b7224 */ /* 0x000fe200078e0037 */
[----:B------:R-:W-:Y:S01]  /*4520*/  UIADD3 UR14, UR12, 0x40, URZ ;  /* 0x000000400c0e7890 */ /* 0x000fe2000fffe03f */
[----:B------:R-:W-:Y:S01]  /*4530*/  MOV R46, R58 ;  /* 0x0000003a002e7202 */ /* 0x000fe20000000f00 */
[----:B------:R-:W-:Y:S01]  /*4540*/  IMAD.MOV.U32 R10, RZ, RZ, R57 ;  /* 0x000000ffff0a7224 */ /* 0x000fe200078e0039 */
[----:B------:R-:W-:Y:S01]  /*4550*/  UIADD3 UR11, UR11, UR13, URZ ;  /* 0x0000000d0b0b7290 */ /* 0x000fe2000fffe03f */
[----:B------:R-:W-:Y:S02]  /*4560*/  IMAD.U32 R0, RZ, RZ, UR19 ;  /* 0x00000013ff007e24 */ /* 0x000fe4000f8e00ff */
[----:B------:R-:W-:Y:S01]  /*4570*/  IMAD.MOV.U32 R45, RZ, RZ, R59 ;  /* 0x000000ffff2d7224 */ /* 0x000fe200078e003b */
[----:B------:R-:W-:Y:S02]  /*4580*/  UISETP.GE.AND UP0, UPT, UR14, UR11, UPT ;  /* 0x0000000b0e00728c */ /* 0x000fe4000bf06270 */
[----:B------:R-:W-:Y:S01]  /*4590*/  ISETP.LT.AND P0, PT, R0, UR5, PT ;  /* 0x0000000500007c0c */ /* 0x000fe2000bf01270 */
[----:B------:R-:W-:Y:S03]  /*45a0*/  UMOV UR11, UR13 ;  /* 0x0000000d000b7c82 */ /* 0x000fe60008000000 */
[----:B------:R-:W-:Y:S11]  /*45b0*/  PLOP3.LUT P1, PT, PT, PT, UP0, 0x80, 0x0 ;  /* 0x000000000000781c */ /* 0x000ff60003f2f008 */
[----:B------:R-:W-:Y:S02]  /*45c0*/  @!UPT UIADD3 URZ, URZ, URZ, URZ ;  /* 0x0000003f3f3ff290 */ /* 0x000fe4000fffe03f */
[----:B------:R-:W-:Y:S05]  /*45d0*/  @!P1 BRA P0, `(.L_x_135) ;  /* 0x0000000000a49947 */ /* 0x000fea0000000000 */
.L_x_134:
[----:B------:R-:W-:Y:S01]  /*45e0*/  UIADD3 UR14, UR5, 0x1, -UR7 ;  /* 0x00000001050e7890 */ /* 0x000fe2000fffe807 */
[----:B--2---:R-:W-:Y:S01]  /*45f0*/  VIADD R5, R249, UR12 ;  /* 0x0000000cf9057c36 */ /* 0x004fe20008000000 */
        /* <DEDUP_REMOVED lines=20> */
[C---:B------:R-:W-:Y:S02]  /*4740*/  ISETP.GE.AND P1, PT, R7.reuse, R4, PT ;  /* 0x000000040700720c */ /* 0x040fe40003f26270 */
[----:B------:R-:W-:Y:S02]  /*4750*/  FSEL R46, R58, -INF , !P0 ;  /* 0xff8000003a2e7808 */ /* 0x000fe40004000000 */
[----:B------:R-:W-:Y:S02]  /*4760*/  VIMNMX R4, R10, UR5, PT ;  /* 0x000000050a047c48 */ /* 0x000fe4000bfe0100 */
[-C--:B------:R-:W-:Y:S02]  /*4770*/  ISETP.GE.AND P0, PT, R0, R5.reuse, PT ;  /* 0x000000050000720c */ /* 0x080fe40003f06270 */
[-C--:B------:R-:W-:Y:S02]  /*4780*/  ISETP.GE.OR P2, PT, R8, R6.reuse, !P2 ;  /* 0x000000060800720c */ /* 0x080fe40005746670 */
[----:B------:R-:W-:Y:S02]  /*4790*/  ISETP.GE.OR P1, PT, R7, R6, !P1 ;  /* 0x000000060700720c */ /* 0x000fe40004f26670 */
[-C--:B------:R-:W-:Y:S02]  /*47a0*/  ISETP.GE.OR P0, PT, R0, R4.reuse, !P0 ;  /* 0x000000040000720c */ /* 0x080fe40004706670 */
[----:B-1----:R-:W-:Y:S02]  /*47b0*/  FSEL R11, R55, -INF , !P2 ;  /* 0xff800000370b7808 */ /* 0x002fe40005000000 */
        /* <DEDUP_REMOVED lines=11> */
.L_x_135:
[C---:B------:R-:W-:Y:S01]  /*4870*/  FMUL.FTZ R4, R241.reuse, 1.4426950216293334961 ;  /* 0x3fb8aa3bf1047820 */ /* 0x040fe20000410000 */
[----:B------:R-:W-:Y:S01]  /*4880*/  FSETP.NEU.FTZ.AND P0, PT, R241, -INF , PT ;  /* 0xff800000f100780b */ /* 0x000fe20003f1d000 */
[----:B------:R-:W-:Y:S01]  /*4890*/  FMUL.FTZ R8, R242, 1.4426950216293334961 ;  /* 0x3fb8aa3bf2087820 */ /* 0x000fe20000410000 */
[----:B------:R-:W-:Y:S02]  /*48a0*/  UISETP.GT.AND UP2, UPT, UR6, UR21, UPT ;  /* 0x000000150600728c */ /* 0x000fe4000bf44270 */
[----:B------:R-:W-:Y:S02]  /*48b0*/  FSEL R4, R4, RZ, P0 ;  /* 0x000000ff04047208 */ /* 0x000fe40000000000 */
[----:B------:R-:W-:Y:S02]  /*48c0*/  FSETP.NEU.FTZ.AND P0, PT, R242, -INF , PT ;  /* 0xff800000f200780b */ /* 0x000fe40003f1d000 */
[----:B------:R-:W-:Y:S01]  /*48d0*/  PLOP3.LUT P2, PT, PT, PT, UP2, 0x80, 0x0 ;  /* 0x000000000000781c */ /* 0x000fe20003f4f028 */
[--C-:B------:R-:W-:Y:S03]  /*48e0*/  FFMA.FTZ R0, R45, UR22, -R4.reuse ;  /* 0x000000162d007c23 */ /* 0x100fe60008010804 */
[----:B------:R-:W-:Y:S01]  /*48f0*/  P2R R236, PR, RZ, 0x4 ;  /* 0x00000004ffec7803 */ /* 0x000fe20000000000 */
[----:B------:R1:W-:Y:S02]  /*4900*/  MUFU.EX2 R67, R0 ;  /* 0x0000000000437308 */ /* 0x0003e40000000800 */
[----:B-1----:R-:W-:Y:S01]  /*4910*/  FSEL R0, R8, RZ, P0 ;  /* 0x000000ff08007208 */ /* 0x002fe20000000000 */
[----:B------:R-:W-:Y:S04]  /*4920*/  FFMA.FTZ R8, R46, UR22, -R4 ;  /* 0x000000162e087c23 */ /* 0x000fe80008010804 */
[--C-:B------:R-:W-:Y:S03]  /*4930*/  FFMA.FTZ R5, R5, UR22, -R0.reuse ;  /* 0x0000001605057c23 */ /* 0x100fe60008010800 */
[----:B------:R1:W2:Y:S10]  /*4940*/  MUFU.EX2 R66, R8 ;  /* 0x0000000800427308 */ /* 0x0002b40000000800 */
[----:B------:R3:W-:Y:S01]  /*4950*/  MUFU.EX2 R64, R5 ;  /* 0x0000000500407308 */ /* 0x0007e20000000800 */
[----:B-1----:R-:W-:Y:S09]  /*4960*/  FFMA.FTZ R8, R10, UR22, -R0 ;  /* 0x000000160a087c23 */ /* 0x002ff20008010800 */
[----:B------:R-:W1:Y:S01]  /*4970*/  MUFU.EX2 R65, R8 ;  /* 0x0000000800417308 */ /* 0x000e620000000800 */
[--C-:B---3--:R-:W-:Y:S01]  /*4980*/  FFMA.FTZ R5, R11, UR22, -R4.reuse ;  /* 0x000000160b057c23 */ /* 0x108fe20008010804 */
[----:B------:R-:W-:Y:S08]  /*4990*/  FFMA.FTZ R4, R44, UR22, -R4 ;  /* 0x000000162c047c23 */ /* 0x000ff00008010804 */
[----:B------:R-:W-:Y:S10]  /*49a0*/  MUFU.EX2 R63, R5 ;  /* 0x00000005003f7308 */ /* 0x000ff40000000800 */
[----:B------:R3:W4:Y:S02]  /*49b0*/  MUFU.EX2 R62, R4 ;  /* 0x00000004003e7308 */ /* 0x0007240000000800 */
[--C-:B---3--:R-:W-:Y:S01]  /*49c0*/  FFMA.FTZ R4, R6, UR22, -R0.reuse ;  /* 0x0000001606047c23 */ /* 0x108fe20008010800 */
[----:B------:R-:W-:Y:S01]  /*49d0*/  FFMA.FTZ R0, R7, UR22, -R0 ;  /* 0x0000001607007c23 */ /* 0x000fe20008010800 */
[----:B--2---:R-:W-:Y:S06]  /*49e0*/  F2FP.BF16.F32.PACK_AB R6, R66, R67 ;  /* 0x000000434206723e */ /* 0x004fec00000010ff */
[----:B------:R4:W-:Y:S01]  /*49f0*/  MUFU.EX2 R61, R4 ;  /* 0x00000004003d7308 */ /* 0x0009e20000000800 */
[----:B-1----:R-:W-:Y:S01]  /*4a00*/  F2FP.BF16.F32.PACK_AB R5, R64, R65 ;  /* 0x000000414005723e */ /* 0x002fe200000010ff */
[----:B------:R-:W-:Y:S05]  /*4a10*/  STS [R245+0x15000], R6 ;  /* 0x01500006f5007388 */ /* 0x000fea0000000800 */
[----:B------:R-:W-:Y:S03]  /*4a20*/  STS [R248+0x15000], R5 ;  /* 0x01500005f8007388 */ /* 0x000fe60000000800 */
[----:B------:R-:W1:Y:S01]  /*4a30*/  MUFU.EX2 R60, R0 ;  /* 0x00000000003c7308 */ /* 0x000e620000000800 */
[----:B----4-:R-:W-:Y:S05]  /*4a40*/  F2FP.BF16.F32.PACK_AB R4, R62, R63 ;  /* 0x0000003f3e04723e */ /* 0x010fea00000010ff */
[----:B------:R-:W-:Y:S01]  /*4a50*/  STS [R246+0x15000], R4 ;  /* 0x01500004f6007388 */ /* 0x000fe20000000800 */
[----:B-1----:R-:W-:Y:S05]  /*4a60*/  F2FP.BF16.F32.PACK_AB R0, R60, R61 ;  /* 0x0000003d3c00723e */ /* 0x002fea00000010ff */
[----:B------:R1:W-:Y:S05]  /*4a70*/  STS [R247+0x15000], R0 ;  /* 0x01500000f7007388 */ /* 0x0003ea0000000800 */
[----:B------:R-:W2:Y:S05]  /*4a80*/  LDSM.16.M88.4 R8, [R2+0x8000] ;  /* 0x008000000208783b */ /* 0x000eaa0000000200 */
[----:B------:R-:W3:Y:S05]  /*4a90*/  LDSM.16.M88.4 R44, [R220+0x8000] ;  /* 0x00800000dc2c783b */ /* 0x000eea0000000200 */
[----:B------:R-:W4:Y:S01]  /*4aa0*/  LDSM.16.M88.4 R48, [R224+0x8000] ;  /* 0x00800000e030783b */ /* 0x000f220000000200 */
[----:B-1----:R-:W-:Y:S04]  /*4ab0*/  FFMA.FTZ R0, -R56, R56, 1 ;  /* 0x3f80000038007423 */ /* 0x002fe80000010138 */
[----:B------:R-:W-:Y:S01]  /*4ac0*/  FMUL.FTZ R0, R0, UR20 ;  /* 0x0000001400007c20 */ /* 0x000fe20008410000 */
[C---:B--2---:R-:W-:Y:S06]  /*4ad0*/  HMMA.16816.F32.BF16 R4, R8.reuse, R132, RZ ;  /* 0x000000840804723c */ /* 0x044fec00000418ff */
[----:B------:R-:W-:Y:S11]  /*4ae0*/  HMMA.16816.F32.BF16 R8, R8, R134, RZ ;  /* 0x000000860808723c */ /* 0x000ff600000418ff */
[----:B------:R-:W-:Y:S07]  /*4af0*/  @!UPT UIADD3 URZ, URZ, URZ, URZ ;  /* 0x0000003f3f3ff290 */ /* 0x000fee000fffe03f */
[C---:B---3--:R-:W-:Y:S06]  /*4b00*/  HMMA.16816.F32.BF16 R4, R44.reuse, R136, R4 ;  /* 0x000000882c04723c */ /* 0x048fec0000041804 */
[----:B------:R-:W-:Y:S01]  /*4b10*/  HMMA.16816.F32.BF16 R8, R44, R138, R8 ;  /* 0x0000008a2c08723c */ /* 0x000fe20000041808 */
[----:B------:R-:W1:Y:S11]  /*4b20*/  LDSM.16.M88.4 R44, [R223+0x8000] ;  /* 0x00800000df2c783b */ /* 0x000e760000000200 */
[----:B------:R-:W-:Y:S06]  /*4b30*/  @!UPT UIADD3 URZ, URZ, URZ, URZ ;  /* 0x0000003f3f3ff290 */ /* 0x000fec000fffe03f */
[C---:B----4-:R-:W-:Y:S06]  /*4b40*/  HMMA.16816.F32.BF16 R4, R48.reuse, R140, R4 ;  /* 0x0000008c3004723c */ /* 0x050fec0000041804 */
        /* <DEDUP_REMOVED lines=54> */
[C---:B------:R-:W-:Y:S01]  /*4eb0*/  FADD.FTZ R6, -R68.reuse, R6 ;  /* 0x0000000644067221 */ /* 0x040fe20000010100 */
[----:B------:R-:W-:Y:S01]  /*4ec0*/  FADD.FTZ R5, -R69, R5 ;  /* 0x0000000545057221 */ /* 0x000fe20000010100 */
[----:B------:R-:W-:Y:S01]  /*4ed0*/  FADD.FTZ R7, -R68, R7 ;  /* 0x0000000744077221 */ /* 0x000fe20000010100 */
[----:B------:R-:W-:Y:S01]  /*4ee0*/  FMUL.FTZ R46, R67, R4 ;  /* 0x00000004432e7220 */ /* 0x000fe20000410000 */
[----:B------:R-:W-:Y:S01]  /*4ef0*/  FFMA.FTZ R4, -R57, R57, 1 ;  /* 0x3f80000039047423 */ /* 0x000fe20000010139 */
[----:B------:R-:W-:Y:S01]  /*4f00*/  FMUL.FTZ R44, R65, R6 ;  /* 0x00000006412c7220 */ /* 0x000fe20000410000 */
[----:B------:R-:W-:Y:S01]  /*4f10*/  FMUL.FTZ R45, R66, R5 ;  /* 0x00000005422d7220 */ /* 0x000fe20000410000 */
[----:B------:R-:W-:Y:S01]  /*4f20*/  FFMA.FTZ R6, -R59, R59, 1 ;  /* 0x3f8000003b067423 */ /* 0x000fe2000001013b */
[----:B------:R-:W-:Y:S01]  /*4f30*/  FFMA.FTZ R5, -R58, R58, 1 ;  /* 0x3f8000003a057423 */ /* 0x000fe2000001013a */
[----:B------:R-:W-:Y:S01]  /*4f40*/  FMUL.FTZ R4, R4, UR20 ;  /* 0x0000001404047c20 */ /* 0x000fe20008410000 */
[C---:B------:R-:W-:Y:S01]  /*4f50*/  FADD.FTZ R8, -R69.reuse, R8 ;  /* 0x0000000845087221 */ /* 0x040fe20000010100 */
[C---:B------:R-:W-:Y:S01]  /*4f60*/  FADD.FTZ R10, -R68.reuse, R10 ;  /* 0x0000000a440a7221 */ /* 0x040fe20000010100 */
[----:B------:R-:W-:Y:S01]  /*4f70*/  FADD.FTZ R9, -R69, R9 ;  /* 0x0000000945097221 */ /* 0x000fe20000010100 */
[----:B------:R-:W-:Y:S01]  /*4f80*/  FADD.FTZ R11, -R68, R11 ;  /* 0x0000000b440b7221 */ /* 0x000fe20000010100 */
[----:B------:R-:W-:Y:S01]  /*4f90*/  FMUL.FTZ R6, R6, UR20 ;  /* 0x0000001406067c20 */ /* 0x000fe20008410000 */
[----:B------:R-:W-:Y:S01]  /*4fa0*/  FMUL.FTZ R7, R64, R7 ;  /* 0x0000000740077220 */ /* 0x000fe20000410000 */
[----:B------:R-:W-:Y:S01]  /*4fb0*/  FMUL.FTZ R44, R44, R4 ;  /* 0x000000042c2c7220 */ /* 0x000fe20000410000 */
[----:B------:R-:W-:Y:S01]  /*4fc0*/  FMUL.FTZ R5, R5, UR20 ;  /* 0x0000001405057c20 */ /* 0x000fe20008410000 */
[----:B------:R-:W-:Y:S01]  /*4fd0*/  FMUL.FTZ R49, R63, R8 ;  /* 0x000000083f317220 */ /* 0x000fe20000410000 */
[----:B------:R-:W-:Y:S01]  /*4fe0*/  FFMA.FTZ R4, -R53, R53, 1 ;  /* 0x3f80000035047423 */ /* 0x000fe20000010135 */
[----:B------:R-:W-:Y:S01]  /*4ff0*/  FMUL.FTZ R8, R61, R10 ;  /* 0x0000000a3d087220 */ /* 0x000fe20000410000 */
[----:B------:R-:W-:Y:S01]  /*5000*/  FMUL.FTZ R48, R62, R9 ;  /* 0x000000093e307220 */ /* 0x000fe20000410000 */
[----:B------:R-:W-:Y:S01]  /*5010*/  FMUL.FTZ R47, R60, R11 ;  /* 0x0000000b3c2f7220 */ /* 0x000fe20000410000 */
[----:B------:R-:W-:Y:S01]  /*5020*/  FMUL.FTZ R10, R46, R6 ;  /* 0x000000062e0a7220 */ /* 0x000fe20000410000 */
[----:B------:R-:W-:Y:S01]  /*5030*/  FMUL.FTZ R9, R45, R5 ;  /* 0x000000052d097220 */ /* 0x000fe20000410000 */
[----:B------:R-:W-:Y:S01]  /*5040*/  FMUL.FTZ R11, R7, R0 ;  /* 0x00000000070b7220 */ /* 0x000fe20000410000 */
[----:B------:R-:W-:Y:S01]  /*5050*/  FFMA.FTZ R6, -R55, R55, 1 ;  /* 0x3f80000037067423 */ /* 0x000fe20000010137 */
[----:B------:R-:W-:Y:S01]  /*5060*/  FFMA.FTZ R5, -R54, R54, 1 ;  /* 0x3f80000036057423 */ /* 0x000fe20000010136 */
[----:B------:R-:W-:Y:S01]  /*5070*/  FFMA.FTZ R0, -R52, R52, 1 ;  /* 0x3f80000034007423 */ /* 0x000fe20000010134 */
[----:B------:R-:W-:Y:S01]  /*5080*/  FMUL.FTZ R4, R4, UR20 ;  /* 0x0000001404047c20 */ /* 0x000fe20008410000 */
[----:B------:R-:W-:Y:S01]  /*5090*/  FMUL.FTZ R7, R6, UR20 ;  /* 0x0000001406077c20 */ /* 0x000fe20008410000 */
[----:B------:R-:W-:Y:S01]  /*50a0*/  FMUL.FTZ R6, R5, UR20 ;  /* 0x0000001405067c20 */ /* 0x000fe20008410000 */
[----:B------:R-:W-:Y:S01]  /*50b0*/  FMUL.FTZ R0, R0, UR20 ;  /* 0x0000001400007c20 */ /* 0x000fe20008410000 */
[----:B------:R-:W-:Y:S01]  /*50c0*/  FMUL.FTZ R8, R8, R4 ;  /* 0x0000000408087220 */ /* 0x000fe20000410000 */
[----:B------:R-:W-:Y:S01]  /*50d0*/  F2FP.BF16.F32.PACK_AB R4, R9, R10 ;  /* 0x0000000a0904723e */ /* 0x000fe200000010ff */
[----:B------:R-:W-:Y:S01]  /*50e0*/  FMUL.FTZ R5, R49, R7 ;  /* 0x0000000731057220 */ /* 0x000fe20000410000 */
[----:B------:R-:W-:Y:S01]  /*50f0*/  FMUL.FTZ R6, R48, R6 ;  /* 0x0000000630067220 */ /* 0x000fe20000410000 */
[----:B------:R-:W-:Y:S01]  /*5100*/  FMUL.FTZ R7, R47, R0 ;  /* 0x000000002f077220 */ /* 0x000fe20000410000 */
[----:B------:R-:W-:Y:S01]  /*5110*/  F2FP.BF16.F32.PACK_AB R0, R11, R44 ;  /* 0x0000002c0b00723e */ /* 0x000fe200000010ff */
[----:B------:R-:W-:Y:S02]  /*5120*/  STS [R245+0x14000], R4 ;  /* 0x01400004f5007388 */ /* 0x000fe40000000800 */
[----:B------:R-:W-:Y:S03]  /*5130*/  F2FP.BF16.F32.PACK_AB R6, R6, R5 ;  /* 0x000000050606723e */ /* 0x000fe600000010ff */
[----:B------:R1:W-:Y:S01]  /*5140*/  STS [R248+0x14000], R0 ;  /* 0x01400000f8007388 */ /* 0x0003e20000000800 */
[----:B------:R-:W-:Y:S04]  /*5150*/  F2FP.BF16.F32.PACK_AB R5, R7, R8 ;  /* 0x000000080705723e */ /* 0x000fe800000010ff */
        /* <DEDUP_REMOVED lines=117> */
.L_x_136:
        /* <DEDUP_REMOVED lines=385> */
.L_x_137:
        /* <DEDUP_REMOVED lines=147> */
.L_x_139:
        /* <DEDUP_REMOVED lines=20> */
.L_x_140:
        /* <DEDUP_REMOVED lines=51> */
.L_x_142:
[----:B------:R-:W-:Y:S05]  /*7e60*/  BSYNC B0 ;  /* 0x0000000000007941 */ /* 0x000fea0003800000 */
.L_x_141:
        /* <DEDUP_REMOVED lines=30> */
.L_x_121:
[----:B------:R-:W-:Y:S05]  /*8050*/  BSYNC B1 ;  /* 0x0000000000017941 */ /* 0x000fea0003800000 */
.L_x_111:
[----:B------:R-:W-:Y:S01]  /*8060*/  R2UR UR6, R251 ;  /* 0x00000000fb0672ca */ /* 0x000fe200000e0000 */
[----:B------:R-:W-:Y:S02]  /*8070*/  ULDC UR5, c[0x0][0xc] ;  /* 0x0000030000057ab9 */ /* 0x000fe40000000800 */
[----:B------:R-:W-:-:S10]  /*8080*/  UIADD3 UR30, UR5, UR30, URZ ;  /* 0x0000001e051e7290 */ /* 0x000fd4000fffe03f */
[----:B------:R-:W-:-:S06]  /*8090*/  UISETP.GE.AND UP0, UPT, UR30, UR6, UPT ;  /* 0x000000061e00728c */ /* 0x000fcc000bf06270 */
[----:B------:R-:W-:-:S13]  /*80a0*/  PLOP3.LUT P0, PT, PT, PT, UP0, 0x80, 0x0 ;  /* 0x000000000000781c */ /* 0x000fda0003f0f008 */
[----:B------:R-:W-:Y:S05]  /*80b0*/  @P0 BRA `(.L_x_143) ;  /* 0x0000000000040947 */ /* 0x000fea0003800000 */
[----:B------:R-:W-:Y:S05]  /*80c0*/  BRA `(.L_x_144) ;  /* 0xffffff8800787947 */ /* 0x000fea000383ffff */
.L_x_143:
[----:B------:R-:W-:Y:S05]  /*80d0*/  EXIT ;  /* 0x000000000000794d */ /* 0x000fea0003800000 */
.L_x_145:
        /* <DEDUP_REMOVED lines=10> */
.L_x_2023:


//--------------------- .text._ZN5flash44flash_bwd_dq_dk_dv_loop_seqk_parallel_kernelI23Flash_bwd_kernel_traitsILi256ELi64ELi32ELi8ELi4ELi1ELi2ELb1ELb1EN7cutlass10bfloat16_tE19Flash_kernel_traitsILi256ELi64ELi32ELi8ES3_EELb0ELb0ELb0ELb0ELb0ELb1ELb0EEEvNS_16Flash_bwd_paramsE --------------------------
	.section	.text._ZN5flash44flash_bwd_dq_dk_dv_loop_seqk_parallel_kernelI23Flash_bwd_kernel_traitsILi256ELi64ELi32ELi8ELi4ELi1ELi2ELb1ELb1EN7cutlass10bfloat16_tE19Flash_kernel_traitsILi256ELi64ELi32ELi8ES3_EELb0ELb0ELb0ELb0ELb0ELb1ELb0EEEvNS_16Flash_bwd_paramsE,"ax",@progbits
	.align	128
        .global         _ZN5flash44flash_bwd_dq_dk_dv_loop_seqk_parallel_kernelI23Flash_bwd_kernel_traitsILi256ELi64ELi32ELi8ELi4ELi1ELi2ELb1ELb1EN7cutlass10bfloat16_tE19Flash_kernel_traitsILi256ELi64ELi32ELi8ES3_EELb0ELb0ELb0ELb0ELb0ELb1ELb0EEEvNS_16Flash_bwd_paramsE
        .type           _ZN5flash44flash_bwd_dq_dk_dv_loop_seqk_parallel_kernelI23Flash_bwd_kernel_traitsILi256ELi64ELi32ELi8ELi4ELi1ELi2ELb1ELb1EN7cutlass10bfloat16_tE19Flash_kernel_traitsILi256ELi64ELi32ELi8ES3_EELb0ELb0ELb0ELb0ELb0ELb1ELb0EEEvNS_16Flash_bwd_paramsE,@function
        .size           _ZN5flash44flash_bwd_dq_dk_dv_loop_seqk_parallel_kernelI23Flash_bwd_kernel_traitsILi256ELi64ELi32ELi8ELi4ELi1ELi2ELb1ELb1EN7cutlass10bfloat16_tE19Flash_kernel_traitsILi256ELi64ELi32ELi8ES3_EELb0ELb0ELb0ELb0ELb0ELb1ELb0EEEvNS_16Flash_bwd_paramsE,(.L_x_2024 - _ZN5flash44flash_bwd_dq_dk_dv_loop_seqk_parallel_kernelI23Flash_bwd_kernel_traitsILi256ELi64ELi32ELi8ELi4ELi1ELi2ELb1ELb1EN7cutlass10bfloat16_tE19Flash_kernel_traitsILi256ELi64ELi32ELi8ES3_EELb0ELb0ELb0ELb0ELb0ELb1ELb0EEEvNS_16Flash_bwd_paramsE)
        .other          _ZN5flash44flash_bwd_dq_dk_dv_loop_seqk_parallel_kernelI23Flash_bwd_kernel_traitsILi256ELi64ELi32ELi8ELi4ELi1ELi2ELb1ELb1EN7cutlass10bfloat16_tE19Flash_kernel_traitsILi256ELi64ELi32ELi8ES3_EELb0ELb0ELb0ELb0ELb0ELb1ELb0EEEvNS_16Flash_bwd_paramsE,@"STO_CUDA_ENTRY STV_DEFAULT"
_ZN5flash44flash_bwd_dq_dk_dv_loop_seqk_parallel_kernelI23Flash_bwd_kernel_traitsILi256ELi64ELi32ELi8ELi4ELi1ELi2ELb1ELb1EN7cutlass10bfloat16_tE19Flash_kernel_traitsILi256ELi64ELi32ELi8ES3_EELb0ELb0ELb0ELb0ELb0ELb1ELb0EEEvNS_16Flash_bwd_paramsE:
.text._ZN5flash44flash_bwd_dq_dk_dv_loop_seqk_parallel_kernelI23Flash_bwd_kernel_traitsILi256ELi64ELi32ELi8ELi4ELi1ELi2ELb1ELb1EN7cutlass10bfloat16_tE19Flash_kernel_traitsILi256ELi64ELi32ELi8ES3_EELb0ELb0ELb0ELb0ELb0ELb1ELb0EEEvNS_16Flash_bwd_paramsE:
        /* <DEDUP_REMOVED lines=17> */
[----:B------:R-:W3:Y:S08]  /*0110*/  S2UR UR52, SR_CTAID.Z ;  /* 0x00000000003479c3 */ /* 0x000ef00000002700 */
[----:B------:R-:W4:Y:S01]  /*0120*/  S2UR UR44, SR_CTAID.Y ;  /* 0x00000000002c79c3 */ /* 0x000f220000002600 */
[----:B--2---:R-:W-:-:S04]  /*0130*/  ULEA UR4, UR4, UR5, 0x18 ;  /* 0x0000000504047291 */ /* 0x004fc8000f8ec03f */
[----:B------:R-:W-:Y:S01]  /*0140*/  UIADD3 UR60, UR4, 0x14000, URZ ;  /* 0x00014000043c7890 */ /* 0x000fe2000fffe03f */
[----:B-1----:R-:W-:Y:S01]  /*0150*/  SHF.R.S32.HI R8, RZ, 0x1f, R13 ;  /* 0x0000001fff087819 */ /* 0x002fe2000001140d */
[----:B---3--:R-:W-:Y:S02]  /*0160*/  USHF.R.S32.HI UR5, URZ, 0x1f, UR52 ;  /* 0x0000001f3f057899 */ /* 0x008fe40008011434 */
[----:B------:R-:W-:Y:S01]  /*0170*/  USHF.R.S32.HI UR61, URZ, 0x1f, UR52 ;  /* 0x0000001f3f3d7899 */ /* 0x000fe20008011434 */
[CC--:B------:R-:W-:Y:S02]  /*0180*/  LEA.HI R15, R8.reuse, R13.reuse, RZ, 0x4 ;  /* 0x0000000d080f7211 */ /* 0x0c0fe400078f20ff */
[CC--:B------:R-:W-:Y:S02]  /*0190*/  LEA.HI R18, R8.reuse, R13.reuse, RZ, 0x3 ;  /* 0x0000000d08127211 */ /* 0x0c0fe400078f18ff */
[----:B------:R-:W-:Y:S01]  /*01a0*/  SHF.R.S32.HI R2, RZ, 0x4, R15 ;  /* 0x00000004ff027819 */ /* 0x000fe2000001140f */
[----:B----4-:R-:W-:Y:S01]  /*01b0*/  USHF.L.U32 UR6, UR44, 0x7, URZ ;  /* 0x000000072c067899 */ /* 0x010fe2000800063f */
[----:B------:R-:W-:-:S02]  /*01c0*/  LEA.HI R16, R8, R13, RZ, 0x2 ;  /* 0x0000000d08107211 */ /* 0x000fc400078f10ff */
[----:B------:R-:W-:Y:S02]  /*01d0*/  LEA.HI R0, R15, R2, RZ, 0x1 ;  /* 0x000000020f007211 */ /* 0x000fe400078f08ff */
[----:B------:R-:W-:Y:S02]  /*01e0*/  SHF.R.S32.HI R4, RZ, 0x3, R18 ;  /* 0x00000003ff047819 */ /* 0x000fe40000011412 */
[----:B------:R-:W-:Y:S02]  /*01f0*/  LOP3.LUT R0, R0, 0xfffffffe, RZ, 0xc0, !PT ;  /* 0xfffffffe00007812 */ /* 0x000fe400078ec0ff */
[--C-:B------:R-:W-:Y:S02]  /*0200*/  SHF.R.S32.HI R9, RZ, 0x2, R16.reuse ;  /* 0x00000002ff097819 */ /* 0x100fe40000011410 */
[----:B------:R-:W-:Y:S01]  /*0210*/  SHF.R.S32.HI R3, RZ, 0x1f, R16 ;  /* 0x0000001fff037819 */ /* 0x000fe20000011410 */
[----:B------:R-:W-:Y:S01]  /*0220*/  IMAD.IADD R12, R2, 0x1, -R0 ;  /* 0x00000001020c7824 */ /* 0x000fe200078e0a00 */
[----:B------:R-:W-:Y:S01]  /*0230*/  LOP3.LUT R0, R18, 0xfffffff8, RZ, 0xc0, !PT ;  /* 0xfffffff812007812 */ /* 0x000fe200078ec0ff */
[----:B------:R-:W-:Y:S01]  /*0240*/  IMAD.SHL.U32 R2, R4, 0x40, RZ ;  /* 0x0000004004027824 */ /* 0x000fe200078e00ff */
[----:B------:R-:W-:-:S02]  /*0250*/  LEA.HI R3, R3, R9, RZ, 0x3 ;  /* 0x0000000903037211 */ /* 0x000fc400078f18ff */
[----:B------:R-:W-:Y:S01]  /*0260*/  LEA.HI R11, R8, R13, RZ, 0x5 ;  /* 0x0000000d080b7211 */ /* 0x000fe200078f28ff */
[----:B------:R-:W-:Y:S01]  /*0270*/  IMAD.IADD R0, R13, 0x1, -R0 ;  /* 0x000000010d007824 */ /* 0x000fe200078e0a00 */
[----:B------:R-:W-:Y:S02]  /*0280*/  LOP3.LUT R3, R3, 0xfffffff8, RZ, 0xc0, !PT ;  /* 0xfffffff803037812 */ /* 0x000fe400078ec0ff */
[----:B------:R-:W-:Y:S01]  /*0290*/  LOP3.LUT R2, R2, 0x1c0, RZ, 0xc0, !PT ;  /* 0x000001c002027812 */ /* 0x000fe200078ec0ff */
[C---:B------:R-:W-:Y:S01]  /*02a0*/  IMAD.SHL.U32 R5, R0.reuse, 0x8, RZ ;  /* 0x0000000800057824 */ /* 0x040fe200078e00ff */
[----:B------:R-:W-:Y:S01]  /*02b0*/  LOP3.LUT R7, R11, 0xffffffe0, RZ, 0xc0, !PT ;  /* 0xffffffe00b077812 */ /* 0x000fe200078ec0ff */
[----:B------:R-:W-:Y:S01]  /*02c0*/  IMAD.SHL.U32 R6, R0, 0x40, RZ ;  /* 0x0000004000067824 */ /* 0x000fe200078e00ff */
[----:B------:R-:W-:Y:S01]  /*02d0*/  SHF.R.U32.HI R4, RZ, 0x3, R2 ;  /* 0x00000003ff047819 */ /* 0x000fe20000011602 */
[----:B------:R-:W-:Y:S01]  /*02e0*/  IMAD.IADD R9, R9, 0x1, -R3 ;  /* 0x0000000109097824 */ /* 0x000fe200078e0a03 */
[----:B------:R-:W-:Y:S01]  /*02f0*/  LOP3.LUT R5, R2, 0x38, R5, 0xf8, !PT ;  /* 0x0000003802057812 */ /* 0x000fe200078ef805 */
[----:B------:R-:W-:Y:S01]  /*0300*/  IMAD.IADD R2, R13, 0x1, -R7 ;  /* 0x000000010d027824 */ /* 0x000fe200078e0a07 */
[----:B------:R-:W-:-:S02]  /*0310*/  LOP3.LUT R3, R6, 0x1c0, RZ, 0xc0, !PT ;  /* 0x000001c006037812 */ /* 0x000fc400078ec0ff */
[CC--:B------:R-:W-:Y:S02]  /*0320*/  LEA.HI R7, R8.reuse, R13.reuse, RZ, 0x6 ;  /* 0x0000000d08077211 */ /* 0x0c0fe400078f30ff */
[----:B------:R-:W-:Y:S02]  /*0330*/  LOP3.LUT R6, R5, R4, RZ, 0x3c, !PT ;  /* 0x0000000405067212 */ /* 0x000fe400078e3cff */
[----:B------:R-:W-:Y:S02]  /*0340*/  LEA.HI R8, R8, R13, RZ, 0x7 ;  /* 0x0000000d08087211 */ /* 0x000fe400078f38ff */
[----:B------:R-:W-:Y:S02]  /*0350*/  LOP3.LUT R5, R3, 0x8, R18, 0xf8, !PT ;  /* 0x0000000803057812 */ /* 0x000fe400078ef812 */
[----:B------:R-:W-:Y:S02]  /*0360*/  SHF.R.U32.HI R4, RZ, 0x3, R3 ;  /* 0x00000003ff047819 */ /* 0x000fe40000011603 */
[----:B------:R-:W-:-:S02]  /*0370*/  SHF.R.S32.HI R10, RZ, 0x1f, R2 ;  /* 0x0000001fff0a7819 */ /* 0x000fc40000011402 */
[----:B------:R-:W-:Y:S02]  /*0380*/  SHF.R.S32.HI R3, RZ, 0x6, R7 ;  /* 0x00000006ff037819 */ /* 0x000fe40000011407 */
[----:B------:R-:W-:Y:S02]  /*0390*/  SHF.R.S32.HI R8, RZ, 0x7, R8 ;  /* 0x00000007ff087819 */ /* 0x000fe40000011408 */
[----:B------:R-:W-:Y:S01]  /*03a0*/  LEA.HI R19, R10, R2, RZ, 0x2 ;  /* 0x000000020a137211 */ /* 0x000fe200078f10ff */
[----:B------:R-:W-:Y:S01]  /*03b0*/  IMAD R237, R3, 0x200, R6 ;  /* 0x0000020003ed7824 */ /* 0x000fe200078e0206 */
[----:B------:R-:W-:Y:S01]  /*03c0*/  LOP3.LUT R2, R5, R4, RZ, 0x3c, !PT ;  /* 0x0000000405027212 */ /* 0x000fe200078e3cff */
[----:B------:R-:W-:Y:S01]  /*03d0*/  IMAD.SHL.U32 R7, R3, 0x8, RZ ;  /* 0x0000000803077824 */ /* 0x000fe200078e00ff */
[C---:B------:R-:W-:Y:S01]  /*03e0*/  LOP3.LUT P4, RZ, R0.reuse, 0x2, RZ, 0xc0, !PT ;  /* 0x0000000200ff7812 */ /* 0x040fe2000788c0ff */
[C---:B------:R-:W-:Y:S01]  /*03f0*/  IMAD.SHL.U32 R5, R0.reuse, 0x20, RZ ;  /* 0x0000002000057824 */ /* 0x040fe200078e00ff */
[----:B------:R-:W-:Y:S01]  /*0400*/  LOP3.LUT P3, RZ, R0, 0x4, RZ, 0xc0, !PT ;  /* 0x0000000400ff7812 */ /* 0x000fe2000786c0ff */
[----:B------:R-:W-:Y:S01]  /*0410*/  IMAD.SHL.U32 R3, R12, 0x20, RZ ;  /* 0x000000200c037824 */ /* 0x000fe200078e00ff */
[C---:B------:R-:W-:Y:S01]  /*0420*/  LOP3.LUT R6, R9.reuse, 0x1, RZ, 0xc0, !PT ;  /* 0x0000000109067812 */ /* 0x040fe200078ec0ff */
[----:B------:R-:W-:Y:S01]  /*0430*/  IMAD R0, R8, 0x2, R12 ;  /* 0x0000000208007824 */ /* 0x000fe200078e020c */
[----:B------:R-:W-:Y:S01]  /*0440*/  LOP3.LUT P2, RZ, R9, 0x2, RZ, 0xc0, !PT ;  /* 0x0000000209ff7812 */ /* 0x000fe2000784c0ff */
[----:B------:R-:W-:Y:S01]  /*0450*/  IMAD.SHL.U32 R4, R12, 0x100, RZ ;  /* 0x000001000c047824 */ /* 0x000fe200078e00ff */
[----:B------:R-:W-:Y:S01]  /*0460*/  LOP3.LUT R3, R3, 0x20, RZ, 0xc0, !PT ;  /* 0x0000002003037812 */ /* 0x000fe200078ec0ff */
[----:B------:R-:W-:Y:S01]  /*0470*/  IMAD.U32 R234, R0, 0x200, R2 ;  /* 0x0000020000ea7824 */ /* 0x000fe200078e0002 */
[----:B------:R-:W-:-:S02]  /*0480*/  LOP3.LUT R0, R15, 0xfffffff0, RZ, 0xc0, !PT ;  /* 0xfffffff00f007812 */ /* 0x000fc400078ec0ff */
[----:B------:R-:W-:Y:S02]  /*0490*/  LOP3.LUT R4, R4, 0x100, RZ, 0xc0, !PT ;  /* 0x0000010004047812 */ /* 0x000fe400078ec0ff */
[----:B------:R-:W-:Y:S01]  /*04a0*/  LOP3.LUT R17, R3, 0x18, R7, 0xf8, !PT ;  /* 0x0000001803117812 */ /* 0x000fe200078ef807 */
[----:B------:R-:W-:Y:S01]  /*04b0*/  IMAD.IADD R0, R13, 0x1, -R0 ;  /* 0x000000010d007824 */ /* 0x000fe200078e0a00 */
[----:B------:R-:W-:Y:S02]  /*04c0*/  LOP3.LUT R3, R16, 0x7ffffffc, RZ, 0xc0, !PT ;  /* 0x7ffffffc10037812 */ /* 0x000fe400078ec0ff */
[----:B------:R-:W-:Y:S01]  /*04d0*/  LOP3.LUT R14, R4, 0xe0, R5, 0xf8, !PT ;  /* 0x000000e0040e7812 */ /* 0x000fe200078ef805 */
[----:B------:R-:W-:Y:S01]  /*04e0*/  IMAD.SHL.U32 R4, R9, 0x20, RZ ;  /* 0x0000002009047824 */ /* 0x000fe200078e00ff */
[----:B------:R-:W-:Y:S01]  /*04f0*/  SHF.R.S32.HI R2, RZ, 0x5, R11 ;  /* 0x00000005ff027819 */ /* 0x000fe2000001140b */
[C---:B------:R-:W-:Y:S01]  /*0500*/  IMAD.IADD R16, R13.reuse, 0x1, -R3 ;  /* 0x000000010d107824 */ /* 0x040fe200078e0a03 */
[----:B------:R-:W-:Y:S01]  /*0510*/  SHF.R.S32.HI R7, RZ, 0x1f, R0 ;  /* 0x0000001fff077819 */ /* 0x000fe20000011400 */
[----:B------:R-:W-:Y:S01]  /*0520*/  IMAD.SHL.U32 R13, R13, 0x2, RZ ;  /* 0x000000020d0d7824 */ /* 0x000fe200078e00ff */
[----:B------:R-:W-:Y:S01]  /*0530*/  ISETP.NE.U32.AND P1, PT, R6, 0x1, PT ;  /* 0x000000010600780c */ /* 0x000fe20003f25070 */
[----:B------:R-:W-:Y:S01]  /*0540*/  IMAD.SHL.U32 R3, R8, 0x10, RZ ;  /* 0x0000001008037824 */ /* 0x000fe200078e00ff */
[----:B------:R-:W-:-:S02]  /*0550*/  LOP3.LUT R5, R4, 0xe0, RZ, 0xc0, !PT ;  /* 0x000000e004057812 */ /* 0x000fc400078ec0ff */
[----:B------:R-:W-:Y:S02]  /*0560*/  SHF.R.S32.HI R6, RZ, 0x1f, R11 ;  /* 0x0000001fff067819 */ /* 0x000fe4000001140b */
[----:B------:R-:W-:Y:S02]  /*0570*/  LEA.HI R4, R11, R2, RZ, 0x1 ;  /* 0x000000020b047211 */ /* 0x000fe400078f08ff */
[----:B------:R-:W-:Y:S02]  /*0580*/  LEA.HI R226, R7, R0, RZ, 0x3 ;  /* 0x0000000007e27211 */ /* 0x000fe400078f18ff */
[----:B------:R-:W-:Y:S02]  /*0590*/  LOP3.LUT R8, R3, 0x6, R13, 0xf8, !PT ;  /* 0x0000000603087812 */ /* 0x000fe400078ef80d */
[----:B------:R-:W-:Y:S02]  /*05a0*/  LEA.HI R6, R6, R2, RZ, 0x2 ;  /* 0x0000000206067211 */ /* 0x000fe400078f10ff */
[----:B------:R-:W-:Y:S01]  /*05b0*/  LOP3.LUT R7, R4, 0x3ffffe, RZ, 0xc0, !PT ;  /* 0x003ffffe04077812 */ /* 0x000fe200078ec0ff */
[----:B------:R1:W-:Y:S01]  /*05c0*/  STL [R1], R8 ;  /* 0x0000000801007387 */ /* 0x0003e20000100800 */
[C---:B------:R-:W-:Y:S01]  /*05d0*/  LOP3.LUT R4, R226.reuse, 0xfffffff8, RZ, 0xc0, !PT ;  /* 0xfffffff8e2047812 */ /* 0x040fe200078ec0ff */
[----:B------:R-:W-:Y:S01]  /*05e0*/  IMAD.SHL.U32 R226, R226, 0x40, RZ ;  /* 0x00000040e2e27824 */ /* 0x000fe200078e00ff */
[----:B------:R-:W-:Y:S01]  /*05f0*/  LOP3.LUT R15, R5, 0x10, R3, 0xf8, !PT ;  /* 0x00000010050f7812 */ /* 0x000fe200078ef803 */
[C---:B------:R-:W-:Y:S01]  /*0600*/  IMAD.SHL.U32 R5, R0.reuse, 0x20, RZ ;  /* 0x0000002000057824 */ /* 0x040fe200078e00ff */
[C---:B------:R-:W-:Y:S01]  /*0610*/  LOP3.LUT P0, RZ, R0.reuse, 0x4, RZ, 0xc0, !PT ;  /* 0x0000000400ff7812 */ /* 0x040fe2000780c0ff */
[----:B------:R-:W-:Y:S01]  /*0620*/  IMAD.IADD R4, R0, 0x1, -R4 ;  /* 0x0000000100047824 */ /* 0x000fe200078e0a04 */
[----:B------:R-:W-:Y:S01]  /*0630*/  LOP3.LUT R226, R226, 0xfffffe00, RZ, 0xc0, !PT ;  /* 0xfffffe00e2e27812 */ /* 0x000fe200078ec0ff */
[----:B------:R-:W-:Y:S01]  /*0640*/  IMAD.SHL.U32 R3, R12, 0x8, RZ ;  /* 0x000000080c037824 */ /* 0x000fe200078e00ff */
[----:B------:R-:W-:Y:S01]  /*0650*/  SEL R225, R224, 0xffffffe0, !P3 ;  /* 0xffffffe0e0e17807 */ /* 0x000fe20005800000 */
[----:B------:R-:W-:Y:S01]  /*0660*/  IMAD.IADD R13, R2, 0x1, -R7 ;  /* 0x00000001020d7824 */ /* 0x000fe200078e0a07 */
[----:B------:R-:W-:-:S02]  /*0670*/  LOP3.LUT P6, RZ, R4, 0x2, RZ, 0xc0, !PT ;  /* 0x0000000204ff7812 */ /* 0x000fc400078cc0ff */
[----:B------:R-:W-:Y:S02]  /*0680*/  LOP3.LUT R11, R3, 0x8, RZ, 0xc0, !PT ;  /* 0x00000008030b7812 */ /* 0x000fe400078ec0ff */
[----:B------:R-:W-:Y:S02]  /*0690*/  LOP3.LUT P5, RZ, R4, 0x4, RZ, 0xc0, !PT ;  /* 0x0000000404ff7812 */ /* 0x000fe400078ac0ff */
[----:B------:R-:W-:Y:S01]  /*06a0*/  LOP3.LUT R3, R11, 0x1e0, R5, 0xf8, !PT ;  /* 0x000001e00b037812 */ /* 0x000fe200078ef805 */
[----:B------:R-:W-:Y:S01]  /*06b0*/  IMAD.SHL.U32 R5, R16, 0x2, RZ ;  /* 0x0000000210057824 */ /* 0x000fe200078e00ff */
[C---:B------:R-:W-:Y:S02]  /*06c0*/  SEL R231, R227.reuse, 0xffffffc0, !P3 ;  /* 0xffffffc0e3e77807 */ /* 0x040fe40005800000 */
[----:B------:R-:W-:Y:S02]  /*06d0*/  SEL R250, R250, 0x240, !P1 ;  /* 0x00000240fafa7807 */ /* 0x000fe40004800000 */
[----:B------:R-:W-:-:S02]  /*06e0*/  SEL R227, R227, 0xffffffc0, !P5 ;  /* 0xffffffc0e3e37807 */ /* 0x000fc40006800000 */
[----:B-1----:R-:W-:Y:S01]  /*06f0*/  LOP3.LUT R8, R6, 0xfffffffc, RZ, 0xc0, !PT ;  /* 0xfffffffc06087812 */ /* 0x002fe200078ec0ff */
[----:B------:R-:W-:Y:S01]  /*0700*/  IMAD.SHL.U32 R6, R0, 0x4, RZ ;  /* 0x0000000400067824 */ /* 0x000fe200078e00ff */
[----:B------:R-:W-:Y:S01]  /*0710*/  LEA R237, R237, UR4, 0x1 ;  /* 0x00000004eded7c11 */ /* 0x000fe2000f8e08ff */
[----:B------:R-:W-:Y:S02]  /*0720*/  IMAD.SHL.U32 R0, R9, 0x40, RZ ;  /* 0x0000004009007824 */ /* 0x000fe400078e00ff */
[C---:B------:R-:W-:Y:S01]  /*0730*/  IMAD.IADD R10, R2.reuse, 0x1, -R8 ;  /* 0x00000001020a7824 */ /* 0x040fe200078e0a08 */
[----:B------:R-:W-:Y:S01]  /*0740*/  LOP3.LUT R232, R3, 0x38, R6, 0x78, !PT ;  /* 0x0000003803e87812 */ /* 0x000fe200078e7806 */
[----:B------:R-:W-:Y:S01]  /*0750*/  IMAD.SHL.U32 R2, R2, 0x8, RZ ;  /* 0x0000000802027824 */ /* 0x000fe200078e00ff */
[----:B------:R-:W-:Y:S01]  /*0760*/  LOP3.LUT R0, R0, 0x1c0, RZ, 0xc0, !PT ;  /* 0x000001c000007812 */ /* 0x000fe200078ec0ff */
[----:B------:R-:W-:Y:S02]  /*0770*/  IMAD.SHL.U32 R3, R9, 0x4, RZ ;  /* 0x0000000409037824 */ /* 0x000fe400078e00ff */
[----:B------:R-:W-:Y:S01]  /*0780*/  IMAD R6, R10, 0x200, R5 ;  /* 0x000002000a067824 */ /* 0x000fe200078e0205 */
[----:B------:R-:W-:Y:S01]  /*0790*/  LOP3.LUT R8, R2, 0x38, RZ, 0xc0, !PT ;  /* 0x0000003802087812 */ /* 0x000fe200078ec0ff */
[----:B------:R-:W-:Y:S01]  /*07a0*/  IMAD R232, R13, 0x200, R232 ;  /* 0x000002000de87824 */ /* 0x000fe200078e02e8 */
[----:B------:R-:W-:-:S02]  /*07b0*/  SHF.R.U32.HI R2, RZ, 0x3, R0 ;  /* 0x00000003ff027819 */ /* 0x000fc40000011600 */
[----:B------:R-:W-:Y:S02]  /*07c0*/  LOP3.LUT R9, R15, 0x18, R3, 0x78, !PT ;  /* 0x000000180f097812 */ /* 0x000fe400078e7803 */
[----:B------:R-:W-:Y:S01]  /*07d0*/  LOP3.LUT R7, R2, R0, R8, 0x1e, !PT ;  /* 0x0000000002077212 */ /* 0x000fe200078e1e08 */
[----:B------:R-:W-:Y:S01]  /*07e0*/  IMAD.SHL.U32 R2, R4, 0x40, RZ ;  /* 0x0000004004027824 */ /* 0x000fe200078e00ff */
[----:B------:R-:W-:Y:S01]  /*07f0*/  LOP3.LUT R0, R14, 0x8, R18, 0xf8, !PT ;  /* 0x000000080e007812 */ /* 0x000fe200078ef812 */
[----:B------:R-:W-:Y:S01]  /*0800*/  IMAD.IADD R9, R6, 0x1, R9 ;  /* 0x0000000106097824 */ /* 0x000fe200078e0209 */
[----:B------:R-:W-:Y:S01]  /*0810*/  SHF.R.U32.HI R3, RZ, 0x3, R14 ;  /* 0x00000003ff037819 */ /* 0x000fe2000001160e */
[----:B------:R-:W-:Y:S01]  /*0820*/  IMAD.IADD R252, R5, 0x1, R7 ;  /* 0x0000000105fc7824 */ /* 0x000fe200078e0207 */
[----:B------:R-:W-:Y:S02]  /*0830*/  LOP3.LUT R2, R2, 0x1c0, RZ, 0xc0, !PT ;  /* 0x000001c002027812 */ /* 0x000fe400078ec0ff */
[----:B------:R-:W-:-:S02]  /*0840*/  LOP3.LUT R3, R0, 0x38, R3, 0x78, !PT ;  /* 0x0000003800037812 */ /* 0x000fc400078e7803 */
[----:B------:R-:W-:Y:S02]  /*0850*/  SHF.R.U32.HI R4, RZ, 0x3, R2 ;  /* 0x00000003ff047819 */ /* 0x000fe40000011602 */
[----:B------:R-:W-:Y:S02]  /*0860*/  SHF.R.S32.HI R5, RZ, 0x2, R19 ;  /* 0x00000002ff057819 */ /* 0x000fe40000011413 */
[CC--:B------:R-:W-:Y:S02]  /*0870*/  LOP3.LUT R0, R4.reuse, R2.reuse, R8, 0x1e, !PT ;  /* 0x0000000204007212 */ /* 0x0c0fe400078e1e08 */
[----:B------:R-:W-:Y:S01]  /*0880*/  LOP3.LUT R7, R4, R2, R11, 0x1e, !PT ;  /* 0x0000000204077212 */ /* 0x000fe200078e1e0b */
[----:B------:R-:W-:Y:S01]  /*0890*/  IMAD R8, R10, 0x10, R5 ;  /* 0x000000100a087824 */ /* 0x000fe200078e0205 */
[----:B------:R-:W-:Y:S01]  /*08a0*/  LOP3.LUT R6, R4, R17, R2, 0x1e, !PT ;  /* 0x0000001104067212 */ /* 0x000fe200078e1e02 */
[----:B------:R-:W-:Y:S01]  /*08b0*/  IMAD R2, R12, 0x1000, R226 ;  /* 0x000010000c027824 */ /* 0x000fe200078e02e2 */
[----:B------:R-:W-:Y:S01]  /*08c0*/  LEA R248, R9, UR4, 0x1 ;  /* 0x0000000409f87c11 */ /* 0x000fe2000f8e08ff */
[----:B------:R-:W-:Y:S01]  /*08d0*/  IMAD.U32 R5, RZ, RZ, UR5 ;  /* 0x00000005ff057e24 */ /* 0x000fe2000f8e00ff */
[----:B------:R-:W-:Y:S01]  /*08e0*/  USHF.R.S32.HI UR5, URZ, 0x1f, UR44 ;  /* 0x0000001f3f057899 */ /* 0x000fe2000801142c */
[----:B------:R-:W-:Y:S01]  /*08f0*/  IMAD.IADD R233, R2, 0x1, R0 ;  /* 0x0000000102e97824 */ /* 0x000fe200078e0200 */
[----:B------:R1:W-:Y:S01]  /*0900*/  STL [R1+0x4], R8 ;  /* 0x0000040801007387 */ /* 0x0003e20000100800 */
[----:B------:R-:W-:Y:S01]  /*0910*/  IMAD.U32 R0, RZ, RZ, UR6 ;  /* 0x00000006ff007e24 */ /* 0x000fe2000f8e00ff */
[----:B------:R-:W-:Y:S01]  /*0920*/  USHF.R.S32.HI UR6, URZ, 0x1f, UR52 ;  /* 0x0000001f3f067899 */ /* 0x000fe20008011434 */
[----:B------:R-:W-:Y:S01]  /*0930*/  IMAD R4, R10, 0x400, R226 ;  /* 0x000004000a047824 */ /* 0x000fe200078e02e2 */
[----:B------:R-:W-:Y:S01]  /*0940*/  LEA R3, R3, UR4, 0x1 ;  /* 0x0000000403037c11 */ /* 0x000fe2000f8e08ff */
[----:B------:R-:W-:Y:S01]  /*0950*/  IMAD.U32 R0, RZ, RZ, UR5 ;  /* 0x00000005ff007e24 */ /* 0x000fe2000f8e00ff */
[----:B------:R-:W-:Y:S01]  /*0960*/  LOP3.LUT R226, R6, R226, RZ, 0xfc, !PT ;  /* 0x000000e206e27212 */ /* 0x000fe200078efcff */
[----:B------:R-:W-:-:S02]  /*0970*/  IMAD.IADD R2, R4, 0x1, R7 ;  /* 0x0000000104027824 */ /* 0x000fc400078e0207 */
[----:B------:R-:W-:Y:S01]  /*0980*/  IMAD.U32 R0, RZ, RZ, UR6 ;  /* 0x00000006ff007e24 */ /* 0x000fe2000f8e00ff */
[----:B------:R-:W-:Y:S01]  /*0990*/  UIADD3 UR6, UR4, 0x14000, URZ ;  /* 0x0001400004067890 */ /* 0x000fe2000fffe03f */
[----:B------:R-:W-:Y:S01]  /*09a0*/  IMAD.U32 R0, RZ, RZ, UR5 ;  /* 0x00000005ff007e24 */ /* 0x000fe2000f8e00ff */
[C---:B------:R-:W-:Y:S01]  /*09b0*/  SEL R0, R224.reuse, 0xffffffe0, !P4 ;  /* 0xffffffe0e0007807 */ /* 0x040fe20006000000 */
[----:B------:R-:W-:Y:S01]  /*09c0*/  UIADD3 UR5, UR4, 0x10000, URZ ;  /* 0x0001000004057890 */ /* 0x000fe2000fffe03f */
[----:B------:R-:W-:Y:S01]  /*09d0*/  SEL R224, R224, 0xffffffe0, !P6 ;  /* 0xffffffe0e0e07807 */ /* 0x000fe20007000000 */
[----:B------:R-:W-:Y:S01]  /*09e0*/  VIADD R249, R248, 0x10 ;  /* 0x00000010f8f97836 */ /* 0x000fe20000000000 */
[----:B------:R-:W-:Y:S01]  /*09f0*/  LEA R232, R232, UR6, 0x1 ;  /* 0x00000006e8e87c11 */ /* 0x000fe2000f8e08ff */
[----:B------:R-:W-:Y:S01]  /*0a00*/  @P2 VIADD R249, R248, 0xfffffff0 ;  /* 0xfffffff0f8f92836 */ /* 0x000fe20000000000 */
[----:B------:R-:W-:Y:S01]  /*0a10*/  LEA R230, R234, UR6, 0x1 ;  /* 0x00000006eae67c11 */ /* 0x000fe2000f8e08ff */
[----:B------:R-:W-:Y:S01]  /*0a20*/  IMAD.IADD R251, R248, 0x1, R250 ;  /* 0x00000001f8fb7824 */ /* 0x000fe200078e02fa */
[----:B------:R-:W-:Y:S01]  /*0a30*/  LEA R2, R2, UR4, 0x1 ;  /* 0x0000000402027c11 */ /* 0x000fe2000f8e08ff */
[----:B------:R-:W-:Y:S01]  /*0a40*/  VIADD R235, R232, 0x20 ;  /* 0x00000020e8eb7836 */ /* 0x000fe20000000000 */
[----:B------:R-:W-:Y:S01]  /*0a50*/  LEA R252, R252, UR5, 0x1 ;  /* 0x00000005fcfc7c11 */ /* 0x000fe2000f8e08ff */
[----:B------:R-:W-:Y:S01]  /*0a60*/  IMAD.IADD R229, R230, 0x1, R0 ;  /* 0x00000001e6e57824 */ /* 0x000fe200078e0200 */
[----:B------:R-:W-:Y:S01]  /*0a70*/  LEA R226, R226, UR5, 0x1 ;  /* 0x00000005e2e27c11 */ /* 0x000fe2000f8e08ff */
[----:B------:R-:W-:Y:S01]  /*0a80*/  @P0 VIADD R235, R232, 0xffffffe0 ;  /* 0xffffffe0e8eb0836 */ /* 0x000fe20000000000 */
[----:B------:R-:W-:Y:S01]  /*0a90*/  ULDC.64 UR6, c[0x0][0x208] ;  /* 0x0000820000067ab9 */ /* 0x000fe20000000a00 */
[----:B------:R-:W-:-:S02]  /*0aa0*/  IMAD.IADD R224, R2, 0x1, R224 ;  /* 0x0000000102e07824 */ /* 0x000fc400078e02e0 */
[----:B------:R-:W-:Y:S02]  /*0ab0*/  IMAD.IADD R230, R230, 0x1, R231 ;  /* 0x00000001e6e67824 */ /* 0x000fe400078e02e7 */
[----:B------:R-:W-:Y:S02]  /*0ac0*/  IMAD.IADD R228, R2, 0x1, R227 ;  /* 0x0000000102e47824 */ /* 0x000fe400078e02e3 */
[----:B------:R-:W-:Y:S02]  /*0ad0*/  IMAD.IADD R231, R229, 0x1, R231 ;  /* 0x00000001e5e77824 */ /* 0x000fe400078e02e7 */
[----:B------:R-:W-:Y:S02]  /*0ae0*/  IMAD.IADD R225, R225, 0x1, R3 ;  /* 0x00000001e1e17824 */ /* 0x000fe400078e0203 */
[----:B------:R-:W-:Y:S02]  /*0af0*/  IMAD.IADD R250, R250, 0x1, R249 ;  /* 0x00000001fafa7824 */ /* 0x000fe400078e02f9 */
[----:B------:R-:W-:-:S02]  /*0b00*/  VIADD R236, R235, 0x800 ;  /* 0x00000800ebec7836 */ /* 0x000fc40000000000 */
[----:B-1----:R-:W-:-:S07]  /*0b10*/  IMAD.IADD R227, R224, 0x1, R227 ;  /* 0x00000001e0e37824 */ /* 0x002fce00078e02e3 */
.L_x_166:
        /* <DEDUP_REMOVED lines=13> */
[----:B------:R-:W-:Y:S02]  /*0bf0*/  @UP4 UIADD3 UR10, UP1, UR16, UR10, URZ ;  /* 0x0000000a100a4290 */ /* 0x000fe4000ff3e03f */
[----:B------:R-:W-:Y:S02]  /*0c00*/  UIADD3 UR15, UP2, UR16, UR12, URZ ;  /* 0x0000000c100f7290 */ /* 0x000fe4000ff5e03f */
[----:B------:R-:W-:Y:S01]  /*0c10*/  @UP3 UIADD3.X UR9, UR5, UR9, URZ, UP0, !UPT ;  /* 0x0000000905093290 */ /* 0x000fe200087fe43f */
[----:B-12---:R-:W-:Y:S01]  /*0c20*/  IMAD.U32 R4, RZ, RZ, UR8 ;  /* 0x00000008ff047e24 */ /* 0x006fe2000f8e00ff */
[----:B------:R-:W-:Y:S01]  /*0c30*/  UISETP.NE.U32.AND UP0, UPT, UR12, URZ, UPT ;  /* 0x0000003f0c00728c */ /* 0x000fe2000bf05070 */
[----:B------:R-:W-:Y:S01]  /*0c40*/  IMAD.U32 R6, RZ, RZ, UR10 ;  /* 0x0000000aff067e24 */ /* 0x000fe2000f8e00ff */
[----:B------:R-:W-:-:S02]  /*0c50*/  @UP4 UIADD3.X UR11, UR5, UR11, URZ, UP1, !UPT ;  /* 0x0000000b050b4290 */ /* 0x000fc40008ffe43f */
[----:B------:R-:W-:Y:S01]  /*0c60*/  UIADD3.X UR14, UR5, UR13, URZ, UP2, !UPT ;  /* 0x0000000d050e7290 */ /* 0x000fe200097fe43f */
[----:B------:R-:W-:Y:S01]  /*0c70*/  IMAD.U32 R5, RZ, RZ, UR9 ;  /* 0x00000009ff057e24 */ /* 0x000fe2000f8e00ff */
[----:B------:R-:W-:Y:S01]  /*0c80*/  UISETP.NE.AND.EX UP2, UPT, UR13, URZ, UPT, UP0 ;  /* 0x0000003f0d00728c */ /* 0x000fe2000bf45300 */
[----:B------:R-:W-:Y:S02]  /*0c90*/  ULDC.U8 UR17, c[0x0][0x3c2] ;  /* 0x0000f08000117ab9 */ /* 0x000fe40000000000 */
[----:B------:R-:W-:Y:S01]  /*0ca0*/  ULDC.64 UR12, c[0x0][0x2f8] ;  /* 0x0000be00000c7ab9 */ /* 0x000fe20000000a00 */
[----:B------:R-:W-:Y:S01]  /*0cb0*/  UISETP.NE.AND UP1, UPT, UR17, URZ, UPT ;  /* 0x0000003f1100728c */ /* 0x000fe2000bf25270 */
[----:B------:R-:W-:Y:S01]  /*0cc0*/  IMAD.U32 R7, RZ, RZ, UR11 ;  /* 0x0000000bff077e24 */ /* 0x000fe2000f8e00ff */
[----:B------:R-:W-:Y:S01]  /*0cd0*/  UISETP.EQ.U32.AND UP4, UPT, UR12, URZ, UPT ;  /* 0x0000003f0c00728c */ /* 0x000fe2000bf82070 */
[----:B------:R-:W-:-:S03]  /*0ce0*/  PLOP3.LUT P3, PT, PT, PT, UP2, 0x80, 0x0 ;  /* 0x000000000000781c */ /* 0x000fc60003f6f028 */
[----:B------:R-:W-:Y:S01]  /*0cf0*/  UISETP.EQ.OR.EX UP4, UPT, UR13, URZ, !UP1, UP4 ;  /* 0x0000003f0d00728c */ /* 0x000fe2000cf82740 */
[----:B------:R-:W2:Y:S01]  /*0d00*/  @P1 LDG.E R9, desc[UR6][R6.64] ;  /* 0x0000000606091981 */ /* 0x000ea2000c1e1900 */
[----:B------:R-:W-:-:S04]  /*0d10*/  UIADD3 UR8, UP0, UR16, UR12, URZ ;  /* 0x0000000c10087290 */ /* 0x000fc8000ff1e03f */
[----:B------:R-:W-:Y:S01]  /*0d20*/  PLOP3.LUT P2, PT, PT, PT, UP4, 0x80, 0x0 ;  /* 0x000000000000781c */ /* 0x000fe20003f4f048 */
[----:B------:R-:W-:Y:S01]  /*0d30*/  UIADD3.X UR5, UR5, UR13, URZ, UP0, !UPT ;  /* 0x0000000d05057290 */ /* 0x000fe200087fe43f */
[----:B------:R1:W3:Y:S02]  /*0d40*/  @P0 LDG.E R7, desc[UR6][R4.64] ;  /* 0x0000000604070981 */ /* 0x0002e4000c1e1900 */
[----:B-1----:R-:W-:Y:S02]  /*0d50*/  IMAD.U32 R4, RZ, RZ, UR15 ;  /* 0x0000000fff047e24 */ /* 0x002fe4000f8e00ff */
[----:B------:R-:W-:-:S05]  /*0d60*/  IMAD.U32 R5, RZ, RZ, UR14 ;  /* 0x0000000eff057e24 */ /* 0x000fca000f8e00ff */
[----:B------:R-:W4:Y:S04]  /*0d70*/  @P3 LDG.E R8, desc[UR6][R4.64] ;  /* 0x0000000604083981 */ /* 0x000f28000c1e1900 */
[----:B-----5:R1:W5:Y:S02]  /*0d80*/  @P3 LDG.E R0, desc[UR6][R4.64+0x4] ;  /* 0x0000040604003981 */ /* 0x020364000c1e1900 */
[----:B-1----:R-:W-:Y:S01]  /*0d90*/  IMAD.U32 R4, RZ, RZ, UR8 ;  /* 0x00000008ff047e24 */ /* 0x002fe2000f8e00ff */
[----:B------:R-:W-:Y:S01]  /*0da0*/  UMOV UR17, URZ ;  /* 0x0000003f00117c82 */ /* 0x000fe20008000000 */
[----:B------:R-:W-:Y:S01]  /*0db0*/  IMAD.U32 R5, RZ, RZ, UR5 ;  /* 0x00000005ff057e24 */ /* 0x000fe2000f8e00ff */
[----:B------:R-:W-:Y:S01]  /*0dc0*/  @!UP3 ULDC.64 UR8, c[0x0][0x318] ;  /* 0x0000c6000008bab9 */ /* 0x000fe20000000a00 */
[----:B------:R-:W-:-:S03]  /*0dd0*/  @!UP3 ULDC UR5, c[0x0][0x2cc] ;  /* 0x0000b3000005bab9 */ /* 0x000fc60000000800 */
[----:B------:R-:W5:Y:S01]  /*0de0*/  @!P2 LDG.E R6, desc[UR6][R4.64] ;  /* 0x000000060406a981 */ /* 0x000f62000c1e1900 */
[----:B------:R-:W-:Y:S01]  /*0df0*/  @!UP3 UISETP.NE.U32.AND UP0, UPT, UR8, URZ, UPT ;  /* 0x0000003f0800b28c */ /* 0x000fe2000bf05070 */
[----:B------:R-:W-:Y:S01]  /*0e00*/  UMOV UR16, 0xffffffff ;  /* 0xffffffff00107882 */ /* 0x000fe20000000000 */
[----:B------:R-:W-:Y:S02]  /*0e10*/  UMOV UR22, 0xffffffff ;  /* 0xffffffff00167882 */ /* 0x000fe40000000000 */
[----:B------:R-:W-:Y:S02]  /*0e20*/  @!UP3 UISETP.NE.AND.EX UP0, UPT, UR9, URZ, UPT, UP0 ;  /* 0x0000003f0900b28c */ /* 0x000fe4000bf05300 */
[----:B------:R-:W-:Y:S02]  /*0e30*/  USHF.L.U32 UR29, UR20, 0x5, URZ ;  /* 0x00000005141d7899 */ /* 0x000fe4000800063f */
[----:B------:R-:W-:Y:S01]  /*0e40*/  @!UP3 USEL UR9, UR5, URZ, UP0 ;  /* 0x0000003f0509b287 */ /* 0x000fe20008000000 */
[----:B------:R-:W-:Y:S01]  /*0e50*/  ULDC UR8, c[0x0][0x2c8] ;  /* 0x0000b20000087ab9 */ /* 0x000fe20000000800 */
[----:B--2---:R-:W-:-:S02]  /*0e60*/  @P1 R2UR UR17, R9 ;  /* 0x00000000091112ca */ /* 0x004fc400000e0000 */
[----:B---3--:R-:W-:Y:S02]  /*0e70*/  @P0 R2UR UR10, R7 ;  /* 0x00000000070a02ca */ /* 0x008fe400000e0000 */
[----:B------:R-:W-:-:S04]  /*0e80*/  ISETP.NE.U32.AND P0, PT, RZ, UR12, PT ;  /* 0x0000000cff007c0c */ /* 0x000fc8000bf05070 */
[----:B------:R-:W-:-:S07]  /*0e90*/  ISETP.NE.AND.EX P0, PT, RZ, UR13, PT, P0 ;  /* 0x0000000dff007c0c */ /* 0x000fce000bf05300 */
[----:B------:R-:W-:Y:S01]  /*0ea0*/  @UP3 UIADD3 UR5, UR10, -UR17, URZ ;  /* 0x800000110a053290 */ /* 0x000fe2000fffe03f */
[----:B----4-:R-:W-:Y:S02]  /*0eb0*/  @P3 R2UR UR16, R8 ;  /* 0x00000000081032ca */ /* 0x010fe400000e0000 */
[----:B-----5:R-:W-:Y:S02]  /*0ec0*/  @P3 R2UR UR11, R0 ;  /* 0x00000000000b32ca */ /* 0x020fe400000e0000 */
[----:B------:R-:W-:Y:S01]  /*0ed0*/  @!P2 R2UR UR22, R6 ;  /* 0x000000000616a2ca */ /* 0x000fe200000e0000 */
[----:B------:R-:W-:-:S14]  /*0ee0*/  @!P0 BRA `(.L_x_146) ;  /* 0x0000000000188947 */ /* 0x000fdc0003800000 */
[----:B------:R-:W-:-:S13]  /*0ef0*/  PLOP3.LUT P0, PT, PT, PT, UP1, 0x80, 0x0 ;  /* 0x000000000000781c */ /* 0x000fda0003f0f018 */
[----:B------:R-:W2:Y:S04]  /*0f00*/  @P0 LDG.E R0, desc[UR6][R4.64+0x4] ;  /* 0x0000040604000981 */ /* 0x000ea8000c1e1900 */
[----:B------:R-:W3:Y:S01]  /*0f10*/  @!P0 LDG.E R4, desc[UR6][R4.64] ;  /* 0x0000000604048981 */ /* 0x000ee2000c1e1900 */
[----:B--2---:R-:W-:-:S13]  /*0f20*/  @P0 R2UR UR8, R0 ;  /* 0x00000000000802ca */ /* 0x004fda00000e0000 */
[----:B------:R-:W-:-:S07]  /*0f30*/  @UP1 UIADD3 UR8, UR8, -UR22, URZ ;  /* 0x8000001608081290 */ /* 0x000fce000fffe03f */
[----:B---3--:R-:W-:-:S15]  /*0f40*/  @!P0 R2UR UR8, R4 ;  /* 0x00000000040882ca */ /* 0x008fde00000e0000 */
.L_x_146:
[----:B------:R-:W-:Y:S02]  /*0f50*/  @!UP3 UIADD3 UR5, UR9, UR8, -UR17 ;  /* 0x000000080905b290 */ /* 0x000fe4000fffe811 */
[----:B------:R-:W-:Y:S02]  /*0f60*/  @UP2 UIADD3 UR36, UR11, -UR16, URZ ;  /* 0x800000100b242290 */ /* 0x000fe4000fffe03f */
[----:B------:R-:W-:-:S05]  /*0f70*/  UISETP.GT.AND UP0, UPT, UR5, UR29, UPT ;  /* 0x0000001d0500728c */ /* 0x000fca000bf04270 */
[----:B------:R-:W-:Y:S01]  /*0f80*/  @!UP2 ULDC UR36, c[0x0][0x2c4] ;  /* 0x0000b1000024aab9 */ /* 0x000fe20000000800 */
[----:B------:R-:W-:-:S13]  /*0f90*/  PLOP3.LUT P0, PT, PT, PT, UP0, 0x80, 0x0 ;  /* 0x000000000000781c */ /* 0x000fda0003f0f008 */
[----:B------:R-:W-:Y:S05]  /*0fa0*/  @!P0 BRA `(.L_x_147) ;  /* 0x0000005400888947 */ /* 0x000fea0003800000 */
[----:B------:R-:W1:Y:S01]  /*0fb0*/  LDC R8, c[0x0][0x278] ;  /* 0x00009e00ff087b82 */ /* 0x000e620000000800 */
[----:B------:R-:W-:Y:S01]  /*0fc0*/  ULDC.64 UR10, c[0x0][0x488] ;  /* 0x00012200000a7ab9 */ /* 0x000fe20000000a00 */
[----:B------:R-:W-:Y:S01]  /*0fd0*/  UISETP.NE.AND UP1, UPT, UR16, -0x1, UPT ;  /* 0xffffffff1000788c */ /* 0x000fe2000bf25270 */
[----:B------:R-:W-:Y:S01]  /*0fe0*/  IABS R6, UR52 ;  /* 0x0000003400067c13 */ /* 0x000fe20008000000 */
[----:B------:R-:W-:Y:S01]  /*0ff0*/  ULDC.64 UR8, c[0x0][0x228] ;  /* 0x00008a0000087ab9 */ /* 0x000fe20000000a00 */
[----:B------:R-:W-:Y:S01]  /*1000*/  ULDC.64 UR34, c[0x0][0x240] ;  /* 0x0000900000227ab9 */ /* 0x000fe20000000a00 */
[----:B------:R-:W-:Y:S02]  /*1010*/  UIMAD UR14, UR55, UR8, URZ ;  /* 0x00000008370e72a4 */ /* 0x000fe4000f8e023f */
[----:B------:R-:W2:Y:S01]  /*1020*/  S2UR UR15, SR_CTAID.X ;  /* 0x00000000000f79c3 */ /* 0x000ea20000002500 */
[----:B------:R-:W-:Y:S01]  /*1030*/  ULDC UR56, c[0x0][0x2d4] ;  /* 0x0000b50000387ab9 */ /* 0x000fe20000000800 */
[----:B------:R-:W-:-:S02]  /*1040*/  UIMAD UR25, UR44, UR9, UR14 ;  /* 0x000000092c1972a4 */ /* 0x000fc4000f8e020e */
[----:B------:R-:W-:Y:S02]  /*1050*/  UIMAD.WIDE.U32 UR12, UR44, UR8, URZ ;  /* 0x000000082c0c72a5 */ /* 0x000fe4000f8e003f */
[----:B------:R-:W-:Y:S01]  /*1060*/  USHF.R.S32.HI UR26, URZ, 0x1f, UR56 ;  /* 0x0000001f3f1a7899 */ /* 0x000fe20008011438 */
[----:B------:R-:W-:Y:S01]  /*1070*/  @!UP1 ULDC.64 UR8, c[0x0][0x418] ;  /* 0x0001060000089ab9 */ /* 0x000fe20000000a00 */
[----:B------:R-:W-:Y:S01]  /*1080*/  UIADD3 UR18, UR36, 0x3f, URZ ;  /* 0x0000003f24127890 */ /* 0x000fe2000fffe03f */
[----:B------:R-:W-:Y:S01]  /*1090*/  ULDC UR58, c[0x0][0x2dc] ;  /* 0x0000b700003a7ab9 */ /* 0x000fe20000000800 */
[----:B------:R-:W-:Y:S01]  /*10a0*/  ULDC UR57, c[0x0][0x270] ;  /* 0x00009c0000397ab9 */ /* 0x000fe20000000800 */
[----:B------:R-:W-:Y:S02]  /*10b0*/  @!UP1 UIMAD.WIDE.U32 UR40, UR44, UR8, URZ ;  /* 0x000000082c2892a5 */ /* 0x000fe4000f8e003f */
[----:B------:R-:W-:Y:S01]  /*10c0*/  USHF.R.S32.HI UR21, URZ, 0x1f, UR18 ;  /* 0x0000001f3f157899 */ /* 0x000fe20008011412 */
[----:B-1----:R-:W-:Y:S01]  /*10d0*/  IABS R7, R8 ;  /* 0x0000000800077213 */ /* 0x002fe20000000000 */
[----:B------:R-:W-:Y:S01]  /*10e0*/  ULDC.U8 UR27, c[0x0][0x3d8] ;  /* 0x0000f600001b7ab9 */ /* 0x000fe20000000000 */
[----:B------:R-:W-:Y:S01]  /*10f0*/  UIMAD UR23, UR16, UR35, URZ ;  /* 0x00000023101772a4 */ /* 0x000fe2000f8e023f */
[----:B------:R-:W-:Y:S01]  /*1100*/  ISETP.NE.AND P3, PT, R8, RZ, PT ;  /* 0x000000ff0800720c */ /* 0x000fe20003f65270 */
[----:B------:R-:W1:Y:S01]  /*1110*/  I2F.RP R4, R7 ;  /* 0x0000000700047306 */ /* 0x000e620000209400 */
[----:B------:R-:W-:-:S02]  /*1120*/  UISETP.NE.AND UP3, UPT, UR27, URZ, UPT ;  /* 0x0000003f1b00728c */ /* 0x000fc4000bf65270 */
[----:B------:R-:W-:Y:S02]  /*1130*/  ULEA.HI UR46, UR21, UR18, URZ, 0x6 ;  /* 0x00000012152e7291 */ /* 0x000fe4000f8f303f */
[----:B--2---:R-:W-:Y:S02]  /*1140*/  UIMAD.WIDE.U32 UR32, UR15, UR10, URZ ;  /* 0x0000000a0f2072a5 */ /* 0x004fe4000f8e003f */
[----:B------:R-:W-:Y:S02]  /*1150*/  UIADD3 UR47, UR13, UR25, URZ ;  /* 0x000000190d2f7290 */ /* 0x000fe4000fffe03f */
[----:B------:R-:W-:Y:S02]  /*1160*/  UIMAD UR50, UR15, UR11, UR33 ;  /* 0x0000000b0f3272a4 */ /* 0x000fe4000f8e0221 */
[----:B------:R-:W-:Y:S01]  /*1170*/  USHF.L.U32 UR15, UR44, 0x7, URZ ;  /* 0x000000072c0f7899 */ /* 0x000fe2000800063f */
[----:B------:R-:W-:Y:S01]  /*1180*/  @UP1 ULDC.64 UR10, c[0x0][0x420] ;  /* 0x00010800000a1ab9 */ /* 0x000fe20000000a00 */
[----:B------:R-:W-:Y:S01]  /*1190*/  ULDC UR39, c[0x0][0x2c4] ;  /* 0x0000b10000277ab9 */ /* 0x000fe20000000800 */
[----:B-1----:R-:W1:Y:S01]  /*11a0*/  MUFU.RCP R4, R4 ;  /* 0x0000000400047308 */ /* 0x002e620000001000 */
[----:B------:R-:W-:-:S02]  /*11b0*/  USEL UR37, UR15, URZ, UP2 ;  /* 0x0000003f0f257287 */ /* 0x000fc40009000000 */
[----:B------:R-:W-:Y:S02]  /*11c0*/  UIMAD.WIDE.U32 UR14, UR16, UR34, URZ ;  /* 0x00000022100e72a5 */ /* 0x000fe4000f8e003f */
[----:B------:R-:W-:Y:S02]  /*11d0*/  @UP1 UIMAD.WIDE.U32 UR42, UR16, UR10, URZ ;  /* 0x0000000a102a12a5 */ /* 0x000fe4000f8e003f */
[----:B------:R-:W-:Y:S02]  /*11e0*/  @!UP1 UIMAD UR10, UR55, UR8, URZ ;  /* 0x00000008370a92a4 */ /* 0x000fe4000f8e023f */
[----:B------:R-:W-:Y:S02]  /*11f0*/  USEL UR54, UR12, UR14, !UP1 ;  /* 0x0000000e0c367287 */ /* 0x000fe4000c800000 */
[----:B------:R-:W-:Y:S02]  /*1200*/  UIMAD UR12, UR26, UR44, URZ ;  /* 0x0000002c1a0c72a4 */ /* 0x000fe4000f8e023f */
[----:B------:R-:W-:-:S02]  /*1210*/  @UP1 UIMAD UR48, UR16, UR11, UR43 ;  /* 0x0000000b103012a4 */ /* 0x000fc4000f8e022b */
[----:B------:R-:W-:Y:S01]  /*1220*/  @!UP1 UIMAD UR33, UR44, UR9, UR10 ;  /* 0x000000092c2192a4 */ /* 0x000fe2000f8e020a */
[----:B-1----:R-:W-:Y:S01]  /*1230*/  VIADD R4, R4, 0xffffffe ;  /* 0x0ffffffe04047836 */ /* 0x002fe20000000000 */
[----:B------:R-:W-:Y:S02]  /*1240*/  UIMAD.WIDE UR8, UR58, UR57, URZ ;  /* 0x000000393a0872a5 */ /* 0x000fe4000f8e023f */
[----:B------:R-:W-:Y:S01]  /*1250*/  UIMAD.WIDE.U32 UR10, UR44, UR56, URZ ;  /* 0x000000382c0a72a5 */ /* 0x000fe2000f8e003f */
[----:B------:R-:W1:Y:S01]  /*1260*/  F2I.FTZ.U32.TRUNC.NTZ R5, R4 ;  /* 0x0000000400057305 */ /* 0x000e62000021f000 */
[----:B------:R-:W-:Y:S02]  /*1270*/  UIMAD UR12, UR55, UR56, UR12 ;  /* 0x00000038370c72a4 */ /* 0x000fe4000f8e020c */
[----:B------:R-:W-:Y:S02]  /*1280*/  UIMAD UR18, UR9, UR10, URZ ;  /* 0x0000000a091272a4 */ /* 0x000fe4000f8e023f */
[----:B------:R-:W-:-:S02]  /*1290*/  UIADD3 UR14, UR11, UR12, URZ ;  /* 0x0000000c0b0e7290 */ /* 0x000fc4000fffe03f */
[----:B------:R-:W-:Y:S02]  /*12a0*/  UIMAD.WIDE.U32 UR12, UR8, UR10, URZ ;  /* 0x0000000a080c72a5 */ /* 0x000fe4000f8e003f */
[----:B------:R-:W-:Y:S02]  /*12b0*/  @UP1 UIADD3 UR47, UR15, UR23, URZ ;  /* 0x000000170f2f1290 */ /* 0x000fe4000fffe03f */
[----:B------:R-:W-:Y:S02]  /*12c0*/  UIMAD.WIDE.U32 UR10, UR8, UR16, URZ ;  /* 0x00000010080a72a5 */ /* 0x000fe4000f8e003f */
[----:B------:R-:W-:Y:S01]  /*12d0*/  UIMAD UR14, UR8, UR14, UR18 ;  /* 0x0000000e080e72a4 */ /* 0x000fe2000f8e0212 */
[----:B-1----:R-:W-:Y:S01]  /*12e0*/  IMAD.MOV R0, RZ, RZ, -R5 ;  /* 0x000000ffff007224 */ /* 0x002fe200078e0a05 */
[----:B------:R-:W-:Y:S01]  /*12f0*/  UIMAD UR15, UR9, UR16, URZ ;  /* 0x00000010090f72a4 */ /* 0x000fe2000f8e023f */
[----:B------:R-:W-:Y:S01]  /*1300*/  IMAD.MOV.U32 R4, RZ, RZ, RZ ;  /* 0x000000ffff047224 */ /* 0x000fe200078e00ff */
[----:B------:R-:W-:Y:S01]  /*1310*/  USEL UR53, UR12, UR10, !UP1 ;  /* 0x0000000a0c357287 */ /* 0x000fe2000c800000 */
[----:B------:R-:W-:Y:S01]  /*1320*/  IMAD R0, R0, R7, RZ ;  /* 0x0000000700007224 */ /* 0x000fe200078e02ff */
[----:B------:R-:W-:-:S02]  /*1330*/  UIADD3 UR45, UR13, UR14, URZ ;  /* 0x0000000e0d2d7290 */ /* 0x000fc4000fffe03f */
[----:B------:R-:W-:Y:S01]  /*1340*/  @UP1 UIADD3 UR45, UR11, UR15, URZ ;  /* 0x0000000f0b2d1290 */ /* 0x000fe2000fffe03f */
[----:B------:R-:W-:Y:S01]  /*1350*/  IMAD.HI.U32 R0, R5, R0, R4 ;  /* 0x0000000005007227 */ /* 0x000fe200078e0004 */
[----:B------:R-:W-:Y:S01]  /*1360*/  MOV R4, R6 ;  /* 0x0000000600047202 */ /* 0x000fe20000000f00 */
[----:B------:R-:W-:Y:S02]  /*1370*/  @UP3 UIMAD UR10, UR44, UR39, URZ ;  /* 0x000000272c0a32a4 */ /* 0x000fe4000f8e023f */
[----:B------:R-:W-:Y:S02]  /*1380*/  ULOP3.LUT UR11, UR46, 0xffffffc0, URZ, 0xc0, !UPT ;  /* 0xffffffc02e0b7892 */ /* 0x000fe4000f8ec03f */
[----:B------:R-:W-:Y:S01]  /*1390*/  IMAD.HI.U32 R0, R0, R4, RZ ;  /* 0x0000000400007227 */ /* 0x000fe200078e00ff */
[----:B------:R-:W-:Y:S02]  /*13a0*/  UISETP.NE.AND UP0, UPT, UR22, -0x1, UPT ;  /* 0xffffffff1600788c */ /* 0x000fe4000bf05270 */
[----:B------:R-:W-:Y:S01]  /*13b0*/  USHF.L.U64.HI UR19, UR44, 0x7, UR55 ;  /* 0x000000072c137899 */ /* 0x000fe20008010237 */
[----:B------:R-:W-:Y:S01]  /*13c0*/  IMAD.MOV R5, RZ, RZ, -R0 ;  /* 0x000000ffff057224 */ /* 0x000fe200078e0a00 */
[----:B------:R-:W-:-:S02]  /*13d0*/  @UP3 USEL UR10, UR10, UR16, !UP1 ;  /* 0x000000100a0a3287 */ /* 0x000fc4000c800000 */
[----:B------:R-:W-:Y:S01]  /*13e0*/  UIADD3 UR18, UR11, -0x40, URZ ;  /* 0xffffffc00b127890 */ /* 0x000fe2000fffe03f */
[C---:B------:R-:W-:Y:S01]  /*13f0*/  IMAD R4, R7.reuse, R5, R4 ;  /* 0x0000000507047224 */ /* 0x040fe200078e0204 */
[----:B------:R-:W-:Y:S01]  /*1400*/  @UP3 ULDC UR14, c[0x0][0x2e4] ;  /* 0x0000b900000e3ab9 */ /* 0x000fe20000000800 */
[----:B------:R-:W-:Y:S02]  /*1410*/  USEL UR38, UR19, URZ, UP2 ;  /* 0x0000003f13267287 */ /* 0x000fe40009000000 */
[----:B------:R-:W-:Y:S01]  /*1420*/  @!UP3 UIMAD UR11, UR44, UR57, UR52 ;  /* 0x000000392c0bb2a4 */ /* 0x000fe2000f8e0234 */
[----:B------:R-:W-:Y:S01]  /*1430*/  ISETP.GT.U32.AND P1, PT, R7, R4, PT ;  /* 0x000000040700720c */ /* 0x000fe20003f24070 */
[----:B------:R-:W-:Y:S02]  /*1440*/  @UP3 UIMAD UR15, UR52, UR14, UR10 ;  /* 0x0000000e340f32a4 */ /* 0x000fe4000f8e020a */
[----:B------:R-:W-:Y:S02]  /*1450*/  USHF.R.S32.HI UR19, URZ, 0x1f, UR18 ;  /* 0x0000001f3f137899 */ /* 0x000fe40008011412 */
[----:B------:R-:W-:-:S02]  /*1460*/  UIADD3 UR10, UP2, UR18, UR37, URZ ;  /* 0x00000025120a7290 */ /* 0x000fc4000ff5e03f */
[----:B------:R-:W-:Y:S01]  /*1470*/  @!UP3 UIMAD UR15, UR11, UR39, URZ ;  /* 0x000000270b0fb2a4 */ /* 0x000fe2000f8e023f */
[----:B------:R-:W-:Y:S01]  /*1480*/  ULDC.U8 UR30, c[0x0][0x480] ;  /* 0x00012000001e7ab9 */ /* 0x000fe20000000000 */
[----:B------:R-:W-:Y:S02]  /*1490*/  UIADD3.X UR11, UR19, UR38, URZ, UP2, !UPT ;  /* 0x00000026130b7290 */ /* 0x000fe400097fe43f */
[----:B------:R-:W-:Y:S02]  /*14a0*/  UIMAD UR9, UR9, UR10, URZ ;  /* 0x0000000a090972a4 */ /* 0x000fe4000f8e023f */
[----:B------:R-:W-:Y:S01]  /*14b0*/  @!P1 IMAD.IADD R4, R4, 0x1, -R7 ;  /* 0x0000000104049824 */ /* 0x000fe200078e0a07 */
[----:B------:R-:W-:Y:S01]  /*14c0*/  @!P1 IADD3 R0, R0, 0x1, RZ ;  /* 0x0000000100009810 */ /* 0x000fe20007ffe0ff */
[----:B------:R-:W-:Y:S01]  /*14d0*/  @UP0 UIADD3 UR24, UR17, UR22, URZ ;  /* 0x0000001611180290 */ /* 0x000fe2000fffe03f */
[----:B------:R-:W-:Y:S01]  /*14e0*/  PLOP3.LUT P1, PT, PT, PT, UP0, 0x80, 0x0 ;  /* 0x000000000000781c */ /* 0x000fe20003f2f008 */
[----:B------:R-:W-:Y:S01]  /*14f0*/  @UP0 UIADD3 UR28, UR17, UR22, URZ ;  /* 0x00000016111c0290 */ /* 0x000fe2000fffe03f */
[----:B------:R-:W-:Y:S01]  /*1500*/  ISETP.GE.U32.AND P0, PT, R4, R7, PT ;  /* 0x000000070400720c */ /* 0x000fe20003f06070 */
[----:B------:R-:W-:Y:S01]  /*1510*/  UISETP.NE.AND UP4, UPT, UR30, URZ, UPT ;  /* 0x0000003f1e00728c */ /* 0x000fe2000bf85270 */
[----:B------:R-:W-:Y:S01]  /*1520*/  LOP3.LUT R4, R8, UR52, RZ, 0x3c, !PT ;  /* 0x0000003408047c12 */ /* 0x000fe2000f8e3cff */
[----:B------:R-:W-:Y:S01]  /*1530*/  @UP0 ULDC.64 UR26, c[0x0][0x250] ;  /* 0x00009400001a0ab9 */ /* 0x000fe20000000a00 */
[----:B------:R-:W-:Y:S01]  /*1540*/  @UP0 ULDC.64 UR30, c[0x0][0x248] ;  /* 0x00009200001e0ab9 */ /* 0x000fe20000000a00 */
[----:B------:R-:W-:Y:S01]  /*1550*/  UIMAD.WIDE.U32 UR38, UR8, UR10, URZ ;  /* 0x0000000a082672a5 */ /* 0x000fe2000f8e003f */
[----:B------:R-:W-:Y:S01]  /*1560*/  ISETP.GE.AND P2, PT, R4, RZ, PT ;  /* 0x000000ff0400720c */ /* 0x000fe20003f46270 */
[----:B------:R-:W-:-:S02]  /*1570*/  UIMAD UR10, UR8, UR11, UR9 ;  /* 0x0000000b080a72a4 */ /* 0x000fc4000f8e0209 */
[----:B------:R-:W-:Y:S02]  /*1580*/  @UP0 UIMAD.WIDE.U32 UR12, UR24, UR30, URZ ;  /* 0x0000001e180c02a5 */ /* 0x000fe4000f8e003f */
[----:B------:R-:W-:Y:S02]  /*1590*/  @UP0 UIMAD.WIDE.U32 UR8, UR28, UR26, URZ ;  /* 0x0000001a1c0802a5 */ /* 0x000fe4000f8e003f */
[----:B------:R-:W-:Y:S01]  /*15a0*/  UIMAD UR49, UR52, UR58, URZ ;  /* 0x0000003a343172a4 */ /* 0x000fe2000f8e023f */
[----:B------:R-:W-:Y:S01]  /*15b0*/  @P0 VIADD R0, R0, 0x1 ;  /* 0x0000000100000836 */ /* 0x000fe20000000000 */
[----:B------:R-:W-:Y:S01]  /*15c0*/  @UP0 UIMAD UR14, UR24, UR31, URZ ;  /* 0x0000001f180e02a4 */ /* 0x000fe2000f8e023f */
[----:B------:R-:W-:Y:S01]  /*15d0*/  PLOP3.LUT P0, PT, PT, PT, UP3, 0x80, 0x0 ;  /* 0x000000000000781c */ /* 0x000fe20003f0f038 */
[----:B------:R-:W-:Y:S02]  /*15e0*/  @UP0 UIMAD UR11, UR28, UR27, URZ ;  /* 0x0000001b1c0b02a4 */ /* 0x000fe4000f8e023f */
[----:B------:R-:W-:Y:S01]  /*15f0*/  @!UP1 UIADD3 UR48, UR41, UR33, URZ ;  /* 0x0000002129309290 */ /* 0x000fe2000fffe03f */
[----:B------:R-:W-:Y:S01]  /*1600*/  @!P2 IADD3 R0, -R0, RZ, RZ ;  /* 0x000000ff0000a210 */ /* 0x000fe20007ffe1ff */
[----:B------:R-:W-:Y:S01]  /*1610*/  USHF.R.S32.HI UR51, URZ, 0x1f, UR49 ;  /* 0x0000001f3f337899 */ /* 0x000fe20008011431 */
[----:B------:R-:W-:Y:S01]  /*1620*/  @!P3 LOP3.LUT R0, RZ, R8, RZ, 0x33, !PT ;  /* 0x00000008ff00b212 */ /* 0x000fe200078e33ff */
[----:B------:R-:W-:-:S02]  /*1630*/  USEL UR37, UR32, URZ, UP4 ;  /* 0x0000003f20257287 */ /* 0x000fc4000a000000 */
[----:B------:R-:W-:Y:S02]  /*1640*/  @UP0 UIADD3 UR23, UR9, UR11, URZ ;  /* 0x0000000b09170290 */ /* 0x000fe4000fffe03f */
[----:B------:R-:W-:Y:S02]  /*1650*/  USEL UR50, UR50, URZ, UP4 ;  /* 0x0000003f32327287 */ /* 0x000fe4000a000000 */
[----:B------:R-:W-:Y:S02]  /*1660*/  UIADD3 UR33, UR39, UR10, URZ ;  /* 0x0000000a27217290 */ /* 0x000fe4000fffe03f */
[----:B------:R-:W-:Y:S01]  /*1670*/  @UP0 UIADD3 UR25, UR13, UR14, URZ ;  /* 0x0000000e0d190290 */ /* 0x000fe2000fffe03f */
[----:B------:R-:W-:Y:S01]  /*1680*/  @UP0 UMOV UR24, UR12 ;  /* 0x0000000c00180c82 */ /* 0x000fe20008000000 */
[----:B------:R-:W-:Y:S01]  /*1690*/  @UP0 UMOV UR21, UR8 ;  /* 0x0000000800150c82 */ /* 0x000fe20008000000 */
[----:B------:R-:W-:Y:S09]  /*16a0*/  @P1 BRA `(.L_x_148) ;  /* 0x0000000000301947 */ /* 0x000ff20003800000 */
        /* <DEDUP_REMOVED lines=11> */
[----:B------:R-:W-:-:S11]  /*1760*/  UMOV UR24, UR8 ;  /* 0x0000000800187c82 */ /* 0x000fd60008000000 */
.L_x_148:
[----:B------:R-:W-:Y:S05]  /*1770*/  @P1 BRA `(.L_x_149) ;  /* 0x0000000000301947 */ /* 0x000fea0003800000 */
        /* <DEDUP_REMOVED lines=12> */
.L_x_149:
        /* <DEDUP_REMOVED lines=11> */
.L_x_150:
[----:B------:R-:W-:-:S04]  /*18f0*/  UIMAD UR8, UR44, UR57, UR52 ;  /* 0x000000392c0872a4 */ /* 0x000fc8000f8e0234 */
[----:B------:R-:W-:-:S12]  /*1900*/  UIMAD UR8, UR8, UR56, URZ ;  /* 0x00000038080872a4 */ /* 0x000fd8000f8e023f */
.L_x_151:
[----:B------:R-:W1:Y:S01]  /*1910*/  S2R R5, SR_TID.X ;  /* 0x0000000000057919 */ /* 0x000e620000002100 */
[----:B------:R-:W2:Y:S01]  /*1920*/  LDC.64 R12, c[0x0][0x420] ;  /* 0x00010800ff0c7b82 */ /* 0x000ea20000000a00 */
[----:B------:R-:W-:Y:S01]  /*1930*/  UIMAD UR9, UR58, UR57, URZ ;  /* 0x000000393a0972a4 */ /* 0x000fe2000f8e023f */
[----:B------:R-:W-:Y:S01]  /*1940*/  BSSY B1, `(.L_x_147) ;  /* 0x00004c8000017945 */ /* 0x000fe20003800000 */
[----:B------:R-:W3:Y:S01]  /*1950*/  S2R R19, SR_TID.X ;  /* 0x0000000000137919 */ /* 0x000ee20000002100 */
[----:B------:R-:W-:Y:S02]  /*1960*/  USHF.R.S32.HI UR13, URZ, 0x1f, UR52 ;  /* 0x0000001f3f0d7899 */ /* 0x000fe40008011434 */
[----:B------:R-:W-:Y:S01]  /*1970*/  UIADD3 UR32, UR18, UR8, URZ ;  /* 0x0000000812207290 */ /* 0x000fe2000fffe03f */
[----:B------:R-:W4:Y:S01]  /*1980*/  S2R R20, SR_TID.X ;  /* 0x0000000000147919 */ /* 0x000f220000002100 */
[----:B------:R-:W-:Y:S02]  /*1990*/  USHF.L.U32 UR8, UR9, 0x6, URZ ;  /* 0x0000000609087899 */ /* 0x000fe4000800063f */
[----:B------:R-:W-:Y:S01]  /*19a0*/  UIADD3 UR28, UR18, UR15, URZ ;  /* 0x0000000f121c7290 */ /* 0x000fe2000fffe03f */
[----:B------:R-:W-:-:S02]  /*19b0*/  ULDC.64 UR40, c[0x0][0x2b0] ;  /* 0x0000ac0000287ab9 */ /* 0x000fc40000000a00 */
[----:B------:R-:W-:Y:S01]  /*19c0*/  ULDC.64 UR14, c[0x0][0x258] ;  /* 0x00009600000e7ab9 */ /* 0x000fe20000000a00 */
[----:B------:R-:W-:Y:S01]  /*19d0*/  ULDC.64 UR42, c[0x0][0x478] ;  /* 0x00011e00002a7ab9 */ /* 0x000fe20000000a00 */
[----:B------:R-:W-:Y:S01]  /*19e0*/  ULEA.HI.SX32 UR16, UR46, 0xffffffff, 0x1a ;  /* 0xffffffff2e107891 */ /* 0x000fe2000f8fd23f */
[----:B--2---:R-:W-:-:S04]  /*19f0*/  IMAD R14, R12, UR19, RZ ;  /* 0x000000130c0e7c24 */ /* 0x004fc8000f8e02ff */
[----:B------:R-:W-:Y:S01]  /*1a00*/  IMAD R14, R13, UR18, R14 ;  /* 0x000000120d0e7c24 */ /* 0x000fe2000f8e020e */
[----:B-1----:R-:W-:-:S04]  /*1a10*/  SHF.R.S32.HI R9, RZ, 0x1f, R5 ;  /* 0x0000001fff097819 */ /* 0x002fc80000011405 */
[-C--:B------:R-:W-:Y:S02]  /*1a20*/  LEA.HI R4, R9, R5.reuse, RZ, 0x3 ;  /* 0x0000000509047211 */ /* 0x080fe400078f18ff */
[----:B---3--:R-:W-:Y:S02]  /*1a30*/  SHF.R.S32.HI R19, RZ, 0x1f, R19 ;  /* 0x0000001fff137819 */ /* 0x008fe40000011413 */
[----:B------:R-:W-:Y:S02]  /*1a40*/  LOP3.LUT R4, R4, 0xfffffff8, RZ, 0xc0, !PT ;  /* 0xfffffff804047812 */ /* 0x000fe400078ec0ff */
[----:B----4-:R-:W-:Y:S02]  /*1a50*/  LEA.HI R19, R19, R20, RZ, 0x3 ;  /* 0x0000001413137211 */ /* 0x010fe400078f18ff */
[----:B------:R-:W-:Y:S01]  /*1a60*/  LEA.HI R9, R9, R5, RZ, 0x5 ;  /* 0x0000000509097211 */ /* 0x000fe200078f28ff */
[----:B------:R-:W-:Y:S01]  /*1a70*/  IMAD.IADD R16, R5, 0x1, -R4 ;  /* 0x0000000105107824 */ /* 0x000fe200078e0a04 */
[----:B------:R-:W-:-:S02]  /*1a80*/  SHF.R.S32.HI R19, RZ, 0x3, R19 ;  /* 0x00000003ff137819 */ /* 0x000fc40000011413 */
[----:B------:R-:W-:Y:S01]  /*1a90*/  LOP3.LUT R15, R9, 0xffffffe0, RZ, 0xc0, !PT ;  /* 0xffffffe0090f7812 */ /* 0x000fe200078ec0ff */
[----:B------:R-:W-:Y:S01]  /*1aa0*/  IMAD.SHL.U32 R4, R16, 0x8, RZ ;  /* 0x0000000810047824 */ /* 0x000fe200078e00ff */
[----:B------:R-:W-:Y:S02]  /*1ab0*/  SHF.R.S32.HI R18, RZ, 0x1f, R19 ;  /* 0x0000001fff127819 */ /* 0x000fe40000011413 */
[----:B------:R-:W-:Y:S01]  /*1ac0*/  IADD3 R8, P1, R19, UR18, RZ ;  /* 0x0000001213087c10 */ /* 0x000fe2000ff3e0ff */
[----:B------:R-:W-:Y:S01]  /*1ad0*/  IMAD.IADD R15, R5, 0x1, -R15 ;  /* 0x00000001050f7824 */ /* 0x000fe200078e0a0f */
[----:B------:R-:W-:Y:S02]  /*1ae0*/  SHF.R.S32.HI R5, RZ, 0x1f, R4 ;  /* 0x0000001fff057819 */ /* 0x000fe40000011404 */
[----:B------:R-:W-:Y:S02]  /*1af0*/  IADD3.X R10, R18, UR19, RZ, P1, !PT ;  /* 0x00000013120a7c10 */ /* 0x000fe40008ffe4ff */
[----:B------:R-:W-:Y:S01]  /*1b00*/  IADD3 R6, P0, R4, UR10, RZ ;  /* 0x0000000a04067c10 */ /* 0x000fe2000ff1e0ff */
[----:B------:R-:W-:Y:S01]  /*1b10*/  ULDC.64 UR10, c[0x0][0x428] ;  /* 0x00010a00000a7ab9 */ /* 0x000fe20000000a00 */
[----:B------:R-:W-:Y:S01]  /*1b20*/  SHF.R.S32.HI R11, RZ, 0x5, R9 ;  /* 0x00000005ff0b7819 */ /* 0x000fe20000011409 */
[----:B------:R-:W-:Y:S01]  /*1b30*/  IMAD R10, R10, UR34, RZ ;  /* 0x000000220a0a7c24 */ /* 0x000fe2000f8e02ff */
[----:B------:R-:W-:Y:S01]  /*1b40*/  IADD3.X R7, R5, UR48, RZ, P0, !PT ;  /* 0x0000003005077c10 */ /* 0x000fe200087fe4ff */
[----:B------:R-:W-:-:S02]  /*1b50*/  UIMAD UR12, UR13, UR10, URZ ;  /* 0x0000000a0d0c72a4 */ /* 0x000fc4000f8e023f */
[----:B------:R-:W-:Y:S01]  /*1b60*/  IMAD R11, R11, UR9, R15 ;  /* 0x000000090b0b7c24 */ /* 0x000fe2000f8e020f */
[----:B------:R-:W-:Y:S01]  /*1b70*/  UIMAD UR9, UR13, UR14, URZ ;  /* 0x0000000e0d0972a4 */ /* 0x000fe2000f8e023f */
[C---:B------:R-:W-:Y:S01]  /*1b80*/  IMAD R15, R8.reuse, UR35, R10 ;  /* 0x00000023080f7c24 */ /* 0x040fe2000f8e020a */
[----:B------:R-:W-:Y:S01]  /*1b90*/  UIMAD UR12, UR52, UR11, UR12 ;  /* 0x0000000b340c72a4 */ /* 0x000fe2000f8e020c */
[----:B------:R-:W-:Y:S01]  /*1ba0*/  IMAD.WIDE.U32 R8, R8, UR34, R4 ;  /* 0x0000002208087c25 */ /* 0x000fe2000f8e0004 */
[----:B------:R-:W-:Y:S02]  /*1bb0*/  USHF.R.S32.HI UR11, URZ, 0x1f, UR8 ;  /* 0x0000001f3f0b7899 */ /* 0x000fe40008011408 */
[----:B------:R-:W-:Y:S01]  /*1bc0*/  UIMAD UR13, UR52, UR15, UR9 ;  /* 0x0000000f340d72a4 */ /* 0x000fe2000f8e0209 */
[----:B------:R-:W-:Y:S01]  /*1bd0*/  IMAD.WIDE.U32 R6, R12, UR18, R6 ;  /* 0x000000120c067c25 */ /* 0x000fe2000f8e0006 */
[----:B------:R-:W-:-:S03]  /*1be0*/  IADD3 R8, P0, R8, UR54, RZ ;  /* 0x0000003608087c10 */ /* 0x000fc6000ff1e0ff */
[----:B------:R-:W-:Y:S01]  /*1bf0*/  IMAD.U32 R10, RZ, RZ, UR10 ;  /* 0x0000000aff0a7e24 */ /* 0x000fe2000f8e00ff */
[----:B------:R-:W-:Y:S01]  /*1c00*/  UIADD3 UR10, UP1, UP0, UR38, UR8, UR49 ;  /* 0x00000008260a7290 */ /* 0x000fe2000f83e031 */
[----:B------:R-:W-:Y:S01]  /*1c10*/  IMAD.IADD R7, R7, 0x1, R14 ;  /* 0x0000000107077824 */ /* 0x000fe200078e020e */
[----:B------:R-:W-:Y:S01]  /*1c20*/  IADD3.X R9, R9, UR47, R15, P0, !PT ;  /* 0x0000002f09097c10 */ /* 0x000fe200087fe40f */
[----:B------:R-:W-:Y:S01]  /*1c30*/  IMAD R14, R18, R12, RZ ;  /* 0x0000000c120e7224 */ /* 0x000fe200078e02ff */
[----:B------:R-:W-:Y:S01]  /*1c40*/  UIADD3.X UR8, UR33, UR11, UR51, UP1, UP0 ;  /* 0x0000000b21087290 */ /* 0x000fe20008fe0433 */
[----:B------:R-:W-:Y:S01]  /*1c50*/  IMAD.WIDE.U32 R6, R10, UR52, R6 ;  /* 0x000000340a067c25 */ /* 0x000fe2000f8e0006 */
[----:B------:R-:W-:-:S03]  /*1c60*/  UIADD3 UR9, UP1, UP0, UR37, UR10, UR53 ;  /* 0x0000000a25097290 */ /* 0x000fc6000f83e035 */
[----:B------:R-:W-:Y:S01]  /*1c70*/  IMAD.U32 R10, RZ, RZ, UR14 ;  /* 0x0000000eff0a7e24 */ /* 0x000fe2000f8e00ff */
[----:B------:R-:W-:Y:S01]  /*1c80*/  UIADD3.X UR10, UR50, UR8, UR45, UP1, UP0 ;  /* 0x00000008320a7290 */ /* 0x000fe20008fe042d */
[----:B------:R-:W-:Y:S01]  /*1c90*/  VIADD R7, R7, UR12 ;  /* 0x0000000c07077c36 */ /* 0x000fe20008000000 */
[----:B------:R-:W-:Y:S01]  /*1ca0*/  UISETP.GE.AND UP0, UPT, UR36, 0x1, UPT ;  /* 0x000000012400788c */ /* 0x000fe2000bf06270 */
[----:B------:R-:W-:Y:S01]  /*1cb0*/  IMAD.WIDE.U32 R8, R10, UR52, R8 ;  /* 0x000000340a087c25 */ /* 0x000fe2000f8e0008 */
[----:B------:R-:W-:Y:S01]  /*1cc0*/  IADD3 R10, P0, R11, UR9, RZ ;  /* 0x000000090b0a7c10 */ /* 0x000fe2000ff1e0ff */
[----:B------:R-:W-:Y:S01]  /*1cd0*/  ULDC.64 UR8, c[0x0][0x400] ;  /* 0x0001000000087ab9 */ /* 0x000fe20000000a00 */
[----:B------:R-:W-:Y:S01]  /*1ce0*/  ULDC.64 UR14, c[0x0][0x210] ;  /* 0x00008400000e7ab9 */ /* 0x000fe20000000a00 */
[----:B------:R-:W-:Y:S01]  /*1cf0*/  IMAD R14, R19, R13, R14 ;  /* 0x0000000d130e7224 */ /* 0x000fe200078e020e */
[----:B------:R-:W-:Y:S01]  /*1d00*/  LEA.HI.X.SX32 R11, R11, UR10, 0x1, P0 ;  /* 0x0000000a0b0b7c11 */ /* 0x000fe200080f0eff */
[----:B------:R-:W-:Y:S01]  /*1d10*/  IMAD.WIDE.U32 R6, R19, R12, R6 ;  /* 0x0000000c13067225 */ /* 0x000fe200078e0006 */
[----:B------:R-:W-:Y:S01]  /*1d20*/  LEA R238, P0, R10, UR8, 0x2 ;  /* 0x000000080aee7c11 */ /* 0x000fe2000f8010ff */
[----:B------:R-:W-:Y:S01]  /*1d30*/  ULDC.64 UR10, c[0x0][0x3e0] ;  /* 0x0000f800000a7ab9 */ /* 0x000fe20000000a00 */
[----:B------:R-:W-:Y:S01]  /*1d40*/  LEA R242, P2, R8, UR14, 0x1 ;  /* 0x0000000e08f27c11 */ /* 0x000fe2000f8408ff */
[----:B------:R-:W-:Y:S01]  /*1d50*/  VIADD R9, R9, UR13 ;  /* 0x0000000d09097c36 */ /* 0x000fe20008000000 */
[----:B------:R-:W-:Y:S01]  /*1d60*/  LEA.HI.X R239, R10, UR9, R11, 0x2, P0 ;  /* 0x000000090aef7c11 */ /* 0x000fe200080f140b */
[----:B------:R-:W-:Y:S01]  /*1d70*/  IMAD.IADD R7, R7, 0x1, R14 ;  /* 0x0000000107077824 */ /* 0x000fe200078e020e */
[----:B------:R-:W-:Y:S01]  /*1d80*/  PLOP3.LUT P0, PT, PT, PT, UP0, 0x80, 0x0 ;  /* 0x000000000000781c */ /* 0x000fe20003f0f008 */
[----:B------:R-:W-:Y:S01]  /*1d90*/  UIMAD.WIDE UR8, UR28, 0x4, UR40 ;  /* 0x000000041c0878a5 */ /* 0x000fe2000f8e0228 */
[----:B------:R-:W-:Y:S01]  /*1da0*/  LEA R240, P1, R6, UR10, 0x1 ;  /* 0x0000000a06f07c11 */ /* 0x000fe2000f8208ff */
[----:B------:R-:W-:Y:S01]  /*1db0*/  UIMAD.WIDE UR12, UR32, 0x4, UR42 ;  /* 0x00000004200c78a5 */ /* 0x000fe2000f8e022a */
[----:B------:R-:W-:-:S02]  /*1dc0*/  LEA.HI.X R243, R8, UR15, R9, 0x1, P2 ;  /* 0x0000000f08f37c11 */ /* 0x000fc400090f0c09 */
[----:B------:R-:W-:-:S07]  /*1dd0*/  LEA.HI.X R241, R6, UR11, R7, 0x1, P1 ;  /* 0x0000000b06f17c11 */ /* 0x000fce00088f0c07 */
[----:B------:R-:W-:Y:S05]  /*1de0*/  @!P0 BRA `(.L_x_152) ;  /* 0x00000040008c8947 */ /* 0x000fea0003800000 */
[----:B------:R-:W-:Y:S01]  /*1df0*/  PLOP3.LUT P0, PT, PT, PT, UP4, 0x80, 0x0 ;  /* 0x000000000000781c */ /* 0x000fe20003f0f048 */
[----:B------:R-:W-:Y:S01]  /*1e00*/  UIMAD UR10, UR20, -0x20, UR5 ;  /* 0xffffffe0140a78a4 */ /* 0x000fe2000f8e0205 */
[----:B------:R-:W-:Y:S01]  /*1e10*/  BSSY B0, `(.L_x_153) ;  /* 0x0000022000007945 */ /* 0x000fe20003800000 */
[----:B------:R-:W-:-:S10]  /*1e20*/  UMOV UR11, UR13 ;  /* 0x0000000d000b7c82 */ /* 0x000fd40008000000 */
[----:B------:R-:W-:Y:S01]  /*1e30*/  @P0 BAR.SYNC.DEFER_BLOCKING 0x0 ;  /* 0x0000000000000b1d */ /* 0x000fe20000010000 */
[----:B------:R-:W-:-:S05]  /*1e40*/  ISETP.GE.AND P2, PT, R19, UR10, PT ;  /* 0x0000000a13007c0c */ /* 0x000fca000bf46270 */
[----:B------:R-:W-:Y:S01]  /*1e50*/  UMOV UR10, UR8 ;  /* 0x00000008000a7c82 */ /* 0x000fe20008000000 */
[----:B------:R-:W-:-:S07]  /*1e60*/  UMOV UR8, UR16 ;  /* 0x0000001000087c82 */ /* 0x000fce0008000000 */
[----:B------:R1:W-:Y:S04]  /*1e70*/  @P2 STS.128 [R237+0x14000], RZ ;  /* 0x014000ffed002388 */ /* 0x0003e80000000c00 */
[----:B------:R1:W-:Y:S04]  /*1e80*/  @P2 STS.128 [R237+0x15000], RZ ;  /* 0x015000ffed002388 */ /* 0x0003e80000000c00 */
[----:B------:R1:W-:Y:S04]  /*1e90*/  @P2 STS.128 [R237+0x16000], RZ ;  /* 0x016000ffed002388 */ /* 0x0003e80000000c00 */
[----:B------:R1:W-:Y:S01]  /*1ea0*/  @P2 STS.128 [R237+0x17000], RZ ;  /* 0x017000ffed002388 */ /* 0x0003e20000000c00 */
[----:B------:R-:W-:Y:S05]  /*1eb0*/  @P2 BRA `(.L_x_154) ;  /* 0x00000000005c2947 */ /* 0x000fea0003800000 */
[----:B------:R-:W-:Y:S01]  /*1ec0*/  IADD3 R8, P0, R19, UR29, RZ ;  /* 0x0000001d13087c10 */ /* 0x000fe2000ff1e0ff */
[----:B------:R-:W-:Y:S01]  /*1ed0*/  ULDC.64 UR14, c[0x0][0x268] ;  /* 0x00009a00000e7ab9 */ /* 0x000fe20000000a00 */
[----:B------:R-:W-:-:S04]  /*1ee0*/  MOV R6, UR29 ;  /* 0x0000001d00067c02 */ /* 0x000fc80008000f00 */
[----:B------:R-:W-:Y:S01]  /*1ef0*/  LEA.HI.X.SX32 R9, R6, R18, 0x1, P0 ;  /* 0x0000001206097211 */ /* 0x000fe200000f0eff */
[----:B------:R-:W-:-:S04]  /*1f00*/  IMAD.WIDE.U32 R6, R8, UR26, R4 ;  /* 0x0000001a08067c25 */ /* 0x000fc8000f8e0004 */
[----:B------:R-:W-:-:S04]  /*1f10*/  IMAD R9, R9, UR26, RZ ;  /* 0x0000001a09097c24 */ /* 0x000fc8000f8e02ff */
[----:B------:R-:W-:Y:S01]  /*1f20*/  IMAD R9, R8, UR27, R9 ;  /* 0x0000001b08097c24 */ /* 0x000fe2000f8e0209 */
[----:B------:R-:W-:Y:S01]  /*1f30*/  IADD3 R8, P0, R6, UR21, RZ ;  /* 0x0000001506087c10 */ /* 0x000fe2000ff1e0ff */
[----:B------:R-:W-:-:S03]  /*1f40*/  IMAD R6, R17, UR14, RZ ;  /* 0x0000000e11067c24 */ /* 0x000fc6000f8e02ff */
[----:B------:R-:W-:Y:S01]  /*1f50*/  IADD3.X R9, R7, UR23, R9, P0, !PT ;  /* 0x0000001707097c10 */ /* 0x000fe200087fe409 */
[C---:B------:R-:W-:Y:S02]  /*1f60*/  IMAD R6, R0.reuse, UR15, R6 ;  /* 0x0000000f00067c24 */ /* 0x040fe4000f8e0206 */
[----:B------:R-:W-:Y:S01]  /*1f70*/  IMAD.WIDE.U32 R8, R0, UR14, R8 ;  /* 0x0000000e00087c25 */ /* 0x000fe2000f8e0008 */
[----:B------:R-:W-:-:S04]  /*1f80*/  ULDC.64 UR14, c[0x0][0x220] ;  /* 0x00008800000e7ab9 */ /* 0x000fc80000000a00 */
[----:B------:R-:W-:Y:S02]  /*1f90*/  IADD3 R7, R9, R6, RZ ;  /* 0x0000000609077210 */ /* 0x000fe40007ffe0ff */
[----:B------:R-:W-:-:S04]  /*1fa0*/  LEA R6, P0, R8, UR14, 0x1 ;  /* 0x0000000e08067c11 */ /* 0x000fc8000f8008ff */
[----:B------:R-:W-:-:S05]  /*1fb0*/  LEA.HI.X R7, R8, UR15, R7, 0x1, P0 ;  /* 0x0000000f08077c11 */ /* 0x000fca00080f0c07 */
[----:B------:R-:W-:Y:S01]  /*1fc0*/  @!PT LDS RZ, [RZ] ;  /* 0x00000000fffff984 */ /* 0x000fe20000000800 */
[----:B------:R-:W-:Y:S01]  /*1fd0*/  @!PT LDS RZ, [RZ] ;  /* 0x00000000fffff984 */ /* 0x000fe20000000800 */
[----:B------:R-:W-:Y:S01]  /*1fe0*/  @!PT LDS RZ, [RZ] ;  /* 0x00000000fffff984 */ /* 0x000fe20000000800 */
[----:B------:R2:W-:Y:S04]  /*1ff0*/  LDGSTS.E.BYPASS.LTC128B.128 [R237+0x14000], desc[UR6][R6.64] ;  /* 0x1400000006ed7fae */ /* 0x0005e8000b901d46 */
[----:B------:R2:W-:Y:S04]  /*2000*/  LDGSTS.E.BYPASS.LTC128B.128 [R237+0x15000], desc[UR6][R6.64+0x80] ;  /* 0x1500008006ed7fae */ /* 0x0005e8000b901d46 */
[----:B------:R2:W-:Y:S04]  /*2010*/  LDGSTS.E.BYPASS.LTC128B.128 [R237+0x16000], desc[UR6][R6.64+0x100] ;  /* 0x1600010006ed7fae */ /* 0x0005e8000b901d46 */
[----:B------:R2:W-:Y:S02]  /*2020*/  LDGSTS.E.BYPASS.LTC128B.128 [R237+0x17000], desc[UR6][R6.64+0x180] ;  /* 0x1700018006ed7fae */ /* 0x0005e4000b901d46 */
.L_x_154:
[----:B------:R-:W-:Y:S05]  /*2030*/  BSYNC B0 ;  /* 0x0000000000007941 */ /* 0x000fea0003800000 */
.L_x_153:
[----:B------:R-:W3:Y:S01]  /*2040*/  LDL R11, [R1+0x4] ;  /* 0x00000400010b7983 */ /* 0x000ee20000100800 */
[----:B------:R-:W-:Y:S01]  /*2050*/  UIMAD UR13, UR8, -0x40, UR36 ;  /* 0xffffffc0080d78a4 */ /* 0x000fe2000f8e0224 */
[----:B--2---:R-:W-:Y:S01]  /*2060*/  VIADD R6, R19, 0x20 ;  /* 0x0000002013067836 */ /* 0x004fe20000000000 */
[----:B------:R-:W-:Y:S01]  /*2070*/  USHF.L.U32 UR16, UR35, 0x6, URZ ;  /* 0x0000000623107899 */ /* 0x000fe2000800063f */
[----:B------:R-:W-:Y:S01]  /*2080*/  IMAD.WIDE.U32 R8, R12, 0x40, RZ ;  /* 0x000000400c087825 */ /* 0x000fe200078e00ff */
[----:B------:R-:W0:Y:S01]  /*2090*/  LDGDEPBAR ;  /* 0x00000000000079af */ /* 0x000e220000000000 */
[----:B------:R-:W-:Y:S01]  /*20a0*/  UIMAD.WIDE.U32 UR14, UR34, 0x40, URZ ;  /* 0x00000040220e78a5 */ /* 0x000fe2000f8e003f */
[----:B------:R-:W-:Y:S01]  /*20b0*/  ISETP.GE.AND P0, PT, R6, UR13, PT ;  /* 0x0000000d06007c0c */ /* 0x000fe2000bf06270 */
[----:B------:R-:W-:Y:S01]  /*20c0*/  IMAD.SHL.U32 R13, R13, 0x40, RZ ;  /* 0x000000400d0d7824 */ /* 0x000fe200078e00ff */
[----:B------:R-:W-:Y:S01]  /*20d0*/  ISETP.GE.AND P1, PT, R19, UR13, PT ;  /* 0x0000000d13007c0c */ /* 0x000fe2000bf26270 */
[----:B------:R-:W-:Y:S01]  /*20e0*/  IMAD.U32 R7, RZ, RZ, UR16 ;  /* 0x00000010ff077e24 */ /* 0x000fe2000f8e00ff */
[----:B------:R-:W-:Y:S01]  /*20f0*/  BSSY B0, `(.L_x_155) ;  /* 0x0000057000007945 */ /* 0x000fe20003800000 */
[----:B------:R-:W-:-:S02]  /*2100*/  IMAD.MOV.U32 R244, RZ, RZ, 0x7f800000 ;  /* 0x7f800000fff47424 */ /* 0x000fc400078e00ff */
[----:B------:R-:W-:-:S06]  /*2110*/  IMAD.MOV.U32 R245, RZ, RZ, 0x7f800000 ;  /* 0x7f800000fff57424 */ /* 0x000fcc00078e00ff */
[----:B------:R-:W-:Y:S02]  /*2120*/  @!P0 IADD3 R8, P3, R240, R8, RZ ;  /* 0x00000008f0088210 */ /* 0x000fe40007f7e0ff */
[----:B------:R2:W-:Y:S02]  /*2130*/  @P1 STS.128 [R237+0x8000], RZ ;  /* 0x008000ffed001388 */ /* 0x0005e40000000c00 */
[----:B------:R-:W-:Y:S02]  /*2140*/  @!P0 IADD3.X R9, R241, R9, R13, P3, !PT ;  /* 0x00000009f1098210 */ /* 0x000fe40001ffe40d */
[----:B------:R2:W-:Y:S04]  /*2150*/  @P1 STS.128 [R237+0xa000], RZ ;  /* 0x00a000ffed001388 */ /* 0x0005e80000000c00 */
[----:B------:R2:W-:Y:S04]  /*2160*/  @P1 STS.128 [R237+0xc000], RZ ;  /* 0x00c000ffed001388 */ /* 0x0005e80000000c00 */
[----:B------:R2:W-:Y:S04]  /*2170*/  @P1 STS.128 [R237+0xe000], RZ ;  /* 0x00e000ffed001388 */ /* 0x0005e80000000c00 */
[----:B------:R-:W-:Y:S01]  /*2180*/  @!PT LDS RZ, [RZ] ;  /* 0x00000000fffff984 */ /* 0x000fe20000000800 */
[----:B------:R-:W-:Y:S01]  /*2190*/  @!PT LDS RZ, [RZ] ;  /* 0x00000000fffff984 */ /* 0x000fe20000000800 */
[----:B------:R-:W-:Y:S01]  /*21a0*/  @!PT LDS RZ, [RZ] ;  /* 0x00000000fffff984 */ /* 0x000fe20000000800 */
[----:B------:R-:W-:Y:S04]  /*21b0*/  @!P1 LDGSTS.E.BYPASS.LTC128B.128 [R237+0x8000], desc[UR6][R240.64] ;  /* 0x08000000f0ed9fae */ /* 0x000fe8000b901d46 */
[----:B------:R-:W-:Y:S04]  /*21c0*/  @!P1 LDGSTS.E.BYPASS.LTC128B.128 [R237+0xa000], desc[UR6][R240.64+0x80] ;  /* 0x0a000080f0ed9fae */ /* 0x000fe8000b901d46 */
[----:B------:R-:W-:Y:S04]  /*21d0*/  @!P1 LDGSTS.E.BYPASS.LTC128B.128 [R237+0xc000], desc[UR6][R240.64+0x100] ;  /* 0x0c000100f0ed9fae */ /* 0x000fe8000b901d46 */
[----:B------:R-:W-:Y:S04]  /*21e0*/  @!P1 LDGSTS.E.BYPASS.LTC128B.128 [R237+0xe000], desc[UR6][R240.64+0x180] ;  /* 0x0e000180f0ed9fae */ /* 0x000fe8000b901d46 */
[----:B------:R2:W-:Y:S04]  /*21f0*/  @P0 STS.128 [R237+0x9000], RZ ;  /* 0x009000ffed000388 */ /* 0x0005e80000000c00 */
        /* <DEDUP_REMOVED lines=9> */
[----:B------:R4:W-:Y:S04]  /*2290*/  @!P0 LDGSTS.E.BYPASS.LTC128B.128 [R237+0xf000], desc[UR6][R8.64+0x180] ;  /* 0x0f00018008ed8fae */ /* 0x0009e8000b901d46 */
[----:B------:R2:W-:Y:S04]  /*22a0*/  @P1 STS.128 [R237], RZ ;  /* 0x000000ffed001388 */ /* 0x0005e80000000c00 */
[----:B------:R2:W-:Y:S04]  /*22b0*/  @P1 STS.128 [R237+0x2000], RZ ;  /* 0x002000ffed001388 */ /* 0x0005e80000000c00 */
[----:B------:R2:W-:Y:S04]  /*22c0*/  @P1 STS.128 [R237+0x4000], RZ ;  /* 0x004000ffed001388 */ /* 0x0005e80000000c00 */
[----:B------:R2:W-:Y:S04]  /*22d0*/  @P1 STS.128 [R237+0x6000], RZ ;  /* 0x006000ffed001388 */ /* 0x0005e80000000c00 */
[----:B------:R-:W-:Y:S01]  /*22e0*/  @!PT LDS RZ, [RZ] ;  /* 0x00000000fffff984 */ /* 0x000fe20000000800 */
[----:B------:R-:W-:Y:S01]  /*22f0*/  @!PT LDS RZ, [RZ] ;  /* 0x00000000fffff984 */ /* 0x000fe20000000800 */
[----:B------:R-:W-:Y:S01]  /*2300*/  @!PT LDS RZ, [RZ] ;  /* 0x00000000fffff984 */ /* 0x000fe20000000800 */
[----:B------:R2:W-:Y:S04]  /*2310*/  @!P1 LDGSTS.E.BYPASS.LTC128B.128 [R237], desc[UR6][R242.64] ;  /* 0x00000000f2ed9fae */ /* 0x0005e8000b901d46 */
[----:B------:R2:W-:Y:S04]  /*2320*/  @!P1 LDGSTS.E.BYPASS.LTC128B.128 [R237+0x2000], desc[UR6][R242.64+0x80] ;  /* 0x02000080f2ed9fae */ /* 0x0005e8000b901d46 */
[----:B------:R2:W-:Y:S04]  /*2330*/  @!P1 LDGSTS.E.BYPASS.LTC128B.128 [R237+0x4000], desc[UR6][R242.64+0x100] ;  /* 0x04000100f2ed9fae */ /* 0x0005e8000b901d46 */
[----:B------:R2:W-:Y:S04]  /*2340*/  @!P1 LDGSTS.E.BYPASS.LTC128B.128 [R237+0x6000], desc[UR6][R242.64+0x180] ;  /* 0x06000180f2ed9fae */ /* 0x0005e8000b901d46 */
[----:B------:R2:W-:Y:S04]  /*2350*/  @P0 STS.128 [R237+0x1000], RZ ;  /* 0x001000ffed000388 */ /* 0x0005e80000000c00 */
[----:B------:R2:W-:Y:S04]  /*2360*/  @P0 STS.128 [R237+0x3000], RZ ;  /* 0x003000ffed000388 */ /* 0x0005e80000000c00 */
[----:B------:R2:W-:Y:S04]  /*2370*/  @P0 STS.128 [R237+0x5000], RZ ;  /* 0x005000ffed000388 */ /* 0x0005e80000000c00 */
[----:B------:R2:W-:Y:S01]  /*2380*/  @P0 STS.128 [R237+0x7000], RZ ;  /* 0x007000ffed000388 */ /* 0x0005e20000000c00 */
[C---:B---3--:R-:W-:Y:S01]  /*2390*/  VIADD R6, R11.reuse, 0x8 ;  /* 0x000000080b067836 */ /* 0x048fe20000000000 */
[----:B------:R-:W-:Y:S01]  /*23a0*/  SHF.R.S32.HI R246, RZ, 0x1f, R11 ;  /* 0x0000001ffff67819 */ /* 0x000fe2000001140b */
[----:B------:R-:W-:-:S03]  /*23b0*/  IMAD.SHL.U32 R10, R11, 0x4, RZ ;  /* 0x000000040b0a7824 */ /* 0x000fc600078e00ff */
[----:B------:R-:W-:Y:S02]  /*23c0*/  ISETP.GE.AND P4, PT, R6, UR13, PT ;  /* 0x0000000d06007c0c */ /* 0x000fe4000bf86270 */
[----:B------:R-:W-:Y:S02]  /*23d0*/  @!P0 IADD3 R6, P3, R242, UR14, RZ ;  /* 0x0000000ef2068c10 */ /* 0x000fe4000ff7e0ff */
[----:B----4-:R-:W-:Y:S02]  /*23e0*/  SHF.L.U64.HI R9, R11, 0x2, R246 ;  /* 0x000000020b097819 */ /* 0x010fe400000102f6 */
[----:B------:R-:W-:Y:S02]  /*23f0*/  @!P0 IADD3.X R7, R243, UR15, R7, P3, !PT ;  /* 0x0000000ff3078c10 */ /* 0x000fe40009ffe407 */
[----:B------:R-:W-:-:S03]  /*2400*/  IADD3 R8, P3, R10, UR10, RZ ;  /* 0x0000000a0a087c10 */ /* 0x000fc6000ff7e0ff */
[----:B------:R-:W-:Y:S01]  /*2410*/  @!PT LDS RZ, [RZ] ;  /* 0x00000000fffff984 */ /* 0x000fe20000000800 */
[----:B------:R-:W-:Y:S01]  /*2420*/  @!PT LDS RZ, [RZ] ;  /* 0x00000000fffff984 */ /* 0x000fe20000000800 */
[----:B------:R-:W-:Y:S01]  /*2430*/  @!PT LDS RZ, [RZ] ;  /* 0x00000000fffff984 */ /* 0x000fe20000000800 */
[----:B------:R2:W-:Y:S01]  /*2440*/  @!P0 LDGSTS.E.BYPASS.LTC128B.128 [R237+0x1000], desc[UR6][R6.64] ;  /* 0x0100000006ed8fae */ /* 0x0005e2000b901d46 */
[----:B------:R-:W-:-:S03]  /*2450*/  IADD3.X R9, R9, UR9, RZ, P3, !PT ;  /* 0x0000000909097c10 */ /* 0x000fc60009ffe4ff */
[----:B------:R2:W-:Y:S04]  /*2460*/  @!P0 LDGSTS.E.BYPASS.LTC128B.128 [R237+0x3000], desc[UR6][R6.64+0x80] ;  /* 0x0300008006ed8fae */ /* 0x0005e8000b901d46 */
[----:B------:R2:W-:Y:S04]  /*2470*/  @!P0 LDGSTS.E.BYPASS.LTC128B.128 [R237+0x5000], desc[UR6][R6.64+0x100] ;  /* 0x0500010006ed8fae */ /* 0x0005e8000b901d46 */
[----:B------:R2:W-:Y:S01]  /*2480*/  @!P0 LDGSTS.E.BYPASS.LTC128B.128 [R237+0x7000], desc[UR6][R6.64+0x180] ;  /* 0x0700018006ed8fae */ /* 0x0005e2000b901d46 */
[----:B------:R-:W-:-:S03]  /*2490*/  ISETP.GE.AND P0, PT, R11, UR13, PT ;  /* 0x0000000d0b007c0c */ /* 0x000fc6000bf06270 */
[----:B------:R2:W-:Y:S04]  /*24a0*/  @P2 STS.128 [R237+0x10000], RZ ;  /* 0x010000ffed002388 */ /* 0x0005e80000000c00 */
[----:B------:R2:W-:Y:S04]  /*24b0*/  @P2 STS.128 [R237+0x11000], RZ ;  /* 0x011000ffed002388 */ /* 0x0005e80000000c00 */
[----:B------:R2:W-:Y:S04]  /*24c0*/  @P2 STS.128 [R237+0x12000], RZ ;  /* 0x012000ffed002388 */ /* 0x0005e80000000c00 */
[----:B------:R2:W-:Y:S01]  /*24d0*/  @P2 STS.128 [R237+0x13000], RZ ;  /* 0x013000ffed002388 */ /* 0x0005e20000000c00 */
[----:B------:R-:W-:Y:S05]  /*24e0*/  @P2 BRA `(.L_x_156) ;  /* 0x00000000005c2947 */ /* 0x000fea0003800000 */
[----:B--2---:R-:W-:Y:S01]  /*24f0*/  IADD3 R6, P1, R19, UR29, RZ ;  /* 0x0000001d13067c10 */ /* 0x004fe2000ff3e0ff */
[----:B------:R-:W-:Y:S01]  /*2500*/  ULDC.64 UR14, c[0x0][0x260] ;  /* 0x00009800000e7ab9 */ /* 0x000fe20000000a00 */
[----:B------:R-:W-:-:S03]  /*2510*/  MOV R7, UR29 ;  /* 0x0000001d00077c02 */ /* 0x000fc60008000f00 */
[----:B------:R-:W-:Y:S01]  /*2520*/  IMAD.WIDE.U32 R4, R6, UR30, R4 ;  /* 0x0000001e06047c25 */ /* 0x000fe2000f8e0004 */
[----:B------:R-:W-:-:S05]  /*2530*/  LEA.HI.X.SX32 R7, R7, R18, 0x1, P1 ;  /* 0x0000001207077211 */ /* 0x000fca00008f0eff */
        /* <DEDUP_REMOVED lines=18> */
.L_x_156:
[----:B------:R-:W-:Y:S05]  /*2660*/  BSYNC B0 ;  /* 0x0000000000007941 */ /* 0x000fea0003800000 */
.L_x_155:
[----:B------:R-:W-:Y:S01]  /*2670*/  IMAD.MOV.U32 R0, RZ, RZ, 0x20 ;  /* 0x00000020ff007424 */ /* 0x000fe200078e00ff */
[----:B------:R-:W-:Y:S01]  /*2680*/  LOP3.LUT P1, RZ, R16, 0x2, RZ, 0xc0, !PT ;  /* 0x0000000210ff7812 */ /* 0x000fe2000782c0ff */
[----:B------:R-:W-:Y:S01]  /*2690*/  IMAD.MOV.U32 R192, RZ, RZ, 0x40 ;  /* 0x00000040ffc07424 */ /* 0x000fe200078e00ff */
[----:B---3--:R-:W-:Y:S01]  /*26a0*/  LEA R4, R234, UR60, 0x1 ;  /* 0x0000003cea047c11 */ /* 0x008fe2000f8e08ff */
[----:B------:R-:W0:Y:S04]  /*26b0*/  LDGDEPBAR ;  /* 0x00000000000079af */ /* 0x000e280000000000 */
[----:B------:R3:W5:Y:S04]  /*26c0*/  @!P0 LDG.E R244, desc[UR6][R8.64] ;  /* 0x0000000608f48981 */ /* 0x000768000c1e1900 */
[----:B------:R3:W5:Y:S01]  /*26d0*/  @!P4 LDG.E R245, desc[UR6][R8.64+0x20] ;  /* 0x0000200608f5c981 */ /* 0x000762000c1e1900 */
[----:B------:R-:W-:Y:S01]  /*26e0*/  LOP3.LUT P0, RZ, R16, 0x4, RZ, 0xc0, !PT ;  /* 0x0000000410ff7812 */ /* 0x000fe2000780c0ff */
[----:B------:R-:W-:Y:S01]  /*26f0*/  ULEA UR13, UR20, 0x20, 0x5 ;  /* 0x00000020140d7891 */ /* 0x000fe2000f8e283f */
[----:B------:R-:W-:Y:S01]  /*2700*/  SEL R0, R0, 0xffffffe0, !P1 ;  /* 0xffffffe000007807 */ /* 0x000fe20004800000 */
[----:B------:R-:W-:Y:S01]  /*2710*/  IMAD.SHL.U32 R247, R11, 0x4, RZ ;  /* 0x000000040bf77824 */ /* 0x000fe200078e00ff */
[----:B------:R-:W-:-:S02]  /*2720*/  SEL R192, R192, 0xffffffc0, !P0 ;  /* 0xffffffc0c0c07807 */ /* 0x000fc40004000000 */
[----:B------:R-:W-:Y:S02]  /*2730*/  CS2R R126, SRZ ;  /* 0x00000000007e7805 */ /* 0x000fe4000001ff00 */
[----:B------:R-:W-:Y:S02]  /*2740*/  LEA R180, R234, UR4, 0x1 ;  /* 0x00000004eab47c11 */ /* 0x000fe4000f8e08ff */
[----:B------:R-:W-:Y:S02]  /*2750*/  CS2R R124, SRZ ;  /* 0x00000000007c7805 */ /* 0x000fe4000001ff00 */
[----:B------:R-:W-:Y:S02]  /*2760*/  IADD3 R192, R0, R4, R192 ;  /* 0x0000000400c07210 */ /* 0x000fe40007ffe0c0 */
[----:B------:R-:W-:Y:S02]  /*2770*/  CS2R R130, SRZ ;  /* 0x0000000000827805 */ /* 0x000fe4000001ff00 */
[----:B------:R-:W-:-:S02]  /*2780*/  CS2R R128, SRZ ;  /* 0x0000000000807805 */ /* 0x000fc4000001ff00 */
[----:B------:R-:W-:Y:S02]  /*2790*/  CS2R R122, SRZ ;  /* 0x00000000007a7805 */ /* 0x000fe4000001ff00 */
[----:B------:R-:W-:Y:S02]  /*27a0*/  CS2R R120, SRZ ;  /* 0x0000000000787805 */ /* 0x000fe4000001ff00 */
        /* <DEDUP_REMOVED lines=26> */
[----:B------:R-:W-:Y:S01]  /*2950*/  CS2R R14, SRZ ;  /* 0x00000000000e7805 */ /* 0x000fe2000001ff00 */
[----:B------:R3:W4:Y:S01]  /*2960*/  LDSM.16.M88.4 R132, [R180+0x14000] ;  /* 0x01400000b484783b */ /* 0x0007220000000200 */
[----:B------:R-:W-:-:S02]  /*2970*/  CS2R R12, SRZ ;  /* 0x00000000000c7805 */ /* 0x000fc4000001ff00 */
[----:B------:R-:W-:Y:S01]  /*2980*/  SHF.L.U64.HI R246, R11, 0x2, R246 ;  /* 0x000000020bf67819 */ /* 0x000fe200000102f6 */
[----:B------:R-:W-:Y:S01]  /*2990*/  UISETP.GE.AND UP0, UPT, UR13, UR5, UPT ;  /* 0x000000050d00728c */ /* 0x000fe2000bf06270 */
[----:B------:R3:W1:Y:S01]  /*29a0*/  LDSM.16.M88.4 R148, [R180+0x15000] ;  /* 0x01500000b494783b */ /* 0x0006620000000200 */
[----:B------:R-:W-:Y:S01]  /*29b0*/  ULDC UR16, c[0x0][0x2dc] ;  /* 0x0000b70000107ab9 */ /* 0x000fe20000000800 */
[----:B------:R-:W-:Y:S02]  /*29c0*/  ULDC UR15, c[0x0][0x2ec] ;  /* 0x0000bb00000f7ab9 */ /* 0x000fe40000000800 */
        /* <DEDUP_REMOVED lines=14> */
.L_x_159:
[----:B------:R-:W0:Y:S01]  /*2ab0*/  LDGDEPBAR ;  /* 0x00000000000079af */ /* 0x000e220000000000 */
[----:B------:R-:W-:Y:S01]  /*2ac0*/  LEA R0, R234, UR4, 0x1 ;  /* 0x00000004ea007c11 */ /* 0x000fe2000f8e08ff */
[----:B------:R-:W-:Y:S01]  /*2ad0*/  UISETP.GE.AND UP3, UPT, UR8, 0x1, UPT ;  /* 0x000000010800788c */ /* 0x000fe2000bf66270 */
[----:B------:R-:W-:Y:S01]  /*2ae0*/  PLOP3.LUT P0, PT, PT, PT, UP0, 0x80, 0x0 ;  /* 0x000000000000781c */ /* 0x000fe20003f0f008 */
[----:B------:R-:W4:Y:S01]  /*2af0*/  LDL R68, [R1] ;  /* 0x0000000001447983 */ /* 0x000f220000100800 */
[C---:B-----5:R-:W-:Y:S01]  /*2b00*/  FSETP.NEU.FTZ.AND P1, PT, R244.reuse, -INF , PT ;  /* 0xff800000f400780b */ /* 0x060fe20003f3d000 */
[----:B------:R-:W-:Y:S04]  /*2b10*/  DEPBAR.LE SB0, 0x0 ;  /* 0x000080000000791a */ /* 0x000fe80000000000 */
[----:B------:R-:W-:Y:S06]  /*2b20*/  BAR.SYNC.DEFER_BLOCKING 0x0 ;  /* 0x0000000000007b1d */ /* 0x000fec0000010000 */
[----:B---3--:R-:W-:Y:S04]  /*2b30*/  LDSM.16.M88.4 R8, [R2] ;  /* 0x000000000208783b */ /* 0x008fe80000000200 */
[----:B------:R-:W2:Y:S04]  /*2b40*/  LDSM.16.M88.4 R44, [R0+0x10000] ;  /* 0x01000000002c783b */ /* 0x000ea80000000200 */
[----:B------:R-:W-:Y:S04]  /*2b50*/  LDSM.16.M88.4 R48, [R224] ;  /* 0x00000000e030783b */ /* 0x000fe80000000200 */
[----:B------:R-:W3:Y:S04]  /*2b60*/  LDSM.16.M88.4 R52, [R229+-0x4000] ;  /* 0xffc00000e534783b */ /* 0x000ee80000000200 */
[----:B------:R-:W-:Y:S04]  /*2b70*/  LDSM.16.M88.4 R56, [R228] ;  /* 0x00000000e438783b */ /* 0x000fe80000000200 */
[----:B-1----:R-:W1:Y:S04]  /*2b80*/  LDSM.16.M88.4 R60, [R230+-0x4000] ;  /* 0xffc00000e63c783b */ /* 0x002e680000000200 */
[----:B------:R-:W-:Y:S01]  /*2b90*/  LDSM.16.M88.4 R64, [R231+-0x4000] ;  /* 0xffc00000e740783b */ /* 0x000fe20000000200 */
[C---:B--2---:R-:W-:Y:S06]  /*2ba0*/  HMMA.16816.F32.BF16 R4, R8.reuse, R44, RZ ;  /* 0x0000002c0804723c */ /* 0x044fec00000418ff */
[----:B------:R-:W-:Y:S01]  /*2bb0*/  HMMA.16816.F32.BF16 R8, R8, R46, RZ ;  /* 0x0000002e0808723c */ /* 0x000fe200000418ff */
[----:B------:R-:W2:Y:S11]  /*2bc0*/  LDSM.16.M88.4 R44, [R227] ;  /* 0x00000000e32c783b */ /* 0x000eb60000000200 */
[----:B------:R-:W-:Y:S06]  /*2bd0*/  @!UPT UIADD3 URZ, URZ, URZ, URZ ;  /* 0x0000003f3f3ff290 */ /* 0x000fec000fffe03f */
[C---:B---3--:R-:W-:Y:S06]  /*2be0*/  HMMA.16816.F32.BF16 R4, R48.reuse, R52, R4 ;  /* 0x000000343004723c */ /* 0x048fec0000041804 */
[----:B------:R-:W-:Y:S01]  /*2bf0*/  HMMA.16816.F32.BF16 R8, R48, R54, R8 ;  /* 0x000000363008723c */ /* 0x000fe20000041808 */
[----:B------:R-:W-:Y:S04]  /*2c00*/  LDSM.16.M88.4 R48, [R2+0x2000] ;  /* 0x002000000230783b */ /* 0x000fe80000000200 */
[----:B------:R-:W3:Y:S11]  /*2c10*/  LDSM.16.M88.4 R52, [R0+0x11000] ;  /* 0x011000000034783b */ /* 0x000ef60000000200 */
        /* <DEDUP_REMOVED lines=57> */
[----:B------:R-:W-:Y:S07]  /*2fb0*/  HMMA.16816.F32.BF16 R8, R48, R54, R8 ;  /* 0x000000363008723c */ /* 0x000fee0000041808 */
[----:B------:R-:W-:Y:S04]  /*2fc0*/  IMAD.U32 R49, RZ, RZ, UR20 ;  /* 0x00000014ff317e24 */ /* 0x000fe8000f8e00ff */
[----:B------:R-:W-:Y:S01]  /*2fd0*/  FMUL.FTZ R48, R244, 1.4426950216293334961 ;  /* 0x3fb8aa3bf4307820 */ /* 0x000fe20000410000 */
[----:B----4-:R-:W-:Y:S04]  /*2fe0*/  @P0 IMAD R49, R49, 0x20, R68 ;  /* 0x0000002031310824 */ /* 0x010fe800078e0244 */
[----:B------:R-:W-:Y:S02]  /*2ff0*/  FSEL R48, R48, RZ, P1 ;  /* 0x000000ff30307208 */ /* 0x000fe40000800000 */
[----:B------:R-:W-:Y:S02]  /*3000*/  FSETP.NEU.FTZ.AND P1, PT, R245, -INF , PT ;  /* 0xff800000f500780b */ /* 0x000fe40003f3d000 */
[C---:B------:R-:W-:Y:S01]  /*3010*/  @P0 ISETP.GE.AND P2, PT, R49.reuse, UR5, PT ;  /* 0x0000000531000c0c */ /* 0x040fe2000bf46270 */
[C---:B-1----:R-:W-:Y:S05]  /*3020*/  HMMA.16816.F32.BF16 R4, R56.reuse, R60, R4 ;  /* 0x0000003c3804723c */ /* 0x042fea0000041804 */
[----:B------:R-:W-:Y:S01]  /*3030*/  @P0 IADD3 R0, R49, 0x1, RZ ;  /* 0x0000000131000810 */ /* 0x000fe20007ffe0ff */
[----:B------:R-:W-:Y:S03]  /*3040*/  HMMA.16816.F32.BF16 R8, R56, R62, R8 ;  /* 0x0000003e3808723c */ /* 0x000fe60000041808 */
[----:B------:R-:W-:Y:S02]  /*3050*/  @P0 ISETP.GE.AND P3, PT, R0, UR5, PT ;  /* 0x0000000500000c0c */ /* 0x000fe4000bf66270 */
[----:B------:R-:W-:Y:S06]  /*3060*/  FMUL.FTZ R0, R245, 1.4426950216293334961 ;  /* 0x3fb8aa3bf5007820 */ /* 0x000fec0000410000 */
[----:B------:R-:W-:Y:S07]  /*3070*/  FSEL R0, R0, RZ, P1 ;  /* 0x000000ff00007208 */ /* 0x000fee0000800000 */
[C---:B--2---:R-:W-:Y:S06]  /*3080*/  HMMA.16816.F32.BF16 R4, R44.reuse, R64, R4 ;  /* 0x000000402c04723c */ /* 0x044fec0000041804 */
[----:B------:R-:W-:Y:S11]  /*3090*/  HMMA.16816.F32.BF16 R8, R44, R66, R8 ;  /* 0x000000422c08723c */ /* 0x000ff60000041808 */
[----:B------:R-:W-:Y:S07]  /*30a0*/  @!UPT UIADD3 URZ, URZ, URZ, URZ ;  /* 0x0000003f3f3ff290 */ /* 0x000fee000fffe03f */
[----:B------:R-:W-:Y:S02]  /*30b0*/  @P0 FSEL R4, R4, -INF , !P2 ;  /* 0xff80000004040808 */ /* 0x000fe40005000000 */
[----:B------:R-:W-:Y:S02]  /*30c0*/  @P0 FSEL R5, R5, -INF , !P3 ;  /* 0xff80000005050808 */ /* 0x000fe40005800000 */
[----:B------:R-:W-:Y:S01]  /*30d0*/  @P0 FSEL R6, R6, -INF , !P2 ;  /* 0xff80000006060808 */ /* 0x000fe20005000000 */
[--C-:B------:R-:W-:Y:S01]  /*30e0*/  FFMA.FTZ R4, R4, UR15, -R48.reuse ;  /* 0x0000000f04047c23 */ /* 0x100fe20008010830 */
[----:B------:R-:W-:Y:S01]  /*30f0*/  @P0 FSEL R7, R7, -INF , !P3 ;  /* 0xff80000007070808 */ /* 0x000fe20005800000 */
[----:B------:R-:W-:Y:S01]  /*3100*/  FFMA.FTZ R5, R5, UR15, -R48 ;  /* 0x0000000f05057c23 */ /* 0x000fe20008010830 */
[----:B------:R-:W-:Y:S01]  /*3110*/  PLOP3.LUT P3, PT, PT, PT, UP3, 0x80, 0x0 ;  /* 0x000000000000781c */ /* 0x000fe20003f6f038 */
[----:B------:R1:W-:Y:S01]  /*3120*/  MUFU.EX2 R60, R4 ;  /* 0x00000004003c7308 */ /* 0x0003e20000000800 */
[--C-:B------:R-:W-:Y:S01]  /*3130*/  FFMA.FTZ R6, R6, UR15, -R0.reuse ;  /* 0x0000000f06067c23 */ /* 0x100fe20008010800 */
[----:B------:R-:W-:Y:S08]  /*3140*/  FFMA.FTZ R7, R7, UR15, -R0 ;  /* 0x0000000f07077c23 */ /* 0x000ff00008010800 */
[----:B------:R-:W2:Y:S10]  /*3150*/  MUFU.EX2 R59, R5 ;  /* 0x00000005003b7308 */ /* 0x000eb40000000800 */
[----:B------:R2:W-:Y:S01]  /*3160*/  MUFU.EX2 R61, R6 ;  /* 0x00000006003d7308 */ /* 0x0005e20000000800 */
[C---:B-1----:R-:W-:Y:S01]  /*3170*/  @P0 VIADD R4, R49.reuse, 0x8 ;  /* 0x0000000831040836 */ /* 0x042fe20000000000 */
[----:B------:R-:W-:Y:S04]  /*3180*/  @P0 IADD3 R49, R49, 0x9, RZ ;  /* 0x0000000931310810 */ /* 0x000fe80007ffe0ff */
[----:B------:R-:W-:Y:S02]  /*3190*/  @P0 ISETP.GE.AND P1, PT, R4, UR5, PT ;  /* 0x0000000504000c0c */ /* 0x000fe4000bf26270 */
[----:B------:R-:W-:Y:S02]  /*31a0*/  @P0 ISETP.GE.AND P2, PT, R49, UR5, PT ;  /* 0x0000000531000c0c */ /* 0x000fe4000bf46270 */
[----:B------:R-:W1:Y:S01]  /*31b0*/  MUFU.EX2 R58, R7 ;  /* 0x00000007003a7308 */ /* 0x000e620000000800 */
[----:B------:R-:W-:Y:S02]  /*31c0*/  @P0 FSEL R8, R8, -INF , !P1 ;  /* 0xff80000008080808 */ /* 0x000fe40004800000 */
[----:B------:R-:W-:Y:S02]  /*31d0*/  @P0 FSEL R9, R9, -INF , !P2 ;  /* 0xff80000009090808 */ /* 0x000fe40005000000 */
[----:B------:R-:W-:Y:S01]  /*31e0*/  @P0 FSEL R10, R10, -INF , !P1 ;  /* 0xff8000000a0a0808 */ /* 0x000fe20004800000 */
[--C-:B------:R-:W-:Y:S01]  /*31f0*/  FFMA.FTZ R8, R8, UR15, -R48.reuse ;  /* 0x0000000f08087c23 */ /* 0x100fe20008010830 */
[----:B------:R-:W-:Y:S01]  /*3200*/  @P0 FSEL R11, R11, -INF , !P2 ;  /* 0xff8000000b0b0808 */ /* 0x000fe20005000000 */
[----:B------:R-:W-:Y:S01]  /*3210*/  FFMA.FTZ R48, R9, UR15, -R48 ;  /* 0x0000000f09307c23 */ /* 0x000fe20008010830 */
[----:B--2---:R-:W-:Y:S01]  /*3220*/  F2FP.BF16.F32.PACK_AB R6, R59, R60 ;  /* 0x0000003c3b06723e */ /* 0x004fe200000010ff */
[--C-:B------:R-:W-:Y:S01]  /*3230*/  FFMA.FTZ R10, R10, UR15, -R0.reuse ;  /* 0x0000000f0a0a7c23 */ /* 0x100fe20008010800 */
[----:B------:R-:W-:Y:S01]  /*3240*/  MUFU.EX2 R54, R8 ;  /* 0x0000000800367308 */ /* 0x000fe20000000800 */
[----:B------:R-:W-:Y:S01]  /*3250*/  FFMA.FTZ R0, R11, UR15, -R0 ;  /* 0x0000000f0b007c23 */ /* 0x000fe20008010800 */
[----:B------:R-:W-:Y:S01]  /*3260*/  IADD3 R52, P0, R247, UR12, RZ ;  /* 0x0000000cf7347c10 */ /* 0x000fe2000ff1e0ff */
[----:B------:R-:W-:Y:S01]  /*3270*/  STS [R248+0x15000], R6 ;  /* 0x01500006f8007388 */ /* 0x000fe20000000800 */
[----:B-1----:R-:W-:Y:S06]  /*3280*/  F2FP.BF16.F32.PACK_AB R5, R58, R61 ;  /* 0x0000003d3a05723e */ /* 0x002fec00000010ff */
[----:B------:R-:W1:Y:S01]  /*3290*/  MUFU.EX2 R57, R48 ;  /* 0x0000003000397308 */ /* 0x000e620000000800 */
[----:B------:R-:W-:Y:S01]  /*32a0*/  IADD3.X R53, R246, UR11, RZ, P0, !PT ;  /* 0x0000000bf6357c10 */ /* 0x000fe200087fe4ff */
[----:B------:R-:W-:Y:S08]  /*32b0*/  STS [R251+0x15000], R5 ;  /* 0x01500005fb007388 */ /* 0x000ff00000000800 */
        /* <DEDUP_REMOVED lines=150> */
[----:B------:R-:W1:Y:S08]  /*3c20*/  LDC R5, c[0x0][0x420] ;  /* 0x00010800ff057b82 */ /* 0x000e700000000800 */
[----:B------:R-:W2:Y:S01]  /*3c30*/  LDC R6, c[0x0][0x424] ;  /* 0x00010900ff067b82 */ /* 0x000ea20000000800 */
[C---:B-1----:R-:W-:Y:S05]  /*3c40*/  IMAD.U32 R0, R5.reuse, -0x40, RZ ;  /* 0xffffffc005007824 */ /* 0x042fea00078e00ff */
[C---:B------:R-:W-:Y:S04]  /*3c50*/  LEA R4, P0, R0.reuse, R240, 0x1 ;  /* 0x000000f000047211 */ /* 0x040fe800078008ff */
[----:B------:R-:W-:Y:S01]  /*3c60*/  LEA.HI.X.SX32 R0, R0, R241, 0x1, P0 ;  /* 0x000000f100007211 */ /* 0x000fe200000f0eff */
[----:B------:R-:W-:Y:S04]  /*3c70*/  IMAD.MOV.U32 R240, RZ, RZ, R4 ;  /* 0x000000fffff07224 */ /* 0x000fe800078e0004 */
[----:B------:R-:W-:Y:S01]  /*3c80*/  IMAD.MOV.U32 R241, RZ, RZ, R0 ;  /* 0x000000fffff17224 */ /* 0x000fe200078e0000 */
[C---:B------:R-:W-:Y:S04]  /*3c90*/  LEA R4, P0, R5.reuse, R240, 0x6 ;  /* 0x000000f005047211 */ /* 0x040fe800078030ff */
[----:B------:R-:W-:Y:S01]  /*3ca0*/  @!PT LDS RZ, [RZ] ;  /* 0x00000000fffff984 */ /* 0x000fe20000000800 */
[----:B------:R-:W-:Y:S01]  /*3cb0*/  @!PT LDS RZ, [RZ] ;  /* 0x00000000fffff984 */ /* 0x000fe20000000800 */
[----:B------:R-:W-:Y:S01]  /*3cc0*/  @!PT LDS RZ, [RZ] ;  /* 0x00000000fffff984 */ /* 0x000fe20000000800 */
[----:B------:R1:W-:Y:S01]  /*3cd0*/  LDGSTS.E.BYPASS.LTC128B.128 [R237+0x8000], desc[UR6][R240.64] ;  /* 0x08000000f0ed7fae */ /* 0x0003e2000b901d46 */
[----:B--2---:R-:W-:Y:S03]  /*3ce0*/  LEA.HI.X R5, R5, R241, R6, 0x6, P0 ;  /* 0x000000f105057211 */ /* 0x004fe600000f3406 */
[----:B------:R1:W-:Y:S04]  /*3cf0*/  LDGSTS.E.BYPASS.LTC128B.128 [R237+0xa000], desc[UR6][R240.64+0x80] ;  /* 0x0a000080f0ed7fae */ /* 0x0003e8000b901d46 */
[----:B------:R1:W-:Y:S04]  /*3d00*/  LDGSTS.E.BYPASS.LTC128B.128 [R237+0xc000], desc[UR6][R240.64+0x100] ;  /* 0x0c000100f0ed7fae */ /* 0x0003e8000b901d46 */
[----:B------:R1:W-:Y:S04]  /*3d10*/  LDGSTS.E.BYPASS.LTC128B.128 [R237+0xe000], desc[UR6][R240.64+0x180] ;  /* 0x0e000180f0ed7fae */ /* 0x0003e8000b901d46 */
[----:B------:R1:W-:Y:S04]  /*3d20*/  LDGSTS.E.BYPASS.LTC128B.128 [R237+0x9000], desc[UR6][R4.64] ;  /* 0x0900000004ed7fae */ /* 0x0003e8000b901d46 */
[----:B------:R1:W-:Y:S04]  /*3d30*/  LDGSTS.E.BYPASS.LTC128B.128 [R237+0xb000], desc[UR6][R4.64+0x80] ;  /* 0x0b00008004ed7fae */ /* 0x0003e8000b901d46 */
[----:B------:R1:W-:Y:S04]  /*3d40*/  LDGSTS.E.BYPASS.LTC128B.128 [R237+0xd000], desc[UR6][R4.64+0x100] ;  /* 0x0d00010004ed7fae */ /* 0x0003e8000b901d46 */
[----:B------:R1:W-:Y:S04]  /*3d50*/  LDGSTS.E.BYPASS.LTC128B.128 [R237+0xf000], desc[UR6][R4.64+0x180] ;  /* 0x0f00018004ed7fae */ /* 0x0003e8000b901d46 */
[----:B------:R-:W0:Y:S02]  /*3d60*/  LDGDEPBAR ;  /* 0x00000000000079af */ /* 0x000e240000000000 */
.L_x_157:
        /* <DEDUP_REMOVED lines=31> */
[-C--:B------:R-:W-:Y:S01]  /*3f60*/  HMMA.16816.F32.BF16 R92, R92, R198.reuse, RZ ;  /* 0x000000c65c5c723c */ /* 0x080fe200000418ff */
[----:B------:R-:W-:Y:S04]  /*3f70*/  IMAD R197, R0, UR16, RZ ;  /* 0x0000001000c57c24 */ /* 0x000fe8000f8e02ff */
[C---:B------:R-:W-:Y:S01]  /*3f80*/  IMAD.U32 R0, R197.reuse, -0x40, RZ ;  /* 0xffffffc0c5007824 */ /* 0x040fe200078e00ff */
[----:B------:R-:W-:Y:S02]  /*3f90*/  HMMA.16816.F32.BF16 R96, R96, R198, RZ ;  /* 0x000000c66060723c */ /* 0x000fe400000418ff */
[C---:B------:R-:W-:Y:S03]  /*3fa0*/  IMAD.SHL.U32 R196, R197.reuse, 0x10, RZ ;  /* 0x00000010c5c47824 */ /* 0x040fe600078e00ff */
[C---:B------:R-:W-:Y:S01]  /*3fb0*/  LEA R238, P0, R0.reuse, R238, 0x2 ;  /* 0x000000ee00ee7211 */ /* 0x040fe200078010ff */
[-C--:B------:R-:W-:Y:S05]  /*3fc0*/  HMMA.16816.F32.BF16 R4, R200, R204.reuse, R4 ;  /* 0x000000ccc804723c */ /* 0x080fea0000041804 */
[----:B------:R-:W-:Y:S01]  /*3fd0*/  LEA.HI.X.SX32 R239, R0, R239, 0x2, P0 ;  /* 0x000000ef00ef7211 */ /* 0x000fe200000f16ff */
[C---:B------:R-:W-:Y:S05]  /*3fe0*/  HMMA.16816.F32.BF16 R8, R208.reuse, R204, R8 ;  /* 0x000000ccd008723c */ /* 0x040fea0000041808 */
[----:B------:R-:W-:Y:S01]  /*3ff0*/  IMAD.SHL.U32 R0, R197, 0x8, RZ ;  /* 0x00000008c5007824 */ /* 0x000fe200078e00ff */
        /* <DEDUP_REMOVED lines=8> */
[CC--:B------:R-:W-:Y:S01]  /*4080*/  LEA R198, P1, R0.reuse, R238.reuse, 0x2 ;  /* 0x000000ee00c67211 */ /* 0x0c0fe200078210ff */
[C---:B------:R-:W-:Y:S02]  /*4090*/  HMMA.16816.F32.BF16 R56, R208.reuse, R212, R56 ;  /* 0x000000d4d038723c */ /* 0x040fe40000041838 */
[----:B------:R2:W5:Y:S03]  /*40a0*/  @P3 LDG.E R245, desc[UR6][R204.64+-0xe0] ;  /* 0xffff2006ccf53981 */ /* 0x000566000c1e1900 */
[-C--:B------:R-:W-:Y:S01]  /*40b0*/  LEA.HI.X.SX32 R199, R0, R239.reuse, 0x2, P1 ;  /* 0x000000ef00c77211 */ /* 0x080fe200008f16ff */
[----:B------:R-:W-:Y:S01]  /*40c0*/  REDG.E.ADD.F32.FTZ.RN.STRONG.GPU desc[UR6][R238.64], R4 ;  /* 0x00000004ee0079a6 */ /* 0x000fe2000c10f386 */
[-C--:B------:R-:W-:Y:S03]  /*40d0*/  HMMA.16816.F32.BF16 R60, R208, R214.reuse, R60 ;  /* 0x000000d6d03c723c */ /* 0x080fe6000004183c */
[----:B------:R-:W-:Y:S01]  /*40e0*/  REDG.E.ADD.F32.FTZ.RN.STRONG.GPU desc[UR6][R198.64], R5 ;  /* 0x00000005c60079a6 */ /* 0x000fe2000c10f386 */
[----:B------:R-:W-:Y:S02]  /*40f0*/  IMAD.SHL.U32 R207, R197, 0x20, RZ ;  /* 0x00000020c5cf7824 */ /* 0x000fe400078e00ff */
[C---:B------:R-:W-:Y:S06]  /*4100*/  HMMA.16816.F32.BF16 R64, R200.reuse, R214, R64 ;  /* 0x000000d6c840723c */ /* 0x040fec0000041840 */
[-C--:B------:R-:W-:Y:S06]  /*4110*/  HMMA.16816.F32.BF16 R68, R200, R216.reuse, R68 ;  /* 0x000000d8c844723c */ /* 0x080fec0000041844 */
[C---:B------:R-:W-:Y:S05]  /*4120*/  HMMA.16816.F32.BF16 R72, R208.reuse, R216, R72 ;  /* 0x000000d8d048723c */ /* 0x040fea0000041848 */
[CC--:B--2---:R-:W-:Y:S01]  /*4130*/  LEA R204, P0, R196.reuse, R238.reuse, 0x2 ;  /* 0x000000eec4cc7211 */ /* 0x0c4fe200078010ff */
[-C--:B------:R-:W-:Y:S05]  /*4140*/  HMMA.16816.F32.BF16 R76, R208, R218.reuse, R76 ;  /* 0x000000dad04c723c */ /* 0x080fea000004184c */
[-C--:B------:R-:W-:Y:S01]  /*4150*/  LEA.HI.X.SX32 R205, R196, R239.reuse, 0x2, P0 ;  /* 0x000000efc4cd7211 */ /* 0x080fe200000f16ff */
[C---:B------:R-:W-:Y:S04]  /*4160*/  HMMA.16816.F32.BF16 R80, R200.reuse, R218, R80 ;  /* 0x000000dac850723c */ /* 0x040fe80000041850 */
[----:B------:R2:W-:Y:S01]  /*4170*/  REDG.E.ADD.F32.FTZ.RN.STRONG.GPU desc[UR6][R204.64], R6 ;  /* 0x00000006cc0079a6 */ /* 0x0005e2000c10f386 */
[CC--:B------:R-:W-:Y:S01]  /*4180*/  LEA R206, P0, R207.reuse, R238.reuse, 0x2 ;  /* 0x000000eecfce7211 */ /* 0x0c0fe200078010ff */
[-C--:B-1----:R-:W-:Y:S05]  /*4190*/  HMMA.16816.F32.BF16 R84, R200, R220.reuse, R84 ;  /* 0x000000dcc854723c */ /* 0x082fea0000041854 */
[-C--:B------:R-:W-:Y:S01]  /*41a0*/  LEA.HI.X.SX32 R207, R207, R239.reuse, 0x2, P0 ;  /* 0x000000efcfcf7211 */ /* 0x080fe200000f16ff */
[C---:B------:R-:W-:Y:S06]  /*41b0*/  HMMA.16816.F32.BF16 R88, R208.reuse, R220, R88 ;  /* 0x000000dcd058723c */ /* 0x040fec0000041858 */
[-C--:B------:R-:W-:Y:S06]  /*41c0*/  HMMA.16816.F32.BF16 R92, R208, R222.reuse, R92 ;  /* 0x000000ded05c723c */ /* 0x080fec000004185c */
[----:B------:R-:W-:Y:S05]  /*41d0*/  HMMA.16816.F32.BF16 R96, R200, R222, R96 ;  /* 0x000000dec860723c */ /* 0x000fea0000041860 */
[C---:B------:R-:W-:Y:S02]  /*41e0*/  IMAD R208, R197.reuse, 0x18, RZ ;  /* 0x00000018c5d07824 */ /* 0x040fe400078e02ff */
[----:B--2---:R-:W-:Y:S04]  /*41f0*/  IMAD R205, R197, 0x28, RZ ;  /* 0x00000028c5cd7824 */ /* 0x004fe800078e02ff */
[CC--:B------:R-:W-:Y:S02]  /*4200*/  LEA R4, P1, R208.reuse, R238.reuse, 0x2 ;  /* 0x000000eed0047211 */ /* 0x0c0fe400078210ff */
[-C--:B------:R-:W-:Y:S02]  /*4210*/  LEA R204, P2, R205, R238.reuse, 0x2 ;  /* 0x000000eecdcc7211 */ /* 0x080fe400078410ff */
[-C--:B------:R-:W-:Y:S01]  /*4220*/  LEA.HI.X.SX32 R5, R208, R239.reuse, 0x2, P1 ;  /* 0x000000efd0057211 */ /* 0x080fe200008f16ff */
[----:B------:R-:W-:Y:S01]  /*4230*/  IMAD R208, R197, 0x30, RZ ;  /* 0x00000030c5d07824 */ /* 0x000fe200078e02ff */
[-C--:B------:R-:W-:Y:S01]  /*4240*/  LEA.HI.X.SX32 R205, R205, R239.reuse, 0x2, P2 ;  /* 0x000000efcdcd7211 */ /* 0x080fe200010f16ff */
[----:B------:R-:W-:Y:S02]  /*4250*/  IMAD R197, R197, 0x38, RZ ;  /* 0x00000038c5c57824 */ /* 0x000fe400078e02ff */
[----:B------:R1:W-:Y:S01]  /*4260*/  REDG.E.ADD.F32.FTZ.RN.STRONG.GPU desc[UR6][R4.64], R7 ;  /* 0x00000007040079a6 */ /* 0x0003e2000c10f386 */
[CC--:B------:R-:W-:Y:S03]  /*4270*/  LEA R6, P1, R208.reuse, R238.reuse, 0x2 ;  /* 0x000000eed0067211 */ /* 0x0c0fe600078210ff */
[----:B------:R2:W-:Y:S04]  /*4280*/  REDG.E.ADD.F32.FTZ.RN.STRONG.GPU desc[UR6][R206.64], R8 ;  /* 0x00000008ce0079a6 */ /* 0x0005e8000c10f386 */
[----:B------:R3:W-:Y:S01]  /*4290*/  REDG.E.ADD.F32.FTZ.RN.STRONG.GPU desc[UR6][R204.64], R9 ;  /* 0x00000009cc0079a6 */ /* 0x0007e2000c10f386 */
[-C--:B-1----:R-:W-:Y:S02]  /*42a0*/  LEA.HI.X.SX32 R7, R208, R239.reuse, 0x2, P1 ;  /* 0x000000efd0077211 */ /* 0x082fe400008f16ff */
[CC--:B------:R-:W-:Y:S01]  /*42b0*/  LEA R4, P0, R197.reuse, R238.reuse, 0x2 ;  /* 0x000000eec5047211 */ /* 0x0c0fe200078010ff */
[----:B--2---:R-:W-:Y:S02]  /*42c0*/  VIADD R206, R196, 0x20 ;  /* 0x00000020c4ce7836 */ /* 0x004fe40000000000 */
[----:B------:R1:W-:Y:S01]  /*42d0*/  REDG.E.ADD.F32.FTZ.RN.STRONG.GPU desc[UR6][R6.64], R10 ;  /* 0x0000000a060079a6 */ /* 0x0003e2000c10f386 */
[-C--:B------:R-:W-:Y:S02]  /*42e0*/  LEA.HI.X.SX32 R5, R197, R239.reuse, 0x2, P0 ;  /* 0x000000efc5057211 */ /* 0x080fe400000f16ff */
[CC--:B------:R-:W-:Y:S03]  /*42f0*/  LEA R8, P0, R206.reuse, R238.reuse, 0x2 ;  /* 0x000000eece087211 */ /* 0x0c0fe600078010ff */
[----:B------:R2:W-:Y:S01]  /*4300*/  REDG.E.ADD.F32.FTZ.RN.STRONG.GPU desc[UR6][R4.64], R11 ;  /* 0x0000000b040079a6 */ /* 0x0005e2000c10f386 */
[-C--:B---3--:R-:W-:Y:S03]  /*4310*/  LEA.HI.X.SX32 R9, R206, R239.reuse, 0x2, P0 ;  /* 0x000000efce097211 */ /* 0x088fe600000f16ff */
[----:B------:R3:W-:Y:S04]  /*4320*/  REDG.E.ADD.F32.FTZ.RN.STRONG.GPU desc[UR6][R238.64+0x80], R48 ;  /* 0x00008030ee0079a6 */ /* 0x0007e8000c10f386 */
[----:B------:R4:W-:Y:S04]  /*4330*/  REDG.E.ADD.F32.FTZ.RN.STRONG.GPU desc[UR6][R198.64+0x80], R49 ;  /* 0x00008031c60079a6 */ /* 0x0009e8000c10f386 */
[----:B------:R4:W-:Y:S01]  /*4340*/  REDG.E.ADD.F32.FTZ.RN.STRONG.GPU desc[UR6][R8.64], R50 ;  /* 0x00000032080079a6 */ /* 0x0009e2000c10f386 */
[C---:B-1----:R-:W-:Y:S05]  /*4350*/  IMAD.IADD R7, R0.reuse, 0x1, R206 ;  /* 0x0000000100077824 */ /* 0x042fea00078e02ce */
[CC--:B------:R-:W-:Y:S01]  /*4360*/  LEA R6, P1, R7.reuse, R238.reuse, 0x2 ;  /* 0x000000ee07067211 */ /* 0x0c0fe200078210ff */
[C---:B--2---:R-:W-:Y:S03]  /*4370*/  IMAD.IADD R4, R0.reuse, 0x1, R7 ;  /* 0x0000000100047824 */ /* 0x044fe600078e0207 */
[-C--:B------:R-:W-:Y:S01]  /*4380*/  LEA.HI.X.SX32 R7, R7, R239.reuse, 0x2, P1 ;  /* 0x000000ef07077211 */ /* 0x080fe200008f16ff */
[----:B------:R-:W-:Y:S01]  /*4390*/  IMAD.IADD R5, R0, 0x1, R4 ;  /* 0x0000000100057824 */ /* 0x000fe200078e0204 */
[CC--:B---3--:R-:W-:Y:S03]  /*43a0*/  LEA R48, P0, R4.reuse, R238.reuse, 0x2 ;  /* 0x000000ee04307211 */ /* 0x0c8fe600078010ff */
        /* <DEDUP_REMOVED lines=155> */
[-C--:B------:R-:W-:Y:S03]  /*4d60*/  LEA.HI.X.SX32 R9, R196, R239.reuse, 0x2, P0 ;  /* 0x000000efc4097211 */ /* 0x080fe600000f16ff */
[----:B------:R-:W-:Y:S01]  /*4d70*/  IMAD.IADD R4, R0, 0x1, R5 ;  /* 0x0000000100047824 */ /* 0x000fe200078e0205 */
[CC--:B------:R-:W-:Y:S02]  /*4d80*/  LEA R44, P0, R6.reuse, R238.reuse, 0x2 ;  /* 0x000000ee062c7211 */ /* 0x0c0fe400078010ff */
[CC--:B------:R-:W-:Y:S01]  /*4d90*/  LEA R10, P2, R5.reuse, R238.reuse, 0x2 ;  /* 0x000000ee050a7211 */ /* 0x0c0fe200078410ff */
[----:B------:R1:W-:Y:S01]  /*4da0*/  REDG.E.ADD.F32.FTZ.RN.STRONG.GPU desc[UR6][R8.64], R98 ;  /* 0x00000062080079a6 */ /* 0x0003e2000c10f386 */
[-C--:B------:R-:W-:Y:S01]  /*4db0*/  LEA.HI.X.SX32 R45, R6, R239.reuse, 0x2, P0 ;  /* 0x000000ef062d7211 */ /* 0x080fe200000f16ff */
[----:B------:R-:W-:Y:S01]  /*4dc0*/  IMAD.IADD R0, R0, 0x1, R4 ;  /* 0x0000000100007824 */ /* 0x000fe200078e0204 */
[-C--:B------:R-:W-:Y:S01]  /*4dd0*/  LEA.HI.X.SX32 R11, R5, R239.reuse, 0x2, P2 ;  /* 0x000000ef050b7211 */ /* 0x080fe200010f16ff */
[----:B------:R-:W-:Y:S03]  /*4de0*/  REDG.E.ADD.F32.FTZ.RN.STRONG.GPU desc[UR6][R46.64], R99 ;  /* 0x000000632e0079a6 */ /* 0x000fe6000c10f386 */
[CC--:B------:R-:W-:Y:S01]  /*4df0*/  LEA R6, P0, R0.reuse, R238.reuse, 0x2 ;  /* 0x000000ee00067211 */ /* 0x0c0fe200078010ff */
[----:B------:R-:W-:Y:S03]  /*4e00*/  REDG.E.ADD.F32.FTZ.RN.STRONG.GPU desc[UR6][R44.64], R92 ;  /* 0x0000005c2c0079a6 */ /* 0x000fe6000c10f386 */
[-C--:B------:R-:W-:Y:S01]  /*4e10*/  LEA.HI.X.SX32 R7, R0, R239.reuse, 0x2, P0 ;  /* 0x000000ef00077211 */ /* 0x080fe200000f16ff */
        /* <DEDUP_REMOVED lines=55> */
[----:B------:R-:W-:Y:S08]  /*5190*/  BAR.SYNC.DEFER_BLOCKING 0x0 ;  /* 0x0000000000007b1d */ /* 0x000ff00000010000 */
        /* <DEDUP_REMOVED lines=11> */
[----:B------:R1:W-:Y:S01]  /*5250*/  LDGSTS.E.BYPASS.LTC128B.128 [R237], desc[UR6][R242.64] ;  /* 0x00000000f2ed7fae */ /* 0x0003e2000b901d46 */
        /* <DEDUP_REMOVED lines=9> */
.L_x_158:
[----:B------:R-:W-:Y:S01]  /*52f0*/  ISETP.LT.AND P0, PT, RZ, UR8, PT ;  /* 0x00000008ff007c0c */ /* 0x000fe2000bf01270 */
[----:B------:R-:W-:Y:S11]  /*5300*/  UIADD3 UR8, UR8, -0x1, URZ ;  /* 0xffffffff08087890 */ /* 0x000ff6000fffe03f */
[----:B------:R-:W-:Y:S01]  /*5310*/  @!UPT UIADD3 URZ, URZ, URZ, URZ ;  /* 0x0000003f3f3ff290 */ /* 0x000fe2000fffe03f */
[----:B------:R-:W-:Y:S05]  /*5320*/  @P0 BRA `(.L_x_159) ;  /* 0xffffffd400e00947 */ /* 0x000fea000383ffff */
[----:B------:R-:W-:Y:S01]  /*5330*/  BAR.SYNC.DEFER_BLOCKING 0x0 ;  /* 0x0000000000007b1d */ /* 0x000fe20000010000 */
[----:B------:R-:W-:Y:S01]  /*5340*/  F2FP.BF16.F32.PACK_AB R12, R13, R12 ;  /* 0x0000000c0d0c723e */ /* 0x000fe200000010ff */
[----:B------:R-:W-:Y:S01]  /*5350*/  UISETP.NE.AND UP0, UPT, UR22, -0x1, UPT ;  /* 0xffffffff1600788c */ /* 0x000fe2000bf05270 */
[----:B------:R-:W-:Y:S02]  /*5360*/  F2FP.BF16.F32.PACK_AB R14, R15, R14 ;  /* 0x0000000e0f0e723e */ /* 0x000fe400000010ff */
[----:B------:R-:W-:Y:S01]  /*5370*/  F2FP.BF16.F32.PACK_AB R16, R17, R16 ;  /* 0x000000101110723e */ /* 0x000fe200000010ff */
[----:B------:R-:W-:Y:S01]  /*5380*/  ULDC UR8, c[0x0][0x390] ;  /* 0x0000e40000087ab9 */ /* 0x000fe20000000800 */
        /* <DEDUP_REMOVED lines=17> */
[----:B------:R2:W-:Y:S01]  /*54a0*/  STS [R252+0x4000], R12 ;  /* 0x0040000cfc007388 */ /* 0x0005e20000000800 */
        /* <DEDUP_REMOVED lines=9> */
[----:B-1----:R-:W-:Y:S01]  /*5540*/  FMUL.FTZ R5, R131, UR8 ;  /* 0x0000000883057c20 */ /* 0x002fe20008410000 */
[----:B------:R-:W-:Y:S01]  /*5550*/  FMUL.FTZ R124, R124, UR8 ;  /* 0x000000087c7c7c20 */ /* 0x000fe20008410000 */
[----:B------:R1:W-:Y:S01]  /*5560*/  STS [R252+0x4c00], R18 ;  /* 0x004c0012fc007388 */ /* 0x0003e20000000800 */
[----:B------:R-:W-:Y:S01]  /*5570*/  FMUL.FTZ R4, R125, UR8 ;  /* 0x000000087d047c20 */ /* 0x000fe20008410000 */
[----:B------:R-:W-:Y:S01]  /*5580*/  FMUL.FTZ R126, R126, UR8 ;  /* 0x000000087e7e7c20 */ /* 0x000fe20008410000 */
[----:B------:R-:W-:Y:S01]  /*5590*/  FMUL.FTZ R0, R127, UR8 ;  /* 0x000000087f007c20 */ /* 0x000fe20008410000 */
[----:B------:R-:W-:Y:S01]  /*55a0*/  F2FP.BF16.F32.PACK_AB R24, R25, R24 ;  /* 0x000000181918723e */ /* 0x000fe200000010ff */
[----:B------:R-:W-:Y:S01]  /*55b0*/  @UP0 UIADD3 UR10, UR17, UR22, URZ ;  /* 0x00000016110a0290 */ /* 0x000fe2000fffe03f */
[----:B------:R-:W-:Y:S01]  /*55c0*/  F2FP.BF16.F32.PACK_AB R26, R27, R26 ;  /* 0x0000001a1b1a723e */ /* 0x000fe200000010ff */
[----:B------:R-:W-:Y:S01]  /*55d0*/  @UP0 UIADD3 UR12, UR17, UR22, URZ ;  /* 0x00000016110c0290 */ /* 0x000fe2000fffe03f */
[----:B------:R-:W-:Y:S01]  /*55e0*/  F2FP.BF16.F32.PACK_AB R20, R21, R20 ;  /* 0x000000141514723e */ /* 0x000fe200000010ff */
[----:B------:R1:W-:Y:S01]  /*55f0*/  STS [R252+0x5000], R24 ;  /* 0x00500018fc007388 */ /* 0x0003e20000000800 */
[----:B------:R-:W-:Y:S01]  /*5600*/  F2FP.BF16.F32.PACK_AB R22, R23, R22 ;  /* 0x000000161716723e */ /* 0x000fe200000010ff */
[----:B------:R-:W-:Y:S01]  /*5610*/  @UP0 ULDC.64 UR18, c[0x0][0x458] ;  /* 0x0001160000120ab9 */ /* 0x000fe20000000a00 */
[----:B------:R-:W-:Y:S01]  /*5620*/  F2FP.BF16.F32.PACK_AB R28, R29, R28 ;  /* 0x0000001c1d1c723e */ /* 0x000fe200000010ff */
[----:B--2---:R-:W-:Y:S01]  /*5630*/  FMUL.FTZ R12, R109, UR8 ;  /* 0x000000086d0c7c20 */ /* 0x004fe20008410000 */
[----:B------:R-:W-:Y:S01]  /*5640*/  F2FP.BF16.F32.PACK_AB R30, R31, R30 ;  /* 0x0000001e1f1e723e */ /* 0x000fe200000010ff */
[----:B------:R2:W-:Y:S01]  /*5650*/  STS [R252+0x5400], R26 ;  /* 0x0054001afc007388 */ /* 0x0005e20000000800 */
[----:B------:R-:W-:Y:S01]  /*5660*/  F2FP.BF16.F32.PACK_AB R32, R33, R32 ;  /* 0x000000202120723e */ /* 0x000fe200000010ff */
[----:B---3--:R-:W-:Y:S01]  /*5670*/  FMUL.FTZ R14, R113, UR8 ;  /* 0x00000008710e7c20 */ /* 0x008fe20008410000 */
[----:B------:R-:W-:Y:S01]  /*5680*/  F2FP.BF16.F32.PACK_AB R34, R35, R34 ;  /* 0x000000222322723e */ /* 0x000fe200000010ff */
[----:B------:R2:W-:Y:S01]  /*5690*/  STS [R252+0x5800], R20 ;  /* 0x00580014fc007388 */ /* 0x0005e20000000800 */
[----:B------:R-:W-:Y:S01]  /*56a0*/  F2FP.BF16.F32.PACK_AB R40, R41, R40 ;  /* 0x000000282928723e */ /* 0x000fe200000010ff */
[----:B----4-:R-:W-:Y:S01]  /*56b0*/  FMUL.FTZ R16, R105, UR8 ;  /* 0x0000000869107c20 */ /* 0x010fe20008410000 */
[----:B------:R-:W-:Y:S01]  /*56c0*/  F2FP.BF16.F32.PACK_AB R42, R43, R42 ;  /* 0x0000002a2b2a723e */ /* 0x000fe200000010ff */
[----:B------:R2:W-:Y:S01]  /*56d0*/  STS [R252+0x5c00], R22 ;  /* 0x005c0016fc007388 */ /* 0x0005e20000000800 */
[----:B------:R-:W-:Y:S01]  /*56e0*/  F2FP.BF16.F32.PACK_AB R36, R37, R36 ;  /* 0x000000242524723e */ /* 0x000fe200000010ff */
[----:B-1----:R-:W-:Y:S01]  /*56f0*/  FMUL.FTZ R18, R101, UR8 ;  /* 0x0000000865127c20 */ /* 0x002fe20008410000 */
[----:B------:R-:W-:Y:S01]  /*5700*/  F2FP.BF16.F32.PACK_AB R38, R39, R38 ;  /* 0x000000262726723e */ /* 0x000fe200000010ff */
[----:B------:R2:W-:Y:S01]  /*5710*/  STS [R252+0x6000], R28 ;  /* 0x0060001cfc007388 */ /* 0x0005e20000000800 */
[----:B------:R-:W-:Y:S01]  /*5720*/  F2FP.BF16.F32.PACK_AB R17, R17, R102 ;  /* 0x000000661111723e */ /* 0x000fe200000010ff */
[----:B------:R-:W-:Y:S01]  /*5730*/  @UP0 ULDC.64 UR14, c[0x0][0x450] ;  /* 0x00011400000e0ab9 */ /* 0x000fe20000000a00 */
[----:B------:R-:W-:Y:S01]  /*5740*/  F2FP.BF16.F32.PACK_AB R18, R18, R100 ;  /* 0x000000641212723e */ /* 0x000fe200000010ff */
[----:B------:R2:W-:Y:S01]  /*5750*/  STS [R252+0x6400], R30 ;  /* 0x0064001efc007388 */ /* 0x0005e20000000800 */
[----:B------:R-:W-:Y:S01]  /*5760*/  F2FP.BF16.F32.PACK_AB R16, R16, R104 ;  /* 0x000000681010723e */ /* 0x000fe200000010ff */
[----:B------:R-:W-:Y:S01]  /*5770*/  @UP0 UIMAD.WIDE.U32 UR8, UR10, UR18, URZ ;  /* 0x000000120a0802a5 */ /* 0x000fe2000f8e003f */
[----:B------:R-:W-:Y:S01]  /*5780*/  F2FP.BF16.F32.PACK_AB R15, R15, R106 ;  /* 0x0000006a0f0f723e */ /* 0x000fe200000010ff */
[----:B------:R2:W-:Y:S01]  /*5790*/  STS [R252+0x7000], R40 ;  /* 0x00700028fc007388 */ /* 0x0005e20000000800 */
[----:B------:R-:W-:Y:S01]  /*57a0*/  F2FP.BF16.F32.PACK_AB R14, R14, R112 ;  /* 0x000000700e0e723e */ /* 0x000fe200000010ff */
[----:B------:R-:W-:Y:S01]  /*57b0*/  @UP0 UIMAD UR13, UR10, UR19, URZ ;  /* 0x000000130a0d02a4 */ /* 0x000fe2000f8e023f */
        /* <DEDUP_REMOVED lines=11> */
[----:B------:R-:W-:Y:S01]  /*5870*/  @UP0 UIADD3 UR22, UR9, UR13, URZ ;  /* 0x0000000d09160290 */ /* 0x000fe2000fffe03f */
[----:B------:R-:W-:Y:S01]  /*5880*/  F2FP.BF16.F32.PACK_AB R7, R7, R122 ;  /* 0x0000007a0707723e */ /* 0x000fe200000010ff */
[----:B------:R2:W-:Y:S01]  /*5890*/  STS [R252+0x7800], R36 ;  /* 0x00780024fc007388 */ /* 0x0005e20000000800 */
[----:B------:R-:W-:Y:S01]  /*58a0*/  F2FP.BF16.F32.PACK_AB R6, R6, R128 ;  /* 0x000000800606723e */ /* 0x000fe200000010ff */
[----:B------:R-:W-:Y:S01]  /*58b0*/  @UP0 UIADD3 UR21, UR11, UR12, URZ ;  /* 0x0000000c0b150290 */ /* 0x000fe2000fffe03f */
[----:B------:R-:W-:Y:S01]  /*58c0*/  F2FP.BF16.F32.PACK_AB R5, R5, R130 ;  /* 0x000000820505723e */ /* 0x000fe200000010ff */
[----:B------:R2:W-:Y:S01]  /*58d0*/  STS [R252+0x7c00], R38 ;  /* 0x007c0026fc007388 */ /* 0x0005e20000000800 */
[----:B------:R-:W-:Y:S01]  /*58e0*/  F2FP.BF16.F32.PACK_AB R4, R4, R124 ;  /* 0x0000007c0404723e */ /* 0x000fe200000010ff */
[----:B------:R-:W-:Y:S01]  /*58f0*/  @UP0 UMOV UR16, UR10 ;  /* 0x0000000a00100c82 */ /* 0x000fe20008000000 */
[----:B------:R-:W-:Y:S01]  /*5900*/  F2FP.BF16.F32.PACK_AB R0, R0, R126 ;  /* 0x0000007e0000723e */ /* 0x000fe200000010ff */
[----:B------:R2:W-:Y:S01]  /*5910*/  STS [R252], R18 ;  /* 0x00000012fc007388 */ /* 0x0005e20000000800 */
[----:B------:R-:W-:Y:S01]  /*5920*/  PLOP3.LUT P0, PT, PT, PT, UP0, 0x80, 0x0 ;  /* 0x000000000000781c */ /* 0x000fe20003f0f008 */
[----:B------:R-:W-:-:S02]  /*5930*/  @UP0 UMOV UR13, UR8 ;  /* 0x00000008000d0c82 */ /* 0x000fc40008000000 */
        /* <DEDUP_REMOVED lines=29> */
.L_x_160:
        /* <DEDUP_REMOVED lines=14> */
.L_x_161:
[----:B--2---:R-:W1:Y:S01]  /*5bf0*/  S2R R0, SR_TID.X ;  /* 0x0000000000007919 */ /* 0x004e620000002100 */
[----:B------:R-:W-:Y:S01]  /*5c00*/  UIMAD UR5, UR20, -0x20, UR5 ;  /* 0xffffffe0140578a4 */ /* 0x000fe2000f8e0205 */
[----:B------:R-:W2:Y:S01]  /*5c10*/  S2R R4, SR_TID.X ;  /* 0x0000000000047919 */ /* 0x000ea20000002100 */
[----:B------:R-:W-:Y:S01]  /*5c20*/  BAR.SYNC.DEFER_BLOCKING 0x0 ;  /* 0x0000000000007b1d */ /* 0x000fe20000010000 */
[----:B-1----:R-:W-:-:S04]  /*5c30*/  SHF.R.S32.HI R0, RZ, 0x1f, R0 ;  /* 0x0000001fff007819 */ /* 0x002fc80000011400 */
[----:B--2---:R-:W-:-:S04]  /*5c40*/  LEA.HI R0, R0, R4, RZ, 0x3 ;  /* 0x0000000400007211 */ /* 0x004fc800078f18ff */
[----:B------:R-:W-:-:S04]  /*5c50*/  SHF.R.S32.HI R0, RZ, 0x3, R0 ;  /* 0x00000003ff007819 */ /* 0x000fc80000011400 */
[----:B------:R-:W-:-:S13]  /*5c60*/  ISETP.GE.AND P0, PT, R0, UR5, PT ;  /* 0x0000000500007c0c */ /* 0x000fda000bf06270 */
[----:B------:R-:W-:Y:S05]  /*5c70*/  @P0 BRA `(.L_x_162) ;  /* 0x0000000800500947 */ /* 0x000fea0003800000 */
[----:B------:R-:W1:Y:S01]  /*5c80*/  S2R R6, SR_TID.X ;  /* 0x0000000000067919 */ /* 0x000e620000002100 */
[----:B------:R-:W-:Y:S01]  /*5c90*/  USHF.L.U32 UR5, UR20, 0x5, URZ ;  /* 0x0000000514057899 */ /* 0x000fe2000800063f */
[----:B------:R-:W-:Y:S01]  /*5ca0*/  SHF.R.S32.HI R8, RZ, 0x1f, R0 ;  /* 0x0000001fff087819 */ /* 0x000fe20000011400 */
[----:B------:R-:W-:Y:S01]  /*5cb0*/  USHF.R.S32.HI UR11, URZ, 0x1f, UR52 ;  /* 0x0000001f3f0b7899 */ /* 0x000fe20008011434 */
[----:B------:R-:W2:Y:S01]  /*5cc0*/  LDS.128 R40, [R237+0x12000] ;  /* 0x01200000ed287984 */ /* 0x000ea20000000c00 */
[----:B------:R-:W-:Y:S02]  /*5cd0*/  ULDC.64 UR8, c[0x0][0x468] ;  /* 0x00011a0000087ab9 */ /* 0x000fe40000000a00 */
[----:B------:R-:W-:Y:S01]  /*5ce0*/  IMAD.U32 R4, RZ, RZ, UR5 ;  /* 0x00000005ff047e24 */ /* 0x000fe2000f8e00ff */
[----:B------:R-:W-:Y:S01]  /*5cf0*/  IADD3 R0, P0, R0, UR5, RZ ;  /* 0x0000000500007c10 */ /* 0x000fe2000ff1e0ff */
[----:B------:R-:W3:Y:S01]  /*5d00*/  LDS.128 R16, [R237+0x11000] ;  /* 0x01100000ed107984 */ /* 0x000ee20000000c00 */
[----:B------:R-:W-:-:S02]  /*5d10*/  UIMAD UR5, UR11, UR8, URZ ;  /* 0x000000080b0572a4 */ /* 0x000fc4000f8e023f */
[----:B------:R-:W-:Y:S01]  /*5d20*/  LEA.HI.X.SX32 R8, R4, R8, 0x1, P0 ;  /* 0x0000000804087211 */ /* 0x000fe200000f0eff */
[----:B------:R-:W4:Y:S01]  /*5d30*/  LDS.128 R12, [R237+0x10000] ;  /* 0x01000000ed0c7984 */ /* 0x000f220000000c00 */
[----:B------:R-:W-:-:S03]  /*5d40*/  UIMAD UR10, UR52, UR9, UR5 ;  /* 0x00000009340a72a4 */ /* 0x000fc6000f8e0205 */
[----:B------:R-:W4:Y:S01]  /*5d50*/  LDS.128 R20, [R237+0x13000] ;  /* 0x01300000ed147984 */ /* 0x000f220000000c00 */
[C---:B------:R-:W-:Y:S02]  /*5d60*/  IMAD R9, R8.reuse, UR14, RZ ;  /* 0x0000000e08097c24 */ /* 0x040fe4000f8e02ff */
[----:B------:R-:W-:Y:S01]  /*5d70*/  IMAD R8, R8, UR18, RZ ;  /* 0x0000001208087c24 */ /* 0x000fe2000f8e02ff */
[----:B------:R-:W4:Y:S01]  /*5d80*/  LDS.128 R32, [R237+0x16000] ;  /* 0x01600000ed207984 */ /* 0x000f220000000c00 */
[----:B------:R-:W-:-:S03]  /*5d90*/  IMAD R9, R0, UR15, R9 ;  /* 0x0000000f00097c24 */ /* 0x000fc6000f8e0209 */
[----:B------:R-:W4:Y:S04]  /*5da0*/  LDS.128 R28, [R237+0x15000] ;  /* 0x01500000ed1c7984 */ /* 0x000f280000000c00 */
[----:B------:R-:W4:Y:S01]  /*5db0*/  LDS.128 R24, [R237+0x14000] ;  /* 0x01400000ed187984 */ /* 0x000f220000000c00 */
[----:B-1----:R-:W-:-:S03]  /*5dc0*/  SHF.R.S32.HI R5, RZ, 0x1f, R6 ;  /* 0x0000001fff057819 */ /* 0x002fc60000011406 */
[----:B------:R-:W1:Y:S01]  /*5dd0*/  LDS.128 R36, [R237+0x17000] ;  /* 0x01700000ed247984 */ /* 0x000e620000000c00 */
[----:B------:R-:W-:-:S04]  /*5de0*/  LEA.HI R5, R5, R6, RZ, 0x3 ;  /* 0x0000000605057211 */ /* 0x000fc800078f18ff */
[----:B------:R-:W-:-:S05]  /*5df0*/  LOP3.LUT R5, R5, 0xfffffff8, RZ, 0xc0, !PT ;  /* 0xfffffff805057812 */ /* 0x000fca00078ec0ff */
[----:B------:R-:W-:-:S04]  /*5e00*/  IMAD.IADD R5, R6, 0x1, -R5 ;  /* 0x0000000106057824 */ /* 0x000fc800078e0a05 */
[----:B------:R-:W-:-:S05]  /*5e10*/  IMAD.SHL.U32 R4, R5, 0x8, RZ ;  /* 0x0000000805047824 */ /* 0x000fca00078e00ff */
[----:B------:R-:W-:-:S03]  /*5e20*/  SHF.R.S32.HI R5, RZ, 0x1f, R4 ;  /* 0x0000001fff057819 */ /* 0x000fc60000011404 */
[----:B------:R-:W-:-:S04]  /*5e30*/  IMAD.WIDE.U32 R6, R0, UR14, R4 ;  /* 0x0000000e00067c25 */ /* 0x000fc8000f8e0004 */
[----:B------:R-:W-:Y:S01]  /*5e40*/  IMAD.WIDE.U32 R4, R0, UR18, R4 ;  /* 0x0000001200047c25 */ /* 0x000fe2000f8e0004 */
[----:B------:R-:W-:-:S03]  /*5e50*/  IADD3 R6, P0, R6, UR16, RZ ;  /* 0x0000001006067c10 */ /* 0x000fc6000ff1e0ff */
[----:B------:R-:W-:Y:S01]  /*5e60*/  IMAD R0, R0, UR19, R8 ;  /* 0x0000001300007c24 */ /* 0x000fe2000f8e0208 */
[----:B------:R-:W-:Y:S02]  /*5e70*/  IADD3.X R7, R7, UR21, R9, P0, !PT ;  /* 0x0000001507077c10 */ /* 0x000fe400087fe409 */
[----:B------:R-:W-:Y:S01]  /*5e80*/  IADD3 R8, P0, R4, UR13, RZ ;  /* 0x0000000d04087c10 */ /* 0x000fe2000ff1e0ff */
[----:B------:R-:W-:Y:S01]  /*5e90*/  IMAD.U32 R4, RZ, RZ, UR8 ;  /* 0x00000008ff047e24 */ /* 0x000fe2000f8e00ff */
[----:B------:R-:W-:Y:S02]  /*5ea0*/  ULDC.64 UR8, c[0x0][0x470] ;  /* 0x00011c0000087ab9 */ /* 0x000fe40000000a00 */
[----:B------:R-:W-:Y:S01]  /*5eb0*/  UIMAD UR5, UR11, UR8, URZ ;  /* 0x000000080b0572a4 */ /* 0x000fe2000f8e023f */
[----:B------:R-:W-:Y:S01]  /*5ec0*/  IADD3.X R9, R5, UR22, R0, P0, !PT ;  /* 0x0000001605097c10 */ /* 0x000fe200087fe400 */
[----:B------:R-:W-:Y:S02]  /*5ed0*/  IMAD.WIDE.U32 R4, R4, UR52, R6 ;  /* 0x0000003404047c25 */ /* 0x000fe4000f8e0006 */
[----:B------:R-:W-:-:S02]  /*5ee0*/  UIMAD UR5, UR52, UR9, UR5 ;  /* 0x00000009340572a4 */ /* 0x000fc4000f8e0205 */
[----:B------:R-:W-:Y:S01]  /*5ef0*/  IMAD.U32 R0, RZ, RZ, UR8 ;  /* 0x00000008ff007e24 */ /* 0x000fe2000f8e00ff */
[----:B------:R-:W-:Y:S01]  /*5f00*/  ULDC.64 UR8, c[0x0][0x3f0] ;  /* 0x0000fc0000087ab9 */ /* 0x000fe20000000a00 */
[----:B------:R-:W-:Y:S01]  /*5f10*/  VIADD R5, R5, UR10 ;  /* 0x0000000a05057c36 */ /* 0x000fe20008000000 */
[----:B------:R-:W-:Y:S01]  /*5f20*/  LEA R6, P0, R4, UR8, 0x1 ;  /* 0x0000000804067c11 */ /* 0x000fe2000f8008ff */
[----:B------:R-:W-:-:S03]  /*5f30*/  IMAD.WIDE.U32 R8, R0, UR52, R8 ;  /* 0x0000003400087c25 */ /* 0x000fc6000f8e0008 */
[----:B------:R-:W-:Y:S01]  /*5f40*/  LEA.HI.X R7, R4, UR9, R5, 0x1, P0 ;  /* 0x0000000904077c11 */ /* 0x000fe200080f0c05 */
[----:B------:R-:W-:Y:S01]  /*5f50*/  ULDC.64 UR8, c[0x0][0x3f8] ;  /* 0x0000fe0000087ab9 */ /* 0x000fe20000000a00 */
[----:B------:R-:W-:Y:S01]  /*5f60*/  VIADD R0, R9, UR5 ;  /* 0x0000000509007c36 */ /* 0x000fe20008000000 */
[C---:B------:R-:W-:Y:S02]  /*5f70*/  LEA R4, P0, R8.reuse, UR8, 0x1 ;  /* 0x0000000808047c11 */ /* 0x040fe4000f8008ff */
[----:B--2---:R2:W-:Y:S02]  /*5f80*/  STG.E.128 desc[UR6][R6.64+0x100], R40 ;  /* 0x0001002806007986 */ /* 0x0045e4000c101d06 */
[----:B------:R-:W-:Y:S02]  /*5f90*/  LEA.HI.X R5, R8, UR9, R0, 0x1, P0 ;  /* 0x0000000908057c11 */ /* 0x000fe400080f0c00 */
[----:B---3--:R2:W-:Y:S04]  /*5fa0*/  STG.E.128 desc[UR6][R6.64+0x80], R16 ;  /* 0x0000801006007986 */ /* 0x0085e8000c101d06 */
[----:B----4-:R2:W-:Y:S04]  /*5fb0*/  STG.E.128 desc[UR6][R6.64], R12 ;  /* 0x0000000c06007986 */ /* 0x0105e8000c101d06 */
[----:B------:R2:W-:Y:S04]  /*5fc0*/  STG.E.128 desc[UR6][R6.64+0x180], R20 ;  /* 0x0001801406007986 */ /* 0x0005e8000c101d06 */
[----:B------:R2:W-:Y:S04]  /*5fd0*/  STG.E.128 desc[UR6][R4.64+0x100], R32 ;  /* 0x0001002004007986 */ /* 0x0005e8000c101d06 */
[----:B------:R2:W-:Y:S04]  /*5fe0*/  STG.E.128 desc[UR6][R4.64+0x80], R28 ;  /* 0x0000801c04007986 */ /* 0x0005e8000c101d06 */
[----:B------:R2:W-:Y:S04]  /*5ff0*/  STG.E.128 desc[UR6][R4.64], R24 ;  /* 0x0000001804007986 */ /* 0x0005e8000c101d06 */
[----:B-1----:R2:W-:Y:S01]  /*6000*/  STG.E.128 desc[UR6][R4.64+0x180], R36 ;  /* 0x0001802404007986 */ /* 0x0025e2000c101d06 */
[----:B------:R-:W-:Y:S05]  /*6010*/  BRA `(.L_x_162) ;  /* 0x0000000400687947 */ /* 0x000fea0003800000 */
.L_x_152:
[----:B------:R-:W1:Y:S01]  /*6020*/  S2R R0, SR_TID.X ;  /* 0x0000000000007919 */ /* 0x000e620000002100 */
[----:B------:R-:W-:Y:S02]  /*6030*/  UISETP.NE.AND UP0, UPT, UR22, -0x1, UPT ;  /* 0xffffffff1600788c */ /* 0x000fe4000bf05270 */
[----:B------:R-:W-:Y:S01]  /*6040*/  UIMAD UR13, UR20, -0x20, UR5 ;  /* 0xffffffe0140d78a4 */ /* 0x000fe2000f8e0205 */
[----:B------:R-:W2:Y:S03]  /*6050*/  S2R R7, SR_TID.X ;  /* 0x0000000000077919 */ /* 0x000ea60000002100 */
[----:B------:R-:W-:-:S05]  /*6060*/  PLOP3.LUT P0, PT, PT, PT, UP0, 0x80, 0x0 ;  /* 0x000000000000781c */ /* 0x000fca0003f0f008 */
[----:B------:R-:W-:Y:S02]  /*6070*/  @UP0 UIADD3 UR12, UR17, UR22, URZ ;  /* 0x00000016110c0290 */ /* 0x000fe4000fffe03f */
[----:B------:R-:W-:Y:S01]  /*6080*/  @UP0 UIADD3 UR5, UR17, UR22, URZ ;  /* 0x0000001611050290 */ /* 0x000fe2000fffe03f */
[----:B------:R-:W-:Y:S01]  /*6090*/  @UP0 ULDC.64 UR14, c[0x0][0x450] ;  /* 0x00011400000e0ab9 */ /* 0x000fe20000000a00 */
[----:B------:R-:W-:Y:S01]  /*60a0*/  @UP0 ULDC.64 UR18, c[0x0][0x458] ;  /* 0x0001160000120ab9 */ /* 0x000fe20000000a00 */
[----:B------:R-:W-:Y:S02]  /*60b0*/  @UP0 UIMAD.WIDE.U32 UR10, UR12, UR14, URZ ;  /* 0x0000000e0c0a02a5 */ /* 0x000fe4000f8e003f */
[----:B------:R-:W-:Y:S02]  /*60c0*/  @UP0 UIMAD.WIDE.U32 UR8, UR5, UR18, URZ ;  /* 0x00000012050802a5 */ /* 0x000fe4000f8e003f */
[----:B------:R-:W-:Y:S02]  /*60d0*/  @UP0 UIMAD UR5, UR5, UR19, URZ ;  /* 0x00000013050502a4 */ /* 0x000fe4000f8e023f */
[----:B------:R-:W-:-:S02]  /*60e0*/  @UP0 UIMAD UR12, UR12, UR15, URZ ;  /* 0x0000000f0c0c02a4 */ /* 0x000fc4000f8e023f */
[----:B------:R-:W-:Y:S02]  /*60f0*/  @UP0 UIADD3 UR22, UR9, UR5, URZ ;  /* 0x0000000509160290 */ /* 0x000fe4000fffe03f */
[----:B------:R-:W-:Y:S01]  /*6100*/  @UP0 UIADD3 UR21, UR11, UR12, URZ ;  /* 0x0000000c0b150290 */ /* 0x000fe2000fffe03f */
[----:B------:R-:W-:Y:S01]  /*6110*/  @UP0 UMOV UR16, UR10 ;  /* 0x0000000a00100c82 */ /* 0x000fe20008000000 */
[----:B-1----:R-:W-:-:S04]  /*6120*/  SHF.R.S32.HI R0, RZ, 0x1f, R0 ;  /* 0x0000001fff007819 */ /* 0x002fc80000011400 */
[----:B--2---:R-:W-:-:S04]  /*6130*/  LEA.HI R0, R0, R7, RZ, 0x3 ;  /* 0x0000000700007211 */ /* 0x004fc800078f18ff */
[----:B------:R-:W-:-:S04]  /*6140*/  SHF.R.S32.HI R0, RZ, 0x3, R0 ;  /* 0x00000003ff007819 */ /* 0x000fc80000011400 */
[----:B------:R-:W-:Y:S01]  /*6150*/  ISETP.GE.AND P1, PT, R0, UR13, PT ;  /* 0x0000000d00007c0c */ /* 0x000fe2000bf26270 */
[----:B------:R-:W-:Y:S01]  /*6160*/  @UP0 UMOV UR13, UR8 ;  /* 0x00000008000d0c82 */ /* 0x000fe20008000000 */
[----:B------:R-:W-:Y:S11]  /*6170*/  @P0 BRA `(.L_x_163) ;  /* 0x0000000000340947 */ /* 0x000ff60003800000 */
[----:B------:R-:W-:Y:S01]  /*6180*/  USHF.R.S32.HI UR5, URZ, 0x1f, UR17 ;  /* 0x0000001f3f057899 */ /* 0x000fe20008011411 */
[----:B------:R-:W-:Y:S01]  /*6190*/  ULDC.64 UR14, c[0x0][0x450] ;  /* 0x00011400000e7ab9 */ /* 0x000fe20000000a00 */
[----:B------:R-:W-:Y:S02]  /*61a0*/  USHF.R.S32.HI UR12, URZ, 0x1f, UR44 ;  /* 0x0000001f3f0c7899 */ /* 0x000fe4000801142c */
[----:B------:R-:W-:Y:S02]  /*61b0*/  UIMAD UR5, UR5, UR14, URZ ;  /* 0x0000000e050572a4 */ /* 0x000fe4000f8e023f */
[----:B------:R-:W-:Y:S02]  /*61c0*/  UIMAD.WIDE.U32 UR8, UR17, UR14, URZ ;  /* 0x0000000e110872a5 */ /* 0x000fe4000f8e003f */
[----:B------:R-:W-:Y:S01]  /*61d0*/  UIMAD UR5, UR17, UR15, UR5 ;  /* 0x0000000f110572a4 */ /* 0x000fe2000f8e0205 */
[----:B------:R-:W-:-:S03]  /*61e0*/  ULDC.64 UR10, c[0x0][0x438] ;  /* 0x00010e00000a7ab9 */ /* 0x000fc60000000a00 */
[----:B------:R-:W-:Y:S02]  /*61f0*/  UIADD3 UR9, UR9, UR5, URZ ;  /* 0x0000000509097290 */ /* 0x000fe4000fffe03f */
[----:B------:R-:W-:Y:S02]  /*6200*/  UIMAD UR5, UR12, UR10, URZ ;  /* 0x0000000a0c0572a4 */ /* 0x000fe4000f8e023f */
[----:B------:R-:W-:Y:S02]  /*6210*/  UIMAD.WIDE.U32 UR8, UR44, UR10, UR8 ;  /* 0x0000000a2c0872a5 */ /* 0x000fe4000f8e0008 */
[----:B------:R-:W-:-:S04]  /*6220*/  UIMAD UR5, UR44, UR11, UR5 ;  /* 0x0000000b2c0572a4 */ /* 0x000fc8000f8e0205 */
[----:B------:R-:W-:Y:S01]  /*6230*/  UIADD3 UR21, UR9, UR5, URZ ;  /* 0x0000000509157290 */ /* 0x000fe2000fffe03f */
[----:B------:R-:W-:-:S11]  /*6240*/  UMOV UR16, UR8 ;  /* 0x0000000800107c82 */ /* 0x000fd60008000000 */
.L_x_163:
[----:B------:R-:W-:Y:S05]  /*6250*/  @P0 BRA `(.L_x_164) ;  /* 0x0000000000340947 */ /* 0x000fea0003800000 */
        /* <DEDUP_REMOVED lines=13> */
.L_x_164:
[----:B------:R-:W-:Y:S05]  /*6330*/  @P1 BRA `(.L_x_162) ;  /* 0x0000000000a01947 */ /* 0x000fea0003800000 */
[----:B------:R-:W-:Y:S01]  /*6340*/  SHF.R.S32.HI R6, RZ, 0x1f, R0 ;  /* 0x0000001fff067819 */ /* 0x000fe20000011400 */
[----:B------:R-:W-:Y:S01]  /*6350*/  IMAD.U32 R8, RZ, RZ, UR29 ;  /* 0x0000001dff087e24 */ /* 0x000fe2000f8e00ff */
[----:B------:R-:W-:Y:S01]  /*6360*/  IADD3 R0, P0, R0, UR29, RZ ;  /* 0x0000001d00007c10 */ /* 0x000fe2000ff1e0ff */
[----:B------:R-:W-:Y:S01]  /*6370*/  ULDC.64 UR8, c[0x0][0x468] ;  /* 0x00011a0000087ab9 */ /* 0x000fe20000000a00 */
[----:B------:R-:W-:Y:S01]  /*6380*/  ULDC.64 UR10, c[0x0][0x3f0] ;  /* 0x0000fc00000a7ab9 */ /* 0x000fe20000000a00 */
[----:B------:R-:W-:Y:S01]  /*6390*/  UIMAD UR5, UR61, UR8, URZ ;  /* 0x000000083d0572a4 */ /* 0x000fe2000f8e023f */
[----:B------:R-:W-:Y:S01]  /*63a0*/  LEA.HI.X.SX32 R8, R8, R6, 0x1, P0 ;  /* 0x0000000608087211 */ /* 0x000fe200000f0eff */
[--C-:B------:R-:W-:Y:S02]  /*63b0*/  IMAD.WIDE.U32 R6, R0, UR14, R4.reuse ;  /* 0x0000000e00067c25 */ /* 0x100fe4000f8e0004 */
[----:B------:R-:W-:Y:S02]  /*63c0*/  UIMAD UR12, UR52, UR9, UR5 ;  /* 0x00000009340c72a4 */ /* 0x000fe4000f8e0205 */
[----:B------:R-:W-:Y:S01]  /*63d0*/  IMAD R9, R8, UR14, RZ ;  /* 0x0000000e08097c24 */ /* 0x000fe2000f8e02ff */
[----:B------:R-:W-:Y:S01]  /*63e0*/  IADD3 R10, P0, R6, UR16, RZ ;  /* 0x00000010060a7c10 */ /* 0x000fe2000ff1e0ff */
[----:B------:R-:W-:-:S04]  /*63f0*/  IMAD.WIDE.U32 R4, R0, UR18, R4 ;  /* 0x0000001200047c25 */ /* 0x000fc8000f8e0004 */
[----:B------:R-:W-:Y:S02]  /*6400*/  IMAD R9, R0, UR15, R9 ;  /* 0x0000000f00097c24 */ /* 0x000fe4000f8e0209 */
[----:B------:R-:W-:-:S03]  /*6410*/  IMAD R8, R8, UR18, RZ ;  /* 0x0000001208087c24 */ /* 0x000fc6000f8e02ff */
[----:B------:R-:W-:Y:S01]  /*6420*/  IADD3.X R11, R7, UR21, R9, P0, !PT ;  /* 0x00000015070b7c10 */ /* 0x000fe200087fe409 */
[----:B------:R-:W-:Y:S01]  /*6430*/  IMAD R0, R0, UR19, R8 ;  /* 0x0000001300007c24 */ /* 0x000fe2000f8e0208 */
[----:B------:R-:W-:Y:S01]  /*6440*/  IADD3 R8, P0, R4, UR13, RZ ;  /* 0x0000000d04087c10 */ /* 0x000fe2000ff1e0ff */
[----:B------:R-:W-:Y:S01]  /*6450*/  IMAD.U32 R4, RZ, RZ, UR8 ;  /* 0x00000008ff047e24 */ /* 0x000fe2000f8e00ff */
[----:B------:R-:W-:Y:S02]  /*6460*/  ULDC.64 UR8, c[0x0][0x470] ;  /* 0x00011c0000087ab9 */ /* 0x000fe40000000a00 */
[----:B------:R-:W-:Y:S01]  /*6470*/  IADD3.X R9, R5, UR22, R0, P0, !PT ;  /* 0x0000001605097c10 */ /* 0x000fe200087fe400 */
[----:B------:R-:W-:Y:S01]  /*6480*/  UIMAD UR5, UR61, UR8, URZ ;  /* 0x000000083d0572a4 */ /* 0x000fe2000f8e023f */
[----:B------:R-:W-:Y:S01]  /*6490*/  MOV R0, UR8 ;  /* 0x0000000800007c02 */ /* 0x000fe20008000f00 */
[----:B------:R-:W-:Y:S02]  /*64a0*/  IMAD.WIDE.U32 R10, R4, UR52, R10 ;  /* 0x00000034040a7c25 */ /* 0x000fe4000f8e000a */
[----:B------:R-:W-:-:S02]  /*64b0*/  UIMAD UR5, UR52, UR9, UR5 ;  /* 0x00000009340572a4 */ /* 0x000fc4000f8e0205 */
[----:B------:R-:W-:Y:S01]  /*64c0*/  IMAD.WIDE.U32 R8, R0, UR52, R8 ;  /* 0x0000003400087c25 */ /* 0x000fe2000f8e0008 */
[----:B------:R-:W-:Y:S01]  /*64d0*/  ULDC.64 UR8, c[0x0][0x3f8] ;  /* 0x0000fe0000087ab9 */ /* 0x000fe20000000a00 */
[----:B------:R-:W-:Y:S02]  /*64e0*/  LEA R6, P1, R10, UR10, 0x1 ;  /* 0x0000000a0a067c11 */ /* 0x000fe4000f8208ff */
[----:B------:R-:W-:Y:S01]  /*64f0*/  VIADD R0, R11, UR12 ;  /* 0x0000000c0b007c36 */ /* 0x000fe20008000000 */
[----:B------:R-:W-:Y:S02]  /*6500*/  IADD3 R5, R9, UR5, RZ ;  /* 0x0000000509057c10 */ /* 0x000fe4000fffe0ff */
[----:B------:R-:W-:Y:S02]  /*6510*/  LEA R4, P0, R8, UR8, 0x1 ;  /* 0x0000000808047c11 */ /* 0x000fe4000f8008ff */
[----:B------:R-:W-:Y:S02]  /*6520*/  LEA.HI.X R7, R10, UR11, R0, 0x1, P1 ;  /* 0x0000000b0a077c11 */ /* 0x000fe400088f0c00 */
[----:B------:R-:W-:-:S03]  /*6530*/  LEA.HI.X R5, R8, UR9, R5, 0x1, P0 ;  /* 0x0000000908057c11 */ /* 0x000fc600080f0c05 */
[----:B------:R1:W-:Y:S04]  /*6540*/  STG.E.128 desc[UR6][R6.64], RZ ;  /* 0x000000ff06007986 */ /* 0x0003e8000c101d06 */
[----:B------:R1:W-:Y:S04]  /*6550*/  STG.E.128 desc[UR6][R6.64+0x80], RZ ;  /* 0x000080ff06007986 */ /* 0x0003e8000c101d06 */
[----:B------:R1:W-:Y:S04]  /*6560*/  STG.E.128 desc[UR6][R6.64+0x100], RZ ;  /* 0x000100ff06007986 */ /* 0x0003e8000c101d06 */
[----:B------:R1:W-:Y:S04]  /*6570*/  STG.E.128 desc[UR6][R6.64+0x180], RZ ;  /* 0x000180ff06007986 */ /* 0x0003e8000c101d06 */
[----:B------:R1:W-:Y:S04]  /*6580*/  STG.E.128 desc[UR6][R4.64], RZ ;  /* 0x000000ff04007986 */ /* 0x0003e8000c101d06 */
[----:B------:R1:W-:Y:S04]  /*6590*/  STG.E.128 desc[UR6][R4.64+0x80], RZ ;  /* 0x000080ff04007986 */ /* 0x0003e8000c101d06 */
[----:B------:R1:W-:Y:S04]  /*65a0*/  STG.E.128 desc[UR6][R4.64+0x100], RZ ;  /* 0x000100ff04007986 */ /* 0x0003e8000c101d06 */
[----:B------:R1:W-:Y:S02]  /*65b0*/  STG.E.128 desc[UR6][R4.64+0x180], RZ ;  /* 0x000180ff04007986 */ /* 0x0003e4000c101d06 */
.L_x_162:
[----:B------:R-:W-:Y:S05]  /*65c0*/  BSYNC B1 ;  /* 0x0000000000017941 */ /* 0x000fea0003800000 */
.L_x_147:
[----:B------:R-:W-:Y:S02]  /*65d0*/  ULDC UR5, c[0x0][0xc] ;  /* 0x0000030000057ab9 */ /* 0x000fe40000000800 */
[----:B------:R-:W-:-:S04]  /*65e0*/  UIADD3 UR20, UR5, UR20, URZ ;  /* 0x0000001405147290 */ /* 0x000fc8000fffe03f */
[----:B------:R-:W-:-:S06]  /*65f0*/  UISETP.GE.AND UP0, UPT, UR20, UR59, UPT ;  /* 0x0000003b1400728c */ /* 0x000fcc000bf06270 */
[----:B------:R-:W-:-:S13]  /*6600*/  PLOP3.LUT P0, PT, PT, PT, UP0, 0x80, 0x0 ;  /* 0x000000000000781c */ /* 0x000fda0003f0f008 */
[----:B------:R-:W-:Y:S05]  /*6610*/  @P0 BRA `(.L_x_165) ;  /* 0x0000000000040947 */ /* 0x000fea0003800000 */
[----:B------:R-:W-:Y:S05]  /*6620*/  BRA `(.L_x_166) ;  /* 0xffffffa4003c7947 */ /* 0x000fea000383ffff */
.L_x_165:
[----:B------:R-:W-:Y:S05]  /*6630*/  EXIT ;  /* 0x000000000000794d */ /* 0x000fea0003800000 */
.L_x_167:
        /* <DEDUP_REMOVED lines=12> */
.L_x_2024:


//--------------------- .text._ZN5flash44flash_bwd_dq_dk_dv_loop_seqk_parallel_kernelI23Flash_bwd_kernel_traitsILi256ELi64ELi32ELi8ELi4ELi1ELi2ELb1ELb1EN7cutlass10bfloat16_tE19Flash_kernel_traitsILi256ELi64ELi32ELi8ES3_EELb0ELb0ELb0ELb0ELb0ELb1ELb1EEEvNS_16Flash_bwd_paramsE --------------------------
	.section	.text._ZN5flash44flash_bwd_dq_dk_dv_loop_seqk_parallel_kernelI23Flash_bwd_kernel_traitsILi256ELi64ELi32ELi8ELi4ELi1ELi2ELb1ELb1EN7cutlass10bfloat16_tE19Flash_kernel_traitsILi256ELi64ELi32ELi8ES3_EELb0ELb0ELb0ELb0ELb0ELb1ELb1EEEvNS_16Flash_bwd_paramsE,"ax",@progbits
	.align	128
        .global         _ZN5flash44flash_bwd_dq_dk_dv_loop_seqk_parallel_kernelI23Flash_bwd_kernel_traitsILi256ELi64ELi32ELi8ELi4ELi1ELi2ELb1ELb1EN7cutlass10bfloat16_tE19Flash_kernel_traitsILi256ELi64ELi32ELi8ES3_EELb0ELb0ELb0ELb0ELb0ELb1ELb1EEEvNS_16Flash_bwd_paramsE
        .type           _ZN5flash44flash_bwd_dq_dk_dv_loop_seqk_parallel_kernelI23Flash_bwd_kernel_traitsILi256ELi64ELi32ELi8ELi4ELi1ELi2ELb1ELb1EN7cutlass10bfloat16_tE19Flash_kernel_traitsILi256ELi64ELi32ELi8ES3_EELb0ELb0ELb0ELb0ELb0ELb1ELb1EEEvNS_16Flash_bwd_paramsE,@function
        .size           _ZN5flash44flash_bwd_dq_dk_dv_loop_seqk_parallel_kernelI23Flash_bwd_kernel_traitsILi256ELi64ELi32ELi8ELi4ELi1ELi2ELb1ELb1EN7cutlass10bfloat16_tE19Flash_kernel_traitsILi256ELi64ELi32ELi8ES3_EELb0ELb0ELb0ELb0ELb0ELb1ELb1EEEvNS_16Flash_bwd_paramsE,(.L_x_2025 - _ZN5flash44flash_bwd_dq_dk_dv_loop_seqk_parallel_kernelI23Flash_bwd_kernel_traitsILi256ELi64ELi32ELi8ELi4ELi1ELi2ELb1ELb1EN7cutlass10bfloat16_tE19Flash_kernel_traitsILi256ELi64ELi32ELi8ES3_EELb0ELb0ELb0ELb0ELb0ELb1ELb1EEEvNS_16Flash_bwd_paramsE)
        .other          _ZN5flash44flash_bwd_dq_dk_dv_loop_seqk_parallel_kernelI23Flash_bwd_kernel_traitsILi256ELi64ELi32ELi8ELi4ELi1ELi2ELb1ELb1EN7cutlass10bfloat16_tE19Flash_kernel_traitsILi256ELi64ELi32ELi8ES3_EELb0ELb0ELb0ELb0ELb0ELb1ELb1EEEvNS_16Flash_bwd_paramsE,@"STO_CUDA_ENTRY STV_DEFAULT"
_ZN5flash44flash_bwd_dq_dk_dv_loop_seqk_parallel_kernelI23Flash_bwd_kernel_traitsILi256ELi64ELi32ELi8ELi4ELi1ELi2ELb1ELb1EN7cutlass10bfloat16_tE19Flash_kernel_traitsILi256ELi64ELi32ELi8ES3_EELb0ELb0ELb0ELb0ELb0ELb1ELb1EEEvNS_16Flash_bwd_paramsE:
.text._ZN5flash44flash_bwd_dq_dk_dv_loop_seqk_parallel_kernelI23Flash_bwd_kernel_traitsILi256ELi64ELi32ELi8ELi4ELi1ELi2ELb1ELb1EN7cutlass10bfloat16_tE19Flash_kernel_traitsILi256ELi64ELi32ELi8ES3_EELb0ELb0ELb0ELb0ELb0ELb1ELb1EEEvNS_16Flash_bwd_paramsE:
        /* <DEDUP_REMOVED lines=178> */
.L_x_188:
        /* <DEDUP_REMOVED lines=67> */
.L_x_168:
        /* <DEDUP_REMOVED lines=130> */
.L_x_170:
        /* <DEDUP_REMOVED lines=13> */
.L_x_171:
        /* <DEDUP_REMOVED lines=11> */
.L_x_172:
[----:B------:R-:W-:-:S04]  /*18f0*/  UIMAD UR8, UR44, UR57, UR52 ;  /* 0x000000392c0872a4 */ /* 0x000fc8000f8e0234 */
[----:B------:R-:W-:-:S12]  /*1900*/  UIMAD UR8, UR8, UR56, URZ ;  /* 0x00000038080872a4 */ /* 0x000fd8000f8e023f */
.L_x_173:
        /* <DEDUP_REMOVED lines=114> */
.L_x_176:
[----:B------:R-:W-:Y:S05]  /*2030*/  BSYNC B0 ;  /* 0x0000000000007941 */ /* 0x000fea0003800000 */
.L_x_175:
        /* <DEDUP_REMOVED lines=98> */
.L_x_178:
[----:B------:R-:W-:Y:S05]  /*2660*/  BSYNC B0 ;  /* 0x0000000000007941 */ /* 0x000fea0003800000 */
.L_x_177:
[----:B------:R-:W-:Y:S01]  /*2670*/  IMAD.MOV.U32 R0, RZ, RZ, 0x20 ;  /* 0x00000020ff007424 */ /* 0x000fe200078e00ff */
[----:B------:R-:W-:Y:S01]  /*2680*/  LOP3.LUT P1, RZ, R16, 0x2, RZ, 0xc0, !PT ;  /* 0x0000000210ff7812 */ /* 0x000fe2000782c0ff */
[----:B------:R-:W-:Y:S01]  /*2690*/  IMAD.MOV.U32 R192, RZ, RZ, 0x40 ;  /* 0x00000040ffc07424 */ /* 0x000fe200078e00ff */
[----:B---3--:R-:W-:Y:S01]  /*26a0*/  LEA R4, R234, UR60, 0x1 ;  /* 0x0000003cea047c11 */ /* 0x008fe2000f8e08ff */
[----:B------:R-:W-:Y:S01]  /*26b0*/  ULDC UR18, c[0x0][0x2dc] ;  /* 0x0000b70000127ab9 */ /* 0x000fe20000000800 */
[----:B------:R-:W-:Y:S01]  /*26c0*/  SEL R0, R0, 0xffffffe0, !P1 ;  /* 0xffffffe000007807 */ /* 0x000fe20004800000 */
[----:B------:R-:W0:Y:S04]  /*26d0*/  LDGDEPBAR ;  /* 0x00000000000079af */ /* 0x000e280000000000 */
[----:B------:R3:W5:Y:S04]  /*26e0*/  @!P0 LDG.E R244, desc[UR6][R8.64] ;  /* 0x0000000608f48981 */ /* 0x000768000c1e1900 */
[----:B------:R3:W5:Y:S01]  /*26f0*/  @!P4 LDG.E R245, desc[UR6][R8.64+0x20] ;  /* 0x0000200608f5c981 */ /* 0x000762000c1e1900 */
[----:B------:R-:W-:Y:S01]  /*2700*/  LOP3.LUT P0, RZ, R16, 0x4, RZ, 0xc0, !PT ;  /* 0x0000000410ff7812 */ /* 0x000fe2000780c0ff */
[----:B------:R-:W-:Y:S01]  /*2710*/  ULEA UR13, UR20, 0x20, 0x5 ;  /* 0x00000020140d7891 */ /* 0x000fe2000f8e283f */
[----:B------:R-:W-:Y:S01]  /*2720*/  LEA R180, R234, UR4, 0x1 ;  /* 0x00000004eab47c11 */ /* 0x000fe2000f8e08ff */
[----:B------:R-:W-:Y:S01]  /*2730*/  IMAD.SHL.U32 R247, R11, 0x4, RZ ;  /* 0x000000040bf77824 */ /* 0x000fe200078e00ff */
[----:B------:R-:W-:-:S02]  /*2740*/  SEL R192, R192, 0xffffffc0, !P0 ;  /* 0xffffffc0c0c07807 */ /* 0x000fc40004000000 */
[----:B------:R-:W-:Y:S02]  /*2750*/  CS2R R126, SRZ ;  /* 0x00000000007e7805 */ /* 0x000fe4000001ff00 */
[----:B------:R-:W-:Y:S02]  /*2760*/  CS2R R124, SRZ ;  /* 0x00000000007c7805 */ /* 0x000fe4000001ff00 */
        /* <DEDUP_REMOVED lines=34> */
[----:B------:R-:W-:Y:S01]  /*2990*/  SHF.L.U64.HI R246, R11, 0x2, R246 ;  /* 0x000000020bf67819 */ /* 0x000fe200000102f6 */
[----:B------:R-:W-:-:S02]  /*29a0*/  UISETP.GE.AND UP0, UPT, UR13, UR5, UPT ;  /* 0x000000050d00728c */ /* 0x000fc4000bf06270 */
        /* <DEDUP_REMOVED lines=17> */
.L_x_181:
[----:B------:R-:W0:Y:S01]  /*2ac0*/  LDGDEPBAR ;  /* 0x00000000000079af */ /* 0x000e220000000000 */
[----:B------:R-:W-:Y:S01]  /*2ad0*/  LEA R0, R234, UR4, 0x1 ;  /* 0x00000004ea007c11 */ /* 0x000fe2000f8e08ff */
[----:B------:R-:W-:Y:S01]  /*2ae0*/  UISETP.GE.AND UP3, UPT, UR8, 0x1, UPT ;  /* 0x000000010800788c */ /* 0x000fe2000bf66270 */
[----:B------:R-:W-:Y:S01]  /*2af0*/  PLOP3.LUT P0, PT, PT, PT, UP0, 0x80, 0x0 ;  /* 0x000000000000781c */ /* 0x000fe20003f0f008 */
[----:B------:R-:W4:Y:S01]  /*2b00*/  LDL R68, [R1] ;  /* 0x0000000001447983 */ /* 0x000f220000100800 */
[----:B-----5:R-:W-:Y:S01]  /*2b10*/  FSETP.NEU.FTZ.AND P1, PT, R244, -INF , PT ;  /* 0xff800000f400780b */ /* 0x020fe20003f3d000 */
        /* <DEDUP_REMOVED lines=86> */
[----:B------:R1:W-:Y:S02]  /*3080*/  MUFU.TANH R55, R5 ;  /* 0x0000000500377308 */ /* 0x0003e40000002400 */
[----:B------:R-:W-:Y:S01]  /*3090*/  FMUL.FTZ R8, R8, UR13 ;  /* 0x0000000d08087c20 */ /* 0x000fe20008410000 */
[----:B------:R-:W-:Y:S01]  /*30a0*/  FMUL.FTZ R9, R9, UR13 ;  /* 0x0000000d09097c20 */ /* 0x000fe20008410000 */
[----:B------:R-:W-:Y:S01]  /*30b0*/  FMUL.FTZ R10, R10, UR13 ;  /* 0x0000000d0a0a7c20 */ /* 0x000fe20008410000 */
[----:B------:R-:W-:Y:S05]  /*30c0*/  FMUL.FTZ R11, R11, UR13 ;  /* 0x0000000d0b0b7c20 */ /* 0x000fea0008410000 */
[----:B------:R2:W3:Y:S10]  /*30d0*/  MUFU.TANH R56, R4 ;  /* 0x0000000400387308 */ /* 0x0004f40000002400 */
[----:B------:R3:W3:Y:S01]  /*30e0*/  MUFU.TANH R58, R6 ;  /* 0x00000006003a7308 */ /* 0x0006e20000002400 */
[----:B-1----:R-:W-:Y:S04]  /*30f0*/  MOV R5, UR20 ;  /* 0x0000001400057c02 */ /* 0x002fe80008000f00 */
[----:B----4-:R-:W-:Y:S05]  /*3100*/  @P0 LEA R5, R5, R68, 0x5 ;  /* 0x0000004405050211 */ /* 0x010fea00078e28ff */
[----:B------:R1:W-:Y:S01]  /*3110*/  MUFU.TANH R54, R8 ;  /* 0x0000000800367308 */ /* 0x0003e20000002400 */
[----:B--2---:R-:W-:Y:S01]  /*3120*/  FMUL.FTZ R4, R244, 1.4426950216293334961 ;  /* 0x3fb8aa3bf4047820 */ /* 0x004fe20000410000 */
[C---:B------:R-:W-:Y:S02]  /*3130*/  @P0 ISETP.GE.AND P2, PT, R5.reuse, UR5, PT ;  /* 0x0000000505000c0c */ /* 0x040fe4000bf46270 */
[----:B------:R-:W-:Y:S02]  /*3140*/  @P0 IADD3 R0, R5, 0x1, RZ ;  /* 0x0000000105000810 */ /* 0x000fe40007ffe0ff */
[----:B------:R-:W-:Y:S02]  /*3150*/  FSEL R4, R4, RZ, P1 ;  /* 0x000000ff04047208 */ /* 0x000fe40000800000 */
[----:B------:R-:W-:Y:S02]  /*3160*/  @P0 ISETP.GE.AND P3, PT, R0, UR5, PT ;  /* 0x0000000500000c0c */ /* 0x000fe4000bf66270 */
[----:B------:R2:W-:Y:S01]  /*3170*/  MUFU.TANH R61, R7 ;  /* 0x00000007003d7308 */ /* 0x0005e20000002400 */
[----:B---3--:R-:W-:Y:S02]  /*3180*/  MOV R6, R56 ;  /* 0x0000003800067202 */ /* 0x008fe40000000f00 */
[----:B------:R-:W-:Y:S02]  /*3190*/  @P0 FSEL R6, R56, -INF , !P2 ;  /* 0xff80000038060808 */ /* 0x000fe40005000000 */
[----:B------:R-:W-:Y:S02]  /*31a0*/  MOV R0, R55 ;  /* 0x0000003700007202 */ /* 0x000fe40000000f00 */
[----:B------:R-:W-:Y:S01]  /*31b0*/  @P0 FSEL R0, R55, -INF , !P3 ;  /* 0xff80000037000808 */ /* 0x000fe20005800000 */
[--C-:B------:R-:W-:Y:S01]  /*31c0*/  FFMA.FTZ R6, R6, UR16, -R4.reuse ;  /* 0x0000001006067c23 */ /* 0x100fe20008010804 */
[C---:B-1----:R-:W-:Y:S01]  /*31d0*/  FMUL.FTZ R8, R245.reuse, 1.4426950216293334961 ;  /* 0x3fb8aa3bf5087820 */ /* 0x042fe20000410000 */
[----:B------:R-:W-:Y:S01]  /*31e0*/  FSETP.NEU.FTZ.AND P1, PT, R245, -INF , PT ;  /* 0xff800000f500780b */ /* 0x000fe20003f3d000 */
[----:B------:R-:W1:Y:S01]  /*31f0*/  MUFU.TANH R60, R9 ;  /* 0x00000009003c7308 */ /* 0x000e620000002400 */
[----:B--2---:R-:W-:Y:S09]  /*3200*/  MOV R7, R58 ;  /* 0x0000003a00077202 */ /* 0x004ff20000000f00 */
[----:B------:R2:W-:Y:S01]  /*3210*/  MUFU.EX2 R65, R6 ;  /* 0x0000000600417308 */ /* 0x0005e20000000800 */
[----:B------:R-:W-:Y:S09]  /*3220*/  @P0 FSEL R7, R58, -INF , !P2 ;  /* 0xff8000003a070808 */ /* 0x000ff20005000000 */
[----:B------:R-:W-:Y:S10]  /*3230*/  MUFU.TANH R59, R10 ;  /* 0x0000000a003b7308 */ /* 0x000ff40000002400 */
[----:B------:R-:W3:Y:S01]  /*3240*/  MUFU.TANH R57, R11 ;  /* 0x0000000b00397308 */ /* 0x000ee20000002400 */
[----:B--2---:R-:W-:Y:S01]  /*3250*/  FFMA.FTZ R6, R0, UR16, -R4 ;  /* 0x0000001000067c23 */ /* 0x004fe20008010804 */
[----:B------:R-:W-:Y:S02]  /*3260*/  FSEL R0, R8, RZ, P1 ;  /* 0x000000ff08007208 */ /* 0x000fe40000800000 */
[C---:B------:R-:W-:Y:S02]  /*3270*/  @P0 IADD3 R8, R5.reuse, 0x8, RZ ;  /* 0x0000000805080810 */ /* 0x040fe40007ffe0ff */
[----:B------:R-:W-:Y:S01]  /*3280*/  @P0 IADD3 R5, R5, 0x9, RZ ;  /* 0x0000000905050810 */ /* 0x000fe20007ffe0ff */
[--C-:B------:R-:W-:Y:S03]  /*3290*/  FFMA.FTZ R7, R7, UR16, -R0.reuse ;  /* 0x0000001007077c23 */ /* 0x100fe60008010800 */
[----:B------:R2:W4:Y:S01]  /*32a0*/  MUFU.EX2 R64, R6 ;  /* 0x0000000600407308 */ /* 0x0005220000000800 */
[----:B------:R-:W-:Y:S02]  /*32b0*/  @P0 ISETP.GE.AND P1, PT, R8, UR5, PT ;  /* 0x0000000508000c0c */ /* 0x000fe4000bf26270 */
[----:B------:R-:W-:Y:S02]  /*32c0*/  @P0 ISETP.GE.AND P2, PT, R5, UR5, PT ;  /* 0x0000000505000c0c */ /* 0x000fe4000bf46270 */
[----:B-1----:R-:W-:Y:S02]  /*32d0*/  MOV R5, R60 ;  /* 0x0000003c00057202 */ /* 0x002fe40000000f00 */
[----:B------:R-:W-:Y:S03]  /*32e0*/  @P0 FSEL R5, R60, -INF , !P2 ;  /* 0xff8000003c050808 */ /* 0x000fe60005000000 */
[----:B------:R1:W-:Y:S01]  /*32f0*/  MUFU.EX2 R69, R7 ;  /* 0x0000000700457308 */ /* 0x0003e20000000800 */
[----:B--2---:R-:W-:Y:S02]  /*3300*/  MOV R6, R61 ;  /* 0x0000003d00067202 */ /* 0x004fe40000000f00 */
[----:B------:R-:W-:Y:S02]  /*3310*/  @P0 FSEL R6, R61, -INF , !P3 ;  /* 0xff8000003d060808 */ /* 0x000fe40005800000 */
[----:B------:R-:W-:Y:S03]  /*3320*/  PLOP3.LUT P3, PT, PT, PT, UP3, 0x80, 0x0 ;  /* 0x000000000000781c */ /* 0x000fe60003f6f038 */
[----:B------:R-:W-:Y:S01]  /*3330*/  FFMA.FTZ R6, R6, UR16, -R0 ;  /* 0x0000001006067c23 */ /* 0x000fe20008010800 */
[----:B-1----:R-:W-:Y:S02]  /*3340*/  MOV R7, R54 ;  /* 0x0000003600077202 */ /* 0x002fe40000000f00 */
[----:B------:R-:W-:Y:S01]  /*3350*/  @P0 FSEL R7, R54, -INF , !P1 ;  /* 0xff80000036070808 */ /* 0x000fe20004800000 */
[----:B------:R1:W2:Y:S04]  /*3360*/  MUFU.EX2 R68, R6 ;  /* 0x0000000600447308 */ /* 0x0002a80000000800 */
[--C-:B-1----:R-:W-:Y:S01]  /*3370*/  FFMA.FTZ R6, R7, UR16, -R4.reuse ;  /* 0x0000001007067c23 */ /* 0x102fe20008010804 */
[----:B------:R-:W-:Y:S01]  /*3380*/  FFMA.FTZ R4, R5, UR16, -R4 ;  /* 0x0000001005047c23 */ /* 0x000fe20008010804 */
[----:B---3--:R-:W-:Y:S04]  /*3390*/  MOV R5, R57 ;  /* 0x0000003900057202 */ /* 0x008fe80000000f00 */
[----:B------:R1:W-:Y:S01]  /*33a0*/  MUFU.EX2 R62, R6 ;  /* 0x00000006003e7308 */ /* 0x0003e20000000800 */
[----:B------:R-:W-:Y:S09]  /*33b0*/  @P0 FSEL R5, R57, -INF , !P2 ;  /* 0xff80000039050808 */ /* 0x000ff20005000000 */
[----:B------:R3:W2:Y:S01]  /*33c0*/  MUFU.EX2 R63, R4 ;  /* 0x00000004003f7308 */ /* 0x0006a20000000800 */
[----:B-1----:R-:W-:Y:S02]  /*33d0*/  MOV R6, R59 ;  /* 0x0000003b00067202 */ /* 0x002fe40000000f00 */
[----:B------:R-:W-:Y:S02]  /*33e0*/  @P0 FSEL R6, R59, -INF , !P1 ;  /* 0xff8000003b060808 */ /* 0x000fe40004800000 */
[----:B------:R-:W-:Y:S03]  /*33f0*/  IADD3 R52, P0, R247, UR12, RZ ;  /* 0x0000000cf7347c10 */ /* 0x000fe6000ff1e0ff */
[--C-:B---3--:R-:W-:Y:S01]  /*3400*/  FFMA.FTZ R4, R6, UR16, -R0.reuse ;  /* 0x0000001006047c23 */ /* 0x108fe20008010800 */
[----:B------:R-:W-:Y:S01]  /*3410*/  FFMA.FTZ R0, R5, UR16, -R0 ;  /* 0x0000001005007c23 */ /* 0x000fe20008010800 */
[----:B----4-:R-:W-:Y:S02]  /*3420*/  F2FP.BF16.F32.PACK_AB R6, R64, R65 ;  /* 0x000000414006723e */ /* 0x010fe400000010ff */
[----:B------:R1:W-:Y:S01]  /*3430*/  MUFU.EX2 R67, R4 ;  /* 0x0000000400437308 */ /* 0x0003e20000000800 */
[----:B--2---:R-:W-:Y:S02]  /*3440*/  F2FP.BF16.F32.PACK_AB R5, R68, R69 ;  /* 0x000000454405723e */ /* 0x004fe400000010ff */
[----:B------:R-:W-:Y:S01]  /*3450*/  STS [R248+0x15000], R6 ;  /* 0x01500006f8007388 */ /* 0x000fe20000000800 */
[----:B------:R-:W-:Y:S03]  /*3460*/  IADD3.X R53, R246, UR11, RZ, P0, !PT ;  /* 0x0000000bf6357c10 */ /* 0x000fe600087fe4ff */
[----:B------:R-:W-:Y:S03]  /*3470*/  STS [R251+0x15000], R5 ;  /* 0x01500005fb007388 */ /* 0x000fe60000000800 */
        /* <DEDUP_REMOVED lines=89> */
[----:B------:R-:W-:Y:S01]  /*3a10*/  FADD.FTZ R0, -R52, R6 ;  /* 0x0000000634007221 */ /* 0x000fe20000010100 */
        /* <DEDUP_REMOVED lines=103> */
.L_x_179:
        /* <DEDUP_REMOVED lines=344> */
.L_x_180:
        /* <DEDUP_REMOVED lines=130> */
.L_x_182:
        /* <DEDUP_REMOVED lines=14> */
.L_x_183:
        /* <DEDUP_REMOVED lines=67> */
.L_x_174:
        /* <DEDUP_REMOVED lines=35> */
.L_x_185:
        /* <DEDUP_REMOVED lines=14> */
.L_x_186:
        /* <DEDUP_REMOVED lines=41> */
.L_x_184:
[----:B------:R-:W-:Y:S05]  /*68e0*/  BSYNC B1 ;  /* 0x0000000000017941 */ /* 0x000fea0003800000 */
.L_x_169:
[----:B------:R-:W-:Y:S02]  /*68f0*/  ULDC UR5, c[0x0][0xc] ;  /* 0x0000030000057ab9 */ /* 0x000fe40000000800 */
[----:B------:R-:W-:-:S04]  /*6900*/  UIADD3 UR20, UR5, UR20, URZ ;  /* 0x0000001405147290 */ /* 0x000fc8000fffe03f */
[----:B------:R-:W-:-:S06]  /*6910*/  UISETP.GE.AND UP0, UPT, UR20, UR59, UPT ;  /* 0x0000003b1400728c */ /* 0x000fcc000bf06270 */
[----:B------:R-:W-:-:S13]  /*6920*/  PLOP3.LUT P0, PT, PT, PT, UP0, 0x80, 0x0 ;  /* 0x000000000000781c */ /* 0x000fda0003f0f008 */
[----:B------:R-:W-:Y:S05]  /*6930*/  @P0 BRA `(.L_x_187) ;  /* 0x0000000000040947 */ /* 0x000fea0003800000 */
[----:B------:R-:W-:Y:S05]  /*6940*/  BRA `(.L_x_188) ;  /* 0xffffffa000747947 */ /* 0x000fea000383ffff */
.L_x_187:
[----:B------:R-:W-:Y:S05]  /*6950*/  EXIT ;  /* 0x000000000000794d */ /* 0x000fea0003800000 */
.L_x_189:
        /* <DEDUP_REMOVED lines=10> */
.L_x_2025:


//--------------------- .text._ZN5flash44flash_bwd_dq_dk_dv_loop_seqk_parallel_kernelI23Flash_bwd_kernel_traitsILi256ELi64ELi32ELi8ELi4ELi1ELi2ELb1ELb1EN7cutlass10bfloat16_tE19Flash_kernel_traitsILi256ELi64ELi32ELi8ES3_EELb0ELb0ELb0ELb1ELb0ELb0ELb0EEEvNS_16Flash_bwd_paramsE --------------------------
	.section	.text._ZN5flash44flash_bwd_dq_dk_dv_loop_seqk_parallel_kernelI23Flash_bwd_kernel_traitsILi256ELi64ELi32ELi8ELi4ELi1ELi2ELb1ELb1EN7cutlass10bfloat16_tE19Flash_kernel_traitsILi256ELi64ELi32ELi8ES3_EELb0ELb0ELb0ELb1ELb0ELb0ELb0EEEvNS_16Flash_bwd_paramsE,"ax",@progbits
	.align	128
        .global         _ZN5flash44flash_bwd_dq_dk_dv_loop_seqk_parallel_kernelI23Flash_bwd_kernel_traitsILi256ELi64ELi32ELi8ELi4ELi1ELi2ELb1ELb1EN7cutlass10bfloat16_tE19Flash_kernel_traitsILi256ELi64ELi32ELi8ES3_EELb0ELb0ELb0ELb1ELb0ELb0ELb0EEEvNS_16Flash_bwd_paramsE
        .type           _ZN5flash44flash_bwd_dq_dk_dv_loop_seqk_parallel_kernelI23Flash_bwd_kernel_traitsILi256ELi64ELi32ELi8ELi4ELi1ELi2ELb1ELb1EN7cutlass10bfloat16_tE19Flash_kernel_traitsILi256ELi64ELi32ELi8ES3_EELb0ELb0ELb0ELb1ELb0ELb0ELb0EEEvNS_16Flash_bwd_paramsE,@function
        .size           _ZN5flash44flash_bwd_dq_dk_dv_loop_seqk_parallel_kernelI23Flash_bwd_kernel_traitsILi256ELi64ELi32ELi8ELi4ELi1ELi2ELb1ELb1EN7cutlass10bfloat16_tE19Flash_kernel_traitsILi256ELi64ELi32ELi8ES3_EELb0ELb0ELb0ELb1ELb0ELb0ELb0EEEvNS_16Flash_bwd_paramsE,(.L_x_2026 - _ZN5flash44flash_bwd_dq_dk_dv_loop_seqk_parallel_kernelI23Flash_bwd_kernel_traitsILi256ELi64ELi32ELi8ELi4ELi1ELi2ELb1ELb1EN7cutlass10bfloat16_tE19Flash_kernel_traitsILi256ELi64ELi32ELi8ES3_EELb0ELb0ELb0ELb1ELb0ELb0ELb0EEEvNS_16Flash_bwd_paramsE)
        .other          _ZN5flash44flash_bwd_dq_dk_dv_loop_seqk_parallel_kernelI23Flash_bwd_kernel_traitsILi256ELi64ELi32ELi8ELi4ELi1ELi2ELb1ELb1EN7cutlass10bfloat16_tE19Flash_kernel_traitsILi256ELi64ELi32ELi8ES3_EELb0ELb0ELb0ELb1ELb0ELb0ELb0EEEvNS_16Flash_bwd_paramsE,@"STO_CUDA_ENTRY STV_DEFAULT"
_ZN5flash44flash_bwd_dq_dk_dv_loop_seqk_parallel_kernelI23Flash_bwd_kernel_traitsILi256ELi64ELi32ELi8ELi4ELi1ELi2ELb1ELb1EN7cutlass10bfloat16_tE19Flash_kernel_traitsILi256ELi64ELi32ELi8ES3_EELb0ELb0ELb0ELb1ELb0ELb0ELb0EEEvNS_16Flash_bwd_paramsE:
.text._ZN5flash44flash_bwd_dq_dk_dv_loop_seqk_parallel_kernelI23Flash_bwd_kernel_traitsILi256ELi64ELi32ELi8ELi4ELi1ELi2ELb1ELb1EN7cutlass10bfloat16_tE19Flash_kernel_traitsILi256ELi64ELi32ELi8ES3_EELb0ELb0ELb0ELb1ELb0ELb0ELb0EEEvNS_16Flash_bwd_paramsE:
        /* <DEDUP_REMOVED lines=141> */
[C---:B------:R-:W-:Y:S02]  /*08d0*/  IMAD R4, R7.reuse, 0x10, R4 ;  /* 0x0000001007047824 */ /* 0x040fe400078e0204 */
[----:B------:R-:W-:Y:S02]  /*08e0*/  IMAD.U32 R0, RZ, RZ, UR6 ;  /* 0x00000006ff007e24 */ /* 0x000fe4000f8e00ff */
[----:B------:R-:W-:Y:S01]  /*08f0*/  IMAD.U32 R0, RZ, RZ, UR5 ;  /* 0x00000005ff007e24 */ /* 0x000fe2000f8e00ff */
[----:B------:R1:W-:Y:S01]  /*0900*/  STL [R1+0x8], R4 ;  /* 0x0000080401007387 */ /* 0x0003e20000100800 */
        /* <DEDUP_REMOVED lines=8> */
[----:B------:R-:W-:Y:S01]  /*0990*/  UIADD3 UR6, UR4, 0x10000, URZ ;  /* 0x0001000004067890 */ /* 0x000fe2000fffe03f */
[----:B------:R-:W-:Y:S01]  /*09a0*/  LEA R232, R232, UR5, 0x1 ;  /* 0x00000005e8e87c11 */ /* 0x000fe2000f8e08ff */
[----:B------:R-:W-:Y:S01]  /*09b0*/  IMAD.IADD R252, R249, 0x1, R251 ;  /* 0x00000001f9fc7824 */ /* 0x000fe200078e02fb */
[----:B------:R-:W-:Y:S01]  /*09c0*/  LEA R230, R234, UR5, 0x1 ;  /* 0x00000005eae67c11 */ /* 0x000fe2000f8e08ff */
[----:B------:R-:W-:Y:S01]  /*09d0*/  IMAD.IADD R225, R225, 0x1, R3 ;  /* 0x00000001e1e17824 */ /* 0x000fe200078e0203 */
[----:B------:R-:W-:Y:S01]  /*09e0*/  SEL R224, R224, 0xffffffe0, !P3 ;  /* 0xffffffe0e0e07807 */ /* 0x000fe20005800000 */
        /* <DEDUP_REMOVED lines=11> */
[----:B------:R-:W-:Y:S02]  /*0aa0*/  VIADD R236, R235, 0x800 ;  /* 0x00000800ebec7836 */ /* 0x000fe40000000000 */
[----:B-1----:R-:W-:-:S07]  /*0ab0*/  IMAD.IADD R227, R224, 0x1, R227 ;  /* 0x00000001e0e37824 */ /* 0x002fce00078e02e3 */
.L_x_222:
        /* <DEDUP_REMOVED lines=50> */
[----:B------:R-:W-:-:S03]  /*0de0*/  @!UP3 USEL UR10, UR5, URZ, UP0 ;  /* 0x0000003f050ab287 */ /* 0x000fc60008000000 */
[----:B------:R-:W-:Y:S01]  /*0df0*/  ULDC UR5, c[0x0][0x2c8] ;  /* 0x0000b20000057ab9 */ /* 0x000fe20000000800 */
        /* <DEDUP_REMOVED lines=15> */
.L_x_190:
[----:B------:R-:W-:Y:S02]  /*0ef0*/  @!UP3 UIADD3 UR9, UR10, UR5, -UR18 ;  /* 0x000000050a09b290 */ /* 0x000fe4000fffe812 */
[----:B------:R-:W-:Y:S02]  /*0f00*/  @UP2 UIADD3 UR38, UR12, -UR8, URZ ;  /* 0x800000080c262290 */ /* 0x000fe4000fffe03f */
[----:B------:R-:W-:-:S05]  /*0f10*/  UISETP.GT.AND UP0, UPT, UR9, UR28, UPT ;  /* 0x0000001c0900728c */ /* 0x000fca000bf04270 */
[----:B------:R-:W-:Y:S01]  /*0f20*/  @!UP2 ULDC UR38, c[0x0][0x2c4] ;  /* 0x0000b1000026aab9 */ /* 0x000fe20000000800 */
[----:B------:R-:W-:-:S13]  /*0f30*/  PLOP3.LUT P0, PT, PT, PT, UP0, 0x80, 0x0 ;  /* 0x000000000000781c */ /* 0x000fda0003f0f008 */
[----:B------:R-:W-:Y:S05]  /*0f40*/  @!P0 BRA `(.L_x_191) ;  /* 0x0000006c00e88947 */ /* 0x000fea0003800000 */
[----:B------:R-:W1:Y:S01]  /*0f50*/  LDC R8, c[0x0][0x278] ;  /* 0x00009e00ff087b82 */ /* 0x000e620000000800 */
[----:B------:R-:W-:Y:S01]  /*0f60*/  UISETP.NE.AND UP1, UPT, UR8, -0x1, UPT ;  /* 0xffffffff0800788c */ /* 0x000fe2000bf25270 */
[----:B------:R-:W-:Y:S01]  /*0f70*/  IABS R6, UR53 ;  /* 0x0000003500067c13 */ /* 0x000fe20008000000 */
[----:B------:R-:W-:Y:S01]  /*0f80*/  ULDC.64 UR10, c[0x0][0x228] ;  /* 0x00008a00000a7ab9 */ /* 0x000fe20000000a00 */
[----:B------:R-:W-:Y:S01]  /*0f90*/  ULDC.64 UR12, c[0x0][0x488] ;  /* 0x00012200000c7ab9 */ /* 0x000fe20000000a00 */
[----:B------:R-:W-:Y:S02]  /*0fa0*/  UIMAD UR5, UR55, UR10, URZ ;  /* 0x0000000a370572a4 */ /* 0x000fe4000f8e023f */
[----:B------:R-:W-:Y:S01]  /*0fb0*/  UIMAD.WIDE.U32 UR16, UR46, UR10, URZ ;  /* 0x0000000a2e1072a5 */ /* 0x000fe2000f8e003f */
[----:B------:R-:W2:Y:S01]  /*0fc0*/  S2UR UR14, SR_CTAID.X ;  /* 0x00000000000e79c3 */ /* 0x000ea20000002500 */
[----:B------:R-:W-:Y:S02]  /*0fd0*/  UIMAD UR25, UR46, UR11, UR5 ;  /* 0x0000000b2e1972a4 */ /* 0x000fe4000f8e0205 */
[----:B------:R-:W-:Y:S01]  /*0fe0*/  UISETP.NE.AND UP0, UPT, UR23, -0x1, UPT ;  /* 0xffffffff1700788c */ /* 0x000fe2000bf05270 */
[----:B------:R-:W-:Y:S01]  /*0ff0*/  @!UP1 ULDC.64 UR10, c[0x0][0x418] ;  /* 0x00010600000a9ab9 */ /* 0x000fe20000000a00 */
[----:B------:R-:W-:Y:S01]  /*1000*/  ULDC.64 UR26, c[0x0][0x240] ;  /* 0x00009000001a7ab9 */ /* 0x000fe20000000a00 */
[----:B------:R-:W-:Y:S01]  /*1010*/  @!UP1 UIMAD UR5, UR55, UR10, URZ ;  /* 0x0000000a370592a4 */ /* 0x000fe2000f8e023f */
[----:B------:R-:W-:Y:S01]  /*1020*/  ULDC UR56, c[0x0][0x2d4] ;  /* 0x0000b50000387ab9 */ /* 0x000fe20000000800 */
[----:B------:R-:W-:Y:S01]  /*1030*/  USHF.L.U64.HI UR20, UR46, 0x7, UR55 ;  /* 0x000000072e147899 */ /* 0x000fe20008010237 */
[----:B------:R-:W-:Y:S01]  /*1040*/  ULDC.U8 UR31, c[0x0][0x480] ;  /* 0x00012000001f7ab9 */ /* 0x000fe20000000000 */
[----:B------:R-:W-:-:S04]  /*1050*/  ULDC.U8 UR30, c[0x0][0x3d8] ;  /* 0x0000f600001e7ab9 */ /* 0x000fc80000000000 */
[----:B------:R-:W-:Y:S01]  /*1060*/  @UP0 UIADD3 UR19, UR18, UR23, URZ ;  /* 0x0000001712130290 */ /* 0x000fe2000fffe03f */
[----:B-1----:R-:W-:Y:S01]  /*1070*/  IABS R7, R8 ;  /* 0x0000000800077213 */ /* 0x002fe20000000000 */
[----:B------:R-:W-:Y:S01]  /*1080*/  USHF.R.S32.HI UR35, URZ, 0x1f, UR56 ;  /* 0x0000001f3f237899 */ /* 0x000fe20008011438 */
[----:B------:R-:W-:Y:S01]  /*1090*/  ISETP.NE.AND P3, PT, R8, RZ, PT ;  /* 0x000000ff0800720c */ /* 0x000fe20003f65270 */
[----:B------:R-:W-:Y:S01]  /*10a0*/  UISETP.NE.AND UP4, UPT, UR31, URZ, UPT ;  /* 0x0000003f1f00728c */ /* 0x000fe2000bf85270 */
[----:B------:R-:W1:Y:S01]  /*10b0*/  I2F.RP R4, R7 ;  /* 0x0000000700047306 */ /* 0x000e620000209400 */
[----:B------:R-:W-:Y:S02]  /*10c0*/  UISETP.NE.AND UP3, UPT, UR30, URZ, UPT ;  /* 0x0000003f1e00728c */ /* 0x000fe4000bf65270 */
[----:B------:R-:W-:Y:S02]  /*10d0*/  USEL UR36, UR20, URZ, UP2 ;  /* 0x0000003f14247287 */ /* 0x000fe40009000000 */
[----:B--2---:R-:W-:Y:S01]  /*10e0*/  UIMAD.WIDE.U32 UR32, UR14, UR12, URZ ;  /* 0x0000000c0e2072a5 */ /* 0x004fe2000f8e003f */
[----:B------:R-:W-:Y:S01]  /*10f0*/  @UP0 ULDC.64 UR30, c[0x0][0x248] ;  /* 0x00009200001e0ab9 */ /* 0x000fe20000000a00 */
[----:B------:R-:W-:-:S02]  /*1100*/  UIADD3 UR39, UR17, UR25, URZ ;  /* 0x0000001911277290 */ /* 0x000fc4000fffe03f */
[----:B------:R-:W-:Y:S02]  /*1110*/  UIMAD UR51, UR14, UR13, UR33 ;  /* 0x0000000d0e3372a4 */ /* 0x000fe4000f8e0221 */
[----:B------:R-:W-:Y:S02]  /*1120*/  @!UP1 UIMAD UR33, UR46, UR11, UR5 ;  /* 0x0000000b2e2192a4 */ /* 0x000fe4000f8e0205 */
[----:B------:R-:W-:Y:S01]  /*1130*/  USHF.L.U32 UR14, UR46, 0x7, URZ ;  /* 0x000000072e0e7899 */ /* 0x000fe2000800063f */
[----:B-1----:R-:W1:Y:S01]  /*1140*/  MUFU.RCP R4, R4 ;  /* 0x0000000400047308 */ /* 0x002e620000001000 */
[----:B------:R-:W-:Y:S02]  /*1150*/  UIADD3 UR5, UR38, 0x3f, URZ ;  /* 0x0000003f26057890 */ /* 0x000fe4000fffe03f */
[----:B------:R-:W-:Y:S02]  /*1160*/  USEL UR34, UR14, URZ, UP2 ;  /* 0x0000003f0e227287 */ /* 0x000fe40009000000 */
[----:B------:R-:W-:-:S02]  /*1170*/  USHF.R.S32.HI UR21, URZ, 0x1f, UR5 ;  /* 0x0000001f3f157899 */ /* 0x000fc40008011405 */
[----:B------:R-:W-:Y:S01]  /*1180*/  UIMAD.WIDE.U32 UR14, UR8, UR26, URZ ;  /* 0x0000001a080e72a5 */ /* 0x000fe2000f8e003f */
[----:B------:R-:W-:Y:S01]  /*1190*/  @UP1 ULDC.64 UR12, c[0x0][0x420] ;  /* 0x00010800000c1ab9 */ /* 0x000fe20000000a00 */
[----:B------:R-:W-:Y:S02]  /*11a0*/  ULEA.HI UR20, UR21, UR5, URZ, 0x6 ;  /* 0x0000000515147291 */ /* 0x000fe4000f8f303f */
[----:B------:R-:W-:Y:S02]  /*11b0*/  @UP1 UIMAD.WIDE.U32 UR44, UR8, UR12, URZ ;  /* 0x0000000c082c12a5 */ /* 0x000fe4000f8e003f */
[----:B------:R-:W-:Y:S02]  /*11c0*/  USEL UR41, UR16, UR14, !UP1 ;  /* 0x0000000e10297287 */ /* 0x000fe4000c800000 */
[----:B------:R-:W-:Y:S01]  /*11d0*/  @UP0 UIMAD.WIDE.U32 UR16, UR19, UR30, URZ ;  /* 0x0000001e131002a5 */ /* 0x000fe2000f8e003f */
[----:B-1----:R-:W-:Y:S01]  /*11e0*/  VIADD R4, R4, 0xffffffe ;  /* 0x0ffffffe04047836 */ /* 0x002fe20000000000 */
[----:B------:R-:W-:Y:S01]  /*11f0*/  UIMAD UR5, UR35, UR46, URZ ;  /* 0x0000002e230572a4 */ /* 0x000fe2000f8e023f */
[----:B------:R-:W-:-:S02]  /*1200*/  ULDC UR58, c[0x0][0x2dc] ;  /* 0x0000b700003a7ab9 */ /* 0x000fc40000000800 */
[----:B------:R-:W1:Y:S01]  /*1210*/  F2I.FTZ.U32.TRUNC.NTZ R5, R4 ;  /* 0x0000000400057305 */ /* 0x000e62000021f000 */
[----:B------:R-:W-:Y:S01]  /*1220*/  ULDC UR57, c[0x0][0x270] ;  /* 0x00009c0000397ab9 */ /* 0x000fe20000000800 */
[----:B------:R-:W-:Y:S02]  /*1230*/  @UP1 UIMAD UR40, UR8, UR13, UR45 ;  /* 0x0000000d082812a4 */ /* 0x000fe4000f8e022d */
[----:B------:R-:W-:Y:S02]  /*1240*/  @!UP1 UIMAD.WIDE.U32 UR42, UR46, UR10, URZ ;  /* 0x0000000a2e2a92a5 */ /* 0x000fe4000f8e003f */
[----:B------:R-:W-:Y:S02]  /*1250*/  UIMAD UR24, UR8, UR27, URZ ;  /* 0x0000001b081872a4 */ /* 0x000fe4000f8e023f */
[----:B------:R-:W-:Y:S02]  /*1260*/  UIMAD.WIDE UR10, UR58, UR57, URZ ;  /* 0x000000393a0a72a5 */ /* 0x000fe4000f8e023f */
[----:B------:R-:W-:-:S02]  /*1270*/  UIMAD.WIDE.U32 UR12, UR46, UR56, URZ ;  /* 0x000000382e0c72a5 */ /* 0x000fc4000f8e003f */
[----:B------:R-:W-:Y:S02]  /*1280*/  UIMAD UR5, UR55, UR56, UR5 ;  /* 0x00000038370572a4 */ /* 0x000fe4000f8e0205 */
[----:B------:R-:W-:Y:S01]  /*1290*/  @UP1 UIADD3 UR39, UR15, UR24, URZ ;  /* 0x000000180f271290 */ /* 0x000fe2000fffe03f */
[--C-:B-1----:R-:W-:Y:S01]  /*12a0*/  IMAD.MOV R0, RZ, RZ, -R5.reuse ;  /* 0x000000ffff007224 */ /* 0x102fe200078e0a05 */
[----:B------:R-:W-:Y:S01]  /*12b0*/  @UP0 UMOV UR47, UR16 ;  /* 0x00000010002f0c82 */ /* 0x000fe20008000000 */
[----:B------:R-:W-:Y:S01]  /*12c0*/  IMAD.MOV.U32 R4, RZ, RZ, RZ ;  /* 0x000000ffff047224 */ /* 0x000fe200078e00ff */
[----:B------:R-:W-:Y:S01]  /*12d0*/  UIMAD.WIDE.U32 UR14, UR10, UR12, URZ ;  /* 0x0000000c0a0e72a5 */ /* 0x000fe2000f8e003f */
[----:B------:R-:W-:Y:S01]  /*12e0*/  IMAD R0, R0, R7, RZ ;  /* 0x0000000700007224 */ /* 0x000fe200078e02ff */
[----:B------:R-:W-:Y:S02]  /*12f0*/  UIMAD UR16, UR11, UR12, URZ ;  /* 0x0000000c0b1072a4 */ /* 0x000fe4000f8e023f */
[----:B------:R-:W-:Y:S01]  /*1300*/  UIADD3 UR5, UR13, UR5, URZ ;  /* 0x000000050d057290 */ /* 0x000fe2000fffe03f */
[----:B------:R-:W-:Y:S01]  /*1310*/  IMAD.HI.U32 R0, R5, R0, R4 ;  /* 0x0000000005007227 */ /* 0x000fe200078e0004 */
[----:B------:R-:W-:Y:S01]  /*1320*/  MOV R4, R6 ;  /* 0x0000000600047202 */ /* 0x000fe20000000f00 */
[----:B------:R-:W-:Y:S01]  /*1330*/  UIMAD.WIDE.U32 UR12, UR10, UR8, URZ ;  /* 0x000000080a0c72a5 */ /* 0x000fe2000f8e003f */
[----:B------:R-:W-:Y:S01]  /*1340*/  ULDC UR37, c[0x0][0x2c4] ;  /* 0x0000b10000257ab9 */ /* 0x000fe20000000800 */
[----:B------:R-:W-:-:S02]  /*1350*/  UIMAD UR5, UR10, UR5, UR16 ;  /* 0x000000050a0572a4 */ /* 0x000fc4000f8e0210 */
[----:B------:R-:W-:Y:S01]  /*1360*/  IMAD.HI.U32 R0, R0, R4, RZ ;  /* 0x0000000400007227 */ /* 0x000fe200078e00ff */
[----:B------:R-:W-:Y:S02]  /*1370*/  @UP3 UIMAD UR16, UR46, UR37, URZ ;  /* 0x000000252e1032a4 */ /* 0x000fe4000f8e023f */
[----:B------:R-:W-:Y:S01]  /*1380*/  USEL UR54, UR14, UR12, !UP1 ;  /* 0x0000000c0e367287 */ /* 0x000fe2000c800000 */
[----:B------:R-:W-:Y:S01]  /*1390*/  IMAD.MOV R5, RZ, RZ, -R0 ;  /* 0x000000ffff057224 */ /* 0x000fe200078e0a00 */
[----:B------:R-:W-:Y:S02]  /*13a0*/  @UP0 UIMAD UR19, UR19, UR31, URZ ;  /* 0x0000001f131302a4 */ /* 0x000fe4000f8e023f */
[----:B------:R-:W-:Y:S01]  /*13b0*/  ULOP3.LUT UR12, UR20, 0xffffffc0, URZ, 0xc0, !UPT ;  /* 0xffffffc0140c7892 */ /* 0x000fe2000f8ec03f */
[----:B------:R-:W-:Y:S01]  /*13c0*/  IMAD R4, R7, R5, R4 ;  /* 0x0000000507047224 */ /* 0x000fe200078e0204 */
[----:B------:R-:W-:Y:S02]  /*13d0*/  UIADD3 UR49, UR15, UR5, URZ ;  /* 0x000000050f317290 */ /* 0x000fe4000fffe03f */
[----:B------:R-:W-:-:S02]  /*13e0*/  @UP3 USEL UR5, UR16, UR8, !UP1 ;  /* 0x0000000810053287 */ /* 0x000fc4000c800000 */
[----:B------:R-:W-:Y:S01]  /*13f0*/  ISETP.GT.U32.AND P0, PT, R7, R4, PT ;  /* 0x000000040700720c */ /* 0x000fe20003f04070 */
[----:B------:R-:W-:Y:S02]  /*1400*/  @UP0 UIADD3 UR48, UR17, UR19, URZ ;  /* 0x0000001311300290 */ /* 0x000fe4000fffe03f */
[----:B------:R-:W-:Y:S01]  /*1410*/  UIADD3 UR14, UR12, -0x40, URZ ;  /* 0xffffffc00c0e7890 */ /* 0x000fe2000fffe03f */
[----:B------:R-:W-:Y:S01]  /*1420*/  @UP3 ULDC UR17, c[0x0][0x2e4] ;  /* 0x0000b90000113ab9 */ /* 0x000fe20000000800 */
[----:B------:R-:W-:Y:S02]  /*1430*/  @!UP3 UIMAD UR15, UR46, UR57, UR53 ;  /* 0x000000392e0fb2a4 */ /* 0x000fe4000f8e0235 */
[----:B------:R-:W-:Y:S02]  /*1440*/  @UP3 UIMAD UR17, UR53, UR17, UR5 ;  /* 0x00000011351132a4 */ /* 0x000fe4000f8e0205 */
[----:B------:R-:W-:Y:S02]  /*1450*/  USHF.R.S32.HI UR35, URZ, 0x1f, UR14 ;  /* 0x0000001f3f237899 */ /* 0x000fe4000801140e */
[----:B------:R-:W-:-:S02]  /*1460*/  UIADD3 UR5, UP2, UR14, UR34, URZ ;  /* 0x000000220e057290 */ /* 0x000fc4000ff5e03f */
[----:B------:R-:W-:Y:S01]  /*1470*/  @!P0 IMAD.IADD R4, R4, 0x1, -R7 ;  /* 0x0000000104048824 */ /* 0x000fe200078e0a07 */
[----:B------:R-:W-:Y:S01]  /*1480*/  @!UP3 UIMAD UR17, UR15, UR37, URZ ;  /* 0x000000250f11b2a4 */ /* 0x000fe2000f8e023f */
[----:B------:R-:W-:Y:S01]  /*1490*/  @!P0 IADD3 R0, R0, 0x1, RZ ;  /* 0x0000000100008810 */ /* 0x000fe20007ffe0ff */
[----:B------:R-:W-:Y:S01]  /*14a0*/  UIMAD UR12, UR11, UR8, URZ ;  /* 0x000000080b0c72a4 */ /* 0x000fe2000f8e023f */
[----:B------:R-:W-:Y:S01]  /*14b0*/  PLOP3.LUT P0, PT, PT, PT, UP0, 0x80, 0x0 ;  /* 0x000000000000781c */ /* 0x000fe20003f0f008 */
[----:B------:R-:W-:Y:S01]  /*14c0*/  UIADD3.X UR15, UR35, UR36, URZ, UP2, !UPT ;  /* 0x00000024230f7290 */ /* 0x000fe200097fe43f */
[----:B------:R-:W-:Y:S01]  /*14d0*/  ISETP.GE.U32.AND P1, PT, R4, R7, PT ;  /* 0x000000070400720c */ /* 0x000fe20003f26070 */
[----:B------:R-:W-:Y:S01]  /*14e0*/  UIMAD UR11, UR11, UR5, URZ ;  /* 0x000000050b0b72a4 */ /* 0x000fe2000f8e023f */
[----:B------:R-:W-:Y:S01]  /*14f0*/  LOP3.LUT R4, R8, UR53, RZ, 0x3c, !PT ;  /* 0x0000003508047c12 */ /* 0x000fe2000f8e3cff */
[----:B------:R-:W-:Y:S01]  /*1500*/  @UP0 UIADD3 UR29, UR18, UR23, URZ ;  /* 0x00000017121d0290 */ /* 0x000fe2000fffe03f */
[----:B------:R-:W-:-:S02]  /*1510*/  @UP0 ULDC.64 UR24, c[0x0][0x250] ;  /* 0x0000940000180ab9 */ /* 0x000fc40000000a00 */
[----:B------:R-:W-:Y:S01]  /*1520*/  ISETP.GE.AND P2, PT, R4, RZ, PT ;  /* 0x000000ff0400720c */ /* 0x000fe20003f46270 */
[----:B------:R-:W-:Y:S02]  /*1530*/  UIMAD.WIDE.U32 UR36, UR10, UR5, URZ ;  /* 0x000000050a2472a5 */ /* 0x000fe4000f8e003f */
[----:B------:R-:W-:Y:S02]  /*1540*/  UIMAD UR5, UR10, UR15, UR11 ;  /* 0x0000000f0a0572a4 */ /* 0x000fe4000f8e020b */
[----:B------:R-:W-:Y:S02]  /*1550*/  @UP0 UIMAD.WIDE.U32 UR10, UR29, UR24, URZ ;  /* 0x000000181d0a02a5 */ /* 0x000fe4000f8e003f */
[----:B------:R-:W-:Y:S01]  /*1560*/  @P1 VIADD R0, R0, 0x1 ;  /* 0x0000000100001836 */ /* 0x000fe20000000000 */
[----:B------:R-:W-:Y:S01]  /*1570*/  @UP1 UIADD3 UR49, UR13, UR12, URZ ;  /* 0x0000000c0d311290 */ /* 0x000fe2000fffe03f */
[----:B------:R-:W-:Y:S01]  /*1580*/  PLOP3.LUT P1, PT, PT, PT, UP3, 0x80, 0x0 ;  /* 0x000000000000781c */ /* 0x000fe20003f2f038 */
[----:B------:R-:W-:Y:S01]  /*1590*/  UIMAD UR50, UR53, UR58, URZ ;  /* 0x0000003a353272a4 */ /* 0x000fe2000f8e023f */
[----:B------:R-:W-:Y:S01]  /*15a0*/  IMAD.MOV.U32 R21, RZ, RZ, R0 ;  /* 0x000000ffff157224 */ /* 0x000fe200078e0000 */
[----:B------:R-:W-:-:S02]  /*15b0*/  @UP0 UIMAD UR12, UR29, UR25, URZ ;  /* 0x000000191d0c02a4 */ /* 0x000fc4000f8e023f */
[----:B------:R-:W-:Y:S02]  /*15c0*/  @!UP1 UIADD3 UR40, UR43, UR33, URZ ;  /* 0x000000212b289290 */ /* 0x000fe4000fffe03f */
[----:B------:R-:W-:Y:S01]  /*15d0*/  USHF.R.S32.HI UR33, URZ, 0x1f, UR50 ;  /* 0x0000001f3f217899 */ /* 0x000fe20008011432 */
[----:B------:R-:W-:Y:S01]  /*15e0*/  @!P2 IADD3 R21, -R21, RZ, RZ ;  /* 0x000000ff1515a210 */ /* 0x000fe20007ffe1ff */
[----:B------:R-:W-:Y:S01]  /*15f0*/  USEL UR52, UR32, URZ, UP4 ;  /* 0x0000003f20347287 */ /* 0x000fe2000a000000 */
[----:B------:R-:W-:Y:S01]  /*1600*/  @!P3 LOP3.LUT R21, RZ, R8, RZ, 0x33, !PT ;  /* 0x00000008ff15b212 */ /* 0x000fe200078e33ff */
[----:B------:R-:W-:Y:S02]  /*1610*/  @UP0 UIADD3 UR34, UR11, UR12, URZ ;  /* 0x0000000c0b220290 */ /* 0x000fe4000fffe03f */
[----:B------:R-:W-:Y:S02]  /*1620*/  USEL UR51, UR51, URZ, UP4 ;  /* 0x0000003f33337287 */ /* 0x000fe4000a000000 */
[----:B------:R-:W-:Y:S01]  /*1630*/  UIADD3 UR19, UR37, UR5, URZ ;  /* 0x0000000525137290 */ /* 0x000fe2000fffe03f */
[----:B------:R-:W-:Y:S01]  /*1640*/  @UP0 UMOV UR29, UR10 ;  /* 0x0000000a001d0c82 */ /* 0x000fe20008000000 */
[----:B------:R-:W-:Y:S10]  /*1650*/  @P0 BRA `(.L_x_192) ;  /* 0x0000000000300947 */ /* 0x000ff40003800000 */
[----:B------:R-:W-:Y:S01]  /*1660*/  USHF.R.S32.HI UR5, URZ, 0x1f, UR18 ;  /* 0x0000001f3f057899 */ /* 0x000fe20008011412 */
[----:B------:R-:W-:Y:S01]  /*1670*/  ULDC.64 UR30, c[0x0][0x248] ;  /* 0x00009200001e7ab9 */ /* 0x000fe20000000a00 */
[----:B------:R-:W-:Y:S02]  /*1680*/  ULDC.64 UR12, c[0x0][0x230] ;  /* 0x00008c00000c7ab9 */ /* 0x000fe40000000a00 */
[----:B------:R-:W-:Y:S02]  /*1690*/  UIMAD UR5, UR5, UR30, URZ ;  /* 0x0000001e050572a4 */ /* 0x000fe4000f8e023f */
[----:B------:R-:W-:Y:S02]  /*16a0*/  UIMAD.WIDE.U32 UR10, UR18, UR30, URZ ;  /* 0x0000001e120a72a5 */ /* 0x000fe4000f8e003f */
[----:B------:R-:W-:-:S04]  /*16b0*/  UIMAD UR5, UR18, UR31, UR5 ;  /* 0x0000001f120572a4 */ /* 0x000fc8000f8e0205 */
[----:B------:R-:W-:Y:S02]  /*16c0*/  UIADD3 UR11, UR11, UR5, URZ ;  /* 0x000000050b0b7290 */ /* 0x000fe4000fffe03f */
[----:B------:R-:W-:Y:S02]  /*16d0*/  UIMAD UR5, UR55, UR12, URZ ;  /* 0x0000000c370572a4 */ /* 0x000fe4000f8e023f */
[----:B------:R-:W-:Y:S02]  /*16e0*/  UIMAD.WIDE.U32 UR10, UR46, UR12, UR10 ;  /* 0x0000000c2e0a72a5 */ /* 0x000fe4000f8e000a */
[----:B------:R-:W-:-:S04]  /*16f0*/  UIMAD UR5, UR46, UR13, UR5 ;  /* 0x0000000d2e0572a4 */ /* 0x000fc8000f8e0205 */
[----:B------:R-:W-:Y:S01]  /*1700*/  UIADD3 UR48, UR11, UR5, URZ ;  /* 0x000000050b307290 */ /* 0x000fe2000fffe03f */
[----:B------:R-:W-:-:S11]  /*1710*/  UMOV UR47, UR10 ;  /* 0x0000000a002f7c82 */ /* 0x000fd60008000000 */
.L_x_192:
[----:B------:R-:W-:Y:S05]  /*1720*/  @P0 BRA `(.L_x_193) ;  /* 0x0000000000300947 */ /* 0x000fea0003800000 */
        /* <DEDUP_REMOVED lines=11> */
[----:B------:R-:W-:Y:S02]  /*17e0*/  UMOV UR29, UR10 ;  /* 0x0000000a001d7c82 */ /* 0x000fe40008000000 */
.L_x_193:
        /* <DEDUP_REMOVED lines=11> */
.L_x_194:
[----:B------:R-:W-:-:S04]  /*18a0*/  UIMAD UR5, UR46, UR57, UR53 ;  /* 0x000000392e0572a4 */ /* 0x000fc8000f8e0235 */
[----:B------:R-:W-:-:S12]  /*18b0*/  UIMAD UR5, UR5, UR56, URZ ;  /* 0x00000038050572a4 */ /* 0x000fd8000f8e023f */
.L_x_195:
        /* <DEDUP_REMOVED lines=13> */
[----:B------:R-:W-:Y:S02]  /*1990*/  ULDC.64 UR12, c[0x0][0x428] ;  /* 0x00010a00000c7ab9 */ /* 0x000fe40000000a00 */
[----:B------:R-:W-:Y:S01]  /*19a0*/  ULDC.64 UR16, c[0x0][0x258] ;  /* 0x0000960000107ab9 */ /* 0x000fe20000000a00 */
[----:B------:R-:W-:Y:S01]  /*19b0*/  ULEA.HI.SX32 UR37, UR20, 0xffffffff, 0x1a ;  /* 0xffffffff14257891 */ /* 0x000fe2000f8fd23f */
[----:B------:R-:W-:Y:S01]  /*19c0*/  IMAD.U32 R30, RZ, RZ, UR12 ;  /* 0x0000000cff1e7e24 */ /* 0x000fe2000f8e00ff */
[----:B------:R-:W-:Y:S01]  /*19d0*/  UIMAD UR20, UR43, UR16, URZ ;  /* 0x000000102b1472a4 */ /* 0x000fe2000f8e023f */
[----:B------:R-:W-:-:S03]  /*19e0*/  ULDC.64 UR44, c[0x0][0x2b0] ;  /* 0x0000ac00002c7ab9 */ /* 0x000fc60000000a00 */
[----:B------:R-:W-:Y:S01]  /*19f0*/  UIMAD UR20, UR53, UR17, UR20 ;  /* 0x00000011351472a4 */ /* 0x000fe2000f8e0214 */
[----:B--2---:R-:W-:-:S04]  /*1a00*/  IMAD R10, R8, UR35, RZ ;  /* 0x00000023080a7c24 */ /* 0x004fc8000f8e02ff */
        /* <DEDUP_REMOVED lines=15> */
[C---:B------:R-:W-:Y:S01]  /*1b00*/  ISETP.GE.AND P4, PT, R4.reuse, UR42, PT ;  /* 0x0000002a04007c0c */ /* 0x040fe2000bf86270 */
[C---:B------:R-:W-:Y:S01]  /*1b10*/  VIADD R5, R4.reuse, 0x80 ;  /* 0x0000008004057836 */ /* 0x040fe20000000000 */
[----:B------:R-:W-:Y:S01]  /*1b20*/  UIADD3 UR8, UP1, UP0, UR36, UR5, UR50 ;  /* 0x0000000524087290 */ /* 0x000fe2000f83e032 */
[----:B------:R-:W-:Y:S01]  /*1b30*/  VIADD R11, R4, 0xc0 ;  /* 0x000000c0040b7836 */ /* 0x000fe20000000000 */
[----:B------:R-:W-:Y:S01]  /*1b40*/  ISETP.GE.AND P6, PT, R6, UR42, PT ;  /* 0x0000002a06007c0c */ /* 0x000fe2000bfc6270 */
[----:B------:R-:W-:Y:S01]  /*1b50*/  USHF.R.S32.HI UR5, URZ, 0x1f, UR5 ;  /* 0x0000001f3f057899 */ /* 0x000fe20008011405 */
[----:B------:R-:W-:-:S02]  /*1b60*/  ISETP.GE.AND P5, PT, R5, UR42, PT ;  /* 0x0000002a05007c0c */ /* 0x000fc4000bfa6270 */
[----:B------:R-:W-:Y:S01]  /*1b70*/  SHF.R.S32.HI R5, RZ, 0x1f, R4 ;  /* 0x0000001fff057819 */ /* 0x000fe20000011404 */
[----:B------:R-:W-:Y:S01]  /*1b80*/  UIADD3.X UR5, UR19, UR5, UR33, UP1, UP0 ;  /* 0x0000000513057290 */ /* 0x000fe20008fe0421 */
[----:B------:R-:W-:Y:S01]  /*1b90*/  IADD3 R6, P0, R4, UR21, RZ ;  /* 0x0000001504067c10 */ /* 0x000fe2000ff1e0ff */
[----:B------:R-:W-:Y:S01]  /*1ba0*/  UIADD3 UR8, UP1, UP0, UR52, UR8, UR54 ;  /* 0x0000000834087290 */ /* 0x000fe2000f83e036 */
[----:B------:R-:W-:Y:S01]  /*1bb0*/  SEL R10, RZ, 0xffffffff, P6 ;  /* 0xffffffffff0a7807 */ /* 0x000fe20003000000 */
[----:B------:R-:W-:Y:S01]  /*1bc0*/  UIMAD UR19, UR43, UR12, URZ ;  /* 0x0000000c2b1372a4 */ /* 0x000fe2000f8e023f */
[----:B------:R-:W-:Y:S01]  /*1bd0*/  IADD3.X R7, R5, UR40, RZ, P0, !PT ;  /* 0x0000002805077c10 */ /* 0x000fe200087fe4ff */
[----:B------:R-:W-:Y:S01]  /*1be0*/  UIADD3.X UR5, UR51, UR5, UR49, UP1, UP0 ;  /* 0x0000000533057290 */ /* 0x000fe20008fe0431 */
[----:B------:R-:W-:Y:S01]  /*1bf0*/  IADD3 R24, P0, R20, UR14, RZ ;  /* 0x0000000e14187c10 */ /* 0x000fe2000ff1e0ff */
[----:B------:R-:W-:Y:S01]  /*1c00*/  IMAD.SHL.U32 R10, R10, 0x2, RZ ;  /* 0x000000020a0a7824 */ /* 0x000fe200078e00ff */
[----:B------:R-:W-:Y:S01]  /*1c10*/  ISETP.GE.AND P3, PT, R11, UR42, PT ;  /* 0x0000002a0b007c0c */ /* 0x000fe2000bf66270 */
[----:B------:R-:W-:Y:S01]  /*1c20*/  IMAD.WIDE.U32 R6, R8, UR14, R6 ;  /* 0x0000000e08067c25 */ /* 0x000fe2000f8e0006 */
[----:B------:R-:W-:Y:S01]  /*1c30*/  SEL R11, RZ, 0x1, P4 ;  /* 0x00000001ff0b7807 */ /* 0x000fe20002000000 */
[----:B------:R-:W-:Y:S01]  /*1c40*/  ULDC.64 UR32, c[0x0][0x400] ;  /* 0x0001000000207ab9 */ /* 0x000fe20000000a00 */
[----:B------:R-:W-:Y:S01]  /*1c50*/  IADD3.X R26, R35, UR35, RZ, P0, !PT ;  /* 0x00000023231a7c10 */ /* 0x000fe200087fe4ff */
[----:B------:R-:W-:Y:S01]  /*1c60*/  IMAD.IADD R7, R7, 0x1, R12 ;  /* 0x0000000107077824 */ /* 0x000fe200078e020c */
[----:B------:R-:W-:Y:S01]  /*1c70*/  LOP3.LUT R16, R10, 0x2, R11, 0xe2, !PT ;  /* 0x000000020a107812 */ /* 0x000fe200078ee20b */
[----:B------:R-:W-:Y:S01]  /*1c80*/  IMAD.WIDE.U32 R12, R24, UR26, R4 ;  /* 0x0000001a180c7c25 */ /* 0x000fe2000f8e0004 */
[----:B------:R-:W-:Y:S01]  /*1c90*/  IADD3 R10, P0, R0, UR8, RZ ;  /* 0x00000008000a7c10 */ /* 0x000fe2000ff1e0ff */
[----:B------:R-:W-:Y:S01]  /*1ca0*/  UIMAD UR19, UR53, UR13, UR19 ;  /* 0x0000000d351372a4 */ /* 0x000fe2000f8e0213 */
[----:B------:R-:W-:Y:S01]  /*1cb0*/  SEL R14, RZ, 0x4, P5 ;  /* 0x00000004ff0e7807 */ /* 0x000fe20002800000 */
[----:B------:R-:W-:Y:S01]  /*1cc0*/  IMAD R11, R26, UR26, RZ ;  /* 0x0000001a1a0b7c24 */ /* 0x000fe2000f8e02ff */
[----:B------:R-:W-:Y:S01]  /*1cd0*/  LEA.HI.X.SX32 R15, R0, UR5, 0x1, P0 ;  /* 0x00000005000f7c11 */ /* 0x000fe200080f0eff */
[----:B------:R-:W-:Y:S01]  /*1ce0*/  IMAD.WIDE.U32 R6, R30, UR53, R6 ;  /* 0x000000351e067c25 */ /* 0x000fe2000f8e0006 */
[----:B------:R-:W-:Y:S01]  /*1cf0*/  LEA R238, P0, R10, UR32, 0x2 ;  /* 0x000000200aee7c11 */ /* 0x000fe2000f8010ff */
[----:B------:R-:W-:Y:S01]  /*1d00*/  UIMAD.WIDE UR14, UR15, 0x4, UR44 ;  /* 0x000000040f0e78a5 */ /* 0x000fe2000f8e022c */
        /* <DEDUP_REMOVED lines=17> */
[----:B------:R-:W-:-:S07]  /*1e20*/  UMOV UR11, UR14 ;  /* 0x0000000e000b7c82 */ /* 0x000fce0008000000 */
[----:B------:R-:W-:Y:S01]  /*1e30*/  @P0 BAR.SYNC.DEFER_BLOCKING 0x0 ;  /* 0x0000000000000b1d */ /* 0x000fe20000010000 */
[----:B------:R-:W-:Y:S01]  /*1e40*/  ISETP.GE.AND P2, PT, R20, UR5, PT ;  /* 0x0000000514007c0c */ /* 0x000fe2000bf46270 */
[----:B------:R-:W-:Y:S01]  /*1e50*/  UIMAD UR5, UR8, -0x40, UR38 ;  /* 0xffffffc0080578a4 */ /* 0x000fe2000f8e0226 */
[----:B------:R-:W-:-:S03]  /*1e60*/  IMAD.U32 R31, RZ, RZ, UR16 ;  /* 0x00000010ff1f7e24 */ /* 0x000fc6000f8e00ff */
[----:B------:R-:W-:-:S08]  /*1e70*/  UMOV UR10, UR15 ;  /* 0x0000000f000a7c82 */ /* 0x000fd00008000000 */
        /* <DEDUP_REMOVED lines=62> */
.L_x_198:
[----:B------:R-:W-:Y:S05]  /*2260*/  BSYNC B0 ;  /* 0x0000000000007941 */ /* 0x000fea0003800000 */
.L_x_197:
        /* <DEDUP_REMOVED lines=67> */
.L_x_200:
[----:B------:R-:W-:Y:S05]  /*26a0*/  BSYNC B0 ;  /* 0x0000000000007941 */ /* 0x000fea0003800000 */
.L_x_199:
        /* <DEDUP_REMOVED lines=41> */
.L_x_202:
[----:B------:R-:W-:Y:S05]  /*2940*/  BSYNC B0 ;  /* 0x0000000000007941 */ /* 0x000fea0003800000 */
.L_x_201:
        /* <DEDUP_REMOVED lines=40> */
.L_x_204:
[----:B------:R-:W-:Y:S05]  /*2bd0*/  BSYNC B0 ;  /* 0x0000000000007941 */ /* 0x000fea0003800000 */
.L_x_203:
        /* <DEDUP_REMOVED lines=43> */
.L_x_206:
[----:B------:R-:W-:Y:S05]  /*2e90*/  BSYNC B0 ;  /* 0x0000000000007941 */ /* 0x000fea0003800000 */
.L_x_205:
        /* <DEDUP_REMOVED lines=59> */
.L_x_208:
[----:B------:R-:W-:Y:S05]  /*3250*/  BSYNC B0 ;  /* 0x0000000000007941 */ /* 0x000fea0003800000 */
.L_x_207:
[----:B------:R-:W0:Y:S01]  /*3260*/  LDGDEPBAR ;  /* 0x00000000000079af */ /* 0x000e220000000000 */
[----:B------:R-:W-:Y:S01]  /*3270*/  ULDC.64 UR16, c[0x0][0x3c8] ;  /* 0x0000f20000107ab9 */ /* 0x000fe20000000a00 */
[----:B------:R-:W-:Y:S02]  /*3280*/  USHF.R.S32.HI UR14, URZ, 0x1f, UR53 ;  /* 0x0000001f3f0e7899 */ /* 0x000fe40008011435 */
[----:B------:R-:W-:-:S04]  /*3290*/  UISETP.NE.U32.AND UP1, UPT, UR16, URZ, UPT ;  /* 0x0000003f1000728c */ /* 0x000fc8000bf25070 */
[----:B------:R-:W-:-:S06]  /*32a0*/  UISETP.NE.AND.EX UP1, UPT, UR17, URZ, UPT, UP1 ;  /* 0x0000003f1100728c */ /* 0x000fcc000bf25310 */
[----:B------:R-:W-:-:S05]  /*32b0*/  PLOP3.LUT P0, PT, PT, PT, UP1, 0x80, 0x0 ;  /* 0x000000000000781c */ /* 0x000fca0003f0f018 */
[----:B------:R-:W-:Y:S01]  /*32c0*/  @UP1 ULDC.64 UR20, c[0x0][0x3d0] ;  /* 0x0000f40000141ab9 */ /* 0x000fe20000000a00 */
[----:B------:R-:W-:Y:S01]  /*32d0*/  @UP1 UMOV UR15, UR14 ;  /* 0x0000000e000f1c82 */ /* 0x000fe20008000000 */
[----:B------:R-:W-:Y:S01]  /*32e0*/  @UP1 UIMAD UR5, UR55, UR20, URZ ;  /* 0x00000014370512a4 */ /* 0x000fe2000f8e023f */
[----:B------:R-:W-:Y:S01]  /*32f0*/  @UP1 UMOV UR14, UR53 ;  /* 0x00000035000e1c82 */ /* 0x000fe20008000000 */
[----:B------:R-:W-:-:S04]  /*3300*/  DEPBAR.LE SB0, 0x1 ;  /* 0x000080400000791a */ /* 0x000fc80000000000 */
[----:B------:R-:W-:Y:S01]  /*3310*/  BAR.SYNC.DEFER_BLOCKING 0x0 ;  /* 0x0000000000007b1d */ /* 0x000fe20000010000 */
[----:B------:R-:W-:Y:S02]  /*3320*/  @UP1 UIMAD.WIDE.U32 UR14, UR46, UR20, UR14 ;  /* 0x000000142e0e12a5 */ /* 0x000fe4000f8e000e */
[----:B------:R-:W-:Y:S02]  /*3330*/  @UP1 UIMAD UR5, UR46, UR21, UR5 ;  /* 0x000000152e0512a4 */ /* 0x000fe4000f8e0205 */
[----:B------:R-:W-:Y:S02]  /*3340*/  @UP1 ULEA UR16, UP0, UR14, UR16, 0x2 ;  /* 0x000000100e101291 */ /* 0x000fe4000f80103f */
[----:B------:R-:W-:-:S04]  /*3350*/  @UP1 UIADD3 UR5, UR15, UR5, URZ ;  /* 0x000000050f051290 */ /* 0x000fc8000fffe03f */
[----:B------:R-:W-:Y:S01]  /*3360*/  @UP1 ULEA.HI.X UR17, UR14, UR17, UR5, 0x2, UP0 ;  /* 0x000000110e111291 */ /* 0x000fe200080f1405 */
[----:B------:R-:W-:Y:S01]  /*3370*/  IMAD.U32 R4, RZ, RZ, UR16 ;  /* 0x00000010ff047e24 */ /* 0x000fe2000f8e00ff */
[C---:B------:R-:W-:Y:S01]  /*3380*/  LOP3.LUT P2, RZ, R33.reuse, 0x4, RZ, 0xc0, !PT ;  /* 0x0000000421ff7812 */ /* 0x040fe2000784c0ff */
[----:B------:R-:W-:Y:S01]  /*3390*/  @UP1 ULDC UR5, c[0x0][0x2e8] ;  /* 0x0000ba0000051ab9 */ /* 0x000fe20000000800 */
[----:B-123--:R-:W-:Y:S02]  /*33a0*/  IMAD.MOV.U32 R6, RZ, RZ, 0x20 ;  /* 0x00000020ff067424 */ /* 0x00efe400078e00ff */
[----:B------:R-:W-:Y:S01]  /*33b0*/  IMAD.U32 R5, RZ, RZ, UR17 ;  /* 0x00000011ff057e24 */ /* 0x000fe2000f8e00ff */
[----:B------:R-:W1:Y:S01]  /*33c0*/  @P0 MUFU.RCP R0, UR5 ;  /* 0x0000000500000d08 */ /* 0x000e620008001000 */
[----:B------:R-:W-:Y:S01]  /*33d0*/  IMAD.MOV.U32 R192, RZ, RZ, 0x40 ;  /* 0x00000040ffc07424 */ /* 0x000fe200078e00ff */
[----:B------:R-:W-:Y:S02]  /*33e0*/  LOP3.LUT P1, RZ, R33, 0x2, RZ, 0xc0, !PT ;  /* 0x0000000221ff7812 */ /* 0x000fe4000782c0ff */
[----:B------:R-:W-:Y:S01]  /*33f0*/  LEA R180, R234, UR4, 0x1 ;  /* 0x00000004eab47c11 */ /* 0x000fe2000f8e08ff */
[----:B------:R2:W3:Y:S04]  /*3400*/  LDSM.16.M88.4 R136, [R229] ;  /* 0x00000000e588783b */ /* 0x0004e80000000200 */
[----:B------:R2:W1:Y:S04]  /*3410*/  LDSM.16.M88.4 R140, [R230] ;  /* 0x00000000e68c783b */ /* 0x0004680000000200 */
[----:B------:R2:W1:Y:S04]  /*3420*/  LDSM.16.M88.4 R144, [R231] ;  /* 0x00000000e790783b */ /* 0x0004680000000200 */
[----:B------:R2:W1:Y:S04]  /*3430*/  LDSM.16.M88.4 R152, [R229+0x1000] ;  /* 0x00100000e598783b */ /* 0x0004680000000200 */
[----:B------:R2:W1:Y:S04]  /*3440*/  LDSM.16.M88.4 R156, [R230+0x1000] ;  /* 0x00100000e69c783b */ /* 0x0004680000000200 */
[----:B------:R2:W1:Y:S04]  /*3450*/  LDSM.16.M88.4 R168, [R229+0x2000] ;  /* 0x00200000e5a8783b */ /* 0x0004680000000200 */
[----:B------:R2:W1:Y:S04]  /*3460*/  LDSM.16.M88.4 R172, [R230+0x2000] ;  /* 0x00200000e6ac783b */ /* 0x0004680000000200 */
[----:B------:R2:W1:Y:S04]  /*3470*/  LDSM.16.M88.4 R184, [R229+0x3000] ;  /* 0x00300000e5b8783b */ /* 0x0004680000000200 */
[----:B------:R2:W1:Y:S01]  /*3480*/  LDSM.16.M88.4 R188, [R230+0x3000] ;  /* 0x00300000e6bc783b */ /* 0x0004620000000200 */
[----:B------:R-:W-:Y:S01]  /*3490*/  ULEA UR14, UR22, 0x20, 0x5 ;  /* 0x00000020160e7891 */ /* 0x000fe2000f8e283f */
[----:B------:R-:W-:Y:S01]  /*34a0*/  IMAD.SHL.U32 R247, R44, 0x4, RZ ;  /* 0x000000042cf77824 */ /* 0x000fe200078e00ff */
[----:B------:R-:W-:Y:S01]  /*34b0*/  CS2R R126, SRZ ;  /* 0x00000000007e7805 */ /* 0x000fe2000001ff00 */
[----:B------:R-:W1:Y:S01]  /*34c0*/  @P0 LDG.E R4, desc[UR6][R4.64] ;  /* 0x0000000604040981 */ /* 0x000e62000c1e1900 */
[----:B------:R-:W-:-:S02]  /*34d0*/  SEL R192, R192, 0xffffffc0, !P2 ;  /* 0xffffffc0c0c07807 */ /* 0x000fc40005000000 */
[----:B------:R-:W-:Y:S02]  /*34e0*/  CS2R R124, SRZ ;  /* 0x00000000007c7805 */ /* 0x000fe4000001ff00 */
[----:B------:R-:W-:Y:S01]  /*34f0*/  CS2R R130, SRZ ;  /* 0x0000000000827805 */ /* 0x000fe2000001ff00 */
[----:B------:R2:W1:Y:S01]  /*3500*/  LDSM.16.M88.4 R132, [R180+0x14000] ;  /* 0x01400000b484783b */ /* 0x0004620000000200 */
[----:B------:R-:W-:Y:S02]  /*3510*/  CS2R R128, SRZ ;  /* 0x0000000000807805 */ /* 0x000fe4000001ff00 */
[----:B------:R-:W-:Y:S02]  /*3520*/  CS2R R122, SRZ ;  /* 0x00000000007a7805 */ /* 0x000fe4000001ff00 */
[----:B------:R-:W-:Y:S01]  /*3530*/  CS2R R120, SRZ ;  /* 0x0000000000787805 */ /* 0x000fe2000001ff00 */
[----:B------:R2:W1:Y:S01]  /*3540*/  LDSM.16.M88.4 R148, [R180+0x15000] ;  /* 0x01500000b494783b */ /* 0x0004620000000200 */
[----:B------:R-:W-:-:S02]  /*3550*/  CS2R R118, SRZ ;  /* 0x0000000000767805 */ /* 0x000fc4000001ff00 */
[----:B------:R-:W-:Y:S02]  /*3560*/  CS2R R116, SRZ ;  /* 0x0000000000747805 */ /* 0x000fe4000001ff00 */
[----:B------:R-:W-:Y:S01]  /*3570*/  CS2R R110, SRZ ;  /* 0x00000000006e7805 */ /* 0x000fe2000001ff00 */
[----:B------:R2:W1:Y:S01]  /*3580*/  LDSM.16.M88.4 R164, [R180+0x16000] ;  /* 0x01600000b4a4783b */ /* 0x0004620000000200 */
[----:B------:R-:W-:Y:S02]  /*3590*/  CS2R R108, SRZ ;  /* 0x00000000006c7805 */ /* 0x000fe4000001ff00 */
[----:B------:R-:W-:Y:S02]  /*35a0*/  CS2R R114, SRZ ;  /* 0x0000000000727805 */ /* 0x000fe4000001ff00 */
[----:B------:R-:W-:Y:S01]  /*35b0*/  CS2R R112, SRZ ;  /* 0x0000000000707805 */ /* 0x000fe2000001ff00 */
[----:B------:R-:W1:Y:S01]  /*35c0*/  LDSM.16.M88.4 R180, [R180+0x17000] ;  /* 0x01700000b4b4783b */ /* 0x000e620000000200 */
        /* <DEDUP_REMOVED lines=19> */
[----:B------:R-:W-:Y:S01]  /*3700*/  SHF.L.U64.HI R246, R44, 0x2, R246 ;  /* 0x000000022cf67819 */ /* 0x000fe200000102f6 */
[----:B------:R-:W-:Y:S01]  /*3710*/  ULDC UR17, c[0x0][0x2dc] ;  /* 0x0000b70000117ab9 */ /* 0x000fe20000000800 */
[----:B------:R-:W-:Y:S01]  /*3720*/  ULDC UR16, c[0x0][0x2ec] ;  /* 0x0000bb0000107ab9 */ /* 0x000fe20000000800 */
[----:B-1----:R-:W-:Y:S01]  /*3730*/  @P0 FMUL.FTZ R5, R4, R0 ;  /* 0x0000000004050220 */ /* 0x002fe20000410000 */
[----:B------:R-:W-:Y:S02]  /*3740*/  LEA R4, R234, UR61, 0x1 ;  /* 0x0000003dea047c11 */ /* 0x000fe4000f8e08ff */
[----:B------:R-:W-:Y:S02]  /*3750*/  SEL R0, R6, 0xffffffe0, !P1 ;  /* 0xffffffe006007807 */ /* 0x000fe40004800000 */
[----:B------:R-:W-:Y:S02]  /*3760*/  @P0 R2UR UR15, R5 ;  /* 0x00000000050f02ca */ /* 0x000fe400000e0000 */
[----:B------:R-:W-:Y:S01]  /*3770*/  IADD3 R192, R0, R4, R192 ;  /* 0x0000000400c07210 */ /* 0x000fe20007ffe0c0 */
[----:B------:R-:W-:Y:S01]  /*3780*/  IMAD.U32 R0, RZ, RZ, UR22 ;  /* 0x00000016ff007e24 */ /* 0x000fe2000f8e00ff */
[----:B------:R-:W4:Y:S01]  /*3790*/  LDL R4, [R1+0x4] ;  /* 0x0000040001047983 */ /* 0x000f220000100800 */
[----:B------:R-:W-:Y:S01]  /*37a0*/  CS2R R32, SRZ ;  /* 0x0000000000207805 */ /* 0x000fe2000001ff00 */
[----:B------:R-:W-:Y:S01]  /*37b0*/  UMOV UR5, URZ ;  /* 0x0000003f00057c82 */ /* 0x000fe20008000000 */
[----:B------:R-:W-:Y:S01]  /*37c0*/  UISETP.GE.AND UP0, UPT, UR14, UR9, UPT ;  /* 0x000000090e00728c */ /* 0x000fe2000bf06270 */
[----:B------:R2:W1:Y:S04]  /*37d0*/  LDSM.16.M88.4 R160, [R192+0x1000] ;  /* 0x00100000c0a0783b */ /* 0x0004680000000200 */
[----:B------:R2:W1:Y:S01]  /*37e0*/  LDSM.16.M88.4 R176, [R192+0x2000] ;  /* 0x00200000c0b0783b */ /* 0x0004620000000200 */
[----:B------:R-:W-:-:S03]  /*37f0*/  @UP1 UMOV UR5, UR15 ;  /* 0x0000000f00051c82 */ /* 0x000fc60008000000 */
[----:B------:R-:W1:Y:S01]  /*3800*/  LDSM.16.M88.4 R192, [R192+0x3000] ;  /* 0x00300000c0c0783b */ /* 0x000e620000000200 */
[----:B----4-:R-:W-:-:S05]  /*3810*/  IMAD R0, R0, 0x20, R4 ;  /* 0x0000002000007824 */ /* 0x010fca00078e0204 */
[----:B------:R-:W-:-:S05]  /*3820*/  IADD3 R0, R44, -UR38, -R0 ;  /* 0x800000262c007c10 */ /* 0x000fca000fffe800 */
[----:B------:R-:W-:-:S05]  /*3830*/  VIADD R0, R0, UR9 ;  /* 0x0000000900007c36 */ /* 0x000fca0008000000 */
[----:B-1-3--:R2:W-:Y:S02]  /*3840*/  STL [R1], R0 ;  /* 0x0000000001007387 */ /* 0x00a5e40000100800 */
.L_x_211:
[----:B------:R-:W0:Y:S01]  /*3850*/  LDGDEPBAR ;  /* 0x00000000000079af */ /* 0x000e220000000000 */
[----:B--2---:R-:W-:Y:S01]  /*3860*/  LEA R0, R234, UR4, 0x1 ;  /* 0x00000004ea007c11 */ /* 0x004fe2000f8e08ff */
[----:B------:R-:W-:Y:S01]  /*3870*/  UISETP.GE.AND UP3, UPT, UR8, 0x1, UPT ;  /* 0x000000010800788c */ /* 0x000fe2000bf66270 */
[----:B------:R-:W-:Y:S01]  /*3880*/  PLOP3.LUT P2, PT, PT, PT, UP0, 0x80, 0x0 ;  /* 0x000000000000781c */ /* 0x000fe20003f4f008 */
[----:B------:R-:W2:Y:S01]  /*3890*/  LDL R69, [R1] ;  /* 0x0000000001457983 */ /* 0x000ea20000100800 */
[----:B------:R-:W-:Y:S02]  /*38a0*/  PLOP3.LUT P1, PT, PT, PT, UP0, 0x80, 0x0 ;  /* 0x000000000000781c */ /* 0x000fe40003f2f008 */
[----:B------:R-:W-:Y:S01]  /*38b0*/  PLOP3.LUT P3, PT, PT, PT, UP0, 0x80, 0x0 ;  /* 0x000000000000781c */ /* 0x000fe20003f6f008 */
[----:B------:R-:W3:Y:S01]  /*38c0*/  LDL R68, [R1+0x4] ;  /* 0x0000040001447983 */ /* 0x000ee20000100800 */
[----:B------:R-:W-:Y:S04]  /*38d0*/  DEPBAR.LE SB0, 0x0 ;  /* 0x000080000000791a */ /* 0x000fe80000000000 */
[----:B------:R-:W-:Y:S06]  /*38e0*/  BAR.SYNC.DEFER_BLOCKING 0x0 ;  /* 0x0000000000007b1d */ /* 0x000fec0000010000 */
[----:B-1----:R-:W-:Y:S04]  /*38f0*/  LDSM.16.M88.4 R8, [R2] ;  /* 0x000000000208783b */ /* 0x002fe80000000200 */
[----:B------:R-:W1:Y:S04]  /*3900*/  LDSM.16.M88.4 R44, [R0+0x10000] ;  /* 0x01000000002c783b */ /* 0x000e680000000200 */
[----:B------:R-:W-:Y:S04]  /*3910*/  LDSM.16.M88.4 R48, [R224] ;  /* 0x00000000e030783b */ /* 0x000fe80000000200 */
[----:B------:R-:W4:Y:S04]  /*3920*/  LDSM.16.M88.4 R52, [R229+-0x4000] ;  /* 0xffc00000e534783b */ /* 0x000f280000000200 */
[----:B------:R-:W-:Y:S04]  /*3930*/  LDSM.16.M88.4 R56, [R228] ;  /* 0x00000000e438783b */ /* 0x000fe80000000200 */
[----:B------:R-:W4:Y:S04]  /*3940*/  LDSM.16.M88.4 R60, [R230+-0x4000] ;  /* 0xffc00000e63c783b */ /* 0x000f280000000200 */
[----:B------:R-:W-:Y:S01]  /*3950*/  LDSM.16.M88.4 R64, [R231+-0x4000] ;  /* 0xffc00000e740783b */ /* 0x000fe20000000200 */
[C---:B-1----:R-:W-:Y:S06]  /*3960*/  HMMA.16816.F32.BF16 R4, R8.reuse, R44, RZ ;  /* 0x0000002c0804723c */ /* 0x042fec00000418ff */
[----:B------:R-:W-:Y:S01]  /*3970*/  HMMA.16816.F32.BF16 R8, R8, R46, RZ ;  /* 0x0000002e0808723c */ /* 0x000fe200000418ff */
[----:B------:R-:W1:Y:S11]  /*3980*/  LDSM.16.M88.4 R44, [R227] ;  /* 0x00000000e32c783b */ /* 0x000e760000000200 */
[----:B------:R-:W-:Y:S06]  /*3990*/  @!UPT UIADD3 URZ, URZ, URZ, URZ ;  /* 0x0000003f3f3ff290 */ /* 0x000fec000fffe03f */
[C---:B----4-:R-:W-:Y:S06]  /*39a0*/  HMMA.16816.F32.BF16 R4, R48.reuse, R52, R4 ;  /* 0x000000343004723c */ /* 0x050fec0000041804 */
[----:B------:R-:W-:Y:S01]  /*39b0*/  HMMA.16816.F32.BF16 R8, R48, R54, R8 ;  /* 0x000000363008723c */ /* 0x000fe20000041808 */
[----:B------:R-:W-:Y:S04]  /*39c0*/  LDSM.16.M88.4 R48, [R2+0x2000] ;  /* 0x002000000230783b */ /* 0x000fe80000000200 */
[----:B------:R-:W4:Y:S11]  /*39d0*/  LDSM.16.M88.4 R52, [R0+0x11000] ;  /* 0x011000000034783b */ /* 0x000f360000000200 */
[----:B------:R-:W-:Y:S02]  /*39e0*/  @!UPT UIADD3 URZ, URZ, URZ, URZ ;  /* 0x0000003f3f3ff290 */ /* 0x000fe4000fffe03f */
[C---:B------:R-:W-:Y:S06]  /*39f0*/  HMMA.16816.F32.BF16 R4, R56.reuse, R60, R4 ;  /* 0x0000003c3804723c */ /* 0x040fec0000041804 */
        /* <DEDUP_REMOVED lines=9> */
[C---:B----4-:R-:W-:Y:S06]  /*3a90*/  HMMA.16816.F32.BF16 R4, R48.reuse, R52, R4 ;  /* 0x000000343004723c */ /* 0x050fec0000041804 */
[----:B------:R-:W-:Y:S01]  /*3aa0*/  HMMA.16816.F32.BF16 R8, R48, R54, R8 ;  /* 0x000000363008723c */ /* 0x000fe20000041808 */
[----:B------:R-:W-:Y:S04]  /*3ab0*/  LDSM.16.M88.4 R48, [R227+0x2000] ;  /* 0x00200000e330783b */ /* 0x000fe80000000200 */
[----:B------:R-:W4:Y:S11]  /*3ac0*/  LDSM.16.M88.4 R52, [R231+-0x3000] ;  /* 0xffd00000e734783b */ /* 0x000f360000000200 */
[----:B------:R-:W-:Y:S02]  /*3ad0*/  @!UPT UIADD3 URZ, URZ, URZ, URZ ;  /* 0x0000003f3f3ff290 */ /* 0x000fe4000fffe03f */
[C---:B------:R-:W-:Y:S06]  /*3ae0*/  HMMA.16816.F32.BF16 R4, R56.reuse, R60, R4 ;  /* 0x0000003c3804723c */ /* 0x040fec0000041804 */
        /* <DEDUP_REMOVED lines=17> */
[----:B------:R-:W3:Y:S11]  /*3c00*/  LDSM.16.M88.4 R60, [R231+-0x2000] ;  /* 0xffe00000e73c783b */ /* 0x000ef60000000200 */
[----:B------:R-:W-:Y:S02]  /*3c10*/  @!UPT UIADD3 URZ, URZ, URZ, URZ ;  /* 0x0000003f3f3ff290 */ /* 0x000fe4000fffe03f */
[C---:B-1----:R-:W-:Y:S06]  /*3c20*/  HMMA.16816.F32.BF16 R4, R44.reuse, R64, R4 ;  /* 0x000000402c04723c */ /* 0x042fec0000041804 */
[----:B------:R-:W-:Y:S01]  /*3c30*/  HMMA.16816.F32.BF16 R8, R44, R66, R8 ;  /* 0x000000422c08723c */ /* 0x000fe20000041808 */
[----:B------:R1:W-:Y:S04]  /*3c40*/  LDSM.16.M88.4 R64, [R0+0x13000] ;  /* 0x013000000040783b */ /* 0x0003e80000000200 */
[----:B------:R-:W3:Y:S11]  /*3c50*/  LDSM.16.M88.4 R44, [R2+0x6000] ;  /* 0x00600000022c783b */ /* 0x000ef60000000200 */
[----:B------:R-:W-:Y:S02]  /*3c60*/  @!UPT UIADD3 URZ, URZ, URZ, URZ ;  /* 0x0000003f3f3ff290 */ /* 0x000fe4000fffe03f */
[C---:B----4-:R-:W-:Y:S06]  /*3c70*/  HMMA.16816.F32.BF16 R4, R48.reuse, R52, R4 ;  /* 0x000000343004723c */ /* 0x050fec0000041804 */
[----:B------:R-:W-:Y:S01]  /*3c80*/  HMMA.16816.F32.BF16 R8, R48, R54, R8 ;  /* 0x000000363008723c */ /* 0x000fe20000041808 */
[----:B------:R-:W-:Y:S01]  /*3c90*/  LDSM.16.M88.4 R48, [R224+0x6000] ;  /* 0x00600000e030783b */ /* 0x000fe20000000200 */
[----:B-1----:R-:W-:Y:S03]  /*3ca0*/  IMAD.U32 R0, RZ, RZ, UR8 ;  /* 0x00000008ff007e24 */ /* 0x002fe6000f8e00ff */
[----:B------:R-:W1:Y:S01]  /*3cb0*/  LDSM.16.M88.4 R52, [R229+-0x1000] ;  /* 0xfff00000e534783b */ /* 0x000e620000000200 */
[----:B--2---:R-:W-:Y:S11]  /*3cc0*/  IMAD R0, R0, 0x40, R69 ;  /* 0x0000004000007824 */ /* 0x004ff600078e0245 */
[----:B------:R-:W-:Y:S01]  /*3cd0*/  @!UPT UIADD3 URZ, URZ, URZ, URZ ;  /* 0x0000003f3f3ff290 */ /* 0x000fe2000fffe03f */
[C---:B---3--:R-:W-:Y:S06]  /*3ce0*/  HMMA.16816.F32.BF16 R4, R56.reuse, R60, R4 ;  /* 0x0000003c3804723c */ /* 0x048fec0000041804 */
[----:B------:R-:W-:Y:S01]  /*3cf0*/  HMMA.16816.F32.BF16 R8, R56, R62, R8 ;  /* 0x0000003e3808723c */ /* 0x000fe20000041808 */
[----:B------:R-:W-:Y:S04]  /*3d00*/  LDSM.16.M88.4 R56, [R228+0x6000] ;  /* 0x00600000e438783b */ /* 0x000fe80000000200 */
[----:B------:R-:W2:Y:S11]  /*3d10*/  LDSM.16.M88.4 R60, [R230+-0x1000] ;  /* 0xfff00000e63c783b */ /* 0x000eb60000000200 */
[----:B------:R-:W-:Y:S02]  /*3d20*/  @!UPT UIADD3 URZ, URZ, URZ, URZ ;  /* 0x0000003f3f3ff290 */ /* 0x000fe4000fffe03f */
[C---:B------:R-:W-:Y:S06]  /*3d30*/  HMMA.16816.F32.BF16 R4, R44.reuse, R64, R4 ;  /* 0x000000402c04723c */ /* 0x040fec0000041804 */
[----:B------:R-:W-:Y:S01]  /*3d40*/  HMMA.16816.F32.BF16 R8, R44, R66, R8 ;  /* 0x000000422c08723c */ /* 0x000fe20000041808 */
[----:B------:R-:W-:Y:S04]  /*3d50*/  LDSM.16.M88.4 R44, [R227+0x6000] ;  /* 0x00600000e32c783b */ /* 0x000fe80000000200 */
[----:B------:R-:W3:Y:S11]  /*3d60*/  LDSM.16.M88.4 R64, [R231+-0x1000] ;  /* 0xfff00000e740783b */ /* 0x000ef60000000200 */
[----:B------:R-:W-:Y:S02]  /*3d70*/  @!UPT UIADD3 URZ, URZ, URZ, URZ ;  /* 0x0000003f3f3ff290 */ /* 0x000fe4000fffe03f */
[C---:B-1----:R-:W-:Y:S06]  /*3d80*/  HMMA.16816.F32.BF16 R4, R48.reuse, R52, R4 ;  /* 0x000000343004723c */ /* 0x042fec0000041804 */
[----:B------:R-:W-:Y:S07]  /*3d90*/  HMMA.16816.F32.BF16 R8, R48, R54, R8 ;  /* 0x000000363008723c */ /* 0x000fee0000041808 */
[----:B------:R-:W-:Y:S01]  /*3da0*/  VIADD R49, R0, 0x8 ;  /* 0x0000000800317836 */ /* 0x000fe20000000000 */
[----:B------:R-:W-:Y:S03]  /*3db0*/  IABS R48, R0 ;  /* 0x0000000000307213 */ /* 0x000fe60000000000 */
[----:B------:R-:W-:Y:S01]  /*3dc0*/  IMAD.U32 R50, RZ, RZ, UR22 ;  /* 0x00000016ff327e24 */ /* 0x000fe2000f8e00ff */
[----:B------:R-:W-:Y:S02]  /*3dd0*/  I2FP.F32.S32 R51, R48 ;  /* 0x0000003000337245 */ /* 0x000fe40000201400 */
[----:B------:R-:W-:Y:S01]  /*3de0*/  ISETP.GE.AND P0, PT, R49, RZ, PT ;  /* 0x000000ff3100720c */ /* 0x000fe20003f06270 */
[----:B------:R-:W-:Y:S02]  /*3df0*/  IMAD R48, R50, 0x20, R68 ;  /* 0x0000002032307824 */ /* 0x000fe400078e0244 */
[C---:B------:R-:W-:Y:S01]  /*3e00*/  VIADD R50, R0.reuse, 0xffffffff ;  /* 0xffffffff00327836 */ /* 0x040fe20000000000 */
[C---:B--2---:R-:W-:Y:S06]  /*3e10*/  HMMA.16816.F32.BF16 R4, R56.reuse, R60, R4 ;  /* 0x0000003c3804723c */ /* 0x044fec0000041804 */
[----:B------:R-:W-:Y:S05]  /*3e20*/  HMMA.16816.F32.BF16 R8, R56, R62, R8 ;  /* 0x0000003e3808723c */ /* 0x000fea0000041808 */
[----:B------:R-:W-:Y:S02]  /*3e30*/  @!P0 IADD3 R49, -R0, -0x8, RZ ;  /* 0xfffffff800318810 */ /* 0x000fe40007ffe1ff */
[----:B------:R-:W-:Y:S02]  /*3e40*/  @P2 ISETP.GE.AND P0, PT, R48, UR9, PT ;  /* 0x0000000930002c0c */ /* 0x000fe4000bf06270 */
[----:B------:R-:W-:Y:S02]  /*3e50*/  ISETP.GE.AND P2, PT, R50, RZ, PT ;  /* 0x000000ff3200720c */ /* 0x000fe40003f46270 */
[----:B------:R-:W-:Y:S07]  /*3e60*/  I2FP.F32.S32 R49, R49 ;  /* 0x0000003100317245 */ /* 0x000fee0000201400 */
[C---:B---3--:R-:W-:Y:S05]  /*3e70*/  HMMA.16816.F32.BF16 R4, R44.reuse, R64, R4 ;  /* 0x000000402c04723c */ /* 0x048fea0000041804 */
[----:B------:R-:W-:Y:S01]  /*3e80*/  @!P2 IADD3 R50, -R0, 0x1, RZ ;  /* 0x000000010032a810 */ /* 0x000fe20007ffe1ff */
[----:B------:R-:W-:Y:S01]  /*3e90*/  HMMA.16816.F32.BF16 R8, R44, R66, R8 ;  /* 0x000000422c08723c */ /* 0x000fe20000041808 */
[----:B------:R-:W-:Y:S04]  /*3ea0*/  PLOP3.LUT P2, PT, PT, PT, UP0, 0x80, 0x0 ;  /* 0x000000000000781c */ /* 0x000fe80003f4f008 */
[----:B------:R-:W-:Y:S02]  /*3eb0*/  I2FP.F32.S32 R50, R50 ;  /* 0x0000003200327245 */ /* 0x000fe40000201400 */
[----:B-----5:R-:W-:Y:S01]  /*3ec0*/  FMUL.FTZ R44, R244, 1.4426950216293334961 ;  /* 0x3fb8aa3bf42c7820 */ /* 0x020fe20000410000 */
[----:B------:R-:W-:Y:S10]  /*3ed0*/  FMUL.FTZ R46, R245, 1.4426950216293334961 ;  /* 0x3fb8aa3bf52e7820 */ /* 0x000ff40000410000 */
[----:B------:R-:W-:Y:S01]  /*3ee0*/  FFMA.FTZ R6, R49, -UR5, R6 ;  /* 0x8000000531067c23 */ /* 0x000fe20008010006 */
[----:B------:R-:W-:Y:S02]  /*3ef0*/  VIADD R49, R0, 0x7 ;  /* 0x0000000700317836 */ /* 0x000fe40000000000 */
[C---:B------:R-:W-:Y:S01]  /*3f00*/  FFMA.FTZ R4, R51.reuse, -UR5, R4 ;  /* 0x8000000533047c23 */ /* 0x040fe20008010004 */
[----:B------:R-:W-:Y:S01]  /*3f10*/  FFMA.FTZ R5, R50, -UR5, R5 ;  /* 0x8000000532057c23 */ /* 0x000fe20008010005 */
[----:B------:R-:W-:Y:S01]  /*3f20*/  @P1 FSEL R6, R6, -INF , !P0 ;  /* 0xff80000006061808 */ /* 0x000fe20004000000 */
[----:B------:R-:W-:Y:S01]  /*3f30*/  FFMA.FTZ R10, R51, -UR5, R10 ;  /* 0x80000005330a7c23 */ /* 0x000fe2000801000a */
[----:B------:R-:W-:Y:S01]  /*3f40*/  ISETP.GE.AND P1, PT, R49, RZ, PT ;  /* 0x000000ff3100720c */ /* 0x000fe20003f26270 */
[----:B------:R-:W-:Y:S01]  /*3f50*/  FFMA.FTZ R11, R50, -UR5, R11 ;  /* 0x80000005320b7c23 */ /* 0x000fe2000801000b */
[----:B------:R-:W-:Y:S02]  /*3f60*/  @P3 FSEL R4, R4, -INF , !P0 ;  /* 0xff80000004043808 */ /* 0x000fe40004000000 */
[----:B------:R-:W-:Y:S02]  /*3f70*/  PLOP3.LUT P0, PT, PT, PT, UP0, 0x80, 0x0 ;  /* 0x000000000000781c */ /* 0x000fe40003f0f008 */
[----:B------:R-:W-:Y:S07]  /*3f80*/  PLOP3.LUT P3, PT, PT, PT, UP0, 0x80, 0x0 ;  /* 0x000000000000781c */ /* 0x000fee0003f6f008 */
[----:B------:R-:W-:Y:S02]  /*3f90*/  @!P1 IADD3 R49, -R0, -0x7, RZ ;  /* 0xfffffff900319810 */ /* 0x000fe40007ffe1ff */
[----:B------:R-:W-:Y:S02]  /*3fa0*/  PLOP3.LUT P1, PT, PT, PT, UP0, 0x80, 0x0 ;  /* 0x000000000000781c */ /* 0x000fe40003f2f008 */
[----:B------:R-:W-:Y:S01]  /*3fb0*/  I2FP.F32.S32 R49, R49 ;  /* 0x0000003100317245 */ /* 0x000fe20000201400 */
[----:B------:R-:W-:Y:S04]  /*3fc0*/  @P0 VIADD R52, R48, 0x1 ;  /* 0x0000000130340836 */ /* 0x000fe80000000000 */
[----:B------:R-:W-:Y:S01]  /*3fd0*/  FFMA.FTZ R7, R49, -UR5, R7 ;  /* 0x8000000531077c23 */ /* 0x000fe20008010007 */
[----:B------:R-:W-:Y:S01]  /*3fe0*/  @P3 ISETP.GE.AND P0, PT, R52, UR9, PT ;  /* 0x0000000934003c0c */ /* 0x000fe2000bf06270 */
[----:B------:R-:W-:Y:S01]  /*3ff0*/  VIADD R49, R0, 0xfffffff8 ;  /* 0xfffffff800317836 */ /* 0x000fe20000000000 */
[----:B------:R-:W-:Y:S02]  /*4000*/  PLOP3.LUT P3, PT, PT, PT, UP3, 0x80, 0x0 ;  /* 0x000000000000781c */ /* 0x000fe40003f6f038 */
[----:B------:R-:W-:Y:S02]  /*4010*/  @P2 FSEL R5, R5, -INF , !P0 ;  /* 0xff80000005052808 */ /* 0x000fe40004000000 */
[----:B------:R-:W-:Y:S02]  /*4020*/  @P1 FSEL R7, R7, -INF , !P0 ;  /* 0xff80000007071808 */ /* 0x000fe40004000000 */
[----:B------:R-:W-:Y:S02]  /*4030*/  ISETP.GE.AND P2, PT, R49, RZ, PT ;  /* 0x000000ff3100720c */ /* 0x000fe40003f46270 */
[----:B------:R-:W-:Y:S02]  /*4040*/  PLOP3.LUT P1, PT, PT, PT, UP0, 0x80, 0x0 ;  /* 0x000000000000781c */ /* 0x000fe40003f2f008 */
[----:B------:R-:W-:Y:S04]  /*4050*/  FSETP.NEU.FTZ.AND P0, PT, R244, -INF , PT ;  /* 0xff800000f400780b */ /* 0x000fe80003f1d000 */
[----:B------:R-:W-:Y:S02]  /*4060*/  FSEL R44, R44, RZ, P0 ;  /* 0x000000ff2c2c7208 */ /* 0x000fe40000000000 */
[----:B------:R-:W-:Y:S03]  /*4070*/  PLOP3.LUT P0, PT, PT, PT, UP0, 0x80, 0x0 ;  /* 0x000000000000781c */ /* 0x000fe60003f0f008 */
[----:B------:R-:W-:Y:S01]  /*4080*/  @!P2 IADD3 R49, -R0, 0x8, RZ ;  /* 0x000000080031a810 */ /* 0x000fe20007ffe1ff */
[--C-:B------:R-:W-:Y:S01]  /*4090*/  FFMA.FTZ R4, R4, UR16, -R44.reuse ;  /* 0x0000001004047c23 */ /* 0x100fe2000801082c */
[----:B------:R-:W-:Y:S01]  /*40a0*/  @P1 VIADD R45, R48, 0x8 ;  /* 0x00000008302d1836 */ /* 0x000fe20000000000 */
[----:B------:R-:W-:Y:S01]  /*40b0*/  PLOP3.LUT P2, PT, PT, PT, UP0, 0x80, 0x0 ;  /* 0x000000000000781c */ /* 0x000fe20003f4f008 */
[----:B------:R-:W-:Y:S01]  /*40c0*/  FFMA.FTZ R5, R5, UR16, -R44 ;  /* 0x0000001005057c23 */ /* 0x000fe2000801082c */
[----:B------:R-:W-:Y:S01]  /*40d0*/  PLOP3.LUT P1, PT, PT, PT, UP0, 0x80, 0x0 ;  /* 0x000000000000781c */ /* 0x000fe20003f2f008 */
[----:B------:R1:W-:Y:S01]  /*40e0*/  MUFU.EX2 R60, R4 ;  /* 0x00000004003c7308 */ /* 0x0003e20000000800 */
[----:B------:R-:W-:Y:S03]  /*40f0*/  I2FP.F32.S32 R49, R49 ;  /* 0x0000003100317245 */ /* 0x000fe60000201400 */
[----:B------:R-:W-:Y:S01]  /*4100*/  @P0 ISETP.GE.AND P0, PT, R45, UR9, PT ;  /* 0x000000092d000c0c */ /* 0x000fe2000bf06270 */
[----:B------:R-:W-:Y:S02]  /*4110*/  VIADD R45, R0, 0xfffffff7 ;  /* 0xfffffff7002d7836 */ /* 0x000fe40000000000 */
[----:B------:R-:W-:Y:S03]  /*4120*/  FFMA.FTZ R8, R49, -UR5, R8 ;  /* 0x8000000531087c23 */ /* 0x000fe60008010008 */
[----:B------:R-:W2:Y:S02]  /*4130*/  MUFU.EX2 R59, R5 ;  /* 0x00000005003b7308 */ /* 0x000ea40000000800 */
[----:B------:R-:W-:Y:S02]  /*4140*/  @P2 FSEL R8, R8, -INF , !P0 ;  /* 0xff80000008082808 */ /* 0x000fe40004000000 */
[----:B------:R-:W-:Y:S02]  /*4150*/  @P1 FSEL R10, R10, -INF , !P0 ;  /* 0xff8000000a0a1808 */ /* 0x000fe40004000000 */
[----:B------:R-:W-:Y:S01]  /*4160*/  PLOP3.LUT P1, PT, PT, PT, UP0, 0x80, 0x0 ;  /* 0x000000000000781c */ /* 0x000fe20003f2f008 */
[----:B------:R-:W-:Y:S01]  /*4170*/  FFMA.FTZ R8, R8, UR16, -R44 ;  /* 0x0000001008087c23 */ /* 0x000fe2000801082c */
[----:B------:R-:W-:Y:S02]  /*4180*/  ISETP.GE.AND P2, PT, R45, RZ, PT ;  /* 0x000000ff2d00720c */ /* 0x000fe40003f46270 */
[----:B------:R-:W-:Y:S01]  /*4190*/  FSETP.NEU.FTZ.AND P0, PT, R245, -INF , PT ;  /* 0xff800000f500780b */ /* 0x000fe20003f1d000 */
[----:B------:R-:W-:Y:S03]  /*41a0*/  MUFU.EX2 R55, R8 ;  /* 0x0000000800377308 */ /* 0x000fe60000000800 */
[----:B-1----:R-:W-:Y:S02]  /*41b0*/  FSEL R4, R46, RZ, P0 ;  /* 0x000000ff2e047208 */ /* 0x002fe40000000000 */
[----:B------:R-:W-:Y:S03]  /*41c0*/  PLOP3.LUT P0, PT, PT, PT, UP0, 0x80, 0x0 ;  /* 0x000000000000781c */ /* 0x000fe60003f0f008 */
[----:B------:R-:W-:Y:S01]  /*41d0*/  @P1 VIADD R48, R48, 0x9 ;  /* 0x0000000930301836 */ /* 0x000fe20000000000 */
[----:B------:R-:W-:Y:S01]  /*41e0*/  PLOP3.LUT P1, PT, PT, PT, UP0, 0x80, 0x0 ;  /* 0x000000000000781c */ /* 0x000fe20003f2f008 */
[--C-:B------:R-:W-:Y:S01]  /*41f0*/  FFMA.FTZ R6, R6, UR16, -R4.reuse ;  /* 0x0000001006067c23 */ /* 0x100fe20008010804 */
[----:B------:R-:W-:Y:S01]  /*4200*/  @!P2 IADD3 R45, -R0, 0x9, RZ ;  /* 0x00000009002da810 */ /* 0x000fe20007ffe1ff */
[--C-:B------:R-:W-:Y:S01]  /*4210*/  FFMA.FTZ R7, R7, UR16, -R4.reuse ;  /* 0x0000001007077c23 */ /* 0x100fe20008010804 */
[----:B------:R-:W-:Y:S01]  /*4220*/  PLOP3.LUT P2, PT, PT, PT, UP0, 0x80, 0x0 ;  /* 0x000000000000781c */ /* 0x000fe20003f4f008 */
[----:B------:R2:W-:Y:S01]  /*4230*/  MUFU.EX2 R61, R6 ;  /* 0x00000006003d7308 */ /* 0x0005e20000000800 */
[----:B------:R-:W-:Y:S01]  /*4240*/  I2FP.F32.S32 R45, R45 ;  /* 0x0000002d002d7245 */ /* 0x000fe20000201400 */
[--C-:B------:R-:W-:Y:S02]  /*4250*/  FFMA.FTZ R10, R10, UR16, -R4.reuse ;  /* 0x000000100a0a7c23 */ /* 0x100fe40008010804 */
[----:B------:R-:W-:Y:S02]  /*4260*/  @P0 ISETP.GE.AND P0, PT, R48, UR9, PT ;  /* 0x0000000930000c0c */ /* 0x000fe4000bf06270 */
[----:B------:R-:W-:Y:S02]  /*4270*/  FFMA.FTZ R9, R45, -UR5, R9 ;  /* 0x800000052d097c23 */ /* 0x000fe40008010009 */
[----:B------:R-:W-:Y:S02]  /*4280*/  @P1 FSEL R11, R11, -INF , !P0 ;  /* 0xff8000000b0b1808 */ /* 0x000fe40004000000 */
[----:B------:R-:W1:Y:S02]  /*4290*/  MUFU.EX2 R58, R7 ;  /* 0x00000007003a7308 */ /* 0x000e640000000800 */
[----:B------:R-:W-:Y:S01]  /*42a0*/  @P2 FSEL R9, R9, -INF , !P0 ;  /* 0xff80000009092808 */ /* 0x000fe20004000000 */
[----:B------:R-:W-:Y:S01]  /*42b0*/  FFMA.FTZ R4, R11, UR16, -R4 ;  /* 0x000000100b047c23 */ /* 0x000fe20008010804 */
[----:B------:R-:W-:Y:S03]  /*42c0*/  IADD3 R52, P0, R247, UR13, RZ ;  /* 0x0000000df7347c10 */ /* 0x000fe6000ff1e0ff */
[----:B------:R-:W-:Y:S03]  /*42d0*/  FFMA.FTZ R44, R9, UR16, -R44 ;  /* 0x00000010092c7c23 */ /* 0x000fe6000801082c */
[----:B------:R-:W-:Y:S01]  /*42e0*/  MUFU.EX2 R54, R4 ;  /* 0x0000000400367308 */ /* 0x000fe20000000800 */
[----:B--2---:R-:W-:Y:S02]  /*42f0*/  F2FP.BF16.F32.PACK_AB R6, R59, R60 ;  /* 0x0000003c3b06723e */ /* 0x004fe400000010ff */
[----:B------:R-:W-:Y:S03]  /*4300*/  IADD3.X R53, R246, UR12, RZ, P0, !PT ;  /* 0x0000000cf6357c10 */ /* 0x000fe600087fe4ff */
[----:B------:R-:W-:Y:S04]  /*4310*/  STS [R249+0x15000], R6 ;  /* 0x01500006f9007388 */ /* 0x000fe80000000800 */
[----:B------:R-:W2:Y:S01]  /*4320*/  MUFU.EX2 R57, R44 ;  /* 0x0000002c00397308 */ /* 0x000ea20000000800 */
[----:B-1----:R-:W-:Y:S05]  /*4330*/  F2FP.BF16.F32.PACK_AB R5, R58, R61 ;  /* 0x0000003d3a05723e */ /* 0x002fea00000010ff */
[----:B------:R-:W-:Y:S04]  /*4340*/  STS [R252+0x15000], R5 ;  /* 0x01500005fc007388 */ /* 0x000fe80000000800 */
[----:B------:R-:W1:Y:S01]  /*4350*/  MUFU.EX2 R56, R10 ;  /* 0x0000000a00387308 */ /* 0x000e620000000800 */
[----:B--2---:R-:W-:Y:S05]  /*4360*/  F2FP.BF16.F32.PACK_AB R4, R57, R55 ;  /* 0x000000373904723e */ /* 0x004fea00000010ff */
        /* <DEDUP_REMOVED lines=76> */
[C---:B------:R-:W-:Y:S01]  /*4830*/  FADD.FTZ R0, -R52.reuse, R7 ;  /* 0x0000000734007221 */ /* 0x040fe20000010100 */
        /* <DEDUP_REMOVED lines=132> */
.L_x_209:
        /* <DEDUP_REMOVED lines=385> */
.L_x_210:
        /* <DEDUP_REMOVED lines=145> */
.L_x_212:
[----:B------:R-:W-:Y:S01]  /*71a0*/  @UP0 UIADD3 UR5, UR18, UR23, URZ ;  /* 0x0000001712050290 */ /* 0x000fe2000fffe03f */
[----:B------:R-:W-:-:S03]  /*71b0*/  @UP0 ULDC.64 UR12, c[0x0][0x458] ;  /* 0x00011600000c0ab9 */ /* 0x000fc60000000a00 */
[----:B------:R-:W-:Y:S02]  /*71c0*/  @UP0 UIMAD.WIDE.U32 UR10, UR5, UR12, URZ ;  /* 0x0000000c050a02a5 */ /* 0x000fe4000f8e003f */
[----:B------:R-:W-:-:S04]  /*71d0*/  @UP0 UIMAD UR5, UR5, UR13, URZ ;  /* 0x0000000d050502a4 */ /* 0x000fc8000f8e023f */
[----:B------:R-:W-:Y:S01]  /*71e0*/  @UP0 UIADD3 UR11, UR11, UR5, URZ ;  /* 0x000000050b0b0290 */ /* 0x000fe2000fffe03f */
        /* <DEDUP_REMOVED lines=12> */
[----:B------:R-:W-:Y:S02]  /*72b0*/  UIADD3 UR11, UR11, UR5, URZ ;  /* 0x000000050b0b7290 */ /* 0x000fe4000fffe03f */
.L_x_213:
        /* <DEDUP_REMOVED lines=51> */
.L_x_215:
[----:B------:R-:W-:Y:S05]  /*75f0*/  BSYNC B0 ;  /* 0x0000000000007941 */ /* 0x000fea0003800000 */
.L_x_214:
        /* <DEDUP_REMOVED lines=33> */
.L_x_196:
        /* <DEDUP_REMOVED lines=23> */
.L_x_217:
[----:B------:R-:W-:Y:S01]  /*7980*/  @UP0 UIADD3 UR5, UR18, UR23, URZ ;  /* 0x0000001712050290 */ /* 0x000fe2000fffe03f */
[----:B-1----:R-:W-:Y:S01]  /*7990*/  SHF.R.S32.HI R10, RZ, 0x1f, R6 ;  /* 0x0000001fff0a7819 */ /* 0x002fe20000011406 */
[----:B------:R-:W-:Y:S02]  /*79a0*/  @UP0 ULDC.64 UR14, c[0x0][0x458] ;  /* 0x00011600000e0ab9 */ /* 0x000fe40000000a00 */
[----:B------:R-:W-:Y:S01]  /*79b0*/  @UP0 UIMAD.WIDE.U32 UR10, UR5, UR14, URZ ;  /* 0x0000000e050a02a5 */ /* 0x000fe2000f8e003f */
[----:B------:R-:W-:Y:S01]  /*79c0*/  LEA.HI R10, R10, R6, RZ, 0x3 ;  /* 0x000000060a0a7211 */ /* 0x000fe200078f18ff */
[----:B------:R-:W-:-:S03]  /*79d0*/  @UP0 UIMAD UR5, UR5, UR15, URZ ;  /* 0x0000000f050502a4 */ /* 0x000fc6000f8e023f */
[----:B------:R-:W-:Y:S01]  /*79e0*/  LOP3.LUT R0, R10, 0xfffffff8, RZ, 0xc0, !PT ;  /* 0xfffffff80a007812 */ /* 0x000fe200078ec0ff */
        /* <DEDUP_REMOVED lines=14> */
.L_x_218:
        /* <DEDUP_REMOVED lines=37> */
.L_x_220:
[----:B------:R-:W-:Y:S05]  /*7d20*/  BSYNC B0 ;  /* 0x0000000000007941 */ /* 0x000fea0003800000 */
.L_x_219:
        /* <DEDUP_REMOVED lines=27> */
.L_x_216:
[----:B------:R-:W-:Y:S05]  /*7ee0*/  BSYNC B1 ;  /* 0x0000000000017941 */ /* 0x000fea0003800000 */
.L_x_191:
[----:B------:R-:W-:Y:S02]  /*7ef0*/  ULDC UR5, c[0x0][0xc] ;  /* 0x0000030000057ab9 */ /* 0x000fe40000000800 */
[----:B------:R-:W-:-:S04]  /*7f00*/  UIADD3 UR22, UR5, UR22, URZ ;  /* 0x0000001605167290 */ /* 0x000fc8000fffe03f */
[----:B------:R-:W-:-:S06]  /*7f10*/  UISETP.GE.AND UP0, UPT, UR22, UR59, UPT ;  /* 0x0000003b1600728c */ /* 0x000fcc000bf06270 */
[----:B------:R-:W-:-:S13]  /*7f20*/  PLOP3.LUT P0, PT, PT, PT, UP0, 0x80, 0x0 ;  /* 0x000000000000781c */ /* 0x000fda0003f0f008 */
[----:B------:R-:W-:Y:S05]  /*7f30*/  @P0 BRA `(.L_x_221) ;  /* 0x0000000000040947 */ /* 0x000fea0003800000 */
[----:B------:R-:W-:Y:S05]  /*7f40*/  BRA `(.L_x_222) ;  /* 0xffffff8800dc7947 */ /* 0x000fea000383ffff */
.L_x_221:
[----:B------:R-:W-:Y:S05]  /*7f50*/  EXIT ;  /* 0x000000000000794d */ /* 0x000fea0003800000 */
.L_x_223:
        /* <DEDUP_REMOVED lines=10> */
.L_x_2026:


//--------------------- .text._ZN5flash44flash_bwd_dq_dk_dv_loop_seqk_parallel_kernelI23Flash_bwd_kernel_traitsILi256ELi64ELi32ELi8ELi4ELi1ELi2ELb1ELb1EN7cutlass10bfloat16_tE19Flash_kernel_traitsILi256ELi64ELi32ELi8ES3_EELb0ELb0ELb0ELb1ELb0ELb0ELb1EEEvNS_16Flash_bwd_paramsE --------------------------
	.section	.text._ZN5flash44flash_bwd_dq_dk_dv_loop_seqk_parallel_kernelI23Flash_bwd_kernel_traitsILi256ELi64ELi32ELi8ELi4ELi1ELi2ELb1ELb1EN7cutlass10bfloat16_tE19Flash_kernel_traitsILi256ELi64ELi32ELi8ES3_EELb0ELb0ELb0ELb1ELb0ELb0ELb1EEEvNS_16Flash_bwd_paramsE,"ax",@progbits
	.align	128
        .global         _ZN5flash44flash_bwd_dq_dk_dv_loop_seqk_parallel_kernelI23Flash_bwd_kernel_traitsILi256ELi64ELi32ELi8ELi4ELi1ELi2ELb1ELb1EN7cutlass10bfloat16_tE19Flash_kernel_traitsILi256ELi64ELi32ELi8ES3_EELb0ELb0ELb0ELb1ELb0ELb0ELb1EEEvNS_16Flash_bwd_paramsE
        .type           _ZN5flash44flash_bwd_dq_dk_dv_loop_seqk_parallel_kernelI23Flash_bwd_kernel_traitsILi256ELi64ELi32ELi8ELi4ELi1ELi2ELb1ELb1EN7cutlass10bfloat16_tE19Flash_kernel_traitsILi256ELi64ELi32ELi8ES3_EELb0ELb0ELb0ELb1ELb0ELb0ELb1EEEvNS_16Flash_bwd_paramsE,@function
        .size           _ZN5flash44flash_bwd_dq_dk_dv_loop_seqk_parallel_kernelI23Flash_bwd_kernel_traitsILi256ELi64ELi32ELi8ELi4ELi1ELi2ELb1ELb1EN7cutlass10bfloat16_tE19Flash_kernel_traitsILi256ELi64ELi32ELi8ES3_EELb0ELb0ELb0ELb1ELb0ELb0ELb1EEEvNS_16Flash_bwd_paramsE,(.L_x_2027 - _ZN5flash44flash_bwd_dq_dk_dv_loop_seqk_parallel_kernelI23Flash_bwd_kernel_traitsILi256ELi64ELi32ELi8ELi4ELi1ELi2ELb1ELb1EN7cutlass10bfloat16_tE19Flash_kernel_traitsILi256ELi64ELi32ELi8ES3_EELb0ELb0ELb0ELb1ELb0ELb0ELb1EEEvNS_16Flash_bwd_paramsE)
        .other          _ZN5flash44flash_bwd_dq_dk_dv_loop_seqk_parallel_kernelI23Flash_bwd_kernel_traitsILi256ELi64ELi32ELi8ELi4ELi1ELi2ELb1ELb1EN7cutlass10bfloat16_tE19Flash_kernel_traitsILi256ELi64ELi32ELi8ES3_EELb0ELb0ELb0ELb1ELb0ELb0ELb1EEEvNS_16Flash_bwd_paramsE,@"STO_CUDA_ENTRY STV_DEFAULT"
_ZN5flash44flash_bwd_dq_dk_dv_loop_seqk_parallel_kernelI23Flash_bwd_kernel_traitsILi256ELi64ELi32ELi8ELi4ELi1ELi2ELb1ELb1EN7cutlass10bfloat16_tE19Flash_kernel_traitsILi256ELi64ELi32ELi8ES3_EELb0ELb0ELb0ELb1ELb0ELb0ELb1EEEvNS_16Flash_bwd_paramsE:
.text._ZN5flash44flash_bwd_dq_dk_dv_loop_seqk_parallel_kernelI23Flash_bwd_kernel_traitsILi256ELi64ELi32ELi8ELi4ELi1ELi2ELb1ELb1EN7cutlass10bfloat16_tE19Flash_kernel_traitsILi256ELi64ELi32ELi8ES3_EELb0ELb0ELb0ELb1ELb0ELb0ELb1EEEvNS_16Flash_bwd_paramsE:
        /* <DEDUP_REMOVED lines=172> */
.L_x_256:
        /* <DEDUP_REMOVED lines=49> */
[----:B------:R-:W-:-:S04]  /*0dd0*/  @!UP3 UISETP.NE.AND.EX UP0, UPT, UR9, URZ, UPT, UP0 ;  /* 0x0000003f0900b28c */ /* 0x000fc8000bf05300 */
        /* <DEDUP_REMOVED lines=17> */
.L_x_224:
        /* <DEDUP_REMOVED lines=17> */
[----:B------:R-:W-:Y:S01]  /*1000*/  ULDC UR56, c[0x0][0x2d4] ;  /* 0x0000b50000387ab9 */ /* 0x000fe20000000800 */
[----:B------:R-:W-:-:S02]  /*1010*/  @!UP1 UIMAD UR5, UR55, UR10, URZ ;  /* 0x0000000a370592a4 */ /* 0x000fc4000f8e023f */
[----:B------:R-:W-:Y:S01]  /*1020*/  USHF.L.U64.HI UR19, UR46, 0x7, UR55 ;  /* 0x000000072e137899 */ /* 0x000fe20008010237 */
[----:B------:R-:W-:Y:S01]  /*1030*/  ULDC.64 UR26, c[0x0][0x240] ;  /* 0x00009000001a7ab9 */ /* 0x000fe20000000a00 */
[----:B------:R-:W-:Y:S01]  /*1040*/  USHF.R.S32.HI UR35, URZ, 0x1f, UR56 ;  /* 0x0000001f3f237899 */ /* 0x000fe20008011438 */
[----:B------:R-:W-:Y:S01]  /*1050*/  ULDC.U8 UR31, c[0x0][0x480] ;  /* 0x00012000001f7ab9 */ /* 0x000fe20000000000 */
[----:B------:R-:W-:Y:S01]  /*1060*/  ULDC.U8 UR30, c[0x0][0x3d8] ;  /* 0x0000f600001e7ab9 */ /* 0x000fe20000000000 */
[----:B-1----:R-:W-:Y:S01]  /*1070*/  IABS R7, R8 ;  /* 0x0000000800077213 */ /* 0x002fe20000000000 */
[----:B------:R-:W-:Y:S01]  /*1080*/  UIMAD.WIDE.U32 UR14, UR18, UR26, URZ ;  /* 0x0000001a120e72a5 */ /* 0x000fe2000f8e003f */
[----:B------:R-:W-:Y:S01]  /*1090*/  ISETP.NE.AND P3, PT, R8, RZ, PT ;  /* 0x000000ff0800720c */ /* 0x000fe20003f65270 */
[----:B------:R-:W-:Y:S01]  /*10a0*/  USEL UR36, UR19, URZ, UP2 ;  /* 0x0000003f13247287 */ /* 0x000fe20009000000 */
[----:B------:R-:W1:Y:S01]  /*10b0*/  I2F.RP R4, R7 ;  /* 0x0000000700047306 */ /* 0x000e620000209400 */
[----:B------:R-:W-:-:S02]  /*10c0*/  UISETP.NE.AND UP4, UPT, UR31, URZ, UPT ;  /* 0x0000003f1f00728c */ /* 0x000fc4000bf85270 */
[----:B------:R-:W-:Y:S02]  /*10d0*/  UISETP.NE.AND UP3, UPT, UR30, URZ, UPT ;  /* 0x0000003f1e00728c */ /* 0x000fe4000bf65270 */
[----:B--2---:R-:W-:Y:S01]  /*10e0*/  UIMAD.WIDE.U32 UR32, UR8, UR12, URZ ;  /* 0x0000000c082072a5 */ /* 0x004fe2000f8e003f */
[----:B------:R-:W-:Y:S01]  /*10f0*/  @UP0 ULDC.64 UR30, c[0x0][0x248] ;  /* 0x00009200001e0ab9 */ /* 0x000fe20000000a00 */
[----:B------:R-:W-:Y:S02]  /*1100*/  USEL UR41, UR16, UR14, !UP1 ;  /* 0x0000000e10297287 */ /* 0x000fe4000c800000 */
[----:B------:R-:W-:Y:S02]  /*1110*/  UIMAD UR51, UR8, UR13, UR33 ;  /* 0x0000000d083372a4 */ /* 0x000fe4000f8e0221 */
[----:B------:R-:W-:Y:S02]  /*1120*/  @!UP1 UIMAD UR33, UR46, UR11, UR5 ;  /* 0x0000000b2e2192a4 */ /* 0x000fe4000f8e0205 */
[----:B------:R-:W-:Y:S01]  /*1130*/  UIADD3 UR5, UR39, 0x3f, URZ ;  /* 0x0000003f27057890 */ /* 0x000fe2000fffe03f */
[----:B-1----:R-:W1:Y:S01]  /*1140*/  MUFU.RCP R4, R4 ;  /* 0x0000000400047308 */ /* 0x002e620000001000 */
[----:B------:R-:W-:-:S02]  /*1150*/  USHF.L.U32 UR8, UR46, 0x7, URZ ;  /* 0x000000072e087899 */ /* 0x000fc4000800063f */
[----:B------:R-:W-:Y:S01]  /*1160*/  USHF.R.S32.HI UR21, URZ, 0x1f, UR5 ;  /* 0x0000001f3f157899 */ /* 0x000fe20008011405 */
[----:B------:R-:W-:Y:S01]  /*1170*/  @UP1 ULDC.64 UR12, c[0x0][0x420] ;  /* 0x00010800000c1ab9 */ /* 0x000fe20000000a00 */
[----:B------:R-:W-:Y:S02]  /*1180*/  USEL UR34, UR8, URZ, UP2 ;  /* 0x0000003f08227287 */ /* 0x000fe40009000000 */
[----:B------:R-:W-:Y:S02]  /*1190*/  @UP0 UIADD3 UR8, UR20, UR23, URZ ;  /* 0x0000001714080290 */ /* 0x000fe4000fffe03f */
[----:B------:R-:W-:Y:S02]  /*11a0*/  @UP1 UIMAD.WIDE.U32 UR44, UR18, UR12, URZ ;  /* 0x0000000c122c12a5 */ /* 0x000fe4000f8e003f */
[----:B------:R-:W-:Y:S02]  /*11b0*/  ULEA.HI UR19, UR21, UR5, URZ, 0x6 ;  /* 0x0000000515137291 */ /* 0x000fe4000f8f303f */
[----:B------:R-:W-:-:S02]  /*11c0*/  UIMAD UR5, UR35, UR46, URZ ;  /* 0x0000002e230572a4 */ /* 0x000fc4000f8e023f */
[----:B------:R-:W-:Y:S01]  /*11d0*/  UIADD3 UR38, UR17, UR25, URZ ;  /* 0x0000001911267290 */ /* 0x000fe2000fffe03f */
[----:B-1----:R-:W-:Y:S01]  /*11e0*/  VIADD R4, R4, 0xffffffe ;  /* 0x0ffffffe04047836 */ /* 0x002fe20000000000 */
[----:B------:R-:W-:Y:S01]  /*11f0*/  ULDC UR58, c[0x0][0x2dc] ;  /* 0x0000b700003a7ab9 */ /* 0x000fe20000000800 */
[----:B------:R-:W-:Y:S01]  /*1200*/  ULDC UR57, c[0x0][0x270] ;  /* 0x00009c0000397ab9 */ /* 0x000fe20000000800 */
[----:B------:R-:W-:Y:S01]  /*1210*/  @UP0 UIMAD.WIDE.U32 UR16, UR8, UR30, URZ ;  /* 0x0000001e081002a5 */ /* 0x000fe2000f8e003f */
[----:B------:R-:W1:Y:S01]  /*1220*/  F2I.FTZ.U32.TRUNC.NTZ R5, R4 ;  /* 0x0000000400057305 */ /* 0x000e62000021f000 */
[----:B------:R-:W-:Y:S02]  /*1230*/  @UP1 UIMAD UR40, UR18, UR13, UR45 ;  /* 0x0000000d122812a4 */ /* 0x000fe4000f8e022d */
[----:B------:R-:W-:Y:S02]  /*1240*/  @!UP1 UIMAD.WIDE.U32 UR42, UR46, UR10, URZ ;  /* 0x0000000a2e2a92a5 */ /* 0x000fe4000f8e003f */
[----:B------:R-:W-:-:S02]  /*1250*/  @UP0 UIMAD UR8, UR8, UR31, URZ ;  /* 0x0000001f080802a4 */ /* 0x000fc4000f8e023f */
[----:B------:R-:W-:Y:S02]  /*1260*/  UIMAD.WIDE UR10, UR58, UR57, URZ ;  /* 0x000000393a0a72a5 */ /* 0x000fe4000f8e023f */
[----:B------:R-:W-:Y:S02]  /*1270*/  UIMAD.WIDE.U32 UR12, UR46, UR56, URZ ;  /* 0x000000382e0c72a5 */ /* 0x000fe4000f8e003f */
[----:B------:R-:W-:Y:S02]  /*1280*/  UIMAD UR5, UR55, UR56, UR5 ;  /* 0x00000038370572a4 */ /* 0x000fe4000f8e0205 */
[----:B------:R-:W-:Y:S01]  /*1290*/  UIMAD UR24, UR18, UR27, URZ ;  /* 0x0000001b121872a4 */ /* 0x000fe2000f8e023f */
[----:B-1----:R-:W-:Y:S01]  /*12a0*/  IMAD.MOV R0, RZ, RZ, -R5 ;  /* 0x000000ffff007224 */ /* 0x002fe200078e0a05 */
[----:B------:R-:W-:Y:S01]  /*12b0*/  @UP0 UIADD3 UR48, UR17, UR8, URZ ;  /* 0x0000000811300290 */ /* 0x000fe2000fffe03f */
[----:B------:R-:W-:Y:S01]  /*12c0*/  IMAD.MOV.U32 R4, RZ, RZ, RZ ;  /* 0x000000ffff047224 */ /* 0x000fe200078e00ff */
[----:B------:R-:W-:Y:S01]  /*12d0*/  UIMAD UR8, UR11, UR12, URZ ;  /* 0x0000000c0b0872a4 */ /* 0x000fe2000f8e023f */
[----:B------:R-:W-:Y:S01]  /*12e0*/  IMAD R0, R0, R7, RZ ;  /* 0x0000000700007224 */ /* 0x000fe200078e02ff */
[----:B------:R-:W-:Y:S01]  /*12f0*/  UIADD3 UR5, UR13, UR5, URZ ;  /* 0x000000050d057290 */ /* 0x000fe2000fffe03f */
[----:B------:R-:W-:-:S02]  /*1300*/  ULDC UR37, c[0x0][0x2c4] ;  /* 0x0000b10000257ab9 */ /* 0x000fc40000000800 */
[----:B------:R-:W-:Y:S01]  /*1310*/  IMAD.HI.U32 R0, R5, R0, R4 ;  /* 0x0000000005007227 */ /* 0x000fe200078e0004 */
[----:B------:R-:W-:Y:S01]  /*1320*/  MOV R4, R6 ;  /* 0x0000000600047202 */ /* 0x000fe20000000f00 */
[----:B------:R-:W-:Y:S02]  /*1330*/  @UP1 UIADD3 UR38, UR15, UR24, URZ ;  /* 0x000000180f261290 */ /* 0x000fe4000fffe03f */
[----:B------:R-:W-:Y:S02]  /*1340*/  UIMAD.WIDE.U32 UR14, UR10, UR12, URZ ;  /* 0x0000000c0a0e72a5 */ /* 0x000fe4000f8e003f */
[----:B------:R-:W-:Y:S01]  /*1350*/  IMAD.HI.U32 R0, R0, R4, RZ ;  /* 0x0000000400007227 */ /* 0x000fe200078e00ff */
[----:B------:R-:W-:Y:S01]  /*1360*/  @UP0 UMOV UR47, UR16 ;  /* 0x00000010002f0c82 */ /* 0x000fe20008000000 */
[----:B------:R-:W-:Y:S02]  /*1370*/  UIMAD UR5, UR10, UR5, UR8 ;  /* 0x000000050a0572a4 */ /* 0x000fe4000f8e0208 */
[----:B------:R-:W-:Y:S01]  /*1380*/  IMAD.MOV R5, RZ, RZ, -R0 ;  /* 0x000000ffff057224 */ /* 0x000fe200078e0a00 */
[----:B------:R-:W-:-:S02]  /*1390*/  UIMAD.WIDE.U32 UR12, UR10, UR18, URZ ;  /* 0x000000120a0c72a5 */ /* 0x000fc4000f8e003f */
[----:B------:R-:W-:Y:S01]  /*13a0*/  @UP3 UIMAD UR16, UR46, UR37, URZ ;  /* 0x000000252e1032a4 */ /* 0x000fe2000f8e023f */
[C---:B------:R-:W-:Y:S01]  /*13b0*/  IMAD R4, R7.reuse, R5, R4 ;  /* 0x0000000507047224 */ /* 0x040fe200078e0204 */
[----:B------:R-:W-:Y:S02]  /*13c0*/  ULOP3.LUT UR8, UR19, 0xffffffc0, URZ, 0xc0, !UPT ;  /* 0xffffffc013087892 */ /* 0x000fe4000f8ec03f */
[----:B------:R-:W-:Y:S02]  /*13d0*/  UIADD3 UR49, UR15, UR5, URZ ;  /* 0x000000050f317290 */ /* 0x000fe4000fffe03f */
[----:B------:R-:W-:Y:S01]  /*13e0*/  ISETP.GT.U32.AND P0, PT, R7, R4, PT ;  /* 0x000000040700720c */ /* 0x000fe20003f04070 */
[----:B------:R-:W-:Y:S02]  /*13f0*/  USEL UR54, UR14, UR12, !UP1 ;  /* 0x0000000c0e367287 */ /* 0x000fe4000c800000 */
[----:B------:R-:W-:Y:S02]  /*1400*/  @UP3 USEL UR5, UR16, UR18, !UP1 ;  /* 0x0000001210053287 */ /* 0x000fe4000c800000 */
[----:B------:R-:W-:Y:S01]  /*1410*/  UIADD3 UR14, UR8, -0x40, URZ ;  /* 0xffffffc0080e7890 */ /* 0x000fe2000fffe03f */
[----:B------:R-:W-:Y:S01]  /*1420*/  @UP3 ULDC UR17, c[0x0][0x2e4] ;  /* 0x0000b90000113ab9 */ /* 0x000fe20000000800 */
[----:B------:R-:W-:-:S02]  /*1430*/  @!UP3 UIMAD UR12, UR46, UR57, UR53 ;  /* 0x000000392e0cb2a4 */ /* 0x000fc4000f8e0235 */
[----:B------:R-:W-:Y:S02]  /*1440*/  @UP3 UIMAD UR17, UR53, UR17, UR5 ;  /* 0x00000011351132a4 */ /* 0x000fe4000f8e0205 */
[----:B------:R-:W-:Y:S02]  /*1450*/  USHF.R.S32.HI UR35, URZ, 0x1f, UR14 ;  /* 0x0000001f3f237899 */ /* 0x000fe4000801140e */
[----:B------:R-:W-:Y:S01]  /*1460*/  @!P0 IMAD.IADD R4, R4, 0x1, -R7 ;  /* 0x0000000104048824 */ /* 0x000fe200078e0a07 */
[----:B------:R-:W-:Y:S01]  /*1470*/  UIADD3 UR5, UP2, UR14, UR34, URZ ;  /* 0x000000220e057290 */ /* 0x000fe2000ff5e03f */
[----:B------:R-:W-:Y:S01]  /*1480*/  @!P0 IADD3 R0, R0, 0x1, RZ ;  /* 0x0000000100008810 */ /* 0x000fe20007ffe0ff */
[----:B------:R-:W-:Y:S01]  /*1490*/  @UP0 UIADD3 UR29, UR20, UR23, URZ ;  /* 0x00000017141d0290 */ /* 0x000fe2000fffe03f */
[----:B------:R-:W-:Y:S01]  /*14a0*/  PLOP3.LUT P0, PT, PT, PT, UP0, 0x80, 0x0 ;  /* 0x000000000000781c */ /* 0x000fe20003f0f008 */
[----:B------:R-:W-:Y:S01]  /*14b0*/  UIADD3.X UR15, UR35, UR36, URZ, UP2, !UPT ;  /* 0x00000024230f7290 */ /* 0x000fe200097fe43f */
[----:B------:R-:W-:Y:S01]  /*14c0*/  ISETP.GE.U32.AND P1, PT, R4, R7, PT ;  /* 0x000000070400720c */ /* 0x000fe20003f26070 */
[----:B------:R-:W-:Y:S01]  /*14d0*/  UIMAD UR8, UR11, UR5, URZ ;  /* 0x000000050b0872a4 */ /* 0x000fe2000f8e023f */
[----:B------:R-:W-:Y:S01]  /*14e0*/  LOP3.LUT R4, R8, UR53, RZ, 0x3c, !PT ;  /* 0x0000003508047c12 */ /* 0x000fe2000f8e3cff */
[----:B------:R-:W-:Y:S01]  /*14f0*/  @!UP3 UIMAD UR17, UR12, UR37, URZ ;  /* 0x000000250c11b2a4 */ /* 0x000fe2000f8e023f */
[----:B------:R-:W-:-:S02]  /*1500*/  @UP0 ULDC.64 UR24, c[0x0][0x250] ;  /* 0x0000940000180ab9 */ /* 0x000fc40000000a00 */
[----:B------:R-:W-:Y:S01]  /*1510*/  ISETP.GE.AND P2, PT, R4, RZ, PT ;  /* 0x000000ff0400720c */ /* 0x000fe20003f46270 */
[----:B------:R-:W-:Y:S02]  /*1520*/  UIMAD.WIDE.U32 UR36, UR10, UR5, URZ ;  /* 0x000000050a2472a5 */ /* 0x000fe4000f8e003f */
[----:B------:R-:W-:Y:S02]  /*1530*/  UIMAD UR12, UR11, UR18, URZ ;  /* 0x000000120b0c72a4 */ /* 0x000fe4000f8e023f */
[----:B------:R-:W-:Y:S02]  /*1540*/  UIMAD UR5, UR10, UR15, UR8 ;  /* 0x0000000f0a0572a4 */ /* 0x000fe4000f8e0208 */
[----:B------:R-:W-:Y:S01]  /*1550*/  @UP0 UIMAD.WIDE.U32 UR10, UR29, UR24, URZ ;  /* 0x000000181d0a02a5 */ /* 0x000fe2000f8e003f */
[----:B------:R-:W-:Y:S01]  /*1560*/  @P1 VIADD R0, R0, 0x1 ;  /* 0x0000000100001836 */ /* 0x000fe20000000000 */
[----:B------:R-:W-:Y:S01]  /*1570*/  UIMAD UR50, UR53, UR58, URZ ;  /* 0x0000003a353272a4 */ /* 0x000fe2000f8e023f */
[----:B------:R-:W-:Y:S01]  /*1580*/  PLOP3.LUT P1, PT, PT, PT, UP3, 0x80, 0x0 ;  /* 0x000000000000781c */ /* 0x000fe20003f2f038 */
[----:B------:R-:W-:Y:S01]  /*1590*/  @UP0 UIMAD UR8, UR29, UR25, URZ ;  /* 0x000000191d0802a4 */ /* 0x000fe2000f8e023f */
[----:B------:R-:W-:Y:S01]  /*15a0*/  IMAD.MOV.U32 R21, RZ, RZ, R0 ;  /* 0x000000ffff157224 */ /* 0x000fe200078e0000 */
[----:B------:R-:W-:-:S02]  /*15b0*/  @!UP1 UIADD3 UR40, UR43, UR33, URZ ;  /* 0x000000212b289290 */ /* 0x000fc4000fffe03f */
[----:B------:R-:W-:Y:S02]  /*15c0*/  USEL UR52, UR32, URZ, UP4 ;  /* 0x0000003f20347287 */ /* 0x000fe4000a000000 */
[----:B------:R-:W-:Y:S01]  /*15d0*/  @UP1 UIADD3 UR49, UR13, UR12, URZ ;  /* 0x0000000c0d311290 */ /* 0x000fe2000fffe03f */
[----:B------:R-:W-:Y:S01]  /*15e0*/  @!P2 IADD3 R21, -R21, RZ, RZ ;  /* 0x000000ff1515a210 */ /* 0x000fe20007ffe1ff */
[----:B------:R-:W-:Y:S01]  /*15f0*/  USHF.R.S32.HI UR33, URZ, 0x1f, UR50 ;  /* 0x0000001f3f217899 */ /* 0x000fe20008011432 */
        /* <DEDUP_REMOVED lines=18> */
.L_x_226:
        /* <DEDUP_REMOVED lines=13> */
.L_x_227:
        /* <DEDUP_REMOVED lines=11> */
.L_x_228:
[----:B------:R-:W-:-:S04]  /*18a0*/  UIMAD UR5, UR46, UR57, UR53 ;  /* 0x000000392e0572a4 */ /* 0x000fc8000f8e0235 */
[----:B------:R-:W-:-:S12]  /*18b0*/  UIMAD UR5, UR5, UR56, URZ ;  /* 0x00000038050572a4 */ /* 0x000fd8000f8e023f */
.L_x_229:
        /* <DEDUP_REMOVED lines=10> */
[----:B------:R-:W-:-:S02]  /*1960*/  UIADD3 UR15, UR14, UR17, URZ ;  /* 0x000000110e0f7290 */ /* 0x000fc4000fffe03f */
[----:B------:R-:W-:Y:S01]  /*1970*/  PLOP3.LUT P2, PT, PT, PT, UP2, 0x80, 0x0 ;  /* 0x000000000000781c */ /* 0x000fe20003f4f028 */
[----:B------:R-:W-:Y:S01]  /*1980*/  UIMAD.WIDE UR10, UR10, 0x4, UR12 ;  /* 0x000000040a0a78a5 */ /* 0x000fe2000f8e020c */
[----:B------:R-:W-:Y:S01]  /*1990*/  ULDC.64 UR16, c[0x0][0x258] ;  /* 0x0000960000107ab9 */ /* 0x000fe20000000a00 */
[----:B------:R-:W-:Y:S01]  /*19a0*/  ULEA.HI.SX32 UR37, UR19, 0xffffffff, 0x1a ;  /* 0xffffffff13257891 */ /* 0x000fe2000f8fd23f */
[----:B------:R-:W-:Y:S01]  /*19b0*/  ULDC.64 UR12, c[0x0][0x428] ;  /* 0x00010a00000c7ab9 */ /* 0x000fe20000000a00 */
[----:B------:R-:W-:Y:S01]  /*19c0*/  UIMAD UR19, UR18, UR16, URZ ;  /* 0x00000010121372a4 */ /* 0x000fe2000f8e023f */
[----:B------:R-:W-:Y:S01]  /*19d0*/  IMAD.U32 R30, RZ, RZ, UR12 ;  /* 0x0000000cff1e7e24 */ /* 0x000fe2000f8e00ff */
[----:B------:R-:W-:Y:S01]  /*19e0*/  UIMAD UR18, UR18, UR12, URZ ;  /* 0x0000000c121272a4 */ /* 0x000fe2000f8e023f */
[----:B------:R-:W-:Y:S01]  /*19f0*/  ULDC.64 UR44, c[0x0][0x2b0] ;  /* 0x0000ac00002c7ab9 */ /* 0x000fe20000000a00 */
[----:B--2---:R-:W-:Y:S02]  /*1a00*/  IMAD R10, R8, UR35, RZ ;  /* 0x00000023080a7c24 */ /* 0x004fe4000f8e02ff */
[----:B------:R-:W-:-:S02]  /*1a10*/  UIMAD UR18, UR53, UR13, UR18 ;  /* 0x0000000d351272a4 */ /* 0x000fc4000f8e0212 */
        /* <DEDUP_REMOVED lines=28> */
[----:B------:R-:W-:Y:S01]  /*1be0*/  ULDC.64 UR32, c[0x0][0x400] ;  /* 0x0001000000207ab9 */ /* 0x000fe20000000a00 */
[----:B------:R-:W-:Y:S01]  /*1bf0*/  IADD3.X R7, R5, UR40, RZ, P0, !PT ;  /* 0x0000002805077c10 */ /* 0x000fe200087fe4ff */
[----:B------:R-:W-:Y:S01]  /*1c00*/  UIADD3.X UR5, UR51, UR5, UR49, UP1, UP0 ;  /* 0x0000000533057290 */ /* 0x000fe20008fe0431 */
[----:B------:R-:W-:Y:S01]  /*1c10*/  IADD3 R24, P0, R20, UR14, RZ ;  /* 0x0000000e14187c10 */ /* 0x000fe2000ff1e0ff */
[----:B------:R-:W-:Y:S01]  /*1c20*/  IMAD.SHL.U32 R10, R10, 0x2, RZ ;  /* 0x000000020a0a7824 */ /* 0x000fe200078e00ff */
        /* <DEDUP_REMOVED lines=99> */
.L_x_232:
[----:B------:R-:W-:Y:S05]  /*2260*/  BSYNC B0 ;  /* 0x0000000000007941 */ /* 0x000fea0003800000 */
.L_x_231:
        /* <DEDUP_REMOVED lines=67> */
.L_x_234:
[----:B------:R-:W-:Y:S05]  /*26a0*/  BSYNC B0 ;  /* 0x0000000000007941 */ /* 0x000fea0003800000 */
.L_x_233:
        /* <DEDUP_REMOVED lines=41> */
.L_x_236:
[----:B------:R-:W-:Y:S05]  /*2940*/  BSYNC B0 ;  /* 0x0000000000007941 */ /* 0x000fea0003800000 */
.L_x_235:
        /* <DEDUP_REMOVED lines=40> */
.L_x_238:
[----:B------:R-:W-:Y:S05]  /*2bd0*/  BSYNC B0 ;  /* 0x0000000000007941 */ /* 0x000fea0003800000 */
.L_x_237:
        /* <DEDUP_REMOVED lines=43> */
.L_x_240:
[----:B------:R-:W-:Y:S05]  /*2e90*/  BSYNC B0 ;  /* 0x0000000000007941 */ /* 0x000fea0003800000 */
.L_x_239:
        /* <DEDUP_REMOVED lines=59> */
.L_x_242:
[----:B------:R-:W-:Y:S05]  /*3250*/  BSYNC B0 ;  /* 0x0000000000007941 */ /* 0x000fea0003800000 */
.L_x_241:
        /* <DEDUP_REMOVED lines=15> */
[----:B------:R-:W-:Y:S01]  /*3350*/  @UP0 UIADD3 UR5, UR15, UR5, URZ ;  /* 0x000000050f050290 */ /* 0x000fe2000fffe03f */
[----:B-123--:R-:W-:Y:S01]  /*3360*/  IMAD.MOV.U32 R6, RZ, RZ, 0x20 ;  /* 0x00000020ff067424 */ /* 0x00efe200078e00ff */
[C---:B------:R-:W-:Y:S01]  /*3370*/  LOP3.LUT P2, RZ, R33.reuse, 0x4, RZ, 0xc0, !PT ;  /* 0x0000000421ff7812 */ /* 0x040fe2000784c0ff */
[----:B------:R-:W-:Y:S01]  /*3380*/  IMAD.MOV.U32 R192, RZ, RZ, 0x40 ;  /* 0x00000040ffc07424 */ /* 0x000fe200078e00ff */
[----:B------:R-:W-:Y:S01]  /*3390*/  @UP0 ULEA.HI.X UR17, UR14, UR17, UR5, 0x2, UP1 ;  /* 0x000000110e110291 */ /* 0x000fe200088f1405 */
[----:B------:R-:W-:Y:S01]  /*33a0*/  IMAD.U32 R4, RZ, RZ, UR16 ;  /* 0x00000010ff047e24 */ /* 0x000fe2000f8e00ff */
[----:B------:R-:W-:Y:S01]  /*33b0*/  LOP3.LUT P1, RZ, R33, 0x2, RZ, 0xc0, !PT ;  /* 0x0000000221ff7812 */ /* 0x000fe2000782c0ff */
[----:B------:R-:W-:Y:S01]  /*33c0*/  @UP0 ULDC UR5, c[0x0][0x2e8] ;  /* 0x0000ba0000050ab9 */ /* 0x000fe20000000800 */
[----:B------:R-:W-:Y:S01]  /*33d0*/  LEA R180, R234, UR4, 0x1 ;  /* 0x00000004eab47c11 */ /* 0x000fe2000f8e08ff */
[----:B------:R-:W-:Y:S01]  /*33e0*/  IMAD.SHL.U32 R247, R44, 0x4, RZ ;  /* 0x000000042cf77824 */ /* 0x000fe200078e00ff */
[----:B------:R-:W-:Y:S01]  /*33f0*/  CS2R R126, SRZ ;  /* 0x00000000007e7805 */ /* 0x000fe2000001ff00 */
[----:B------:R-:W-:Y:S01]  /*3400*/  IMAD.U32 R5, RZ, RZ, UR17 ;  /* 0x00000011ff057e24 */ /* 0x000fe2000f8e00ff */
[----:B------:R-:W1:Y:S01]  /*3410*/  @P0 MUFU.RCP R0, UR5 ;  /* 0x0000000500000d08 */ /* 0x000e620008001000 */
[----:B------:R-:W-:Y:S01]  /*3420*/  SEL R192, R192, 0xffffffc0, !P2 ;  /* 0xffffffc0c0c07807 */ /* 0x000fe20005000000 */
        /* <DEDUP_REMOVED lines=10> */
[----:B------:R-:W-:-:S02]  /*34d0*/  CS2R R124, SRZ ;  /* 0x00000000007c7805 */ /* 0x000fc4000001ff00 */
[----:B------:R-:W-:Y:S01]  /*34e0*/  CS2R R130, SRZ ;  /* 0x0000000000827805 */ /* 0x000fe2000001ff00 */
[----:B------:R-:W1:Y:S01]  /*34f0*/  @P0 LDG.E R4, desc[UR6][R4.64] ;  /* 0x0000000604040981 */ /* 0x000e62000c1e1900 */
[----:B------:R-:W-:Y:S02]  /*3500*/  CS2R R128, SRZ ;  /* 0x0000000000807805 */ /* 0x000fe4000001ff00 */
[----:B------:R-:W-:Y:S02]  /*3510*/  CS2R R122, SRZ ;  /* 0x00000000007a7805 */ /* 0x000fe4000001ff00 */
[----:B------:R-:W-:Y:S01]  /*3520*/  CS2R R120, SRZ ;  /* 0x0000000000787805 */ /* 0x000fe2000001ff00 */
[----:B------:R2:W1:Y:S01]  /*3530*/  LDSM.16.M88.4 R132, [R180+0x14000] ;  /* 0x01400000b484783b */ /* 0x0004620000000200 */
[----:B------:R-:W-:Y:S02]  /*3540*/  CS2R R118, SRZ ;  /* 0x0000000000767805 */ /* 0x000fe4000001ff00 */
[----:B------:R-:W-:-:S02]  /*3550*/  CS2R R116, SRZ ;  /* 0x0000000000747805 */ /* 0x000fc4000001ff00 */
[----:B------:R-:W-:Y:S01]  /*3560*/  CS2R R110, SRZ ;  /* 0x00000000006e7805 */ /* 0x000fe2000001ff00 */
[----:B------:R2:W1:Y:S01]  /*3570*/  LDSM.16.M88.4 R148, [R180+0x15000] ;  /* 0x01500000b494783b */ /* 0x0004620000000200 */
[----:B------:R-:W-:Y:S02]  /*3580*/  CS2R R108, SRZ ;  /* 0x00000000006c7805 */ /* 0x000fe4000001ff00 */
[----:B------:R-:W-:Y:S02]  /*3590*/  CS2R R114, SRZ ;  /* 0x0000000000727805 */ /* 0x000fe4000001ff00 */
[----:B------:R-:W-:Y:S01]  /*35a0*/  CS2R R112, SRZ ;  /* 0x0000000000707805 */ /* 0x000fe2000001ff00 */
[----:B------:R2:W1:Y:S01]  /*35b0*/  LDSM.16.M88.4 R164, [R180+0x16000] ;  /* 0x01600000b4a4783b */ /* 0x0004620000000200 */
[----:B------:R-:W-:Y:S02]  /*35c0*/  CS2R R106, SRZ ;  /* 0x00000000006a7805 */ /* 0x000fe4000001ff00 */
[----:B------:R-:W-:-:S02]  /*35d0*/  CS2R R104, SRZ ;  /* 0x0000000000687805 */ /* 0x000fc4000001ff00 */
[----:B------:R-:W-:Y:S01]  /*35e0*/  CS2R R102, SRZ ;  /* 0x0000000000667805 */ /* 0x000fe2000001ff00 */
[----:B------:R-:W1:Y:S01]  /*35f0*/  LDSM.16.M88.4 R180, [R180+0x17000] ;  /* 0x01700000b4b4783b */ /* 0x000e620000000200 */
        /* <DEDUP_REMOVED lines=27> */
[----:B------:R-:W-:Y:S01]  /*37b0*/  UMOV UR5, URZ ;  /* 0x0000003f00057c82 */ /* 0x000fe20008000000 */
[----:B------:R-:W-:-:S02]  /*37c0*/  UISETP.GE.AND UP1, UPT, UR14, UR9, UPT ;  /* 0x000000090e00728c */ /* 0x000fc4000bf26270 */
[----:B------:R2:W1:Y:S01]  /*37d0*/  LDSM.16.M88.4 R160, [R192+0x1000] ;  /* 0x00100000c0a0783b */ /* 0x0004620000000200 */
[----:B------:R-:W-:-:S03]  /*37e0*/  ULDC UR14, c[0x0][0x39c] ;  /* 0x0000e700000e7ab9 */ /* 0x000fc60000000800 */
[----:B------:R2:W1:Y:S01]  /*37f0*/  LDSM.16.M88.4 R176, [R192+0x2000] ;  /* 0x00200000c0b0783b */ /* 0x0004620000000200 */
[----:B------:R-:W-:-:S03]  /*3800*/  @UP0 UMOV UR5, UR15 ;  /* 0x0000000f00050c82 */ /* 0x000fc60008000000 */
[----:B------:R-:W1:Y:S01]  /*3810*/  LDSM.16.M88.4 R192, [R192+0x3000] ;  /* 0x00300000c0c0783b */ /* 0x000e620000000200 */
[----:B----4-:R-:W-:-:S05]  /*3820*/  IMAD R0, R0, 0x20, R4 ;  /* 0x0000002000007824 */ /* 0x010fca00078e0204 */
[----:B------:R-:W-:-:S05]  /*3830*/  IADD3 R0, R44, -UR39, -R0 ;  /* 0x800000272c007c10 */ /* 0x000fca000fffe800 */
[----:B------:R-:W-:-:S05]  /*3840*/  VIADD R0, R0, UR9 ;  /* 0x0000000900007c36 */ /* 0x000fca0008000000 */
[----:B-1-3--:R2:W-:Y:S02]  /*3850*/  STL [R1], R0 ;  /* 0x0000000001007387 */ /* 0x00a5e40000100800 */
.L_x_245:
        /* <DEDUP_REMOVED lines=69> */
[----:B-1----:R-:W-:Y:S03]  /*3cb0*/  MOV R0, UR8 ;  /* 0x0000000800007c02 */ /* 0x002fe60008000f00 */
[----:B------:R-:W1:Y:S01]  /*3cc0*/  LDSM.16.M88.4 R52, [R229+-0x1000] ;  /* 0xfff00000e534783b */ /* 0x000e620000000200 */
[----:B--2---:R-:W-:Y:S11]  /*3cd0*/  LEA R0, R0, R69, 0x6 ;  /* 0x0000004500007211 */ /* 0x004ff600078e30ff */
        /* <DEDUP_REMOVED lines=12> */
[----:B------:R-:W-:Y:S11]  /*3da0*/  HMMA.16816.F32.BF16 R8, R48, R54, R8 ;  /* 0x000000363008723c */ /* 0x000ff60000041808 */
[----:B------:R-:W-:Y:S07]  /*3db0*/  @!UPT UIADD3 URZ, URZ, URZ, URZ ;  /* 0x0000003f3f3ff290 */ /* 0x000fee000fffe03f */
[C---:B--2---:R-:W-:Y:S06]  /*3dc0*/  HMMA.16816.F32.BF16 R4, R56.reuse, R60, R4 ;  /* 0x0000003c3804723c */ /* 0x044fec0000041804 */
[----:B------:R-:W-:Y:S11]  /*3dd0*/  HMMA.16816.F32.BF16 R8, R56, R62, R8 ;  /* 0x0000003e3808723c */ /* 0x000ff60000041808 */
[----:B------:R-:W-:Y:S07]  /*3de0*/  @!UPT UIADD3 URZ, URZ, URZ, URZ ;  /* 0x0000003f3f3ff290 */ /* 0x000fee000fffe03f */
[C---:B---3--:R-:W-:Y:S06]  /*3df0*/  HMMA.16816.F32.BF16 R4, R44.reuse, R64, R4 ;  /* 0x000000402c04723c */ /* 0x048fec0000041804 */
[----:B------:R-:W-:Y:S11]  /*3e00*/  HMMA.16816.F32.BF16 R8, R44, R66, R8 ;  /* 0x000000422c08723c */ /* 0x000ff60000041808 */
[----:B------:R-:W-:Y:S07]  /*3e10*/  @!UPT UIADD3 URZ, URZ, URZ, URZ ;  /* 0x0000003f3f3ff290 */ /* 0x000fee000fffe03f */
[----:B------:R-:W-:Y:S01]  /*3e20*/  FMUL.FTZ R48, R4, UR14 ;  /* 0x0000000e04307c20 */ /* 0x000fe20008410000 */
[----:B------:R-:W-:Y:S01]  /*3e30*/  IADD3 R4, R0, 0x8, RZ ;  /* 0x0000000800047810 */ /* 0x000fe20007ffe0ff */
[----:B------:R-:W-:Y:S01]  /*3e40*/  FMUL.FTZ R5, R5, UR14 ;  /* 0x0000000e05057c20 */ /* 0x000fe20008410000 */
[----:B------:R-:W-:Y:S01]  /*3e50*/  FMUL.FTZ R7, R7, UR14 ;  /* 0x0000000e07077c20 */ /* 0x000fe20008410000 */
[----:B------:R1:W2:Y:S01]  /*3e60*/  MUFU.TANH R59, R48 ;  /* 0x00000030003b7308 */ /* 0x0002a20000002400 */
[----:B------:R-:W-:Y:S01]  /*3e70*/  ISETP.GE.AND P1, PT, R4, RZ, PT ;  /* 0x000000ff0400720c */ /* 0x000fe20003f26270 */
[----:B------:R-:W-:Y:S01]  /*3e80*/  FMUL.FTZ R8, R8, UR14 ;  /* 0x0000000e08087c20 */ /* 0x000fe20008410000 */
[----:B------:R-:W-:Y:S01]  /*3e90*/  FMUL.FTZ R10, R10, UR14 ;  /* 0x0000000e0a0a7c20 */ /* 0x000fe20008410000 */
[----:B------:R-:W-:Y:S01]  /*3ea0*/  FMUL.FTZ R9, R9, UR14 ;  /* 0x0000000e09097c20 */ /* 0x000fe20008410000 */
[----:B------:R-:W-:Y:S05]  /*3eb0*/  FMUL.FTZ R11, R11, UR14 ;  /* 0x0000000e0b0b7c20 */ /* 0x000fea0008410000 */
[----:B------:R-:W-:Y:S04]  /*3ec0*/  MUFU.TANH R57, R5 ;  /* 0x0000000500397308 */ /* 0x000fe80000002400 */
[----:B------:R-:W-:Y:S02]  /*3ed0*/  @!P1 IADD3 R4, -R0, -0x8, RZ ;  /* 0xfffffff800049810 */ /* 0x000fe40007ffe1ff */
[----:B------:R-:W-:Y:S01]  /*3ee0*/  PLOP3.LUT P1, PT, PT, PT, UP1, 0x80, 0x0 ;  /* 0x000000000000781c */ /* 0x000fe20003f2f018 */
[----:B-1----:R-:W-:Y:S01]  /*3ef0*/  FMUL.FTZ R48, R6, UR14 ;  /* 0x0000000e06307c20 */ /* 0x002fe20008410000 */
[----:B------:R-:W-:Y:S02]  /*3f00*/  IABS R6, R0 ;  /* 0x0000000000067213 */ /* 0x000fe40000000000 */
[----:B------:R-:W-:Y:S01]  /*3f10*/  MUFU.TANH R60, R7 ;  /* 0x00000007003c7308 */ /* 0x000fe20000002400 */
[----:B------:R-:W-:Y:S02]  /*3f20*/  I2FP.F32.S32 R4, R4 ;  /* 0x0000000400047245 */ /* 0x000fe40000201400 */
[----:B------:R-:W-:Y:S07]  /*3f30*/  I2FP.F32.S32 R51, R6 ;  /* 0x0000000600337245 */ /* 0x000fee0000201400 */
[----:B------:R1:W3:Y:S01]  /*3f40*/  MUFU.TANH R61, R48 ;  /* 0x00000030003d7308 */ /* 0x0002e20000002400 */
[----:B--2---:R-:W-:Y:S09]  /*3f50*/  FFMA.FTZ R49, R51, -UR5, R59 ;  /* 0x8000000533317c23 */ /* 0x004ff2000801003b */
[----:B------:R-:W-:Y:S10]  /*3f60*/  MUFU.TANH R54, R8 ;  /* 0x0000000800367308 */ /* 0x000ff40000002400 */
[----:B------:R-:W2:Y:S01]  /*3f70*/  MUFU.TANH R58, R10 ;  /* 0x0000000a003a7308 */ /* 0x000ea20000002400 */
[----:B-1----:R-:W-:Y:S02]  /*3f80*/  IMAD.U32 R48, RZ, RZ, UR22 ;  /* 0x00000016ff307e24 */ /* 0x002fe4000f8e00ff */
[----:B---3--:R-:W-:Y:S01]  /*3f90*/  FFMA.FTZ R50, R4, -UR5, R61 ;  /* 0x8000000504327c23 */ /* 0x008fe2000801003d */
[----:B------:R-:W-:Y:S02]  /*3fa0*/  VIADD R4, R0, 0x7 ;  /* 0x0000000700047836 */ /* 0x000fe40000000000 */
[----:B------:R-:W-:Y:S02]  /*3fb0*/  LEA R6, R48, R68, 0x5 ;  /* 0x0000004430067211 */ /* 0x000fe400078e28ff */
[----:B------:R-:W-:Y:S02]  /*3fc0*/  IADD3 R48, R0, -0x1, RZ ;  /* 0xffffffff00307810 */ /* 0x000fe40007ffe0ff */
[----:B------:R2:W1:Y:S01]  /*3fd0*/  MUFU.TANH R56, R9 ;  /* 0x0000000900387308 */ /* 0x0004620000002400 */
[C---:B------:R-:W-:Y:S02]  /*3fe0*/  @P0 ISETP.GE.AND P0, PT, R6.reuse, UR9, PT ;  /* 0x0000000906000c0c */ /* 0x040fe4000bf06270 */
[----:B------:R-:W-:Y:S02]  /*3ff0*/  @P1 IADD3 R5, R6, 0x1, RZ ;  /* 0x0000000106051810 */ /* 0x000fe40007ffe0ff */
[----:B------:R-:W-:Y:S02]  /*4000*/  @P2 FSEL R49, R49, -INF , !P0 ;  /* 0xff80000031312808 */ /* 0x000fe40004000000 */
[----:B------:R-:W-:Y:S03]  /*4010*/  ISETP.GE.AND P2, PT, R48, RZ, PT ;  /* 0x000000ff3000720c */ /* 0x000fe60003f46270 */
[----:B------:R-:W-:Y:S01]  /*4020*/  MUFU.TANH R55, R11 ;  /* 0x0000000b00377308 */ /* 0x000fe20000002400 */
[----:B------:R-:W-:Y:S02]  /*4030*/  @P3 FSEL R50, R50, -INF , !P0 ;  /* 0xff80000032323808 */ /* 0x000fe40004000000 */
[----:B------:R-:W-:Y:S02]  /*4040*/  ISETP.GE.AND P3, PT, R4, RZ, PT ;  /* 0x000000ff0400720c */ /* 0x000fe40003f66270 */
[----:B------:R-:W-:Y:S02]  /*4050*/  PLOP3.LUT P0, PT, PT, PT, UP1, 0x80, 0x0 ;  /* 0x000000000000781c */ /* 0x000fe40003f0f018 */
[----:B------:R-:W-:Y:S01]  /*4060*/  PLOP3.LUT P1, PT, PT, PT, UP1, 0x80, 0x0 ;  /* 0x000000000000781c */ /* 0x000fe20003f2f018 */
[----:B--2---:R-:W-:Y:S02]  /*4070*/  FFMA.FTZ R9, R51, -UR5, R58 ;  /* 0x8000000533097c23 */ /* 0x004fe4000801003a */
[C---:B------:R-:W-:Y:S02]  /*4080*/  @!P2 IADD3 R48, -R0.reuse, 0x1, RZ ;  /* 0x000000010030a810 */ /* 0x040fe40007ffe1ff */
[----:B------:R-:W-:Y:S02]  /*4090*/  PLOP3.LUT P2, PT, PT, PT, UP1, 0x80, 0x0 ;  /* 0x000000000000781c */ /* 0x000fe40003f4f018 */
[----:B------:R-:W-:Y:S02]  /*40a0*/  I2FP.F32.S32 R48, R48 ;  /* 0x0000003000307245 */ /* 0x000fe40000201400 */
[----:B------:R-:W-:Y:S02]  /*40b0*/  @!P3 IADD3 R4, -R0, -0x7, RZ ;  /* 0xfffffff90004b810 */ /* 0x000fe40007ffe1ff */
[----:B------:R-:W-:Y:S01]  /*40c0*/  @P0 ISETP.GE.AND P0, PT, R5, UR9, PT ;  /* 0x0000000905000c0c */ /* 0x000fe2000bf06270 */
[----:B------:R-:W-:Y:S01]  /*40d0*/  FFMA.FTZ R44, R48, -UR5, R57 ;  /* 0x80000005302c7c23 */ /* 0x000fe20008010039 */
[----:B------:R-:W-:Y:S01]  /*40e0*/  I2FP.F32.S32 R45, R4 ;  /* 0x00000004002d7245 */ /* 0x000fe20000201400 */
[----:B-----5:R-:W-:Y:S01]  /*40f0*/  FMUL.FTZ R5, R244, 1.4426950216293334961 ;  /* 0x3fb8aa3bf4057820 */ /* 0x020fe20000410000 */
[----:B------:R-:W-:Y:S02]  /*4100*/  IADD3 R4, R0, -0x8, RZ ;  /* 0xfffffff800047810 */ /* 0x000fe40007ffe0ff */
[----:B------:R-:W-:Y:S01]  /*4110*/  @P1 FSEL R44, R44, -INF , !P0 ;  /* 0xff8000002c2c1808 */ /* 0x000fe20004000000 */
[----:B------:R-:W-:Y:S01]  /*4120*/  FFMA.FTZ R45, R45, -UR5, R60 ;  /* 0x800000052d2d7c23 */ /* 0x000fe2000801003c */
[----:B------:R-:W-:Y:S02]  /*4130*/  ISETP.GE.AND P1, PT, R4, RZ, PT ;  /* 0x000000ff0400720c */ /* 0x000fe40003f26270 */
[----:B------:R-:W-:Y:S02]  /*4140*/  PLOP3.LUT P3, PT, PT, PT, UP1, 0x80, 0x0 ;  /* 0x000000000000781c */ /* 0x000fe40003f6f018 */
[----:B------:R-:W-:Y:S02]  /*4150*/  @P2 FSEL R45, R45, -INF , !P0 ;  /* 0xff8000002d2d2808 */ /* 0x000fe40004000000 */
[----:B------:R-:W-:Y:S02]  /*4160*/  PLOP3.LUT P0, PT, PT, PT, UP1, 0x80, 0x0 ;  /* 0x000000000000781c */ /* 0x000fe40003f0f018 */
[----:B------:R-:W-:Y:S05]  /*4170*/  PLOP3.LUT P2, PT, PT, PT, UP1, 0x80, 0x0 ;  /* 0x000000000000781c */ /* 0x000fea0003f4f018 */
[----:B------:R-:W-:Y:S02]  /*4180*/  @!P1 IADD3 R4, -R0, 0x8, RZ ;  /* 0x0000000800049810 */ /* 0x000fe40007ffe1ff */
[----:B------:R-:W-:Y:S02]  /*4190*/  PLOP3.LUT P1, PT, PT, PT, UP1, 0x80, 0x0 ;  /* 0x000000000000781c */ /* 0x000fe40003f2f018 */
[----:B------:R-:W-:Y:S02]  /*41a0*/  I2FP.F32.S32 R4, R4 ;  /* 0x0000000400047245 */ /* 0x000fe40000201400 */
[----:B------:R-:W-:Y:S01]  /*41b0*/  @P0 VIADD R7, R6, 0x8 ;  /* 0x0000000806070836 */ /* 0x000fe20000000000 */
[----:B------:R-:W-:Y:S02]  /*41c0*/  FSETP.NEU.FTZ.AND P0, PT, R244, -INF , PT ;  /* 0xff800000f400780b */ /* 0x000fe40003f1d000 */
[----:B------:R-:W-:Y:S01]  /*41d0*/  FFMA.FTZ R8, R4, -UR5, R54 ;  /* 0x8000000504087c23 */ /* 0x000fe20008010036 */
[----:B------:R-:W-:Y:S01]  /*41e0*/  FMUL.FTZ R4, R245, 1.4426950216293334961 ;  /* 0x3fb8aa3bf5047820 */ /* 0x000fe20000410000 */
[----:B------:R-:W-:Y:S02]  /*41f0*/  FSEL R5, R5, RZ, P0 ;  /* 0x000000ff05057208 */ /* 0x000fe40000000000 */
[----:B------:R-:W-:Y:S02]  /*4200*/  @P3 ISETP.GE.AND P0, PT, R7, UR9, PT ;  /* 0x0000000907003c0c */ /* 0x000fe4000bf06270 */
[----:B------:R-:W-:Y:S01]  /*4210*/  IADD3 R7, R0, -0x9, RZ ;  /* 0xfffffff700077810 */ /* 0x000fe20007ffe0ff */
[--C-:B------:R-:W-:Y:S01]  /*4220*/  FFMA.FTZ R49, R49, UR17, -R5.reuse ;  /* 0x0000001131317c23 */ /* 0x100fe20008010805 */
[----:B------:R-:W-:Y:S01]  /*4230*/  @P2 FSEL R8, R8, -INF , !P0 ;  /* 0xff80000008082808 */ /* 0x000fe20004000000 */
[--C-:B------:R-:W-:Y:S01]  /*4240*/  FFMA.FTZ R44, R44, UR17, -R5.reuse ;  /* 0x000000112c2c7c23 */ /* 0x100fe20008010805 */
[----:B------:R-:W-:Y:S01]  /*4250*/  ISETP.GE.AND P2, PT, R7, RZ, PT ;  /* 0x000000ff0700720c */ /* 0x000fe20003f46270 */
[----:B------:R-:W-:Y:S01]  /*4260*/  MUFU.EX2 R66, R49 ;  /* 0x0000003100427308 */ /* 0x000fe20000000800 */
[----:B------:R-:W-:Y:S01]  /*4270*/  @P1 FSEL R9, R9, -INF , !P0 ;  /* 0xff80000009091808 */ /* 0x000fe20004000000 */
[--C-:B------:R-:W-:Y:S01]  /*4280*/  FFMA.FTZ R8, R8, UR17, -R5.reuse ;  /* 0x0000001108087c23 */ /* 0x100fe20008010805 */
[----:B------:R-:W-:Y:S02]  /*4290*/  FSETP.NEU.FTZ.AND P0, PT, R245, -INF , PT ;  /* 0xff800000f500780b */ /* 0x000fe40003f1d000 */
[----:B------:R-:W-:Y:S02]  /*42a0*/  PLOP3.LUT P1, PT, PT, PT, UP1, 0x80, 0x0 ;  /* 0x000000000000781c */ /* 0x000fe40003f2f018 */
[----:B------:R-:W-:Y:S03]  /*42b0*/  FSEL R4, R4, RZ, P0 ;  /* 0x000000ff04047208 */ /* 0x000fe60000000000 */
[----:B------:R-:W2:Y:S01]  /*42c0*/  MUFU.EX2 R64, R44 ;  /* 0x0000002c00407308 */ /* 0x000ea20000000800 */
[----:B------:R-:W-:Y:S02]  /*42d0*/  PLOP3.LUT P0, PT, PT, PT, UP1, 0x80, 0x0 ;  /* 0x000000000000781c */ /* 0x000fe40003f0f018 */
[----:B------:R-:W-:Y:S01]  /*42e0*/  PLOP3.LUT P3, PT, PT, PT, UP0, 0x80, 0x0 ;  /* 0x000000000000781c */ /* 0x000fe20003f6f008 */
[--C-:B------:R-:W-:Y:S01]  /*42f0*/  FFMA.FTZ R50, R50, UR17, -R4.reuse ;  /* 0x0000001132327c23 */ /* 0x100fe20008010804 */
[----:B------:R-:W-:Y:S01]  /*4300*/  @!P2 IADD3 R7, -R0, 0x9, RZ ;  /* 0x000000090007a810 */ /* 0x000fe20007ffe1ff */
[--C-:B------:R-:W-:Y:S01]  /*4310*/  FFMA.FTZ R45, R45, UR17, -R4.reuse ;  /* 0x000000112d2d7c23 */ /* 0x100fe20008010804 */
[----:B------:R-:W-:Y:S01]  /*4320*/  PLOP3.LUT P2, PT, PT, PT, UP1, 0x80, 0x0 ;  /* 0x000000000000781c */ /* 0x000fe20003f4f018 */
[----:B------:R-:W-:Y:S01]  /*4330*/  FFMA.FTZ R9, R9, UR17, -R4 ;  /* 0x0000001109097c23 */ /* 0x000fe20008010804 */
[----:B------:R-:W-:Y:S01]  /*4340*/  I2FP.F32.S32 R0, R7 ;  /* 0x0000000700007245 */ /* 0x000fe20000201400 */
[----:B------:R-:W-:Y:S01]  /*4350*/  MUFU.EX2 R69, R50 ;  /* 0x0000003200457308 */ /* 0x000fe20000000800 */
[----:B------:R-:W-:Y:S02]  /*4360*/  @P1 IADD3 R6, R6, 0x9, RZ ;  /* 0x0000000906061810 */ /* 0x000fe40007ffe0ff */
[----:B------:R-:W-:Y:S01]  /*4370*/  PLOP3.LUT P1, PT, PT, PT, UP1, 0x80, 0x0 ;  /* 0x000000000000781c */ /* 0x000fe20003f2f018 */
[----:B-1----:R-:W-:Y:S01]  /*4380*/  FFMA.FTZ R0, R0, -UR5, R56 ;  /* 0x8000000500007c23 */ /* 0x002fe20008010038 */
[----:B------:R-:W-:Y:S02]  /*4390*/  @P0 ISETP.GE.AND P0, PT, R6, UR9, PT ;  /* 0x0000000906000c0c */ /* 0x000fe4000bf06270 */
[----:B--2---:R-:W-:Y:S03]  /*43a0*/  F2FP.BF16.F32.PACK_AB R6, R64, R66 ;  /* 0x000000424006723e */ /* 0x004fe600000010ff */
[----:B------:R-:W1:Y:S01]  /*43b0*/  MUFU.EX2 R68, R45 ;  /* 0x0000002d00447308 */ /* 0x000e620000000800 */
[----:B------:R-:W-:Y:S01]  /*43c0*/  @P2 FSEL R0, R0, -INF , !P0 ;  /* 0xff80000000002808 */ /* 0x000fe20004000000 */
[----:B------:R-:W-:Y:S04]  /*43d0*/  STS [R249+0x15000], R6 ;  /* 0x01500006f9007388 */ /* 0x000fe80000000800 */
[----:B------:R-:W-:Y:S01]  /*43e0*/  FFMA.FTZ R5, R0, UR17, -R5 ;  /* 0x0000001100057c23 */ /* 0x000fe20008010805 */
[----:B------:R-:W-:Y:S03]  /*43f0*/  FFMA.FTZ R0, R48, -UR5, R55 ;  /* 0x8000000530007c23 */ /* 0x000fe60008010037 */
[----:B------:R-:W-:Y:S02]  /*4400*/  MUFU.EX2 R63, R8 ;  /* 0x00000008003f7308 */ /* 0x000fe40000000800 */
[----:B------:R-:W-:Y:S02]  /*4410*/  @P1 FSEL R0, R0, -INF , !P0 ;  /* 0xff80000000001808 */ /* 0x000fe40004000000 */
[----:B------:R-:W-:Y:S06]  /*4420*/  IADD3 R52, P0, R247, UR13, RZ ;  /* 0x0000000df7347c10 */ /* 0x000fec000ff1e0ff */
[----:B------:R1:W2:Y:S01]  /*4430*/  MUFU.EX2 R62, R5 ;  /* 0x00000005003e7308 */ /* 0x0002a20000000800 */
[----:B------:R-:W-:Y:S01]  /*4440*/  FFMA.FTZ R4, R0, UR17, -R4 ;  /* 0x0000001100047c23 */ /* 0x000fe20008010804 */
[----:B------:R-:W-:Y:S08]  /*4450*/  IADD3.X R53, R246, UR12, RZ, P0, !PT ;  /* 0x0000000cf6357c10 */ /* 0x000ff000087fe4ff */
[----:B------:R2:W-:Y:S10]  /*4460*/  MUFU.EX2 R65, R4 ;  /* 0x0000000400417308 */ /* 0x0005f40000000800 */
[----:B------:R-:W3:Y:S01]  /*4470*/  MUFU.EX2 R67, R9 ;  /* 0x0000000900437308 */ /* 0x000ee20000000800 */
[----:B-1----:R-:W-:Y:S05]  /*4480*/  F2FP.BF16.F32.PACK_AB R5, R68, R69 ;  /* 0x000000454405723e */ /* 0x002fea00000010ff */
[----:B------:R-:W-:Y:S01]  /*4490*/  STS [R252+0x15000], R5 ;  /* 0x01500005fc007388 */ /* 0x000fe20000000800 */
[----:B--2---:R-:W-:Y:S05]  /*44a0*/  F2FP.BF16.F32.PACK_AB R4, R62, R63 ;  /* 0x0000003f3e04723e */ /* 0x004fea00000010ff */
[----:B------:R-:W-:Y:S01]  /*44b0*/  STS [R250+0x15000], R4 ;  /* 0x01500004fa007388 */ /* 0x000fe20000000800 */
[----:B---3--:R-:W-:Y:S05]  /*44c0*/  F2FP.BF16.F32.PACK_AB R0, R65, R67 ;  /* 0x000000434100723e */ /* 0x008fea00000010ff */
        /* <DEDUP_REMOVED lines=230> */
.L_x_243:
        /* <DEDUP_REMOVED lines=385> */
.L_x_244:
        /* <DEDUP_REMOVED lines=145> */
.L_x_246:
        /* <DEDUP_REMOVED lines=18> */
.L_x_247:
        /* <DEDUP_REMOVED lines=51> */
.L_x_249:
[----:B------:R-:W-:Y:S05]  /*78a0*/  BSYNC B0 ;  /* 0x0000000000007941 */ /* 0x000fea0003800000 */
.L_x_248:
        /* <DEDUP_REMOVED lines=33> */
.L_x_230:
        /* <DEDUP_REMOVED lines=23> */
.L_x_251:
        /* <DEDUP_REMOVED lines=21> */
.L_x_252:
        /* <DEDUP_REMOVED lines=37> */
.L_x_254:
[----:B------:R-:W-:Y:S05]  /*7fd0*/  BSYNC B0 ;  /* 0x0000000000007941 */ /* 0x000fea0003800000 */
.L_x_253:
        /* <DEDUP_REMOVED lines=27> */
.L_x_250:
[----:B------:R-:W-:Y:S05]  /*8190*/  BSYNC B1 ;  /* 0x0000000000017941 */ /* 0x000fea0003800000 */
.L_x_225:
[----:B------:R-:W-:Y:S02]  /*81a0*/  ULDC UR5, c[0x0][0xc] ;  /* 0x0000030000057ab9 */ /* 0x000fe40000000800 */
[----:B------:R-:W-:-:S04]  /*81b0*/  UIADD3 UR22, UR5, UR22, URZ ;  /* 0x0000001605167290 */ /* 0x000fc8000fffe03f */
[----:B------:R-:W-:-:S06]  /*81c0*/  UISETP.GE.AND UP0, UPT, UR22, UR59, UPT ;  /* 0x0000003b1600728c */ /* 0x000fcc000bf06270 */
[----:B------:R-:W-:-:S13]  /*81d0*/  PLOP3.LUT P0, PT, PT, PT, UP0, 0x80, 0x0 ;  /* 0x000000000000781c */ /* 0x000fda0003f0f008 */
[----:B------:R-:W-:Y:S05]  /*81e0*/  @P0 BRA `(.L_x_255) ;  /* 0x0000000000040947 */ /* 0x000fea0003800000 */
[----:B------:R-:W-:Y:S05]  /*81f0*/  BRA `(.L_x_256) ;  /* 0xffffff8800307947 */ /* 0x000fea000383ffff */
.L_x_255:
[----:B------:R-:W-:Y:S05]  /*8200*/  EXIT ;  /* 0x000000000000794d */ /* 0x000fea0003800000 */
.L_x_257:
        /* <DEDUP_REMOVED lines=15> */
.L_x_2027:


//--------------------- .text._ZN5flash44flash_bwd_dq_dk_dv_loop_seqk_parallel_kernelI23Flash_bwd_kernel_traitsILi256ELi64ELi32ELi8ELi4ELi1ELi2ELb1ELb1EN7cutlass10bfloat16_tE19Flash_kernel_traitsILi256ELi64ELi32ELi8ES3_EELb0ELb0ELb1ELb0ELb0ELb1ELb0EEEvNS_16Flash_bwd_paramsE --------------------------
	.section	.text._ZN5flash44flash_bwd_dq_dk_dv_loop_seqk_parallel_kernelI23Flash_bwd_kernel_traitsILi256ELi64ELi32ELi8ELi4ELi1ELi2ELb1ELb1EN7cutlass10bfloat16_tE19Flash_kernel_traitsILi256ELi64ELi32ELi8ES3_EELb0ELb0ELb1ELb0ELb0ELb1ELb0EEEvNS_16Flash_bwd_paramsE,"ax",@progbits
	.align	128
        .global         _ZN5flash44flash_bwd_dq_dk_dv_loop_seqk_parallel_kernelI23Flash_bwd_kernel_traitsILi256ELi64ELi32ELi8ELi4ELi1ELi2ELb1ELb1EN7cutlass10bfloat16_tE19Flash_kernel_traitsILi256ELi64ELi32ELi8ES3_EELb0ELb0ELb1ELb0ELb0ELb1ELb0EEEvNS_16Flash_bwd_paramsE
        .type           _ZN5flash44flash_bwd_dq_dk_dv_loop_seqk_parallel_kernelI23Flash_bwd_kernel_traitsILi256ELi64ELi32ELi8ELi4ELi1ELi2ELb1ELb1EN7cutlass10bfloat16_tE19Flash_kernel_traitsILi256ELi64ELi32ELi8ES3_EELb0ELb0ELb1ELb0ELb0ELb1ELb0EEEvNS_16Flash_bwd_paramsE,@function
        .size           _ZN5flash44flash_bwd_dq_dk_dv_loop_seqk_parallel_kernelI23Flash_bwd_kernel_traitsILi256ELi64ELi32ELi8ELi4ELi1ELi2ELb1ELb1EN7cutlass10bfloat16_tE19Flash_kernel_traitsILi256ELi64ELi32ELi8ES3_EELb0ELb0ELb1ELb0ELb0ELb1ELb0EEEvNS_16Flash_bwd_paramsE,(.L_x_2028 - _ZN5flash44flash_bwd_dq_dk_dv_loop_seqk_parallel_kernelI23Flash_bwd_kernel_traitsILi256ELi64ELi32ELi8ELi4ELi1ELi2ELb1ELb1EN7cutlass10bfloat16_tE19Flash_kernel_traitsILi256ELi64ELi32ELi8ES3_EELb0ELb0ELb1ELb0ELb0ELb1ELb0EEEvNS_16Flash_bwd_paramsE)
        .other          _ZN5flash44flash_bwd_dq_dk_dv_loop_seqk_parallel_kernelI23Flash_bwd_kernel_traitsILi256ELi64ELi32ELi8ELi4ELi1ELi2ELb1ELb1EN7cutlass10bfloat16_tE19Flash_kernel_traitsILi256ELi64ELi32ELi8ES3_EELb0ELb0ELb1ELb0ELb0ELb1ELb0EEEvNS_16Flash_bwd_paramsE,@"STO_CUDA_ENTRY STV_DEFAULT"
_ZN5flash44flash_bwd_dq_dk_dv_loop_seqk_parallel_kernelI23Flash_bwd_kernel_traitsILi256ELi64ELi32ELi8ELi4ELi1ELi2ELb1ELb1EN7cutlass10bfloat16_tE19Flash_kernel_traitsILi256ELi64ELi32ELi8ES3_EELb0ELb0ELb1ELb0ELb0ELb1ELb0EEEvNS_16Flash_bwd_paramsE:
.text._ZN5flash44flash_bwd_dq_dk_dv_loop_seqk_parallel_kernelI23Flash_bwd_kernel_traitsILi256ELi64ELi32ELi8ELi4ELi1ELi2ELb1ELb1EN7cutlass10bfloat16_tE19Flash_kernel_traitsILi256ELi64ELi32ELi8ES3_EELb0ELb0ELb1ELb0ELb0ELb1ELb0EEEvNS_16Flash_bwd_paramsE:
[----:B------:R-:W1:Y:S08]  /*0000*/  LDC R1, c[0x0][0x28] ;  /* 0x00000a00ff017b82 */ /* 0x000e700000000800 */
[----:B------:R-:W2:Y:S01]  /*0010*/  S2UR UR19, SR_CTAID.X ;  /* 0x00000000001379c3 */ /* 0x000ea20000002500 */
[----:B------:R-:W-:Y:S01]  /*0020*/  ULDC UR4, c[0x0][0x2c8] ;  /* 0x0000b20000047ab9 */ /* 0x000fe20000000800 */
[----:B-1----:R-:W-:Y:S01]  /*0030*/  VIADD R1, R1, 0xffffffe8 ;  /* 0xffffffe801017836 */ /* 0x002fe20000000000 */
[----:B------:R-:W-:-:S04]  /*0040*/  UIADD3 UR5, UR4, 0x1f, URZ ;  /* 0x0000001f04057890 */ /* 0x000fc8000fffe03f */
[----:B------:R-:W-:-:S04]  /*0050*/  USHF.R.S32.HI UR4, URZ, 0x1f, UR5 ;  /* 0x0000001f3f047899 */ /* 0x000fc80008011405 */
[----:B------:R-:W-:-:S04]  /*0060*/  ULEA.HI UR4, UR4, UR5, URZ, 0x5 ;  /* 0x0000000504047291 */ /* 0x000fc8000f8f283f */
[----:B------:R-:W-:-:S06]  /*0070*/  USHF.R.S32.HI UR6, URZ, 0x5, UR4 ;  /* 0x000000053f067899 */ /* 0x000fcc0008011404 */
[----:B------:R-:W-:Y:S01]  /*0080*/  MOV R0, UR6 ;  /* 0x0000000600007c02 */ /* 0x000fe20008000f00 */
[----:B--2---:R-:W-:-:S04]  /*0090*/  UISETP.GE.AND UP0, UPT, UR19, UR6, UPT ;  /* 0x000000061300728c */ /* 0x004fc8000bf06270 */
[----:B------:R1:W-:Y:S02]  /*00a0*/  STL [R1+0x10], R0 ;  /* 0x0000100001007387 */ /* 0x0003e40000100800 */
[----:B------:R-:W-:-:S13]  /*00b0*/  PLOP3.LUT P0, PT, PT, PT, UP0, 0x80, 0x0 ;  /* 0x000000000000781c */ /* 0x000fda0003f0f008 */
[----:B------:R-:W-:Y:S05]  /*00c0*/  @P0 EXIT ;  /* 0x000000000000094d */ /* 0x000fea0003800000 */
[----:B------:R-:W2:Y:S01]  /*00d0*/  S2R R12, SR_TID.X ;  /* 0x00000000000c7919 */ /* 0x000ea20000002100 */
[----:B------:R-:W3:Y:S01]  /*00e0*/  S2UR UR54, SR_CTAID.Z ;  /* 0x00000000003679c3 */ /* 0x000ee20000002700 */
[----:B------:R-:W-:Y:S01]  /*00f0*/  UMOV UR5, 0x400 ;  /* 0x0000040000057882 */ /* 0x000fe20000000000 */
[----:B------:R-:W-:Y:S01]  /*0100*/  IMAD.MOV.U32 R224, RZ, RZ, 0x20 ;  /* 0x00000020ffe07424 */ /* 0x000fe200078e00ff */
[----:B------:R-:W-:Y:S01]  /*0110*/  ULDC.64 UR8, c[0x0][0x208] ;  /* 0x0000820000087ab9 */ /* 0x000fe20000000a00 */
[----:B------:R-:W-:Y:S01]  /*0120*/  IMAD.MOV.U32 R227, RZ, RZ, 0x40 ;  /* 0x00000040ffe37424 */ /* 0x000fe200078e00ff */
[----:B------:R-:W-:Y:S01]  /*0130*/  ULDC UR59, c[0x0][0x394] ;  /* 0x0000e500003b7ab9 */ /* 0x000fe20000000800 */
[----:B------:R-:W-:Y:S02]  /*0140*/  IMAD.MOV.U32 R250, RZ, RZ, 0x1c0 ;  /* 0x000001c0fffa7424 */ /* 0x000fe400078e00ff */
[----:B------:R-:W4:Y:S08]  /*0150*/  S2UR UR4, SR_CgaCtaId ;  /* 0x00000000000479c3 */ /* 0x000f300000008800 */
[----:B------:R-:W5:Y:S01]  /*0160*/  S2UR UR45, SR_CTAID.Y ;  /* 0x00000000002d79c3 */ /* 0x000f620000002600 */
[----:B---3--:R-:W-:Y:S01]  /*0170*/  USHF.R.S32.HI UR6, URZ, 0x1f, UR54 ;  /* 0x0000001f3f067899 */ /* 0x008fe20008011436 */
[----:B--2---:R-:W-:Y:S01]  /*0180*/  SHF.R.S32.HI R16, RZ, 0x1f, R12 ;  /* 0x0000001fff107819 */ /* 0x004fe2000001140c */
[----:B----4-:R-:W-:-:S03]  /*0190*/  ULEA UR4, UR4, UR5, 0x18 ;  /* 0x0000000504047291 */ /* 0x010fc6000f8ec03f */
[CC--:B------:R-:W-:Y:S01]  /*01a0*/  LEA.HI R18, R16.reuse, R12.reuse, RZ, 0x3 ;  /* 0x0000000c10127211 */ /* 0x0c0fe200078f18ff */
[----:B------:R-:W-:Y:S01]  /*01b0*/  UIADD3 UR7, UR4, 0x14000, URZ ;  /* 0x0001400004077890 */ /* 0x000fe2000fffe03f */
[CC--:B------:R-:W-:Y:S02]  /*01c0*/  LEA.HI R15, R16.reuse, R12.reuse, RZ, 0x4 ;  /* 0x0000000c100f7211 */ /* 0x0c0fe400078f20ff */
[----:B------:R-:W-:Y:S01]  /*01d0*/  LEA.HI R17, R16, R12, RZ, 0x2 ;  /* 0x0000000c10117211 */ /* 0x000fe200078f10ff */
[----:B-----5:R-:W-:Y:S01]  /*01e0*/  USHF.L.U32 UR5, UR45, 0x7, URZ ;  /* 0x000000072d057899 */ /* 0x020fe2000800063f */
[----:B-1----:R-:W-:Y:S02]  /*01f0*/  LOP3.LUT R0, R18, 0xfffffff8, RZ, 0xc0, !PT ;  /* 0xfffffff812007812 */ /* 0x002fe400078ec0ff */
[----:B------:R-:W-:Y:S02]  /*0200*/  SHF.R.S32.HI R6, RZ, 0x4, R15 ;  /* 0x00000004ff067819 */ /* 0x000fe4000001140f */
[--C-:B------:R-:W-:Y:S01]  /*0210*/  SHF.R.S32.HI R9, RZ, 0x2, R17.reuse ;  /* 0x00000002ff097819 */ /* 0x100fe20000011411 */
[----:B------:R-:W-:Y:S01]  /*0220*/  IMAD.IADD R0, R12, 0x1, -R0 ;  /* 0x000000010c007824 */ /* 0x000fe200078e0a00 */
[----:B------:R-:W-:-:S02]  /*0230*/  SHF.R.S32.HI R2, RZ, 0x1f, R17 ;  /* 0x0000001fff027819 */ /* 0x000fc40000011411 */
[----:B------:R-:W-:Y:S01]  /*0240*/  LEA.HI R11, R16, R12, RZ, 0x5 ;  /* 0x0000000c100b7211 */ /* 0x000fe200078f28ff */
[C---:B------:R-:W-:Y:S01]  /*0250*/  IMAD.SHL.U32 R7, R0.reuse, 0x40, RZ ;  /* 0x0000004000077824 */ /* 0x040fe200078e00ff */
[----:B------:R-:W-:Y:S01]  /*0260*/  LEA.HI R5, R15, R6, RZ, 0x1 ;  /* 0x000000060f057211 */ /* 0x000fe200078f08ff */
[----:B------:R-:W-:Y:S01]  /*0270*/  IMAD.SHL.U32 R20, R0, 0x8, RZ ;  /* 0x0000000800147824 */ /* 0x000fe200078e00ff */
[----:B------:R-:W-:Y:S02]  /*0280*/  LEA.HI R2, R2, R9, RZ, 0x3 ;  /* 0x0000000902027211 */ /* 0x000fe400078f18ff */
[----:B------:R-:W-:Y:S02]  /*0290*/  LOP3.LUT R3, R11, 0xffffffe0, RZ, 0xc0, !PT ;  /* 0xffffffe00b037812 */ /* 0x000fe400078ec0ff */
[----:B------:R-:W-:Y:S01]  /*02a0*/  LOP3.LUT R5, R5, 0xfffffffe, RZ, 0xc0, !PT ;  /* 0xfffffffe05057812 */ /* 0x000fe200078ec0ff */
[----:B------:R-:W-:Y:S01]  /*02b0*/  STL [R1+0x8], R20 ;  /* 0x0000081401007387 */ /* 0x000fe20000100800 */
[----:B------:R-:W-:Y:S01]  /*02c0*/  LOP3.LUT R4, R2, 0xfffffff8, RZ, 0xc0, !PT ;  /* 0xfffffff802047812 */ /* 0x000fe200078ec0ff */
[----:B------:R-:W-:Y:S01]  /*02d0*/  IMAD.IADD R2, R12, 0x1, -R3 ;  /* 0x000000010c027824 */ /* 0x000fe200078e0a03 */
[----:B------:R-:W-:Y:S01]  /*02e0*/  LOP3.LUT R3, R7, 0x1c0, RZ, 0xc0, !PT ;  /* 0x000001c007037812 */ /* 0x000fe200078ec0ff */
[----:B------:R-:W-:Y:S01]  /*02f0*/  IMAD.IADD R13, R6, 0x1, -R5 ;  /* 0x00000001060d7824 */ /* 0x000fe200078e0a05 */
[----:B------:R-:W-:Y:S01]  /*0300*/  SHF.R.S32.HI R6, RZ, 0x3, R18 ;  /* 0x00000003ff067819 */ /* 0x000fe20000011412 */
[----:B------:R-:W-:Y:S01]  /*0310*/  IMAD.IADD R9, R9, 0x1, -R4 ;  /* 0x0000000109097824 */ /* 0x000fe200078e0a04 */
[----:B------:R-:W-:-:S02]  /*0320*/  SHF.R.S32.HI R5, RZ, 0x1f, R2 ;  /* 0x0000001fff057819 */ /* 0x000fc40000011402 */
[----:B------:R-:W-:Y:S02]  /*0330*/  LOP3.LUT R4, R3, 0x8, R18, 0xf8, !PT ;  /* 0x0000000803047812 */ /* 0x000fe400078ef812 */
[----:B------:R-:W-:Y:S02]  /*0340*/  SHF.R.U32.HI R3, RZ, 0x3, R3 ;  /* 0x00000003ff037819 */ /* 0x000fe40000011603 */
[----:B------:R-:W-:Y:S02]  /*0350*/  LEA.HI R19, R5, R2, RZ, 0x2 ;  /* 0x0000000205137211 */ /* 0x000fe400078f10ff */
[----:B------:R-:W-:Y:S01]  /*0360*/  LOP3.LUT R2, R4, R3, RZ, 0x3c, !PT ;  /* 0x0000000304027212 */ /* 0x000fe200078e3cff */
[----:B------:R-:W-:Y:S01]  /*0370*/  IMAD.SHL.U32 R3, R6, 0x40, RZ ;  /* 0x0000004006037824 */ /* 0x000fe200078e00ff */
[C---:B------:R-:W-:Y:S01]  /*0380*/  LOP3.LUT P4, RZ, R0.reuse, 0x2, RZ, 0xc0, !PT ;  /* 0x0000000200ff7812 */ /* 0x040fe2000788c0ff */
[C---:B------:R-:W-:Y:S01]  /*0390*/  IMAD.SHL.U32 R6, R0.reuse, 0x20, RZ ;  /* 0x0000002000067824 */ /* 0x040fe200078e00ff */
[----:B------:R-:W-:Y:S01]  /*03a0*/  LOP3.LUT P3, RZ, R0, 0x4, RZ, 0xc0, !PT ;  /* 0x0000000400ff7812 */ /* 0x000fe2000786c0ff */
[----:B------:R-:W-:Y:S01]  /*03b0*/  IMAD.SHL.U32 R0, R13, 0x100, RZ ;  /* 0x000001000d007824 */ /* 0x000fe200078e00ff */
[----:B------:R-:W-:-:S02]  /*03c0*/  LEA.HI R8, R16, R12, RZ, 0x7 ;  /* 0x0000000c10087211 */ /* 0x000fc400078f38ff */
[----:B------:R-:W-:Y:S02]  /*03d0*/  LOP3.LUT R3, R3, 0x1c0, RZ, 0xc0, !PT ;  /* 0x000001c003037812 */ /* 0x000fe400078ec0ff */
[----:B------:R-:W-:Y:S02]  /*03e0*/  SHF.R.S32.HI R8, RZ, 0x7, R8 ;  /* 0x00000007ff087819 */ /* 0x000fe40000011408 */
[----:B------:R-:W-:Y:S02]  /*03f0*/  SHF.R.U32.HI R7, RZ, 0x3, R3 ;  /* 0x00000003ff077819 */ /* 0x000fe40000011603 */
[----:B------:R-:W-:Y:S02]  /*0400*/  LOP3.LUT R5, R3, 0x38, R20, 0xf8, !PT ;  /* 0x0000003803057812 */ /* 0x000fe400078ef814 */
[----:B------:R-:W-:Y:S01]  /*0410*/  LOP3.LUT R3, R0, 0x100, RZ, 0xc0, !PT ;  /* 0x0000010000037812 */ /* 0x000fe200078ec0ff */
[----:B------:R-:W-:Y:S01]  /*0420*/  IMAD R0, R8, 0x2, R13 ;  /* 0x0000000208007824 */ /* 0x000fe200078e020d */
[----:B------:R-:W-:-:S02]  /*0430*/  LOP3.LUT R4, R9, 0x1, RZ, 0xc0, !PT ;  /* 0x0000000109047812 */ /* 0x000fc400078ec0ff */
[----:B------:R-:W-:Y:S01]  /*0440*/  LOP3.LUT R14, R3, 0xe0, R6, 0xf8, !PT ;  /* 0x000000e0030e7812 */ /* 0x000fe200078ef806 */
[----:B------:R-:W-:Y:S01]  /*0450*/  IMAD.U32 R234, R0, 0x200, R2 ;  /* 0x0000020000ea7824 */ /* 0x000fe200078e0002 */
[----:B------:R-:W-:Y:S02]  /*0460*/  LOP3.LUT R3, R17, 0x7ffffffc, RZ, 0xc0, !PT ;  /* 0x7ffffffc11037812 */ /* 0x000fe400078ec0ff */
[----:B------:R-:W-:Y:S01]  /*0470*/  ISETP.NE.U32.AND P1, PT, R4, 0x1, PT ;  /* 0x000000010400780c */ /* 0x000fe20003f25070 */
[----:B------:R-:W-:Y:S01]  /*0480*/  IMAD.SHL.U32 R4, R9, 0x20, RZ ;  /* 0x0000002009047824 */ /* 0x000fe200078e00ff */
[----:B------:R-:W-:Y:S01]  /*0490*/  LOP3.LUT R10, R5, R7, RZ, 0x3c, !PT ;  /* 0x00000007050a7212 */ /* 0x000fe200078e3cff */
[----:B------:R-:W-:Y:S01]  /*04a0*/  IMAD.IADD R17, R12, 0x1, -R3 ;  /* 0x000000010c117824 */ /* 0x000fe200078e0a03 */
[--C-:B------:R-:W-:Y:S01]  /*04b0*/  SHF.R.S32.HI R2, RZ, 0x5, R11.reuse ;  /* 0x00000005ff027819 */ /* 0x100fe2000001140b */
[----:B------:R-:W-:Y:S01]  /*04c0*/  IMAD.SHL.U32 R3, R8, 0x10, RZ ;  /* 0x0000001008037824 */ /* 0x000fe200078e00ff */
[----:B------:R-:W-:-:S02]  /*04d0*/  SHF.R.S32.HI R5, RZ, 0x1f, R11 ;  /* 0x0000001fff057819 */ /* 0x000fc4000001140b */
[----:B------:R-:W-:Y:S02]  /*04e0*/  LOP3.LUT R0, R15, 0xfffffff0, RZ, 0xc0, !PT ;  /* 0xfffffff00f007812 */ /* 0x000fe400078ec0ff */
[----:B------:R-:W-:Y:S02]  /*04f0*/  LOP3.LUT R4, R4, 0xe0, RZ, 0xc0, !PT ;  /* 0x000000e004047812 */ /* 0x000fe400078ec0ff */
[-C--:B------:R-:W-:Y:S01]  /*0500*/  LEA.HI R5, R5, R2.reuse, RZ, 0x2 ;  /* 0x0000000205057211 */ /* 0x080fe200078f10ff */
[----:B------:R-:W-:Y:S01]  /*0510*/  IMAD.IADD R0, R12, 0x1, -R0 ;  /* 0x000000010c007824 */ /* 0x000fe200078e0a00 */
[----:B------:R-:W-:Y:S02]  /*0520*/  LEA.HI R6, R11, R2, RZ, 0x1 ;  /* 0x000000020b067211 */ /* 0x000fe400078f08ff */
[----:B------:R-:W-:Y:S02]  /*0530*/  LOP3.LUT R15, R4, 0x10, R3, 0xf8, !PT ;  /* 0x00000010040f7812 */ /* 0x000fe400078ef803 */
[----:B------:R-:W-:-:S02]  /*0540*/  LOP3.LUT R5, R5, 0xfffffffc, RZ, 0xc0, !PT ;  /* 0xfffffffc05057812 */ /* 0x000fc400078ec0ff */
[----:B------:R-:W-:Y:S01]  /*0550*/  LOP3.LUT R4, R6, 0x3ffffe, RZ, 0xc0, !PT ;  /* 0x003ffffe06047812 */ /* 0x000fe200078ec0ff */
[----:B------:R-:W-:Y:S01]  /*0560*/  IMAD.SHL.U32 R6, R9, 0x4, RZ ;  /* 0x0000000409067824 */ /* 0x000fe200078e00ff */
[----:B------:R-:W-:Y:S01]  /*0570*/  LEA.HI R7, R16, R12, RZ, 0x6 ;  /* 0x0000000c10077211 */ /* 0x000fe200078f30ff */
[----:B------:R-:W-:Y:S01]  /*0580*/  IMAD.SHL.U32 R12, R12, 0x2, RZ ;  /* 0x000000020c0c7824 */ /* 0x000fe200078e00ff */
[----:B------:R-:W-:Y:S01]  /*0590*/  SHF.R.S32.HI R226, RZ, 0x1f, R0 ;  /* 0x0000001fffe27819 */ /* 0x000fe20000011400 */
[----:B------:R-:W-:Y:S01]  /*05a0*/  IMAD.IADD R11, R2, 0x1, -R5 ;  /* 0x00000001020b7824 */ /* 0x000fe200078e0a05 */
[----:B------:R-:W-:Y:S01]  /*05b0*/  LOP3.LUT P0, RZ, R0, 0x4, RZ, 0xc0, !PT ;  /* 0x0000000400ff7812 */ /* 0x000fe2000780c0ff */
[C---:B------:R-:W-:Y:S01]  /*05c0*/  IMAD.IADD R16, R2.reuse, 0x1, -R4 ;  /* 0x0000000102107824 */ /* 0x040fe200078e0a04 */
[----:B------:R-:W-:Y:S01]  /*05d0*/  LOP3.LUT R8, R3, 0x6, R12, 0xf8, !PT ;  /* 0x0000000603087812 */ /* 0x000fe200078ef80c */
[----:B------:R-:W-:Y:S01]  /*05e0*/  IMAD.SHL.U32 R2, R2, 0x8, RZ ;  /* 0x0000000802027824 */ /* 0x000fe200078e00ff */
[----:B------:R-:W-:Y:S01]  /*05f0*/  SHF.R.S32.HI R3, RZ, 0x6, R7 ;  /* 0x00000006ff037819 */ /* 0x000fe20000011407 */
[----:B------:R-:W-:Y:S01]  /*0600*/  IMAD.SHL.U32 R5, R0, 0x20, RZ ;  /* 0x0000002000057824 */ /* 0x000fe200078e00ff */
[----:B------:R-:W-:Y:S01]  /*0610*/  LEA.HI R226, R226, R0, RZ, 0x3 ;  /* 0x00000000e2e27211 */ /* 0x000fe200078f18ff */
[----:B------:R1:W-:Y:S01]  /*0620*/  STL [R1+0x4], R8 ;  /* 0x0000040801007387 */ /* 0x0003e20000100800 */
[----:B------:R-:W-:Y:S01]  /*0630*/  LOP3.LUT R12, R2, 0x38, RZ, 0xc0, !PT ;  /* 0x00000038020c7812 */ /* 0x000fe200078ec0ff */
[----:B------:R-:W-:Y:S01]  /*0640*/  IMAD R237, R3, 0x200, R10 ;  /* 0x0000020003ed7824 */ /* 0x000fe200078e020a */
[----:B------:R-:W-:Y:S01]  /*0650*/  LOP3.LUT R2, R226, 0xfffffff8, RZ, 0xc0, !PT ;  /* 0xfffffff8e2027812 */ /* 0x000fe200078ec0ff */
[----:B------:R-:W-:Y:S01]  /*0660*/  IMAD.SHL.U32 R7, R0, 0x4, RZ ;  /* 0x0000000400077824 */ /* 0x000fe200078e00ff */
[----:B------:R-:W-:Y:S01]  /*0670*/  LOP3.LUT P2, RZ, R9, 0x2, RZ, 0xc0, !PT ;  /* 0x0000000209ff7812 */ /* 0x000fe2000784c0ff */
[----:B------:R-:W-:Y:S01]  /*0680*/  IMAD.SHL.U32 R4, R13, 0x20, RZ ;  /* 0x000000200d047824 */ /* 0x000fe200078e00ff */
[----:B------:R-:W-:Y:S01]  /*0690*/  SEL R225, R224, 0xffffffe0, !P3 ;  /* 0xffffffe0e0e17807 */ /* 0x000fe20005800000 */
[----:B------:R-:W-:Y:S01]  /*06a0*/  IMAD.IADD R2, R0, 0x1, -R2 ;  /* 0x0000000100027824 */ /* 0x000fe200078e0a02 */
[----:B------:R-:W-:Y:S01]  /*06b0*/  SEL R231, R227, 0xffffffc0, !P3 ;  /* 0xffffffc0e3e77807 */ /* 0x000fe20005800000 */
[----:B------:R-:W-:Y:S01]  /*06c0*/  IMAD.SHL.U32 R0, R9, 0x40, RZ ;  /* 0x0000004009007824 */ /* 0x000fe200078e00ff */
[----:B------:R-:W-:Y:S01]  /*06d0*/  LOP3.LUT R4, R4, 0x20, RZ, 0xc0, !PT ;  /* 0x0000002004047812 */ /* 0x000fe200078ec0ff */
[----:B------:R-:W-:Y:S01]  /*06e0*/  IMAD.SHL.U32 R226, R226, 0x40, RZ ;  /* 0x00000040e2e27824 */ /* 0x000fe200078e00ff */
[----:B------:R-:W-:-:S02]  /*06f0*/  LOP3.LUT P6, RZ, R2, 0x2, RZ, 0xc0, !PT ;  /* 0x0000000202ff7812 */ /* 0x000fc400078cc0ff */
[----:B------:R-:W-:Y:S02]  /*0700*/  LOP3.LUT R0, R0, 0x1c0, RZ, 0xc0, !PT ;  /* 0x000001c000007812 */ /* 0x000fe400078ec0ff */
[C---:B------:R-:W-:Y:S01]  /*0710*/  LOP3.LUT P5, RZ, R2.reuse, 0x4, RZ, 0xc0, !PT ;  /* 0x0000000402ff7812 */ /* 0x040fe200078ac0ff */
[----:B------:R-:W-:Y:S01]  /*0720*/  IMAD.SHL.U32 R2, R2, 0x40, RZ ;  /* 0x0000004002027824 */ /* 0x000fe200078e00ff */
[----:B------:R-:W-:Y:S02]  /*0730*/  LOP3.LUT R226, R226, 0xfffffe00, RZ, 0xc0, !PT ;  /* 0xfffffe00e2e27812 */ /* 0x000fe400078ec0ff */
[----:B------:R-:W-:Y:S02]  /*0740*/  SEL R250, R250, 0x240, !P1 ;  /* 0x00000240fafa7807 */ /* 0x000fe40004800000 */
[----:B------:R-:W-:Y:S01]  /*0750*/  LOP3.LUT R2, R2, 0x1c0, RZ, 0xc0, !PT ;  /* 0x000001c002027812 */ /* 0x000fe200078ec0ff */
[----:B-1----:R-:W-:Y:S01]  /*0760*/  IMAD.SHL.U32 R8, R3, 0x8, RZ ;  /* 0x0000000803087824 */ /* 0x002fe200078e00ff */
[----:B------:R-:W-:Y:S01]  /*0770*/  SEL R227, R227, 0xffffffc0, !P5 ;  /* 0xffffffc0e3e37807 */ /* 0x000fe20006800000 */
[----:B------:R-:W-:Y:S01]  /*0780*/  IMAD.SHL.U32 R3, R13, 0x8, RZ ;  /* 0x000000080d037824 */ /* 0x000fe200078e00ff */
[----:B------:R-:W-:-:S02]  /*0790*/  LEA R237, R237, UR4, 0x1 ;  /* 0x00000004eded7c11 */ /* 0x000fc4000f8e08ff */
[----:B------:R-:W-:Y:S02]  /*07a0*/  LOP3.LUT R9, R4, 0x18, R8, 0xf8, !PT ;  /* 0x0000001804097812 */ /* 0x000fe400078ef808 */
[----:B------:R-:W-:Y:S02]  /*07b0*/  LOP3.LUT R10, R3, 0x8, RZ, 0xc0, !PT ;  /* 0x00000008030a7812 */ /* 0x000fe400078ec0ff */
[----:B------:R-:W-:Y:S02]  /*07c0*/  SHF.R.U32.HI R3, RZ, 0x3, R0 ;  /* 0x00000003ff037819 */ /* 0x000fe40000011600 */
[----:B------:R-:W-:Y:S02]  /*07d0*/  LOP3.LUT R5, R10, 0x1e0, R5, 0xf8, !PT ;  /* 0x000001e00a057812 */ /* 0x000fe400078ef805 */
[----:B------:R-:W-:Y:S02]  /*07e0*/  LOP3.LUT R8, R15, 0x18, R6, 0x78, !PT ;  /* 0x000000180f087812 */ /* 0x000fe400078e7806 */
[----:B------:R-:W-:Y:S01]  /*07f0*/  LOP3.LUT R232, R5, 0x38, R7, 0x78, !PT ;  /* 0x0000003805e87812 */ /* 0x000fe200078e7807 */
[----:B------:R-:W-:Y:S01]  /*0800*/  IMAD.SHL.U32 R5, R17, 0x2, RZ ;  /* 0x0000000211057824 */ /* 0x000fe200078e00ff */
[----:B------:R-:W-:-:S02]  /*0810*/  LOP3.LUT R7, R3, R0, R12, 0x1e, !PT ;  /* 0x0000000003077212 */ /* 0x000fc400078e1e0c */
[----:B------:R-:W-:Y:S01]  /*0820*/  LOP3.LUT R0, R14, 0x8, R18, 0xf8, !PT ;  /* 0x000000080e007812 */ /* 0x000fe200078ef812 */
[----:B------:R-:W-:Y:S01]  /*0830*/  IMAD R6, R11, 0x200, R5 ;  /* 0x000002000b067824 */ /* 0x000fe200078e0205 */
[----:B------:R-:W-:Y:S01]  /*0840*/  SHF.R.U32.HI R3, RZ, 0x3, R14 ;  /* 0x00000003ff037819 */ /* 0x000fe2000001160e */
[----:B------:R-:W-:Y:S01]  /*0850*/  IMAD.IADD R7, R5, 0x1, R7 ;  /* 0x0000000105077824 */ /* 0x000fe200078e0207 */
[----:B------:R-:W-:Y:S01]  /*0860*/  SHF.R.U32.HI R4, RZ, 0x3, R2 ;  /* 0x00000003ff047819 */ /* 0x000fe20000011602 */
[----:B------:R-:W-:Y:S01]  /*0870*/  IMAD.IADD R8, R6, 0x1, R8 ;  /* 0x0000000106087824 */ /* 0x000fe200078e0208 */
[----:B------:R-:W-:Y:S01]  /*0880*/  LOP3.LUT R3, R0, 0x38, R3, 0x78, !PT ;  /* 0x0000003800037812 */ /* 0x000fe200078e7803 */
[----:B------:R-:W-:Y:S01]  /*0890*/  IMAD R232, R16, 0x200, R232 ;  /* 0x0000020010e87824 */ /* 0x000fe200078e02e8 */
[CC--:B------:R-:W-:Y:S02]  /*08a0*/  LOP3.LUT R0, R4.reuse, R2.reuse, R12, 0x1e, !PT ;  /* 0x0000000204007212 */ /* 0x0c0fe400078e1e0c */
[----:B------:R-:W-:-:S02]  /*08b0*/  LOP3.LUT R6, R4, R2, R10, 0x1e, !PT ;  /* 0x0000000204067212 */ /* 0x000fc400078e1e0a */
[----:B------:R-:W-:Y:S01]  /*08c0*/  LOP3.LUT R5, R4, R9, R2, 0x1e, !PT ;  /* 0x0000000904057212 */ /* 0x000fe200078e1e02 */
[----:B------:R-:W-:Y:S01]  /*08d0*/  IMAD R2, R13, 0x1000, R226 ;  /* 0x000010000d027824 */ /* 0x000fe200078e02e2 */
[----:B------:R-:W-:Y:S02]  /*08e0*/  SHF.R.S32.HI R4, RZ, 0x2, R19 ;  /* 0x00000002ff047819 */ /* 0x000fe40000011413 */
[----:B------:R-:W-:Y:S01]  /*08f0*/  LEA R248, R8, UR4, 0x1 ;  /* 0x0000000408f87c11 */ /* 0x000fe2000f8e08ff */
[----:B------:R-:W-:Y:S01]  /*0900*/  IMAD.IADD R233, R2, 0x1, R0 ;  /* 0x0000000102e97824 */ /* 0x000fe200078e0200 */
[----:B------:R-:W-:Y:S01]  /*0910*/  LEA R3, R3, UR4, 0x1 ;  /* 0x0000000403037c11 */ /* 0x000fe2000f8e08ff */
[C---:B------:R-:W-:Y:S02]  /*0920*/  IMAD R9, R11.reuse, 0x10, R4 ;  /* 0x000000100b097824 */ /* 0x040fe400078e0204 */
[----:B------:R-:W-:Y:S01]  /*0930*/  IMAD.U32 R0, RZ, RZ, UR6 ;  /* 0x00000006ff007e24 */ /* 0x000fe2000f8e00ff */
[----:B------:R-:W-:Y:S01]  /*0940*/  USHF.R.S32.HI UR6, URZ, 0x1f, UR45 ;  /* 0x0000001f3f067899 */ /* 0x000fe2000801142d */
[----:B------:R-:W-:Y:S01]  /*0950*/  IMAD R4, R11, 0x400, R226 ;  /* 0x000004000b047824 */ /* 0x000fe200078e02e2 */
[----:B------:R1:W-:Y:S01]  /*0960*/  STL [R1], R9 ;  /* 0x0000000901007387 */ /* 0x0003e20000100800 */
[----:B------:R-:W-:Y:S01]  /*0970*/  IMAD.U32 R0, RZ, RZ, UR5 ;  /* 0x00000005ff007e24 */ /* 0x000fe2000f8e00ff */
[----:B------:R-:W-:Y:S01]  /*0980*/  USHF.R.S32.HI UR5, URZ, 0x1f, UR54 ;  /* 0x0000001f3f057899 */ /* 0x000fe20008011436 */
[----:B------:R-:W-:Y:S01]  /*0990*/  IMAD.IADD R2, R4, 0x1, R6 ;  /* 0x0000000104027824 */ /* 0x000fe200078e0206 */
[----:B------:R-:W-:Y:S01]  /*09a0*/  LOP3.LUT R226, R5, R226, RZ, 0xfc, !PT ;  /* 0x000000e205e27212 */ /* 0x000fe200078efcff */
[----:B------:R-:W-:Y:S01]  /*09b0*/  IMAD.U32 R4, RZ, RZ, UR6 ;  /* 0x00000006ff047e24 */ /* 0x000fe2000f8e00ff */
[----:B------:R-:W-:Y:S01]  /*09c0*/  UIADD3 UR6, UR4, 0x14000, URZ ;  /* 0x0001400004067890 */ /* 0x000fe2000fffe03f */
[----:B------:R-:W-:Y:S01]  /*09d0*/  VIADD R249, R248, 0x10 ;  /* 0x00000010f8f97836 */ /* 0x000fe20000000000 */
[----:B------:R-:W-:Y:S01]  /*09e0*/  LEA R2, R2, UR4, 0x1 ;  /* 0x0000000402027c11 */ /* 0x000fe2000f8e08ff */
[----:B------:R-:W-:Y:S01]  /*09f0*/  IMAD.U32 R0, RZ, RZ, UR5 ;  /* 0x00000005ff007e24 */ /* 0x000fe2000f8e00ff */
[----:B------:R-:W-:Y:S01]  /*0a00*/  SEL R0, R224, 0xffffffe0, !P4 ;  /* 0xffffffe0e0007807 */ /* 0x000fe20006000000 */
[----:B------:R-:W-:Y:S01]  /*0a10*/  UIADD3 UR5, UR4, 0x10000, URZ ;  /* 0x0001000004057890 */ /* 0x000fe2000fffe03f */
[----:B------:R-:W-:Y:S01]  /*0a20*/  LEA R232, R232, UR6, 0x1 ;  /* 0x00000006e8e87c11 */ /* 0x000fe2000f8e08ff */
[----:B------:R-:W-:Y:S01]  /*0a30*/  @P2 VIADD R249, R248, 0xfffffff0 ;  /* 0xfffffff0f8f92836 */ /* 0x000fe20000000000 */
[----:B------:R-:W-:Y:S01]  /*0a40*/  LEA R230, R234, UR6, 0x1 ;  /* 0x00000006eae67c11 */ /* 0x000fe2000f8e08ff */
[----:B------:R-:W-:Y:S01]  /*0a50*/  IMAD.IADD R251, R248, 0x1, R250 ;  /* 0x00000001f8fb7824 */ /* 0x000fe200078e02fa */
[----:B------:R-:W-:Y:S01]  /*0a60*/  SEL R224, R224, 0xffffffe0, !P6 ;  /* 0xffffffe0e0e07807 */ /* 0x000fe20007000000 */
[----:B------:R-:W-:Y:S01]  /*0a70*/  VIADD R235, R232, 0x20 ;  /* 0x00000020e8eb7836 */ /* 0x000fe20000000000 */
[----:B------:R-:W-:Y:S01]  /*0a80*/  LEA R252, R7, UR5, 0x1 ;  /* 0x0000000507fc7c11 */ /* 0x000fe2000f8e08ff */
[----:B------:R-:W-:Y:S01]  /*0a90*/  IMAD.IADD R229, R230, 0x1, R0 ;  /* 0x00000001e6e57824 */ /* 0x000fe200078e0200 */
[----:B------:R-:W-:Y:S01]  /*0aa0*/  LEA R226, R226, UR5, 0x1 ;  /* 0x00000005e2e27c11 */ /* 0x000fe2000f8e08ff */
[----:B------:R-:W-:-:S02]  /*0ab0*/  @P0 VIADD R235, R232, 0xffffffe0 ;  /* 0xffffffe0e8eb0836 */ /* 0x000fc40000000000 */
[----:B------:R-:W-:Y:S02]  /*0ac0*/  IMAD.IADD R224, R2, 0x1, R224 ;  /* 0x0000000102e07824 */ /* 0x000fe400078e02e0 */
[----:B------:R-:W-:Y:S02]  /*0ad0*/  IMAD.IADD R230, R230, 0x1, R231 ;  /* 0x00000001e6e67824 */ /* 0x000fe400078e02e7 */
[----:B------:R-:W-:Y:S02]  /*0ae0*/  IMAD.IADD R228, R2, 0x1, R227 ;  /* 0x0000000102e47824 */ /* 0x000fe400078e02e3 */
[----:B------:R-:W-:Y:S02]  /*0af0*/  IMAD.U32 R4, RZ, RZ, UR7 ;  /* 0x00000007ff047e24 */ /* 0x000fe4000f8e00ff */
[----:B------:R-:W-:Y:S02]  /*0b00*/  IMAD.IADD R231, R229, 0x1, R231 ;  /* 0x00000001e5e77824 */ /* 0x000fe400078e02e7 */
[----:B------:R-:W-:-:S02]  /*0b10*/  IMAD.IADD R225, R225, 0x1, R3 ;  /* 0x00000001e1e17824 */ /* 0x000fc400078e0203 */
[----:B------:R-:W-:Y:S02]  /*0b20*/  IMAD.IADD R250, R250, 0x1, R249 ;  /* 0x00000001fafa7824 */ /* 0x000fe400078e02f9 */
[----:B------:R-:W-:Y:S02]  /*0b30*/  VIADD R236, R235, 0x800 ;  /* 0x00000800ebec7836 */ /* 0x000fe40000000000 */
[----:B-1----:R-:W-:-:S07]  /*0b40*/  IMAD.IADD R227, R224, 0x1, R227 ;  /* 0x00000001e0e37824 */ /* 0x002fce00078e02e3 */
.L_x_280:
        /* <DEDUP_REMOVED lines=14> */
[----:B------:R-:W-:Y:S02]  /*0c30*/  @UP3 UIADD3.X UR7, UR5, UR7, URZ, UP0, !UPT ;  /* 0x0000000705073290 */ /* 0x000fe400087fe43f */
[----:B------:R-:W-:Y:S01]  /*0c40*/  UIADD3 UR15, UP2, UR16, UR12, URZ ;  /* 0x0000000c100f7290 */ /* 0x000fe2000ff5e03f */
[----:B------:R-:W-:Y:S01]  /*0c50*/  IMAD.U32 R4, RZ, RZ, UR6 ;  /* 0x00000006ff047e24 */ /* 0x000fe2000f8e00ff */
[----:B------:R-:W-:Y:S01]  /*0c60*/  UISETP.NE.U32.AND UP0, UPT, UR12, URZ, UPT ;  /* 0x0000003f0c00728c */ /* 0x000fe2000bf05070 */
[----:B------:R-:W-:Y:S01]  /*0c70*/  IMAD.U32 R6, RZ, RZ, UR10 ;  /* 0x0000000aff067e24 */ /* 0x000fe2000f8e00ff */
[----:B------:R-:W-:Y:S01]  /*0c80*/  @UP4 UIADD3.X UR11, UR5, UR11, URZ, UP1, !UPT ;  /* 0x0000000b050b4290 */ /* 0x000fe20008ffe43f */
[----:B------:R-:W-:Y:S01]  /*0c90*/  IMAD.U32 R5, RZ, RZ, UR7 ;  /* 0x00000007ff057e24 */ /* 0x000fe2000f8e00ff */
[----:B------:R-:W-:-:S02]  /*0ca0*/  UIADD3.X UR14, UR5, UR13, URZ, UP2, !UPT ;  /* 0x0000000d050e7290 */ /* 0x000fc400097fe43f */
        /* <DEDUP_REMOVED lines=24> */
[----:B------:R-:W-:Y:S02]  /*0e30*/  UMOV UR31, 0xffffffff ;  /* 0xffffffff001f7882 */ /* 0x000fe40000000000 */
[----:B------:R-:W-:Y:S01]  /*0e40*/  UMOV UR6, 0xffffffff ;  /* 0xffffffff00067882 */ /* 0x000fe20000000000 */
        /* <DEDUP_REMOVED lines=19> */
.L_x_258:
        /* <DEDUP_REMOVED lines=11> */
[----:B------:R-:W-:Y:S02]  /*1030*/  UIMAD.WIDE.U32 UR20, UR45, UR10, URZ ;  /* 0x0000000a2d1472a5 */ /* 0x000fe4000f8e003f */
[----:B------:R-:W-:Y:S01]  /*1040*/  UIMAD UR10, UR57, UR10, URZ ;  /* 0x0000000a390a72a4 */ /* 0x000fe2000f8e023f */
[----:B------:R-:W2:Y:S01]  /*1050*/  S2UR UR16, SR_CTAID.X ;  /* 0x00000000001079c3 */ /* 0x000ea20000002500 */
[----:B------:R-:W-:Y:S02]  /*1060*/  USHF.L.U32 UR22, UR45, 0x7, URZ ;  /* 0x000000072d167899 */ /* 0x000fe4000800063f */
[----:B------:R-:W-:Y:S01]  /*1070*/  UIMAD UR25, UR45, UR11, UR10 ;  /* 0x0000000b2d1972a4 */ /* 0x000fe2000f8e020a */
[----:B------:R-:W-:-:S02]  /*1080*/  @UP2 ULDC.64 UR12, c[0x0][0x420] ;  /* 0x00010800000c2ab9 */ /* 0x000fc40000000a00 */
[----:B------:R-:W-:Y:S01]  /*1090*/  @!UP2 ULDC.64 UR10, c[0x0][0x418] ;  /* 0x00010600000aaab9 */ /* 0x000fe20000000a00 */
[----:B------:R-:W-:Y:S02]  /*10a0*/  @UP2 UIMAD.WIDE.U32 UR46, UR6, UR12, URZ ;  /* 0x0000000c062e22a5 */ /* 0x000fe4000f8e003f */
[----:B------:R-:W-:Y:S02]  /*10b0*/  @!UP2 UIMAD UR12, UR57, UR10, URZ ;  /* 0x0000000a390ca2a4 */ /* 0x000fe4000f8e023f */
[----:B------:R-:W-:Y:S01]  /*10c0*/  @!UP2 UIMAD.WIDE.U32 UR34, UR45, UR10, URZ ;  /* 0x0000000a2d22a2a5 */ /* 0x000fe2000f8e003f */
[----:B------:R-:W-:Y:S01]  /*10d0*/  ULDC.64 UR40, c[0x0][0x240] ;  /* 0x0000900000287ab9 */ /* 0x000fe20000000a00 */
[----:B------:R-:W-:Y:S01]  /*10e0*/  UIADD3 UR10, UR7, 0x20, UR30 ;  /* 0x00000020070a7890 */ /* 0x000fe2000fffe01e */
[----:B-1----:R-:W-:Y:S01]  /*10f0*/  IABS R7, R8 ;  /* 0x0000000800077213 */ /* 0x002fe20000000000 */
[----:B------:R-:W-:Y:S01]  /*1100*/  ULDC UR58, c[0x0][0x2d4] ;  /* 0x0000b500003a7ab9 */ /* 0x000fe20000000800 */
[----:B------:R-:W-:Y:S01]  /*1110*/  ULDC UR18, c[0x0][0x394] ;  /* 0x0000e50000127ab9 */ /* 0x000fe20000000800 */
[----:B------:R-:W-:Y:S01]  /*1120*/  USHF.R.S32.HI UR32, URZ, 0x1f, UR58 ;  /* 0x0000001f3f207899 */ /* 0x000fe2000801143a */
[----:B------:R-:W1:Y:S01]  /*1130*/  I2F.RP R4, R7 ;  /* 0x0000000700047306 */ /* 0x000e620000209400 */
[----:B------:R-:W-:Y:S01]  /*1140*/  ULDC UR61, c[0x0][0x2dc] ;  /* 0x0000b700003d7ab9 */ /* 0x000fe20000000800 */
[----:B------:R-:W-:Y:S01]  /*1150*/  ULDC UR60, c[0x0][0x270] ;  /* 0x00009c00003c7ab9 */ /* 0x000fe20000000800 */
[----:B------:R-:W-:Y:S01]  /*1160*/  USEL UR42, UR22, URZ, UP0 ;  /* 0x0000003f162a7287 */ /* 0x000fe20008000000 */
[----:B------:R-:W-:Y:S01]  /*1170*/  ISETP.NE.AND P3, PT, R8, RZ, PT ;  /* 0x000000ff0800720c */ /* 0x000fe20003f65270 */
[----:B--2---:R-:W-:-:S02]  /*1180*/  UIMAD.WIDE.U32 UR28, UR16, UR14, URZ ;  /* 0x0000000e101c72a5 */ /* 0x004fc4000f8e003f */
[----:B------:R-:W-:Y:S02]  /*1190*/  @UP2 UIMAD UR50, UR6, UR13, UR47 ;  /* 0x0000000d063222a4 */ /* 0x000fe4000f8e022f */
[----:B------:R-:W-:Y:S02]  /*11a0*/  UIMAD UR43, UR16, UR15, UR29 ;  /* 0x0000000f102b72a4 */ /* 0x000fe4000f8e021d */
[----:B------:R-:W-:Y:S02]  /*11b0*/  UIADD3 UR16, UR7, 0x3f, URZ ;  /* 0x0000003f07107890 */ /* 0x000fe4000fffe03f */
[----:B------:R-:W-:Y:S01]  /*11c0*/  UIMAD.WIDE.U32 UR14, UR6, UR40, URZ ;  /* 0x00000028060e72a5 */ /* 0x000fe2000f8e003f */
[----:B-1----:R-:W1:Y:S01]  /*11d0*/  MUFU.RCP R4, R4 ;  /* 0x0000000400047308 */ /* 0x002e620000001000 */
[----:B------:R-:W-:Y:S02]  /*11e0*/  @!UP2 UIMAD UR29, UR45, UR11, UR12 ;  /* 0x0000000b2d1da2a4 */ /* 0x000fe4000f8e020c */
[----:B------:R-:W-:-:S02]  /*11f0*/  USHF.L.U64.HI UR17, UR45, 0x7, UR57 ;  /* 0x000000072d117899 */ /* 0x000fc40008010239 */
[----:B------:R-:W-:Y:S02]  /*1200*/  USHF.R.S32.HI UR22, URZ, 0x1f, UR16 ;  /* 0x0000001f3f167899 */ /* 0x000fe40008011410 */
[----:B------:R-:W-:Y:S02]  /*1210*/  UIADD3 UR18, UR10, UR18, -UR5 ;  /* 0x000000120a127290 */ /* 0x000fe4000fffe805 */
[----:B------:R-:W-:Y:S02]  /*1220*/  UIMAD.WIDE UR10, UR61, UR60, URZ ;  /* 0x0000003c3d0a72a5 */ /* 0x000fe4000f8e023f */
[----:B------:R-:W-:Y:S02]  /*1230*/  UIMAD.WIDE.U32 UR12, UR45, UR58, URZ ;  /* 0x0000003a2d0c72a5 */ /* 0x000fe4000f8e003f */
[----:B------:R-:W-:Y:S02]  /*1240*/  USEL UR56, UR20, UR14, !UP2 ;  /* 0x0000000e14387287 */ /* 0x000fe4000d000000 */
[----:B------:R-:W-:Y:S01]  /*1250*/  UIMAD UR14, UR32, UR45, URZ ;  /* 0x0000002d200e72a4 */ /* 0x000fe2000f8e023f */
[----:B-1----:R-:W-:Y:S01]  /*1260*/  VIADD R4, R4, 0xffffffe ;  /* 0x0ffffffe04047836 */ /* 0x002fe20000000000 */
[----:B------:R-:W-:-:S02]  /*1270*/  USEL UR39, UR17, URZ, UP0 ;  /* 0x0000003f11277287 */ /* 0x000fc40008000000 */
[----:B------:R-:W-:Y:S01]  /*1280*/  ULEA.HI UR22, UR22, UR16, URZ, 0x6 ;  /* 0x0000001016167291 */ /* 0x000fe2000f8f303f */
[----:B------:R-:W1:Y:S01]  /*1290*/  F2I.FTZ.U32.TRUNC.NTZ R5, R4 ;  /* 0x0000000400057305 */ /* 0x000e62000021f000 */
[----:B------:R-:W-:Y:S02]  /*12a0*/  UIMAD.WIDE.U32 UR16, UR10, UR12, URZ ;  /* 0x0000000c0a1072a5 */ /* 0x000fe4000f8e003f */
[----:B------:R-:W-:Y:S02]  /*12b0*/  UIMAD UR20, UR11, UR12, URZ ;  /* 0x0000000c0b1472a4 */ /* 0x000fe4000f8e023f */
[----:B------:R-:W-:Y:S02]  /*12c0*/  UIMAD UR23, UR6, UR41, URZ ;  /* 0x00000029061772a4 */ /* 0x000fe4000f8e023f */
[----:B------:R-:W-:Y:S02]  /*12d0*/  UIMAD UR12, UR57, UR58, UR14 ;  /* 0x0000003a390c72a4 */ /* 0x000fe4000f8e020e */
[----:B------:R-:W-:-:S02]  /*12e0*/  UIADD3 UR18, UR18, 0x3f, URZ ;  /* 0x0000003f12127890 */ /* 0x000fc4000fffe03f */
[----:B------:R-:W-:Y:S02]  /*12f0*/  UIADD3 UR51, UR21, UR25, URZ ;  /* 0x0000001915337290 */ /* 0x000fe4000fffe03f */
[----:B------:R-:W-:Y:S01]  /*1300*/  @UP2 UIADD3 UR51, UR15, UR23, URZ ;  /* 0x000000170f332290 */ /* 0x000fe2000fffe03f */
[--C-:B-1----:R-:W-:Y:S01]  /*1310*/  IMAD.MOV R0, RZ, RZ, -R5.reuse ;  /* 0x000000ffff007224 */ /* 0x102fe200078e0a05 */
[----:B------:R-:W-:Y:S01]  /*1320*/  UIADD3 UR14, UR13, UR12, URZ ;  /* 0x0000000c0d0e7290 */ /* 0x000fe2000fffe03f */
[----:B------:R-:W-:Y:S01]  /*1330*/  IMAD.MOV.U32 R4, RZ, RZ, RZ ;  /* 0x000000ffff047224 */ /* 0x000fe200078e00ff */
[----:B------:R-:W-:Y:S01]  /*1340*/  USHF.R.S32.HI UR15, URZ, 0x1f, UR18 ;  /* 0x0000001f3f0f7899 */ /* 0x000fe20008011412 */
[----:B------:R-:W-:Y:S01]  /*1350*/  IMAD R0, R0, R7, RZ ;  /* 0x0000000700007224 */ /* 0x000fe200078e02ff */
[----:B------:R-:W-:Y:S01]  /*1360*/  ULDC.U8 UR33, c[0x0][0x3d8] ;  /* 0x0000f60000217ab9 */ /* 0x000fe20000000000 */
[----:B------:R-:W-:Y:S02]  /*1370*/  UIMAD UR14, UR10, UR14, UR20 ;  /* 0x0000000e0a0e72a4 */ /* 0x000fe4000f8e0214 */
[----:B------:R-:W-:Y:S01]  /*1380*/  IMAD.HI.U32 R0, R5, R0, R4 ;  /* 0x0000000005007227 */ /* 0x000fe200078e0004 */
[----:B------:R-:W-:Y:S01]  /*1390*/  MOV R4, R6 ;  /* 0x0000000600047202 */ /* 0x000fe20000000f00 */
[----:B------:R-:W-:-:S02]  /*13a0*/  UISETP.NE.AND UP3, UPT, UR33, URZ, UPT ;  /* 0x0000003f2100728c */ /* 0x000fc4000bf65270 */
[----:B------:R-:W-:Y:S02]  /*13b0*/  ULEA.HI UR18, UR15, UR18, URZ, 0x6 ;  /* 0x000000120f127291 */ /* 0x000fe4000f8f303f */
[----:B------:R-:W-:Y:S01]  /*13c0*/  IMAD.HI.U32 R0, R0, R4, RZ ;  /* 0x0000000400007227 */ /* 0x000fe200078e00ff */
[----:B------:R-:W-:Y:S02]  /*13d0*/  UIADD3 UR48, UR17, UR14, URZ ;  /* 0x0000000e11307290 */ /* 0x000fe4000fffe03f */
[----:B------:R-:W-:Y:S01]  /*13e0*/  USHF.R.S32.HI UR15, URZ, 0x6, UR22 ;  /* 0x000000063f0f7899 */ /* 0x000fe20008011416 */
[----:B------:R-:W-:Y:S01]  /*13f0*/  IMAD.MOV R5, RZ, RZ, -R0 ;  /* 0x000000ffff057224 */ /* 0x000fe200078e0a00 */
[----:B------:R-:W-:Y:S02]  /*1400*/  USHF.R.S32.HI UR14, URZ, 0x6, UR18 ;  /* 0x000000063f0e7899 */ /* 0x000fe40008011412 */
[----:B------:R-:W-:Y:S01]  /*1410*/  UIMAD.WIDE.U32 UR12, UR10, UR6, URZ ;  /* 0x000000060a0c72a5 */ /* 0x000fe2000f8e003f */
[----:B------:R-:W-:Y:S01]  /*1420*/  IMAD R4, R7, R5, R4 ;  /* 0x0000000507047224 */ /* 0x000fe200078e0204 */
[----:B------:R-:W-:Y:S01]  /*1430*/  UISETP.LT.AND UP0, UPT, UR15, UR14, UPT ;  /* 0x0000000e0f00728c */ /* 0x000fe2000bf01270 */
[----:B------:R-:W-:Y:S01]  /*1440*/  ULDC UR52, c[0x0][0x2c4] ;  /* 0x0000b10000347ab9 */ /* 0x000fe20000000800 */
[----:B------:R-:W-:-:S02]  /*1450*/  USEL UR55, UR16, UR12, !UP2 ;  /* 0x0000000c10377287 */ /* 0x000fc4000d000000 */
[----:B------:R-:W-:Y:S01]  /*1460*/  ISETP.GT.U32.AND P1, PT, R7, R4, PT ;  /* 0x000000040700720c */ /* 0x000fe20003f24070 */
[----:B------:R-:W-:Y:S02]  /*1470*/  @UP3 UIMAD UR16, UR45, UR52, URZ ;  /* 0x000000342d1032a4 */ /* 0x000fe4000f8e023f */
[----:B------:R-:W-:Y:S02]  /*1480*/  USEL UR44, UR15, UR14, UP0 ;  /* 0x0000000e0f2c7287 */ /* 0x000fe40008000000 */
[----:B------:R-:W-:Y:S02]  /*1490*/  UISETP.NE.AND UP1, UPT, UR31, -0x1, UPT ;  /* 0xffffffff1f00788c */ /* 0x000fe4000bf25270 */
[----:B------:R-:W-:Y:S02]  /*14a0*/  @UP3 USEL UR15, UR16, UR6, !UP2 ;  /* 0x00000006100f3287 */ /* 0x000fe4000d000000 */
[----:B------:R-:W-:Y:S01]  /*14b0*/  ULEA UR17, UR44, 0xffffffc0, 0x6 ;  /* 0xffffffc02c117891 */ /* 0x000fe2000f8e303f */
[----:B------:R-:W-:Y:S01]  /*14c0*/  @UP3 ULDC UR14, c[0x0][0x2e4] ;  /* 0x0000b900000e3ab9 */ /* 0x000fe20000000800 */
[----:B------:R-:W-:-:S02]  /*14d0*/  UIMAD UR12, UR11, UR6, URZ ;  /* 0x000000060b0c72a4 */ /* 0x000fc4000f8e023f */
[----:B------:R-:W-:Y:S01]  /*14e0*/  @!P1 IMAD.IADD R4, R4, 0x1, -R7 ;  /* 0x0000000104049824 */ /* 0x000fe200078e0a07 */
[----:B------:R-:W-:Y:S01]  /*14f0*/  @!P1 IADD3 R0, R0, 0x1, RZ ;  /* 0x0000000100009810 */ /* 0x000fe20007ffe0ff */
[----:B------:R-:W-:Y:S01]  /*1500*/  @UP3 UIMAD UR22, UR54, UR14, UR15 ;  /* 0x0000000e361632a4 */ /* 0x000fe2000f8e020f */
[----:B------:R-:W-:Y:S01]  /*1510*/  PLOP3.LUT P1, PT, PT, PT, UP3, 0x80, 0x0 ;  /* 0x000000000000781c */ /* 0x000fe20003f2f038 */
[----:B------:R-:W-:Y:S01]  /*1520*/  USHF.R.S32.HI UR38, URZ, 0x1f, UR17 ;  /* 0x0000001f3f267899 */ /* 0x000fe20008011411 */
[----:B------:R-:W-:Y:S01]  /*1530*/  ISETP.GE.U32.AND P0, PT, R4, R7, PT ;  /* 0x000000070400720c */ /* 0x000fe20003f06070 */
[----:B------:R-:W-:Y:S01]  /*1540*/  UIADD3 UR14, UP0, UR17, UR42, URZ ;  /* 0x0000002a110e7290 */ /* 0x000fe2000ff1e03f */
[----:B------:R-:W-:Y:S01]  /*1550*/  LOP3.LUT R4, R8, UR54, RZ, 0x3c, !PT ;  /* 0x0000003608047c12 */ /* 0x000fe2000f8e3cff */
[----:B------:R-:W-:Y:S01]  /*1560*/  ULDC.U8 UR36, c[0x0][0x480] ;  /* 0x0001200000247ab9 */ /* 0x000fe20000000000 */
[----:B------:R-:W-:Y:S02]  /*1570*/  @UP1 UIADD3 UR26, UR24, UR31, URZ ;  /* 0x0000001f181a1290 */ /* 0x000fe4000fffe03f */
[----:B------:R-:W-:Y:S01]  /*1580*/  UIADD3.X UR15, UR38, UR39, URZ, UP0, !UPT ;  /* 0x00000027260f7290 */ /* 0x000fe200087fe43f */
[----:B------:R-:W-:Y:S01]  /*1590*/  ISETP.GE.AND P2, PT, R4, RZ, PT ;  /* 0x000000ff0400720c */ /* 0x000fe20003f46270 */
[----:B------:R-:W-:-:S02]  /*15a0*/  UIMAD UR11, UR11, UR14, URZ ;  /* 0x0000000e0b0b72a4 */ /* 0x000fc4000f8e023f */
[----:B------:R-:W-:Y:S02]  /*15b0*/  @UP1 UIADD3 UR27, UR24, UR31, URZ ;  /* 0x0000001f181b1290 */ /* 0x000fe4000fffe03f */
[----:B------:R-:W-:Y:S01]  /*15c0*/  UISETP.NE.AND UP4, UPT, UR36, URZ, UPT ;  /* 0x0000003f2400728c */ /* 0x000fe2000bf85270 */
[----:B------:R-:W-:Y:S01]  /*15d0*/  @P0 VIADD R0, R0, 0x1 ;  /* 0x0000000100000836 */ /* 0x000fe20000000000 */
[----:B------:R-:W-:Y:S01]  /*15e0*/  PLOP3.LUT P0, PT, PT, PT, UP1, 0x80, 0x0 ;  /* 0x000000000000781c */ /* 0x000fe20003f0f018 */
[----:B------:R-:W-:Y:S01]  /*15f0*/  @UP1 ULDC.64 UR36, c[0x0][0x248] ;  /* 0x0000920000241ab9 */ /* 0x000fe20000000a00 */
[----:B------:R-:W-:Y:S01]  /*1600*/  @UP1 ULDC.64 UR32, c[0x0][0x250] ;  /* 0x0000940000201ab9 */ /* 0x000fe20000000a00 */
[----:B------:R-:W-:Y:S02]  /*1610*/  UIMAD.WIDE.U32 UR20, UR10, UR14, URZ ;  /* 0x0000000e0a1472a5 */ /* 0x000fe4000f8e003f */
[----:B------:R-:W-:Y:S01]  /*1620*/  @UP2 UIADD3 UR48, UR13, UR12, URZ ;  /* 0x0000000c0d302290 */ /* 0x000fe2000fffe03f */
[----:B------:R-:W-:Y:S01]  /*1630*/  @!P2 IADD3 R0, -R0, RZ, RZ ;  /* 0x000000ff0000a210 */ /* 0x000fe20007ffe1ff */
[----:B------:R-:W-:Y:S01]  /*1640*/  UIMAD UR14, UR10, UR15, UR11 ;  /* 0x0000000f0a0e72a4 */ /* 0x000fe2000f8e020b */
[----:B------:R-:W-:Y:S01]  /*1650*/  @!P3 LOP3.LUT R0, RZ, R8, RZ, 0x33, !PT ;  /* 0x00000008ff00b212 */ /* 0x000fe200078e33ff */
[----:B------:R-:W-:-:S02]  /*1660*/  @UP1 UIMAD.WIDE.U32 UR12, UR26, UR36, URZ ;  /* 0x000000241a0c12a5 */ /* 0x000fc4000f8e003f */
[----:B------:R-:W-:Y:S02]  /*1670*/  @UP1 UIMAD.WIDE.U32 UR10, UR27, UR32, URZ ;  /* 0x000000201b0a12a5 */ /* 0x000fe4000f8e003f */
[----:B------:R-:W-:Y:S02]  /*1680*/  @!UP3 UIMAD UR16, UR45, UR60, UR54 ;  /* 0x0000003c2d10b2a4 */ /* 0x000fe4000f8e0236 */
[----:B------:R-:W-:Y:S02]  /*1690*/  UIMAD UR49, UR54, UR61, URZ ;  /* 0x0000003d363172a4 */ /* 0x000fe4000f8e023f */
[----:B------:R-:W-:Y:S02]  /*16a0*/  @UP1 UIMAD UR18, UR26, UR37, URZ ;  /* 0x000000251a1212a4 */ /* 0x000fe4000f8e023f */
[----:B------:R-:W-:Y:S02]  /*16b0*/  @UP1 UIMAD UR15, UR27, UR33, URZ ;  /* 0x000000211b0f12a4 */ /* 0x000fe4000f8e023f */
[----:B------:R-:W-:-:S02]  /*16c0*/  @!UP3 UIMAD UR22, UR16, UR52, URZ ;  /* 0x000000341016b2a4 */ /* 0x000fc4000f8e023f */
[----:B------:R-:W-:Y:S02]  /*16d0*/  @!UP2 UIADD3 UR50, UR35, UR29, URZ ;  /* 0x0000001d2332a290 */ /* 0x000fe4000fffe03f */
[----:B------:R-:W-:Y:S02]  /*16e0*/  USEL UR53, UR28, URZ, UP4 ;  /* 0x0000003f1c357287 */ /* 0x000fe4000a000000 */
[----:B------:R-:W-:Y:S02]  /*16f0*/  USEL UR52, UR43, URZ, UP4 ;  /* 0x0000003f2b347287 */ /* 0x000fe4000a000000 */
[----:B------:R-:W-:Y:S02]  /*1700*/  USHF.R.S32.HI UR29, URZ, 0x1f, UR49 ;  /* 0x0000001f3f1d7899 */ /* 0x000fe40008011431 */
[----:B------:R-:W-:Y:S02]  /*1710*/  @UP1 UIADD3 UR39, UR11, UR15, URZ ;  /* 0x0000000f0b271290 */ /* 0x000fe4000fffe03f */
[----:B------:R-:W-:-:S02]  /*1720*/  UIADD3 UR28, UR21, UR14, URZ ;  /* 0x0000000e151c7290 */ /* 0x000fc4000fffe03f */
        /* <DEDUP_REMOVED lines=16> */
.L_x_260:
        /* <DEDUP_REMOVED lines=13> */
.L_x_261:
        /* <DEDUP_REMOVED lines=11> */
.L_x_262:
[----:B------:R-:W-:-:S04]  /*19b0*/  UIMAD UR6, UR45, UR60, UR54 ;  /* 0x0000003c2d0672a4 */ /* 0x000fc8000f8e0236 */
[----:B------:R-:W-:-:S12]  /*19c0*/  UIMAD UR6, UR6, UR58, URZ ;  /* 0x0000003a060672a4 */ /* 0x000fd8000f8e023f */
.L_x_263:
[----:B------:R-:W2:Y:S01]  /*19d0*/  LDL.64 R4, [R1+0x8] ;  /* 0x0000080001047983 */ /* 0x000ea20000100a00 */
[----:B------:R-:W1:Y:S03]  /*19e0*/  LDC.64 R12, c[0x0][0x420] ;  /* 0x00010800ff0c7b82 */ /* 0x000e660000000a00 */
[----:B------:R3:W2:Y:S01]  /*19f0*/  LDL.64 R22, [R1+0x8] ;  /* 0x0000080001167983 */ /* 0x0006a20000100a00 */
[----:B------:R-:W-:Y:S01]  /*1a00*/  UIADD3 UR16, UR17, UR6, URZ ;  /* 0x0000000611107290 */ /* 0x000fe2000fffe03f */
[----:B------:R-:W-:Y:S01]  /*1a10*/  BSSY B1, `(.L_x_259) ;  /* 0x00004f4000017945 */ /* 0x000fe20003800000 */
[----:B------:R-:W-:Y:S01]  /*1a20*/  UIADD3 UR6, UR17, UR22, URZ ;  /* 0x0000001611067290 */ /* 0x000fe2000fffe03f */
[----:B------:R-:W4:Y:S01]  /*1a30*/  S2R R20, SR_TID.X ;  /* 0x0000000000147919 */ /* 0x000f220000002100 */
[----:B------:R-:W-:Y:S01]  /*1a40*/  UIADD3 UR14, -UR5, UR7, UR30 ;  /* 0x00000007050e7290 */ /* 0x000fe2000fffe11e */
[----:B------:R-:W-:Y:S01]  /*1a50*/  ULDC.64 UR12, c[0x0][0x428] ;  /* 0x00010a00000c7ab9 */ /* 0x000fe20000000a00 */
[----:B------:R-:W-:Y:S01]  /*1a60*/  ULDC.64 UR22, c[0x0][0x2b0] ;  /* 0x0000ac0000167ab9 */ /* 0x000fe20000000a00 */
[----:B------:R-:W-:Y:S01]  /*1a70*/  ULDC UR46, c[0x0][0x398] ;  /* 0x0000e600002e7ab9 */ /* 0x000fe20000000800 */
[----:B------:R-:W-:-:S02]  /*1a80*/  UIMAD.WIDE UR22, UR6, 0x4, UR22 ;  /* 0x00000004061678a5 */ /* 0x000fc4000f8e0216 */
[----:B------:R-:W-:Y:S02]  /*1a90*/  UIMAD UR15, UR61, UR60, URZ ;  /* 0x0000003c3d0f72a4 */ /* 0x000fe4000f8e023f */
[----:B------:R-:W-:Y:S02]  /*1aa0*/  UIADD3 UR6, UR14, -UR46, URZ ;  /* 0x8000002e0e067290 */ /* 0x000fe4000fffe03f */
[----:B------:R-:W-:Y:S02]  /*1ab0*/  USHF.L.U32 UR10, UR15, 0x6, URZ ;  /* 0x000000060f0a7899 */ /* 0x000fe4000800063f */
[----:B------:R-:W-:Y:S02]  /*1ac0*/  USHF.R.S32.HI UR18, URZ, 0x1f, UR54 ;  /* 0x0000001f3f127899 */ /* 0x000fe40008011436 */
[----:B------:R-:W-:Y:S01]  /*1ad0*/  USHF.R.S32.HI UR21, URZ, 0x1f, UR6 ;  /* 0x0000001f3f157899 */ /* 0x000fe20008011406 */
[----:B-1----:R-:W-:Y:S01]  /*1ae0*/  IMAD R6, R12, UR38, RZ ;  /* 0x000000260c067c24 */ /* 0x002fe2000f8e02ff */
[----:B------:R-:W-:Y:S01]  /*1af0*/  ULDC.64 UR26, c[0x0][0x258] ;  /* 0x00009600001a7ab9 */ /* 0x000fe20000000a00 */
[----:B------:R-:W-:-:S02]  /*1b00*/  UIADD3 UR20, UP2, UP0, UR20, UR10, UR49 ;  /* 0x0000000a14147290 */ /* 0x000fc4000f85e031 */
[----:B------:R-:W-:Y:S01]  /*1b10*/  IMAD R8, R13, UR17, R6 ;  /* 0x000000110d087c24 */ /* 0x000fe2000f8e0206 */
[----:B------:R-:W-:Y:S02]  /*1b20*/  ULEA.HI UR21, UR21, UR6, URZ, 0x6 ;  /* 0x0000000615157291 */ /* 0x000fe4000f8f303f */
[----:B------:R-:W-:Y:S02]  /*1b30*/  USHF.R.S32.HI UR10, URZ, 0x1f, UR10 ;  /* 0x0000001f3f0a7899 */ /* 0x000fe4000801140a */
[----:B------:R-:W-:Y:S02]  /*1b40*/  UIMAD UR6, UR18, UR26, URZ ;  /* 0x0000001a120672a4 */ /* 0x000fe4000f8e023f */
[----:B------:R-:W-:Y:S02]  /*1b50*/  USHF.R.S32.HI UR21, URZ, 0x6, UR21 ;  /* 0x000000063f157899 */ /* 0x000fe40008011415 */
[----:B------:R-:W-:Y:S01]  /*1b60*/  UIADD3.X UR10, UR28, UR10, UR29, UP2, UP0 ;  /* 0x0000000a1c0a7290 */ /* 0x000fe200097e041d */
[----:B----4-:R-:W-:Y:S01]  /*1b70*/  SHF.R.S32.HI R14, RZ, 0x1f, R20 ;  /* 0x0000001fff0e7819 */ /* 0x010fe20000011414 */
[----:B------:R-:W-:Y:S01]  /*1b80*/  UISETP.LT.AND UP0, UPT, URZ, UR21, UPT ;  /* 0x000000153f00728c */ /* 0x000fe2000bf01270 */
[----:B------:R-:W-:-:S02]  /*1b90*/  ULDC.64 UR60, c[0x0][0x478] ;  /* 0x00011e00003c7ab9 */ /* 0x000fc40000000a00 */
[CC--:B------:R-:W-:Y:S01]  /*1ba0*/  LEA.HI R18, R14.reuse, R20.reuse, RZ, 0x3 ;  /* 0x000000140e127211 */ /* 0x0c0fe200078f18ff */
[----:B------:R-:W-:Y:S01]  /*1bb0*/  USEL UR21, URZ, UR21, !UP0 ;  /* 0x000000153f157287 */ /* 0x000fe2000c000000 */
[----:B------:R-:W-:Y:S01]  /*1bc0*/  LEA.HI R14, R14, R20, RZ, 0x5 ;  /* 0x000000140e0e7211 */ /* 0x000fe200078f28ff */
[----:B------:R-:W-:Y:S01]  /*1bd0*/  ULDC.64 UR34, c[0x0][0x210] ;  /* 0x0000840000227ab9 */ /* 0x000fe20000000a00 */
[----:B------:R-:W-:Y:S01]  /*1be0*/  ULDC.64 UR28, c[0x0][0x3e0] ;  /* 0x0000f800001c7ab9 */ /* 0x000fe20000000a00 */
[----:B------:R-:W-:Y:S01]  /*1bf0*/  UISETP.GT.AND UP0, UPT, UR44, UR21, UPT ;  /* 0x000000152c00728c */ /* 0x000fe2000bf04270 */
[----:B------:R-:W-:Y:S02]  /*1c00*/  LOP3.LUT R10, R14, 0xffffffe0, RZ, 0xc0, !PT ;  /* 0xffffffe00e0a7812 */ /* 0x000fe400078ec0ff */
[----:B------:R-:W-:-:S03]  /*1c10*/  SHF.R.S32.HI R14, RZ, 0x5, R14 ;  /* 0x00000005ff0e7819 */ /* 0x000fc6000001140e */
[----:B------:R-:W-:Y:S02]  /*1c20*/  IMAD.IADD R11, R20, 0x1, -R10 ;  /* 0x00000001140b7824 */ /* 0x000fe400078e0a0a */
[----:B--2---:R-:W-:-:S05]  /*1c30*/  IMAD.MOV.U32 R22, RZ, RZ, R4 ;  /* 0x000000ffff167224 */ /* 0x004fca00078e0004 */
[----:B------:R-:W-:Y:S02]  /*1c40*/  SHF.R.S32.HI R23, RZ, 0x1f, R22 ;  /* 0x0000001fff177819 */ /* 0x000fe40000011416 */
[----:B------:R-:W-:Y:S01]  /*1c50*/  IADD3 R4, P1, R22, UR11, RZ ;  /* 0x0000000b16047c10 */ /* 0x000fe2000ff3e0ff */
[----:B------:R-:W-:Y:S02]  /*1c60*/  UIMAD UR11, UR18, UR12, URZ ;  /* 0x0000000c120b72a4 */ /* 0x000fe4000f8e023f */
[----:B------:R3:W-:Y:S01]  /*1c70*/  STL [R1+0xc], R23 ;  /* 0x00000c1701007387 */ /* 0x0007e20000100800 */
[----:B------:R-:W-:Y:S01]  /*1c80*/  IADD3.X R5, R23, UR50, RZ, P1, !PT ;  /* 0x0000003217057c10 */ /* 0x000fe20008ffe4ff */
[----:B------:R-:W-:Y:S02]  /*1c90*/  UIMAD UR14, UR54, UR13, UR11 ;  /* 0x0000000d360e72a4 */ /* 0x000fe4000f8e020b */
[----:B------:R-:W-:Y:S01]  /*1ca0*/  UIMAD UR11, UR54, UR27, UR6 ;  /* 0x0000001b360b72a4 */ /* 0x000fe2000f8e0206 */
[----:B------:R-:W-:Y:S01]  /*1cb0*/  IMAD.WIDE.U32 R6, R12, UR17, R4 ;  /* 0x000000110c067c25 */ /* 0x000fe2000f8e0004 */
[----:B------:R-:W-:Y:S01]  /*1cc0*/  SHF.R.S32.HI R4, RZ, 0x3, R18 ;  /* 0x00000003ff047819 */ /* 0x000fe20000011412 */
[----:B------:R-:W-:-:S02]  /*1cd0*/  UIADD3 UR6, UP3, UP2, UR53, UR20, UR55 ;  /* 0x0000001435067290 */ /* 0x000fc4000fa7e037 */
[----:B------:R-:W-:Y:S01]  /*1ce0*/  IMAD.IADD R7, R7, 0x1, R8 ;  /* 0x0000000107077824 */ /* 0x000fe200078e0208 */
[----:B------:R-:W-:Y:S01]  /*1cf0*/  SHF.R.S32.HI R19, RZ, 0x1f, R4 ;  /* 0x0000001fff137819 */ /* 0x000fe20000011404 */
[----:B------:R-:W-:Y:S01]  /*1d00*/  IMAD.U32 R8, RZ, RZ, UR12 ;  /* 0x0000000cff087e24 */ /* 0x000fe2000f8e00ff */
[----:B------:R-:W-:Y:S01]  /*1d10*/  IADD3 R5, P1, R4, UR17, RZ ;  /* 0x0000001104057c10 */ /* 0x000fe2000ff3e0ff */
[----:B------:R-:W-:Y:S02]  /*1d20*/  UIADD3.X UR10, UR52, UR10, UR48, UP3, UP2 ;  /* 0x0000000a340a7290 */ /* 0x000fe40009fe4430 */
[----:B------:R-:W-:Y:S01]  /*1d30*/  IMAD.WIDE.U32 R6, R8, UR54, R6 ;  /* 0x0000003608067c25 */ /* 0x000fe2000f8e0006 */
[----:B------:R-:W-:Y:S01]  /*1d40*/  IADD3.X R8, R19, UR38, RZ, P1, !PT ;  /* 0x0000002613087c10 */ /* 0x000fe20008ffe4ff */
[----:B------:R-:W-:Y:S02]  /*1d50*/  ULDC.64 UR12, c[0x0][0x400] ;  /* 0x00010000000c7ab9 */ /* 0x000fe40000000a00 */
[----:B------:R-:W-:-:S02]  /*1d60*/  VIADD R7, R7, UR14 ;  /* 0x0000000e07077c36 */ /* 0x000fc40008000000 */
[----:B------:R-:W-:Y:S02]  /*1d70*/  IMAD R15, R8, UR40, RZ ;  /* 0x00000028080f7c24 */ /* 0x000fe4000f8e02ff */
[----:B------:R-:W-:-:S04]  /*1d80*/  IMAD.WIDE.U32 R8, R5, UR40, R22 ;  /* 0x0000002805087c25 */ /* 0x000fc8000f8e0016 */
[----:B------:R-:W-:Y:S01]  /*1d90*/  IMAD R15, R5, UR41, R15 ;  /* 0x00000029050f7c24 */ /* 0x000fe2000f8e020f */
[----:B------:R-:W-:Y:S01]  /*1da0*/  IADD3 R10, P1, R8, UR56, RZ ;  /* 0x00000038080a7c10 */ /* 0x000fe2000ff3e0ff */
[----:B------:R-:W-:Y:S01]  /*1db0*/  IMAD R5, R14, UR15, R11 ;  /* 0x0000000f0e057c24 */ /* 0x000fe2000f8e020b */
[----:B------:R-:W-:Y:S01]  /*1dc0*/  UMOV UR15, UR23 ;  /* 0x00000017000f7c82 */ /* 0x000fe20008000000 */
[-C--:B------:R-:W-:Y:S01]  /*1dd0*/  IMAD R8, R19, R12.reuse, RZ ;  /* 0x0000000c13087224 */ /* 0x080fe200078e02ff */
[----:B------:R-:W-:Y:S01]  /*1de0*/  IADD3.X R11, R9, UR51, R15, P1, !PT ;  /* 0x00000033090b7c10 */ /* 0x000fe20008ffe40f */
[----:B------:R-:W-:Y:S01]  /*1df0*/  IMAD.U32 R15, RZ, RZ, UR26 ;  /* 0x0000001aff0f7e24 */ /* 0x000fe2000f8e00ff */
[----:B------:R-:W-:Y:S01]  /*1e00*/  IADD3 R14, P1, R5, UR6, RZ ;  /* 0x00000006050e7c10 */ /* 0x000fe2000ff3e0ff */
[C---:B------:R-:W-:Y:S01]  /*1e10*/  IMAD R16, R4.reuse, R13, R8 ;  /* 0x0000000d04107224 */ /* 0x040fe200078e0208 */
[----:B------:R-:W-:Y:S01]  /*1e20*/  UIADD3 UR6, UR44, -0x1, URZ ;  /* 0xffffffff2c067890 */ /* 0x000fe2000fffe03f */
[----:B------:R-:W-:-:S04]  /*1e30*/  IMAD.WIDE.U32 R8, R4, R12, R6 ;  /* 0x0000000c04087225 */ /* 0x000fc800078e0006 */
[----:B------:R-:W-:Y:S01]  /*1e40*/  IMAD.WIDE.U32 R6, R15, UR54, R10 ;  /* 0x000000360f067c25 */ /* 0x000fe2000f8e000a */
[----:B------:R-:W-:Y:S02]  /*1e50*/  LEA.HI.X.SX32 R10, R5, UR10, 0x1, P1 ;  /* 0x0000000a050a7c11 */ /* 0x000fe400088f0eff */
[C---:B------:R-:W-:Y:S01]  /*1e60*/  LEA R238, P1, R14.reuse, UR12, 0x2 ;  /* 0x0000000c0eee7c11 */ /* 0x040fe2000f8210ff */
[----:B------:R-:W-:Y:S01]  /*1e70*/  VIADD R7, R7, UR11 ;  /* 0x0000000b07077c36 */ /* 0x000fe20008000000 */
[----:B------:R-:W-:Y:S01]  /*1e80*/  UIMAD.WIDE UR10, UR16, 0x4, UR60 ;  /* 0x00000004100a78a5 */ /* 0x000fe2000f8e023c */
[----:B------:R-:W-:Y:S01]  /*1e90*/  IMAD.IADD R5, R9, 0x1, R16 ;  /* 0x0000000109057824 */ /* 0x000fe200078e0210 */
[----:B------:R-:W-:Y:S01]  /*1ea0*/  LEA.HI.X R239, R14, UR13, R10, 0x2, P1 ;  /* 0x0000000d0eef7c11 */ /* 0x000fe200088f140a */
[----:B------:R-:W-:Y:S01]  /*1eb0*/  UMOV UR16, UR22 ;  /* 0x0000001600107c82 */ /* 0x000fe20008000000 */
[----:B------:R-:W-:Y:S02]  /*1ec0*/  PLOP3.LUT P1, PT, PT, PT, UP0, 0x80, 0x0 ;  /* 0x000000000000781c */ /* 0x000fe40003f2f008 */
[----:B------:R-:W-:Y:S01]  /*1ed0*/  LEA R242, P3, R6, UR34, 0x1 ;  /* 0x0000002206f27c11 */ /* 0x000fe2000f8608ff */
[----:B------:R-:W-:Y:S01]  /*1ee0*/  UMOV UR18, UR10 ;  /* 0x0000000a00127c82 */ /* 0x000fe20008000000 */
[----:B------:R-:W-:Y:S01]  /*1ef0*/  LEA R240, P2, R8, UR28, 0x1 ;  /* 0x0000001c08f07c11 */ /* 0x000fe2000f8408ff */
[----:B------:R-:W-:Y:S01]  /*1f00*/  UMOV UR17, UR11 ;  /* 0x0000000b00117c82 */ /* 0x000fe20008000000 */
[----:B------:R-:W-:-:S02]  /*1f10*/  LEA.HI.X R243, R6, UR35, R7, 0x1, P3 ;  /* 0x0000002306f37c11 */ /* 0x000fc400098f0c07 */
[----:B------:R-:W-:-:S05]  /*1f20*/  LEA.HI.X R241, R8, UR29, R5, 0x1, P2 ;  /* 0x0000001d08f17c11 */ /* 0x000fca00090f0c05 */
[----:B---3--:R-:W-:Y:S05]  /*1f30*/  @P1 BRA `(.L_x_264) ;  /* 0x0000000400481947 */ /* 0x008fea0003800000 */
[----:B------:R-:W-:Y:S02]  /*1f40*/  @UP1 UIADD3 UR13, UR24, UR31, URZ ;  /* 0x0000001f180d1290 */ /* 0x000fe4000fffe03f */
[----:B------:R-:W-:Y:S01]  /*1f50*/  @UP1 UIADD3 UR12, UR24, UR31, URZ ;  /* 0x0000001f180c1290 */ /* 0x000fe2000fffe03f */
[----:B------:R-:W-:Y:S01]  /*1f60*/  @UP1 ULDC.64 UR14, c[0x0][0x450] ;  /* 0x00011400000e1ab9 */ /* 0x000fe20000000a00 */
[----:B------:R-:W-:Y:S01]  /*1f70*/  @UP1 ULDC.64 UR16, c[0x0][0x458] ;  /* 0x0001160000101ab9 */ /* 0x000fe20000000a00 */
[----:B------:R-:W-:Y:S02]  /*1f80*/  @UP1 UIMAD.WIDE.U32 UR10, UR13, UR14, URZ ;  /* 0x0000000e0d0a12a5 */ /* 0x000fe4000f8e003f */
[----:B------:R-:W-:Y:S02]  /*1f90*/  @UP1 UIMAD.WIDE.U32 UR6, UR12, UR16, URZ ;  /* 0x000000100c0612a5 */ /* 0x000fe4000f8e003f */
[----:B------:R-:W-:Y:S02]  /*1fa0*/  @UP1 UIMAD UR13, UR13, UR15, URZ ;  /* 0x0000000f0d0d12a4 */ /* 0x000fe4000f8e023f */
[----:B------:R-:W-:-:S02]  /*1fb0*/  UIMAD UR5, UR19, -0x20, UR5 ;  /* 0xffffffe0130578a4 */ /* 0x000fc4000f8e0205 */
[----:B------:R-:W-:Y:S02]  /*1fc0*/  @UP1 UIMAD UR12, UR12, UR17, URZ ;  /* 0x000000110c0c12a4 */ /* 0x000fe4000f8e023f */
[----:B------:R-:W-:Y:S02]  /*1fd0*/  @UP1 UIADD3 UR20, UR11, UR13, URZ ;  /* 0x0000000d0b141290 */ /* 0x000fe4000fffe03f */
[----:B------:R-:W-:Y:S01]  /*1fe0*/  ISETP.GE.AND P1, PT, R4, UR5, PT ;  /* 0x0000000504007c0c */ /* 0x000fe2000bf26270 */
[----:B------:R-:W-:Y:S01]  /*1ff0*/  @UP1 UIADD3 UR21, UR7, UR12, URZ ;  /* 0x0000000c07151290 */ /* 0x000fe2000fffe03f */
[----:B------:R-:W-:Y:S01]  /*2000*/  @UP1 UMOV UR18, UR10 ;  /* 0x0000000a00121c82 */ /* 0x000fe20008000000 */
[----:B------:R-:W-:Y:S01]  /*2010*/  @UP1 UMOV UR13, UR6 ;  /* 0x00000006000d1c82 */ /* 0x000fe20008000000 */
[----:B------:R-:W-:Y:S09]  /*2020*/  @P0 BRA `(.L_x_265) ;  /* 0x0000000000300947 */ /* 0x000ff20003800000 */
        /* <DEDUP_REMOVED lines=12> */
.L_x_265:
        /* <DEDUP_REMOVED lines=13> */
.L_x_266:
[----:B------:R-:W-:Y:S05]  /*21c0*/  @P1 BRA `(.L_x_267) ;  /* 0x0000004400e01947 */ /* 0x000fea0003800000 */
[----:B------:R-:W-:Y:S01]  /*21d0*/  IMAD.U32 R0, RZ, RZ, UR30 ;  /* 0x0000001eff007e24 */ /* 0x000fe2000f8e00ff */
[----:B------:R-:W-:Y:S01]  /*21e0*/  IADD3 R4, P0, R4, UR30, RZ ;  /* 0x0000001e04047c10 */ /* 0x000fe2000ff1e0ff */
[----:B------:R-:W-:Y:S01]  /*21f0*/  USHF.R.S32.HI UR10, URZ, 0x1f, UR54 ;  /* 0x0000001f3f0a7899 */ /* 0x000fe20008011436 */
[----:B------:R-:W-:Y:S02]  /*2200*/  ULDC.64 UR6, c[0x0][0x468] ;  /* 0x00011a0000067ab9 */ /* 0x000fe40000000a00 */
[----:B------:R-:W-:Y:S01]  /*2210*/  LEA.HI.X.SX32 R0, R0, R19, 0x1, P0 ;  /* 0x0000001300007211 */ /* 0x000fe200000f0eff */
[----:B------:R-:W-:Y:S01]  /*2220*/  IMAD.WIDE.U32 R8, R4, UR14, R22 ;  /* 0x0000000e04087c25 */ /* 0x000fe2000f8e0016 */
[----:B------:R-:W-:-:S03]  /*2230*/  UIMAD UR5, UR10, UR6, URZ ;  /* 0x000000060a0572a4 */ /* 0x000fc6000f8e023f */
[----:B------:R-:W-:Y:S01]  /*2240*/  IMAD R5, R0, UR14, RZ ;  /* 0x0000000e00057c24 */ /* 0x000fe2000f8e02ff */
[----:B------:R-:W-:Y:S01]  /*2250*/  IADD3 R10, P0, R8, UR18, RZ ;  /* 0x00000012080a7c10 */ /* 0x000fe2000ff1e0ff */
[----:B------:R-:W-:Y:S01]  /*2260*/  IMAD.WIDE.U32 R6, R4, UR16, R22 ;  /* 0x0000001004067c25 */ /* 0x000fe2000f8e0016 */
[----:B------:R-:W-:-:S03]  /*2270*/  UIMAD UR12, UR54, UR7, UR5 ;  /* 0x00000007360c72a4 */ /* 0x000fc6000f8e0205 */
[----:B------:R-:W-:Y:S02]  /*2280*/  IMAD R5, R4, UR15, R5 ;  /* 0x0000000f04057c24 */ /* 0x000fe4000f8e0205 */
[----:B------:R-:W-:-:S03]  /*2290*/  IMAD R0, R0, UR16, RZ ;  /* 0x0000001000007c24 */ /* 0x000fc6000f8e02ff */
[----:B------:R-:W-:Y:S01]  /*22a0*/  IADD3.X R11, R9, UR20, R5, P0, !PT ;  /* 0x00000014090b7c10 */ /* 0x000fe200087fe405 */
[----:B------:R-:W-:Y:S01]  /*22b0*/  IMAD R0, R4, UR17, R0 ;  /* 0x0000001104007c24 */ /* 0x000fe2000f8e0200 */
[----:B------:R-:W-:Y:S02]  /*22c0*/  IADD3 R8, P0, R6, UR13, RZ ;  /* 0x0000000d06087c10 */ /* 0x000fe4000ff1e0ff */
[----:B------:R-:W-:Y:S01]  /*22d0*/  MOV R4, UR6 ;  /* 0x0000000600047c02 */ /* 0x000fe20008000f00 */
[----:B------:R-:W-:Y:S01]  /*22e0*/  ULDC.64 UR6, c[0x0][0x470] ;  /* 0x00011c0000067ab9 */ /* 0x000fe20000000a00 */
[----:B------:R-:W-:Y:S01]  /*22f0*/  IADD3.X R9, R7, UR21, R0, P0, !PT ;  /* 0x0000001507097c10 */ /* 0x000fe200087fe400 */
[----:B------:R-:W-:Y:S01]  /*2300*/  UIMAD UR5, UR10, UR6, URZ ;  /* 0x000000060a0572a4 */ /* 0x000fe2000f8e023f */
[----:B------:R-:W-:Y:S02]  /*2310*/  IMAD.U32 R0, RZ, RZ, UR6 ;  /* 0x00000006ff007e24 */ /* 0x000fe4000f8e00ff */
[----:B------:R-:W-:Y:S01]  /*2320*/  IMAD.WIDE.U32 R10, R4, UR54, R10 ;  /* 0x00000036040a7c25 */ /* 0x000fe2000f8e000a */
[----:B------:R-:W-:Y:S01]  /*2330*/  UIMAD UR5, UR54, UR7, UR5 ;  /* 0x00000007360572a4 */ /* 0x000fe2000f8e0205 */
[----:B------:R-:W-:-:S02]  /*2340*/  ULDC.64 UR10, c[0x0][0x3f0] ;  /* 0x0000fc00000a7ab9 */ /* 0x000fc40000000a00 */
[----:B------:R-:W-:Y:S01]  /*2350*/  IMAD.WIDE.U32 R8, R0, UR54, R8 ;  /* 0x0000003600087c25 */ /* 0x000fe2000f8e0008 */
[----:B------:R-:W-:Y:S01]  /*2360*/  ULDC.64 UR6, c[0x0][0x3f8] ;  /* 0x0000fe0000067ab9 */ /* 0x000fe20000000a00 */
[----:B------:R-:W-:Y:S02]  /*2370*/  IADD3 R0, R11, UR12, RZ ;  /* 0x0000000c0b007c10 */ /* 0x000fe4000fffe0ff */
[----:B------:R-:W-:Y:S01]  /*2380*/  LEA R6, P1, R10, UR10, 0x1 ;  /* 0x0000000a0a067c11 */ /* 0x000fe2000f8208ff */
[----:B------:R-:W-:Y:S01]  /*2390*/  VIADD R5, R9, UR5 ;  /* 0x0000000509057c36 */ /* 0x000fe20008000000 */
        /* <DEDUP_REMOVED lines=10> */
[----:B------:R2:W-:Y:S01]  /*2440*/  STG.E.128 desc[UR8][R4.64+0x180], RZ ;  /* 0x000180ff04007986 */ /* 0x0005e2000c101d08 */
[----:B------:R-:W-:Y:S05]  /*2450*/  BRA `(.L_x_267) ;  /* 0x00000044003c7947 */ /* 0x000fea0003800000 */
.L_x_264:
[----:B------:R-:W-:Y:S01]  /*2460*/  PLOP3.LUT P0, PT, PT, PT, UP4, 0x80, 0x0 ;  /* 0x000000000000781c */ /* 0x000fe20003f0f048 */
[----:B------:R-:W-:Y:S01]  /*2470*/  UIMAD UR10, UR19, -0x20, UR5 ;  /* 0xffffffe0130a78a4 */ /* 0x000fe2000f8e0205 */
[----:B------:R-:W-:Y:S11]  /*2480*/  BSSY B0, `(.L_x_268) ;  /* 0x000001f000007945 */ /* 0x000ff60003800000 */
[----:B------:R-:W-:Y:S01]  /*2490*/  @P0 BAR.SYNC.DEFER_BLOCKING 0x0 ;  /* 0x0000000000000b1d */ /* 0x000fe20000010000 */
[----:B------:R-:W-:-:S13]  /*24a0*/  ISETP.GE.AND P2, PT, R4, UR10, PT ;  /* 0x0000000a04007c0c */ /* 0x000fda000bf46270 */
        /* <DEDUP_REMOVED lines=28> */
.L_x_269:
[----:B------:R-:W-:Y:S05]  /*2670*/  BSYNC B0 ;  /* 0x0000000000007941 */ /* 0x000fea0003800000 */
.L_x_268:
[----:B------:R-:W3:Y:S01]  /*2680*/  LDL R11, [R1] ;  /* 0x00000000010b7983 */ /* 0x000ee20000100800 */
[----:B------:R-:W-:Y:S01]  /*2690*/  UIMAD UR10, UR6, -0x40, UR7 ;  /* 0xffffffc0060a78a4 */ /* 0x000fe2000f8e0207 */
[----:B------:R-:W-:Y:S01]  /*26a0*/  VIADD R5, R4, 0x20 ;  /* 0x0000002004057836 */ /* 0x000fe20000000000 */
[----:B------:R-:W-:Y:S01]  /*26b0*/  USHF.L.U32 UR11, UR41, 0x6, URZ ;  /* 0x00000006290b7899 */ /* 0x000fe2000800063f */
[----:B--2---:R-:W-:Y:S01]  /*26c0*/  IMAD.WIDE.U32 R6, R12, 0x40, RZ ;  /* 0x000000400c067825 */ /* 0x004fe200078e00ff */
[----:B------:R-:W0:Y:S01]  /*26d0*/  LDGDEPBAR ;  /* 0x00000000000079af */ /* 0x000e220000000000 */
[----:B------:R-:W-:Y:S01]  /*26e0*/  UIMAD.WIDE.U32 UR12, UR40, 0x40, URZ ;  /* 0x00000040280c78a5 */ /* 0x000fe2000f8e003f */
[----:B------:R-:W-:Y:S01]  /*26f0*/  ISETP.GE.AND P0, PT, R5, UR10, PT ;  /* 0x0000000a05007c0c */ /* 0x000fe2000bf06270 */
[----:B------:R-:W-:Y:S01]  /*2700*/  IMAD.SHL.U32 R13, R13, 0x40, RZ ;  /* 0x000000400d0d7824 */ /* 0x000fe200078e00ff */
[----:B------:R-:W-:Y:S01]  /*2710*/  ISETP.GE.AND P1, PT, R4, UR10, PT ;  /* 0x0000000a04007c0c */ /* 0x000fe2000bf26270 */
[----:B------:R-:W-:Y:S01]  /*2720*/  BSSY B0, `(.L_x_270) ;  /* 0x0000058000007945 */ /* 0x000fe20003800000 */
[----:B------:R-:W-:-:S02]  /*2730*/  IMAD.MOV.U32 R244, RZ, RZ, 0x7f800000 ;  /* 0x7f800000fff47424 */ /* 0x000fc400078e00ff */
[----:B------:R-:W-:-:S07]  /*2740*/  IMAD.MOV.U32 R245, RZ, RZ, 0x7f800000 ;  /* 0x7f800000fff57424 */ /* 0x000fce00078e00ff */
[----:B------:R-:W-:Y:S02]  /*2750*/  @!P0 IADD3 R8, P3, R240, R6, RZ ;  /* 0x00000006f0088210 */ /* 0x000fe40007f7e0ff */
[----:B------:R2:W-:Y:S02]  /*2760*/  @P1 STS.128 [R237+0x8000], RZ ;  /* 0x008000ffed001388 */ /* 0x0005e40000000c00 */
[----:B------:R-:W-:Y:S02]  /*2770*/  @!P0 IADD3.X R9, R241, R7, R13, P3, !PT ;  /* 0x00000007f1098210 */ /* 0x000fe40001ffe40d */
[----:B------:R2:W-:Y:S01]  /*2780*/  @P1 STS.128 [R237+0xa000], RZ ;  /* 0x00a000ffed001388 */ /* 0x0005e20000000c00 */
[----:B------:R-:W-:-:S03]  /*2790*/  @!P0 IADD3 R6, P3, R242, UR12, RZ ;  /* 0x0000000cf2068c10 */ /* 0x000fc6000ff7e0ff */
        /* <DEDUP_REMOVED lines=38> */
[----:B------:R-:W-:Y:S01]  /*2a00*/  ISETP.GE.AND P4, PT, R5, UR10, PT ;  /* 0x0000000a05007c0c */ /* 0x000fe2000bf86270 */
[----:B------:R-:W-:-:S05]  /*2a10*/  IMAD.U32 R5, RZ, RZ, UR11 ;  /* 0x0000000bff057e24 */ /* 0x000fca000f8e00ff */
[----:B------:R-:W-:Y:S02]  /*2a20*/  @!P0 IADD3.X R7, R243, UR13, R5, P3, !PT ;  /* 0x0000000df3078c10 */ /* 0x000fe40009ffe405 */
[----:B----4-:R-:W-:Y:S02]  /*2a30*/  IADD3 R8, P3, R10, UR16, RZ ;  /* 0x000000100a087c10 */ /* 0x010fe4000ff7e0ff */
[----:B------:R-:W-:Y:S01]  /*2a40*/  SHF.L.U64.HI R5, R11, 0x2, R246 ;  /* 0x000000020b057819 */ /* 0x000fe200000102f6 */
[----:B------:R-:W-:Y:S01]  /*2a50*/  @!PT LDS RZ, [RZ] ;  /* 0x00000000fffff984 */ /* 0x000fe20000000800 */
[----:B------:R-:W-:Y:S01]  /*2a60*/  @!PT LDS RZ, [RZ] ;  /* 0x00000000fffff984 */ /* 0x000fe20000000800 */
[----:B------:R-:W-:Y:S01]  /*2a70*/  @!PT LDS RZ, [RZ] ;  /* 0x00000000fffff984 */ /* 0x000fe20000000800 */
[----:B------:R2:W-:Y:S03]  /*2a80*/  @!P0 LDGSTS.E.BYPASS.LTC128B.128 [R237+0x1000], desc[UR8][R6.64] ;  /* 0x0100000006ed8fae */ /* 0x0005e6000b901d48 */
[----:B------:R-:W-:Y:S01]  /*2a90*/  IADD3.X R9, R5, UR15, RZ, P3, !PT ;  /* 0x0000000f05097c10 */ /* 0x000fe20009ffe4ff */
        /* <DEDUP_REMOVED lines=32> */
.L_x_271:
[----:B------:R-:W-:Y:S05]  /*2ca0*/  BSYNC B0 ;  /* 0x0000000000007941 */ /* 0x000fea0003800000 */
.L_x_270:
[----:B------:R-:W-:Y:S01]  /*2cb0*/  LOP3.LUT R0, R18, 0xfffffff8, RZ, 0xc0, !PT ;  /* 0xfffffff812007812 */ /* 0x000fe200078ec0ff */
[----:B------:R-:W-:Y:S01]  /*2cc0*/  UIADD3 UR10, UR4, 0x14000, URZ ;  /* 0x00014000040a7890 */ /* 0x000fe2000fffe03f */
[----:B------:R-:W-:Y:S01]  /*2cd0*/  IMAD.MOV.U32 R192, RZ, RZ, 0x40 ;  /* 0x00000040ffc07424 */ /* 0x000fe200078e00ff */
[----:B------:R-:W-:Y:S01]  /*2ce0*/  LEA R180, R234, UR4, 0x1 ;  /* 0x00000004eab47c11 */ /* 0x000fe2000f8e08ff */
[----:B------:R-:W-:Y:S01]  /*2cf0*/  IMAD.SHL.U32 R247, R11, 0x4, RZ ;  /* 0x000000040bf77824 */ /* 0x000fe200078e00ff */
[----:B------:R-:W-:Y:S01]  /*2d00*/  CS2R R126, SRZ ;  /* 0x00000000007e7805 */ /* 0x000fe2000001ff00 */
[----:B------:R-:W-:Y:S01]  /*2d10*/  IMAD.IADD R0, R20, 0x1, -R0 ;  /* 0x0000000114007824 */ /* 0x000fe200078e0a00 */
[----:B------:R-:W-:Y:S02]  /*2d20*/  CS2R R124, SRZ ;  /* 0x00000000007c7805 */ /* 0x000fe4000001ff00 */
[----:B------:R-:W-:Y:S02]  /*2d30*/  CS2R R130, SRZ ;  /* 0x0000000000827805 */ /* 0x000fe4000001ff00 */
[----:B------:R-:W-:-:S02]  /*2d40*/  CS2R R128, SRZ ;  /* 0x0000000000807805 */ /* 0x000fc4000001ff00 */
[----:B------:R-:W-:Y:S02]  /*2d50*/  CS2R R122, SRZ ;  /* 0x00000000007a7805 */ /* 0x000fe4000001ff00 */
[----:B------:R-:W-:Y:S02]  /*2d60*/  LOP3.LUT P1, RZ, R0, 0x2, RZ, 0xc0, !PT ;  /* 0x0000000200ff7812 */ /* 0x000fe4000782c0ff */
[----:B------:R-:W-:Y:S02]  /*2d70*/  CS2R R120, SRZ ;  /* 0x0000000000787805 */ /* 0x000fe4000001ff00 */
[----:B---3--:R-:W-:Y:S01]  /*2d80*/  LEA R4, R234, UR10, 0x1 ;  /* 0x0000000aea047c11 */ /* 0x008fe2000f8e08ff */
[----:B------:R-:W-:Y:S01]  /*2d90*/  UIADD3 UR10, UR30, UR7, URZ ;  /* 0x000000071e0a7290 */ /* 0x000fe2000fffe03f */
[----:B------:R-:W-:Y:S02]  /*2da0*/  CS2R R118, SRZ ;  /* 0x0000000000767805 */ /* 0x000fe4000001ff00 */
[----:B------:R-:W-:-:S02]  /*2db0*/  CS2R R116, SRZ ;  /* 0x0000000000747805 */ /* 0x000fc4000001ff00 */
[----:B------:R-:W-:Y:S01]  /*2dc0*/  CS2R R110, SRZ ;  /* 0x00000000006e7805 */ /* 0x000fe2000001ff00 */
[----:B------:R-:W-:Y:S01]  /*2dd0*/  UIADD3 UR10, -UR5, 0x20, UR10 ;  /* 0x00000020050a7890 */ /* 0x000fe2000fffe10a */
        /* <DEDUP_REMOVED lines=26> */
[----:B------:R-:W-:Y:S01]  /*2f80*/  UIADD3 UR23, UR10, -UR46, URZ ;  /* 0x8000002e0a177290 */ /* 0x000fe2000fffe03f */
[----:B------:R-:W0:Y:S01]  /*2f90*/  LDGDEPBAR ;  /* 0x00000000000079af */ /* 0x000e220000000000 */
[----:B------:R-:W-:Y:S01]  /*2fa0*/  ULDC UR26, c[0x0][0x2dc] ;  /* 0x0000b700001a7ab9 */ /* 0x000fe20000000800 */
[----:B------:R-:W-:Y:S02]  /*2fb0*/  ULDC UR22, c[0x0][0x2ec] ;  /* 0x0000bb0000167ab9 */ /* 0x000fe40000000800 */
[----:B------:R3:W5:Y:S04]  /*2fc0*/  @!P0 LDG.E R244, desc[UR8][R8.64] ;  /* 0x0000000808f48981 */ /* 0x000768000c1e1900 */
[----:B------:R3:W5:Y:S01]  /*2fd0*/  @!P4 LDG.E R245, desc[UR8][R8.64+0x20] ;  /* 0x0000200808f5c981 */ /* 0x000762000c1e1900 */
[----:B------:R-:W-:Y:S01]  /*2fe0*/  LOP3.LUT P0, RZ, R0, 0x4, RZ, 0xc0, !PT ;  /* 0x0000000400ff7812 */ /* 0x000fe2000780c0ff */
[----:B------:R-:W-:Y:S01]  /*2ff0*/  IMAD.MOV.U32 R0, RZ, RZ, 0x20 ;  /* 0x00000020ff007424 */ /* 0x000fe200078e00ff */
[----:B------:R-:W-:-:S02]  /*3000*/  UMOV UR13, UR11 ;  /* 0x0000000b000d7c82 */ /* 0x000fc40008000000 */
[----:B------:R-:W-:Y:S02]  /*3010*/  SEL R192, R192, 0xffffffc0, !P0 ;  /* 0xffffffc0c0c07807 */ /* 0x000fe40004000000 */
[----:B------:R-:W-:-:S04]  /*3020*/  SEL R0, R0, 0xffffffe0, !P1 ;  /* 0xffffffe000007807 */ /* 0x000fc80004800000 */
[----:B------:R-:W-:Y:S01]  /*3030*/  IADD3 R192, R0, R4, R192 ;  /* 0x0000000400c07210 */ /* 0x000fe20007ffe0c0 */
[----:B------:R-:W-:-:S04]  /*3040*/  DEPBAR.LE SB0, 0x1 ;  /* 0x000080400000791a */ /* 0x000fc80000000000 */
[----:B------:R-:W-:Y:S06]  /*3050*/  BAR.SYNC.DEFER_BLOCKING 0x0 ;  /* 0x0000000000007b1d */ /* 0x000fec0000010000 */
[----:B------:R3:W4:Y:S04]  /*3060*/  LDSM.16.M88.4 R132, [R180+0x14000] ;  /* 0x01400000b484783b */ /* 0x0007280000000200 */
        /* <DEDUP_REMOVED lines=15> */
.L_x_276:
[----:B------:R-:W0:Y:S01]  /*3160*/  LDGDEPBAR ;  /* 0x00000000000079af */ /* 0x000e220000000000 */
[----:B------:R-:W-:Y:S01]  /*3170*/  LEA R0, R234, UR4, 0x1 ;  /* 0x00000004ea007c11 */ /* 0x000fe2000f8e08ff */
[----:B------:R-:W-:Y:S01]  /*3180*/  USHF.L.U32 UR11, UR6, 0x6, URZ ;  /* 0x00000006060b7899 */ /* 0x000fe2000800063f */
[----:B------:R-:W-:Y:S01]  /*3190*/  IADD3 R60, P0, R247, UR18, RZ ;  /* 0x00000012f73c7c10 */ /* 0x000fe2000ff1e0ff */
[----:B------:R-:W-:Y:S02]  /*31a0*/  UMOV UR10, UR59 ;  /* 0x0000003b000a7c82 */ /* 0x000fe40008000000 */
[----:B------:R-:W-:Y:S01]  /*31b0*/  UISETP.GE.AND UP0, UPT, UR11, UR23, UPT ;  /* 0x000000170b00728c */ /* 0x000fe2000bf06270 */
[----:B------:R-:W-:Y:S05]  /*31c0*/  IADD3.X R61, R246, UR17, RZ, P0, !PT ;  /* 0x00000011f63d7c10 */ /* 0x000fea00087fe4ff */
[----:B------:R-:W-:Y:S01]  /*31d0*/  PLOP3.LUT P0, PT, PT, PT, UP0, 0x80, 0x0 ;  /* 0x000000000000781c */ /* 0x000fe20003f0f008 */
[----:B------:R-:W-:Y:S04]  /*31e0*/  DEPBAR.LE SB0, 0x0 ;  /* 0x000080000000791a */ /* 0x000fe80000000000 */
[----:B------:R-:W-:Y:S06]  /*31f0*/  BAR.SYNC.DEFER_BLOCKING 0x0 ;  /* 0x0000000000007b1d */ /* 0x000fec0000010000 */
[----:B---3--:R-:W-:Y:S04]  /*3200*/  LDSM.16.M88.4 R8, [R2] ;  /* 0x000000000208783b */ /* 0x008fe80000000200 */
[----:B------:R-:W2:Y:S04]  /*3210*/  LDSM.16.M88.4 R44, [R0+0x10000] ;  /* 0x01000000002c783b */ /* 0x000ea80000000200 */
[----:B------:R-:W-:Y:S04]  /*3220*/  LDSM.16.M88.4 R48, [R224] ;  /* 0x00000000e030783b */ /* 0x000fe80000000200 */
[----:B------:R-:W3:Y:S04]  /*3230*/  LDSM.16.M88.4 R52, [R229+-0x4000] ;  /* 0xffc00000e534783b */ /* 0x000ee80000000200 */
[----:B------:R-:W-:Y:S04]  /*3240*/  LDSM.16.M88.4 R56, [R230+-0x4000] ;  /* 0xffc00000e638783b */ /* 0x000fe80000000200 */
[----:B-----5:R4:W5:Y:S01]  /*3250*/  LDG.E R62, desc[UR8][R60.64] ;  /* 0x000000083c3e7981 */ /* 0x020962000c1e1900 */
[C---:B-12---:R-:W-:Y:S03]  /*3260*/  HMMA.16816.F32.BF16 R4, R8.reuse, R44, RZ ;  /* 0x0000002c0804723c */ /* 0x046fe600000418ff */
[----:B------:R4:W5:Y:S03]  /*3270*/  LDG.E R60, desc[UR8][R60.64+0x20] ;  /* 0x000020083c3c7981 */ /* 0x000966000c1e1900 */
[----:B------:R-:W-:Y:S01]  /*3280*/  HMMA.16816.F32.BF16 R8, R8, R46, RZ ;  /* 0x0000002e0808723c */ /* 0x000fe200000418ff */
[----:B------:R-:W2:Y:S11]  /*3290*/  LDSM.16.M88.4 R44, [R228] ;  /* 0x00000000e42c783b */ /* 0x000eb60000000200 */
[----:B------:R-:W-:Y:S06]  /*32a0*/  @!UPT UIADD3 URZ, URZ, URZ, URZ ;  /* 0x0000003f3f3ff290 */ /* 0x000fec000fffe03f */
[C---:B---3--:R-:W-:Y:S06]  /*32b0*/  HMMA.16816.F32.BF16 R4, R48.reuse, R52, R4 ;  /* 0x000000343004723c */ /* 0x048fec0000041804 */
[----:B------:R-:W-:Y:S01]  /*32c0*/  HMMA.16816.F32.BF16 R8, R48, R54, R8 ;  /* 0x000000363008723c */ /* 0x000fe20000041808 */
[----:B------:R-:W-:Y:S04]  /*32d0*/  LDSM.16.M88.4 R48, [R227] ;  /* 0x00000000e330783b */ /* 0x000fe80000000200 */
[----:B------:R-:W3:Y:S11]  /*32e0*/  LDSM.16.M88.4 R52, [R231+-0x4000] ;  /* 0xffc00000e734783b */ /* 0x000ef60000000200 */
        /* <DEDUP_REMOVED lines=62> */
[----:B------:R-:W-:Y:S11]  /*36d0*/  HMMA.16816.F32.BF16 R8, R44, R58, R8 ;  /* 0x0000003a2c08723c */ /* 0x000ff60000041808 */
[----:B------:R-:W-:Y:S07]  /*36e0*/  @!UPT UIADD3 URZ, URZ, URZ, URZ ;  /* 0x0000003f3f3ff290 */ /* 0x000fee000fffe03f */
[C---:B---3--:R-:W-:Y:S06]  /*36f0*/  HMMA.16816.F32.BF16 R4, R48.reuse, R52, R4 ;  /* 0x000000343004723c */ /* 0x048fec0000041804 */
[----:B------:R-:W-:Y:S01]  /*3700*/  HMMA.16816.F32.BF16 R8, R48, R54, R8 ;  /* 0x000000363008723c */ /* 0x000fe20000041808 */
[----:B------:R-:W-:Y:S11]  /*3710*/  @!UPT UIADD3 URZ, URZ, URZ, URZ ;  /* 0x0000003f3f3ff290 */ /* 0x000ff6000fffe03f */
[----:B------:R-:W-:Y:S01]  /*3720*/  @!UPT UIADD3 URZ, URZ, URZ, URZ ;  /* 0x0000003f3f3ff290 */ /* 0x000fe2000fffe03f */
[----:B----4-:R-:W-:Y:S11]  /*3730*/  @!P0 BRA `(.L_x_272) ;  /* 0x0000000000308947 */ /* 0x010ff60003800000 */
[----:B------:R-:W-:Y:S02]  /*3740*/  USHF.L.U32 UR10, UR19, 0x5, URZ ;  /* 0x00000005130a7899 */ /* 0x000fe4000800063f */
[----:B------:R-:W-:Y:S02]  /*3750*/  UIADD3 UR20, UR11, 0x40, URZ ;  /* 0x000000400b147890 */ /* 0x000fe4000fffe03f */
[----:B------:R-:W-:Y:S02]  /*3760*/  UIADD3 UR12, UR10, UR7, URZ ;  /* 0x000000070a0c7290 */ /* 0x000fe4000fffe03f */
[----:B------:R-:W-:Y:S02]  /*3770*/  UIADD3 UR14, UR10, 0x20, URZ ;  /* 0x000000200a0e7890 */ /* 0x000fe4000fffe03f */
[----:B------:R-:W-:Y:S04]  /*3780*/  UIADD3 UR10, UR13, UR12, -UR5 ;  /* 0x0000000c0d0a7290 */ /* 0x000fe8000fffe805 */
[----:B------:R-:W-:Y:S01]  /*3790*/  UISETP.GE.AND UP0, UPT, UR20, UR10, UPT ;  /* 0x0000000a1400728c */ /* 0x000fe2000bf06270 */
[----:B------:R-:W-:Y:S02]  /*37a0*/  IMAD.U32 R0, RZ, RZ, UR14 ;  /* 0x0000000eff007e24 */ /* 0x000fe4000f8e00ff */
[----:B------:R-:W-:Y:S03]  /*37b0*/  UMOV UR10, UR13 ;  /* 0x0000000d000a7c82 */ /* 0x000fe60008000000 */
[----:B------:R-:W-:Y:S02]  /*37c0*/  ISETP.LT.AND P0, PT, R0, UR5, PT ;  /* 0x0000000500007c0c */ /* 0x000fe4000bf01270 */
[----:B------:R-:W-:Y:S11]  /*37d0*/  PLOP3.LUT P1, PT, PT, PT, UP0, 0x80, 0x0 ;  /* 0x000000000000781c */ /* 0x000ff60003f2f008 */
[----:B------:R-:W-:Y:S02]  /*37e0*/  @!UPT UIADD3 URZ, URZ, URZ, URZ ;  /* 0x0000003f3f3ff290 */ /* 0x000fe4000fffe03f */
[----:B------:R-:W-:Y:S05]  /*37f0*/  @!P1 BRA P0, `(.L_x_273) ;  /* 0x0000000000b09947 */ /* 0x000fea0000000000 */
.L_x_272:
[----:B------:R-:W2:Y:S01]  /*3800*/  LDL R45, [R1] ;  /* 0x00000000012d7983 */ /* 0x000ea20000100800 */
[----:B------:R-:W-:Y:S01]  /*3810*/  UIADD3 UR13, UR5, 0x1, -UR7 ;  /* 0x00000001050d7890 */ /* 0x000fe2000fffe807 */
[----:B------:R-:W-:Y:S01]  /*3820*/  IMAD.U32 R0, RZ, RZ, UR19 ;  /* 0x00000013ff007e24 */ /* 0x000fe2000f8e00ff */
[----:B------:R-:W-:Y:S01]  /*3830*/  UIADD3 UR12, -UR10, UR5, -UR7 ;  /* 0x000000050a0c7290 */ /* 0x000fe2000fffe907 */
[----:B------:R-:W3:Y:S01]  /*3840*/  LDL R44, [R1+0x4] ;  /* 0x00000400012c7983 */ /* 0x000ee20000100800 */
[----:B------:R-:W-:Y:S02]  /*3850*/  IMAD.U32 R50, RZ, RZ, UR25 ;  /* 0x00000019ff327e24 */ /* 0x000fe4000f8e00ff */
[----:B---3--:R-:W-:Y:S02]  /*3860*/  IMAD R0, R0, 0x20, R44 ;  /* 0x0000002000007824 */ /* 0x008fe400078e022c */
[----:B--2---:R-:W-:Y:S01]  /*3870*/  VIADD R49, R45, UR11 ;  /* 0x0000000b2d317c36 */ /* 0x004fe20008000000 */
[----:B------:R-:W-:Y:S01]  /*3880*/  UIADD3 UR11, UR13, UR25, URZ ;  /* 0x000000190d0b7290 */ /* 0x000fe2000fffe03f */
[C---:B------:R-:W-:Y:S02]  /*3890*/  VIADD R48, R0.reuse, 0x1 ;  /* 0x0000000100307836 */ /* 0x040fe40000000000 */
[C---:B------:R-:W-:Y:S01]  /*38a0*/  VIADD R44, R49.reuse, 0x8 ;  /* 0x00000008312c7836 */ /* 0x040fe20000000000 */
[C---:B------:R-:W-:Y:S01]  /*38b0*/  VIADDMNMX R45, R49.reuse, UR12, RZ, !PT ;  /* 0x0000000c312d7c46 */ /* 0x040fe2000f8001ff */
[C---:B------:R-:W-:Y:S02]  /*38c0*/  VIADD R47, R0.reuse, 0x8 ;  /* 0x00000008002f7836 */ /* 0x040fe40000000000 */
[----:B------:R-:W-:Y:S01]  /*38d0*/  IMAD.U32 R46, RZ, RZ, UR11 ;  /* 0x0000000bff2e7e24 */ /* 0x000fe2000f8e00ff */
[----:B------:R-:W-:Y:S02]  /*38e0*/  ISETP.GE.AND P0, PT, R0, R45, PT ;  /* 0x0000002d0000720c */ /* 0x000fe40003f06270 */
[----:B------:R-:W-:Y:S01]  /*38f0*/  IADD3 R50, R44, UR13, R50 ;  /* 0x0000000d2c327c10 */ /* 0x000fe2000fffe032 */
[----:B------:R-:W-:Y:S01]  /*3900*/  UMOV UR13, UR10 ;  /* 0x0000000a000d7c82 */ /* 0x000fe20008000000 */
[----:B------:R-:W-:Y:S01]  /*3910*/  VIADDMNMX R49, R49, R46, UR5, PT ;  /* 0x0000000531317e46 */ /* 0x000fe2000b80012e */
[----:B------:R-:W-:Y:S01]  /*3920*/  VIADD R46, R0, 0x9 ;  /* 0x00000009002e7836 */ /* 0x000fe20000000000 */
[----:B------:R-:W-:Y:S02]  /*3930*/  VIADDMNMX R44, R44, UR12, RZ, !PT ;  /* 0x0000000c2c2c7c46 */ /* 0x000fe4000f8001ff */
[C---:B------:R-:W-:Y:S02]  /*3940*/  ISETP.GE.OR P0, PT, R0.reuse, R49, !P0 ;  /* 0x000000310000720c */ /* 0x040fe40004706670 */
[-C--:B------:R-:W-:Y:S02]  /*3950*/  ISETP.GE.AND P3, PT, R0, R44.reuse, PT ;  /* 0x0000002c0000720c */ /* 0x080fe40003f66270 */
[----:B------:R-:W-:Y:S02]  /*3960*/  FSEL R4, R4, -INF , !P0 ;  /* 0xff80000004047808 */ /* 0x000fe40004000000 */
[-C--:B------:R-:W-:Y:S02]  /*3970*/  ISETP.GE.AND P2, PT, R48, R44.reuse, PT ;  /* 0x0000002c3000720c */ /* 0x080fe40003f46270 */
[CC--:B------:R-:W-:Y:S02]  /*3980*/  ISETP.GE.AND P1, PT, R47.reuse, R44.reuse, PT ;  /* 0x0000002c2f00720c */ /* 0x0c0fe40003f26270 */
[----:B------:R-:W-:Y:S02]  /*3990*/  ISETP.GE.AND P0, PT, R46, R44, PT ;  /* 0x0000002c2e00720c */ /* 0x000fe40003f06270 */
[-C--:B------:R-:W-:Y:S02]  /*39a0*/  ISETP.GE.AND P6, PT, R48, R45.reuse, PT ;  /* 0x0000002d3000720c */ /* 0x080fe40003fc6270 */
[CC--:B------:R-:W-:Y:S02]  /*39b0*/  ISETP.GE.AND P5, PT, R47.reuse, R45.reuse, PT ;  /* 0x0000002d2f00720c */ /* 0x0c0fe40003fa6270 */
[----:B------:R-:W-:Y:S02]  /*39c0*/  ISETP.GE.AND P4, PT, R46, R45, PT ;  /* 0x0000002d2e00720c */ /* 0x000fe40003f86270 */
[----:B------:R-:W-:Y:S02]  /*39d0*/  VIMNMX R44, R50, UR5, PT ;  /* 0x00000005322c7c48 */ /* 0x000fe4000bfe0100 */
[-C--:B------:R-:W-:Y:S02]  /*39e0*/  ISETP.GE.OR P6, PT, R48, R49.reuse, !P6 ;  /* 0x000000313000720c */ /* 0x080fe400077c6670 */
[CC--:B------:R-:W-:Y:S02]  /*39f0*/  ISETP.GE.OR P5, PT, R47.reuse, R49.reuse, !P5 ;  /* 0x000000312f00720c */ /* 0x0c0fe40006fa6670 */
[----:B------:R-:W-:Y:S02]  /*3a00*/  ISETP.GE.OR P4, PT, R46, R49, !P4 ;  /* 0x000000312e00720c */ /* 0x000fe40006786670 */
[-C--:B------:R-:W-:Y:S02]  /*3a10*/  ISETP.GE.OR P3, PT, R0, R44.reuse, !P3 ;  /* 0x0000002c0000720c */ /* 0x080fe40005f66670 */
[-C--:B------:R-:W-:Y:S02]  /*3a20*/  ISETP.GE.OR P2, PT, R48, R44.reuse, !P2 ;  /* 0x0000002c3000720c */ /* 0x080fe40005746670 */
[-C--:B------:R-:W-:Y:S02]  /*3a30*/  ISETP.GE.OR P1, PT, R47, R44.reuse, !P1 ;  /* 0x0000002c2f00720c */ /* 0x080fe40004f26670 */
[----:B------:R-:W-:Y:S02]  /*3a40*/  ISETP.GE.OR P0, PT, R46, R44, !P0 ;  /* 0x0000002c2e00720c */ /* 0x000fe40004706670 */
[----:B------:R-:W-:Y:S02]  /*3a50*/  FSEL R5, R5, -INF , !P6 ;  /* 0xff80000005057808 */ /* 0x000fe40007000000 */
[----:B------:R-:W-:Y:S02]  /*3a60*/  FSEL R8, R8, -INF , !P5 ;  /* 0xff80000008087808 */ /* 0x000fe40006800000 */
[----:B------:R-:W-:Y:S02]  /*3a70*/  FSEL R9, R9, -INF , !P4 ;  /* 0xff80000009097808 */ /* 0x000fe40006000000 */
[----:B------:R-:W-:Y:S02]  /*3a80*/  FSEL R6, R6, -INF , !P3 ;  /* 0xff80000006067808 */ /* 0x000fe40005800000 */
[----:B------:R-:W-:Y:S02]  /*3a90*/  FSEL R7, R7, -INF , !P2 ;  /* 0xff80000007077808 */ /* 0x000fe40005000000 */
[----:B------:R-:W-:Y:S02]  /*3aa0*/  FSEL R10, R10, -INF , !P1 ;  /* 0xff8000000a0a7808 */ /* 0x000fe40004800000 */
[----:B------:R-:W-:Y:S07]  /*3ab0*/  FSEL R11, R11, -INF , !P0 ;  /* 0xff8000000b0b7808 */ /* 0x000fee0004000000 */
.L_x_273:
[C---:B------:R-:W-:Y:S01]  /*3ac0*/  FMUL.FTZ R44, R244.reuse, 1.4426950216293334961 ;  /* 0x3fb8aa3bf42c7820 */ /* 0x040fe20000410000 */
[----:B------:R-:W-:Y:S01]  /*3ad0*/  FSETP.NEU.FTZ.AND P0, PT, R244, -INF , PT ;  /* 0xff800000f400780b */ /* 0x000fe20003f1d000 */
[C---:B------:R-:W-:Y:S01]  /*3ae0*/  FMUL.FTZ R0, R245.reuse, 1.4426950216293334961 ;  /* 0x3fb8aa3bf5007820 */ /* 0x040fe20000410000 */
        /* <DEDUP_REMOVED lines=13> */
[----:B------:R-:W-:Y:S05]  /*3bc0*/  FFMA.FTZ R0, R11, UR22, -R0 ;  /* 0x000000160b007c23 */ /* 0x000fea0008010800 */
[----:B------:R-:W-:Y:S10]  /*3bd0*/  MUFU.EX2 R58, R5 ;  /* 0x00000005003a7308 */ /* 0x000ff40000000800 */
[----:B------:R-:W-:Y:S10]  /*3be0*/  MUFU.EX2 R57, R6 ;  /* 0x0000000600397308 */ /* 0x000ff40000000800 */
[----:B------:R-:W-:Y:S10]  /*3bf0*/  MUFU.EX2 R56, R7 ;  /* 0x0000000700387308 */ /* 0x000ff40000000800 */
[----:B------:R-:W-:Y:S10]  /*3c00*/  MUFU.EX2 R55, R8 ;  /* 0x0000000800377308 */ /* 0x000ff40000000800 */
[----:B------:R-:W-:Y:S10]  /*3c10*/  MUFU.EX2 R54, R44 ;  /* 0x0000002c00367308 */ /* 0x000ff40000000800 */
[----:B------:R-:W-:Y:S10]  /*3c20*/  MUFU.EX2 R53, R10 ;  /* 0x0000000a00357308 */ /* 0x000ff40000000800 */
[----:B------:R-:W2:Y:S02]  /*3c30*/  MUFU.EX2 R52, R0 ;  /* 0x0000000000347308 */ /* 0x000ea40000000800 */
[----:B--2---:R-:W-:Y:S02]  /*3c40*/  F2FP.BF16.F32.PACK_AB R0, R52, R53 ;  /* 0x000000353400723e */ /* 0x004fe400000010ff */
[----:B------:R-:W-:Y:S02]  /*3c50*/  F2FP.BF16.F32.PACK_AB R6, R58, R59 ;  /* 0x0000003b3a06723e */ /* 0x000fe400000010ff */
[----:B------:R-:W-:Y:S02]  /*3c60*/  F2FP.BF16.F32.PACK_AB R5, R56, R57 ;  /* 0x000000393805723e */ /* 0x000fe400000010ff */
[----:B------:R-:W-:Y:S01]  /*3c70*/  F2FP.BF16.F32.PACK_AB R4, R54, R55 ;  /* 0x000000373604723e */ /* 0x000fe200000010ff */
[----:B------:R-:W-:Y:S05]  /*3c80*/  STS [R248+0x15000], R6 ;  /* 0x01500006f8007388 */ /* 0x000fea0000000800 */
[----:B------:R-:W-:Y:S05]  /*3c90*/  STS [R251+0x15000], R5 ;  /* 0x01500005fb007388 */ /* 0x000fea0000000800 */
[----:B------:R-:W-:Y:S05]  /*3ca0*/  STS [R249+0x15000], R4 ;  /* 0x01500004f9007388 */ /* 0x000fea0000000800 */
[----:B------:R-:W-:Y:S05]  /*3cb0*/  STS [R250+0x15000], R0 ;  /* 0x01500000fa007388 */ /* 0x000fea0000000800 */
[----:B------:R-:W2:Y:S05]  /*3cc0*/  LDSM.16.M88.4 R8, [R2+0x8000] ;  /* 0x008000000208783b */ /* 0x000eaa0000000200 */
[----:B------:R-:W1:Y:S05]  /*3cd0*/  LDSM.16.M88.4 R44, [R224+0x8000] ;  /* 0x00800000e02c783b */ /* 0x000e6a0000000200 */
[----:B------:R-:W3:Y:S01]  /*3ce0*/  LDSM.16.M88.4 R48, [R228+0x8000] ;  /* 0x00800000e430783b */ /* 0x000ee20000000200 */
[C---:B--2---:R-:W-:Y:S06]  /*3cf0*/  HMMA.16816.F32.BF16 R4, R8.reuse, R132, RZ ;  /* 0x000000840804723c */ /* 0x044fec00000418ff */
[----:B------:R-:W-:Y:S11]  /*3d00*/  HMMA.16816.F32.BF16 R8, R8, R134, RZ ;  /* 0x000000860808723c */ /* 0x000ff600000418ff */
[----:B------:R-:W-:Y:S07]  /*3d10*/  @!UPT UIADD3 URZ, URZ, URZ, URZ ;  /* 0x0000003f3f3ff290 */ /* 0x000fee000fffe03f */
[C---:B-1----:R-:W-:Y:S06]  /*3d20*/  HMMA.16816.F32.BF16 R4, R44.reuse, R136, R4 ;  /* 0x000000882c04723c */ /* 0x042fec0000041804 */
        /* <DEDUP_REMOVED lines=156> */
.L_x_274:
        /* <DEDUP_REMOVED lines=344> */
.L_x_275:
[----:B------:R-:W-:Y:S02]  /*5c70*/  UISETP.GT.AND UP0, UPT, UR6, UR21, UPT ;  /* 0x000000150600728c */ /* 0x000fe4000bf04270 */
[----:B------:R-:W-:Y:S04]  /*5c80*/  UIADD3 UR6, UR6, -0x1, URZ ;  /* 0xffffffff06067890 */ /* 0x000fe8000fffe03f */
[----:B------:R-:W-:Y:S11]  /*5c90*/  PLOP3.LUT P0, PT, PT, PT, UP0, 0x80, 0x0 ;  /* 0x000000000000781c */ /* 0x000ff60003f0f008 */
[----:B------:R-:W-:Y:S02]  /*5ca0*/  @!UPT UIADD3 URZ, URZ, URZ, URZ ;  /* 0x0000003f3f3ff290 */ /* 0x000fe4000fffe03f */
        /* <DEDUP_REMOVED lines=9> */
[----:B------:R-:W2:Y:S01]  /*5d40*/  S2R R19, SR_TID.X ;  /* 0x0000000000137919 */ /* 0x000ea20000002100 */
        /* <DEDUP_REMOVED lines=25> */
[----:B-1----:R-:W-:Y:S01]  /*5ee0*/  FMUL.FTZ R5, R131, UR6 ;  /* 0x0000000683057c20 */ /* 0x002fe20008410000 */
[----:B------:R1:W-:Y:S01]  /*5ef0*/  STS [R252+0x4c00], R18 ;  /* 0x004c0012fc007388 */ /* 0x0003e20000000800 */
[----:B------:R-:W-:Y:S01]  /*5f00*/  FMUL.FTZ R124, R124, UR6 ;  /* 0x000000067c7c7c20 */ /* 0x000fe20008410000 */
[----:B------:R-:W-:Y:S01]  /*5f10*/  FMUL.FTZ R4, R125, UR6 ;  /* 0x000000067d047c20 */ /* 0x000fe20008410000 */
[----:B------:R-:W-:Y:S01]  /*5f20*/  F2FP.BF16.F32.PACK_AB R24, R25, R24 ;  /* 0x000000181918723e */ /* 0x000fe200000010ff */
[----:B------:R-:W-:Y:S01]  /*5f30*/  @UP0 UIADD3 UR10, UR24, UR31, URZ ;  /* 0x0000001f180a0290 */ /* 0x000fe2000fffe03f */
[----:B------:R-:W-:Y:S01]  /*5f40*/  F2FP.BF16.F32.PACK_AB R26, R27, R26 ;  /* 0x0000001a1b1a723e */ /* 0x000fe200000010ff */
[----:B------:R-:W-:Y:S01]  /*5f50*/  @UP0 UIADD3 UR12, UR24, UR31, URZ ;  /* 0x0000001f180c0290 */ /* 0x000fe2000fffe03f */
[----:B------:R-:W-:Y:S01]  /*5f60*/  F2FP.BF16.F32.PACK_AB R20, R21, R20 ;  /* 0x000000141514723e */ /* 0x000fe200000010ff */
[----:B------:R-:W-:Y:S01]  /*5f70*/  STS [R252+0x5000], R24 ;  /* 0x00500018fc007388 */ /* 0x000fe20000000800 */
[----:B------:R-:W-:Y:S01]  /*5f80*/  F2FP.BF16.F32.PACK_AB R22, R23, R22 ;  /* 0x000000161716723e */ /* 0x000fe200000010ff */
[----:B------:R-:W-:Y:S01]  /*5f90*/  @UP0 ULDC.64 UR16, c[0x0][0x458] ;  /* 0x0001160000100ab9 */ /* 0x000fe20000000a00 */
[----:B------:R-:W-:Y:S01]  /*5fa0*/  F2FP.BF16.F32.PACK_AB R28, R29, R28 ;  /* 0x0000001c1d1c723e */ /* 0x000fe200000010ff */
[----:B------:R-:W-:Y:S01]  /*5fb0*/  STS [R252+0x5400], R26 ;  /* 0x0054001afc007388 */ /* 0x000fe20000000800 */
[----:B---3--:R-:W-:Y:S01]  /*5fc0*/  FMUL.FTZ R12, R109, UR6 ;  /* 0x000000066d0c7c20 */ /* 0x008fe20008410000 */
[----:B------:R-:W-:Y:S01]  /*5fd0*/  F2FP.BF16.F32.PACK_AB R30, R31, R30 ;  /* 0x0000001e1f1e723e */ /* 0x000fe200000010ff */
[----:B------:R-:W-:Y:S01]  /*5fe0*/  FMUL.FTZ R126, R126, UR6 ;  /* 0x000000067e7e7c20 */ /* 0x000fe20008410000 */
[----:B------:R-:W-:Y:S01]  /*5ff0*/  F2FP.BF16.F32.PACK_AB R32, R33, R32 ;  /* 0x000000202120723e */ /* 0x000fe200000010ff */
[----:B----4-:R-:W-:Y:S01]  /*6000*/  FMUL.FTZ R14, R113, UR6 ;  /* 0x00000006710e7c20 */ /* 0x010fe20008410000 */
[----:B------:R-:W-:Y:S01]  /*6010*/  F2FP.BF16.F32.PACK_AB R34, R35, R34 ;  /* 0x000000222322723e */ /* 0x000fe200000010ff */
[----:B------:R-:W-:Y:S01]  /*6020*/  STS [R252+0x5800], R20 ;  /* 0x00580014fc007388 */ /* 0x000fe20000000800 */
[----:B------:R-:W-:Y:S01]  /*6030*/  F2FP.BF16.F32.PACK_AB R40, R41, R40 ;  /* 0x000000282928723e */ /* 0x000fe200000010ff */
[----:B--2---:R-:W-:Y:S01]  /*6040*/  FMUL.FTZ R16, R105, UR6 ;  /* 0x0000000669107c20 */ /* 0x004fe20008410000 */
[----:B------:R-:W-:Y:S01]  /*6050*/  F2FP.BF16.F32.PACK_AB R42, R43, R42 ;  /* 0x0000002a2b2a723e */ /* 0x000fe200000010ff */
[----:B------:R-:W-:Y:S01]  /*6060*/  STS [R252+0x5c00], R22 ;  /* 0x005c0016fc007388 */ /* 0x000fe20000000800 */
[----:B------:R-:W-:Y:S01]  /*6070*/  F2FP.BF16.F32.PACK_AB R36, R37, R36 ;  /* 0x000000242524723e */ /* 0x000fe200000010ff */
[----:B-1----:R-:W-:Y:S01]  /*6080*/  FMUL.FTZ R18, R101, UR6 ;  /* 0x0000000665127c20 */ /* 0x002fe20008410000 */
[----:B------:R-:W-:Y:S01]  /*6090*/  F2FP.BF16.F32.PACK_AB R38, R39, R38 ;  /* 0x000000262726723e */ /* 0x000fe200000010ff */
[----:B------:R-:W-:Y:S01]  /*60a0*/  STS [R252+0x6000], R28 ;  /* 0x0060001cfc007388 */ /* 0x000fe20000000800 */
[----:B------:R-:W-:Y:S01]  /*60b0*/  F2FP.BF16.F32.PACK_AB R17, R17, R102 ;  /* 0x000000661111723e */ /* 0x000fe200000010ff */
[----:B------:R-:W-:Y:S01]  /*60c0*/  FMUL.FTZ R0, R127, UR6 ;  /* 0x000000067f007c20 */ /* 0x000fe20008410000 */
[----:B------:R-:W-:Y:S01]  /*60d0*/  F2FP.BF16.F32.PACK_AB R18, R18, R100 ;  /* 0x000000641212723e */ /* 0x000fe200000010ff */
[----:B------:R-:W-:Y:S01]  /*60e0*/  STS [R252+0x6400], R30 ;  /* 0x0064001efc007388 */ /* 0x000fe20000000800 */
[----:B------:R-:W-:Y:S01]  /*60f0*/  F2FP.BF16.F32.PACK_AB R16, R16, R104 ;  /* 0x000000681010723e */ /* 0x000fe200000010ff */
[----:B------:R-:W-:Y:S01]  /*6100*/  @UP0 ULDC.64 UR14, c[0x0][0x450] ;  /* 0x00011400000e0ab9 */ /* 0x000fe20000000a00 */
[----:B------:R-:W-:Y:S01]  /*6110*/  F2FP.BF16.F32.PACK_AB R15, R15, R106 ;  /* 0x0000006a0f0f723e */ /* 0x000fe200000010ff */
[----:B------:R-:W-:Y:S01]  /*6120*/  STS [R252+0x7000], R40 ;  /* 0x00700028fc007388 */ /* 0x000fe20000000800 */
[----:B------:R-:W-:Y:S01]  /*6130*/  F2FP.BF16.F32.PACK_AB R14, R14, R112 ;  /* 0x000000700e0e723e */ /* 0x000fe200000010ff */
[----:B------:R-:W-:Y:S01]  /*6140*/  @UP0 UIMAD.WIDE.U32 UR6, UR10, UR16, URZ ;  /* 0x000000100a0602a5 */ /* 0x000fe2000f8e003f */
[----:B------:R-:W-:Y:S01]  /*6150*/  F2FP.BF16.F32.PACK_AB R13, R13, R114 ;  /* 0x000000720d0d723e */ /* 0x000fe200000010ff */
[----:B------:R-:W-:Y:S01]  /*6160*/  STS [R252+0x7400], R42 ;  /* 0x0074002afc007388 */ /* 0x000fe20000000800 */
[----:B------:R-:W-:Y:S01]  /*6170*/  F2FP.BF16.F32.PACK_AB R12, R12, R108 ;  /* 0x0000006c0c0c723e */ /* 0x000fe200000010ff */
[----:B------:R-:W-:Y:S01]  /*6180*/  @UP0 UIMAD UR13, UR10, UR17, URZ ;  /* 0x000000110a0d02a4 */ /* 0x000fe2000f8e023f */
        /* <DEDUP_REMOVED lines=11> */
[----:B------:R-:W-:Y:S01]  /*6240*/  @UP0 UIADD3 UR21, UR7, UR13, URZ ;  /* 0x0000000d07150290 */ /* 0x000fe2000fffe03f */
[----:B------:R-:W-:Y:S01]  /*6250*/  F2FP.BF16.F32.PACK_AB R5, R5, R130 ;  /* 0x000000820505723e */ /* 0x000fe200000010ff */
[----:B------:R-:W-:Y:S01]  /*6260*/  STS [R252+0x7c00], R38 ;  /* 0x007c0026fc007388 */ /* 0x000fe20000000800 */
[----:B------:R-:W-:Y:S01]  /*6270*/  F2FP.BF16.F32.PACK_AB R4, R4, R124 ;  /* 0x0000007c0404723e */ /* 0x000fe200000010ff */
[----:B------:R-:W-:Y:S01]  /*6280*/  @UP0 UIADD3 UR20, UR11, UR12, URZ ;  /* 0x0000000c0b140290 */ /* 0x000fe2000fffe03f */
[----:B------:R-:W-:Y:S01]  /*6290*/  PLOP3.LUT P0, PT, PT, PT, UP0, 0x80, 0x0 ;  /* 0x000000000000781c */ /* 0x000fe20003f0f008 */
[----:B------:R-:W-:Y:S01]  /*62a0*/  STS [R252], R18 ;  /* 0x00000012fc007388 */ /* 0x000fe20000000800 */
[----:B------:R-:W-:Y:S01]  /*62b0*/  F2FP.BF16.F32.PACK_AB R0, R0, R126 ;  /* 0x0000007e0000723e */ /* 0x000fe200000010ff */
[----:B------:R-:W-:Y:S01]  /*62c0*/  @UP0 UMOV UR18, UR10 ;  /* 0x0000000a00120c82 */ /* 0x000fe20008000000 */
[----:B------:R-:W-:Y:S01]  /*62d0*/  @UP0 UMOV UR13, UR6 ;  /* 0x00000006000d0c82 */ /* 0x000fe20008000000 */
        /* <DEDUP_REMOVED lines=14> */
[----:B------:R1:W-:Y:S02]  /*63c0*/  STS [R252+0x3c00], R0 ;  /* 0x003c0000fc007388 */ /* 0x0003e40000000800 */
[----:B-1----:R-:W-:Y:S01]  /*63d0*/  SHF.R.S32.HI R0, RZ, 0x1f, R19 ;  /* 0x0000001fff007819 */ /* 0x002fe20000011413 */
[----:B------:R-:W-:Y:S06]  /*63e0*/  @P0 BRA `(.L_x_277) ;  /* 0x0000000000340947 */ /* 0x000fec0003800000 */
        /* <DEDUP_REMOVED lines=13> */
.L_x_277:
        /* <DEDUP_REMOVED lines=14> */
.L_x_278:
[----:B------:R-:W-:Y:S01]  /*65a0*/  LEA.HI R0, R0, R19, RZ, 0x3 ;  /* 0x0000001300007211 */ /* 0x000fe200078f18ff */
[----:B------:R-:W-:Y:S01]  /*65b0*/  UIMAD UR5, UR19, -0x20, UR5 ;  /* 0xffffffe0130578a4 */ /* 0x000fe2000f8e0205 */
[----:B------:R-:W-:Y:S02]  /*65c0*/  BAR.SYNC.DEFER_BLOCKING 0x0 ;  /* 0x0000000000007b1d */ /* 0x000fe40000010000 */
[----:B------:R-:W-:-:S04]  /*65d0*/  SHF.R.S32.HI R0, RZ, 0x3, R0 ;  /* 0x00000003ff007819 */ /* 0x000fc80000011400 */
[----:B------:R-:W-:-:S13]  /*65e0*/  ISETP.GE.AND P0, PT, R0, UR5, PT ;  /* 0x0000000500007c0c */ /* 0x000fda000bf06270 */
[----:B------:R-:W-:Y:S05]  /*65f0*/  @P0 BRA `(.L_x_267) ;  /* 0x0000000000d40947 */ /* 0x000fea0003800000 */
[----:B------:R-:W2:Y:S01]  /*6600*/  LDL.64 R6, [R1+0x8] ;  /* 0x0000080001067983 */ /* 0x000ea20000100a00 */
[----:B------:R-:W-:Y:S01]  /*6610*/  USHF.L.U32 UR5, UR19, 0x5, URZ ;  /* 0x0000000513057899 */ /* 0x000fe2000800063f */
[----:B------:R-:W-:Y:S01]  /*6620*/  SHF.R.S32.HI R8, RZ, 0x1f, R0 ;  /* 0x0000001fff087819 */ /* 0x000fe20000011400 */
[----:B------:R-:W-:Y:S01]  /*6630*/  USHF.R.S32.HI UR11, URZ, 0x1f, UR54 ;  /* 0x0000001f3f0b7899 */ /* 0x000fe20008011436 */
[----:B------:R-:W1:Y:S01]  /*6640*/  LDS.128 R40, [R237+0x12000] ;  /* 0x01200000ed287984 */ /* 0x000e620000000c00 */
        /* <DEDUP_REMOVED lines=14> */
[----:B------:R-:W4:Y:S04]  /*6730*/  LDS.128 R24, [R237+0x14000] ;  /* 0x01400000ed187984 */ /* 0x000f280000000c00 */
[----:B------:R-:W4:Y:S01]  /*6740*/  LDS.128 R36, [R237+0x17000] ;  /* 0x01700000ed247984 */ /* 0x000f220000000c00 */
[--C-:B--2---:R-:W-:Y:S01]  /*6750*/  SHF.R.S32.HI R5, RZ, 0x1f, R6.reuse ;  /* 0x0000001fff057819 */ /* 0x104fe20000011406 */
[----:B------:R-:W-:-:S04]  /*6760*/  IMAD.MOV.U32 R4, RZ, RZ, R6 ;  /* 0x000000ffff047224 */ /* 0x000fc800078e0006 */
        /* <DEDUP_REMOVED lines=10> */
[----:B------:R-:W-:Y:S01]  /*6810*/  IMAD.WIDE.U32 R4, R4, UR54, R6 ;  /* 0x0000003604047c25 */ /* 0x000fe2000f8e0006 */
[----:B------:R-:W-:Y:S01]  /*6820*/  MOV R0, UR6 ;  /* 0x0000000600007c02 */ /* 0x000fe20008000f00 */
[----:B------:R-:W-:-:S02]  /*6830*/  UIMAD UR5, UR54, UR7, UR5 ;  /* 0x00000007360572a4 */ /* 0x000fc4000f8e0205 */
[----:B------:R-:W-:Y:S01]  /*6840*/  VIADD R5, R5, UR10 ;  /* 0x0000000a05057c36 */ /* 0x000fe20008000000 */
[----:B------:R-:W-:Y:S01]  /*6850*/  ULDC.64 UR6, c[0x0][0x3f0] ;  /* 0x0000fc0000067ab9 */ /* 0x000fe20000000a00 */
[----:B------:R-:W-:Y:S01]  /*6860*/  IMAD.WIDE.U32 R8, R0, UR54, R8 ;  /* 0x0000003600087c25 */ /* 0x000fe2000f8e0008 */
[----:B------:R-:W-:-:S04]  /*6870*/  LEA R6, P0, R4, UR6, 0x1 ;  /* 0x0000000604067c11 */ /* 0x000fc8000f8008ff */
[----:B------:R-:W-:Y:S01]  /*6880*/  LEA.HI.X R7, R4, UR7, R5, 0x1, P0 ;  /* 0x0000000704077c11 */ /* 0x000fe200080f0c05 */
[----:B------:R-:W-:Y:S01]  /*6890*/  ULDC.64 UR6, c[0x0][0x3f8] ;  /* 0x0000fe0000067ab9 */ /* 0x000fe20000000a00 */
[----:B------:R-:W-:Y:S02]  /*68a0*/  IADD3 R0, R9, UR5, RZ ;  /* 0x0000000509007c10 */ /* 0x000fe4000fffe0ff */
[C---:B------:R-:W-:Y:S01]  /*68b0*/  LEA R4, P0, R8.reuse, UR6, 0x1 ;  /* 0x0000000608047c11 */ /* 0x040fe2000f8008ff */
[----:B-1----:R1:W-:Y:S03]  /*68c0*/  STG.E.128 desc[UR8][R6.64+0x100], R40 ;  /* 0x0001002806007986 */ /* 0x0023e6000c101d08 */
[----:B------:R-:W-:Y:S01]  /*68d0*/  LEA.HI.X R5, R8, UR7, R0, 0x1, P0 ;  /* 0x0000000708057c11 */ /* 0x000fe200080f0c00 */
[----:B---3--:R1:W-:Y:S04]  /*68e0*/  STG.E.128 desc[UR8][R6.64+0x80], R16 ;  /* 0x0000801006007986 */ /* 0x0083e8000c101d08 */
[----:B----4-:R1:W-:Y:S04]  /*68f0*/  STG.E.128 desc[UR8][R6.64], R12 ;  /* 0x0000000c06007986 */ /* 0x0103e8000c101d08 */
[----:B------:R1:W-:Y:S04]  /*6900*/  STG.E.128 desc[UR8][R6.64+0x180], R20 ;  /* 0x0001801406007986 */ /* 0x0003e8000c101d08 */
[----:B------:R1:W-:Y:S04]  /*6910*/  STG.E.128 desc[UR8][R4.64+0x100], R32 ;  /* 0x0001002004007986 */ /* 0x0003e8000c101d08 */
[----:B------:R1:W-:Y:S04]  /*6920*/  STG.E.128 desc[UR8][R4.64+0x80], R28 ;  /* 0x0000801c04007986 */ /* 0x0003e8000c101d08 */
[----:B------:R1:W-:Y:S04]  /*6930*/  STG.E.128 desc[UR8][R4.64], R24 ;  /* 0x0000001804007986 */ /* 0x0003e8000c101d08 */
[----:B------:R1:W-:Y:S02]  /*6940*/  STG.E.128 desc[UR8][R4.64+0x180], R36 ;  /* 0x0001802404007986 */ /* 0x0003e4000c101d08 */
.L_x_267:
[----:B------:R-:W-:Y:S05]  /*6950*/  BSYNC B1 ;  /* 0x0000000000017941 */ /* 0x000fea0003800000 */
.L_x_259:
[----:B-12---:R-:W2:Y:S01]  /*6960*/  LDL R4, [R1+0x10] ;  /* 0x0000100001047983 */ /* 0x006ea20000100800 */
[----:B------:R-:W-:Y:S02]  /*6970*/  ULDC UR5, c[0x0][0xc] ;  /* 0x0000030000057ab9 */ /* 0x000fe40000000800 */
[----:B------:R-:W-:Y:S01]  /*6980*/  UIADD3 UR19, UR5, UR19, URZ ;  /* 0x0000001305137290 */ /* 0x000fe2000fffe03f */
[----:B--2---:R-:W-:-:S13]  /*6990*/  R2UR UR6, R4 ;  /* 0x00000000040672ca */ /* 0x004fda00000e0000 */
[----:B------:R-:W-:-:S06]  /*69a0*/  UISETP.GE.AND UP0, UPT, UR19, UR6, UPT ;  /* 0x000000061300728c */ /* 0x000fcc000bf06270 */
[----:B------:R-:W-:-:S13]  /*69b0*/  PLOP3.LUT P0, PT, PT, PT, UP0, 0x80, 0x0 ;  /* 0x000000000000781c */ /* 0x000fda0003f0f008 */
[----:B------:R-:W-:Y:S05]  /*69c0*/  @P0 BRA `(.L_x_279) ;  /* 0x0000000000040947 */ /* 0x000fea0003800000 */
[----:B------:R-:W-:Y:S05]  /*69d0*/  BRA `(.L_x_280) ;  /* 0xffffffa0005c7947 */ /* 0x000fea000383ffff */
.L_x_279:
[----:B------:R-:W-:Y:S05]  /*69e0*/  EXIT ;  /* 0x000000000000794d */ /* 0x000fea0003800000 */
.L_x_281:
        /* <DEDUP_REMOVED lines=9> */
.L_x_2028:


//--------------------- .text._ZN5flash44flash_bwd_dq_dk_dv_loop_seqk_parallel_kernelI23Flash_bwd_kernel_traitsILi256ELi64ELi32ELi8ELi4ELi1ELi2ELb1ELb1EN7cutlass10bfloat16_tE19Flash_kernel_traitsILi256ELi64ELi32ELi8ES3_EELb0ELb0ELb1ELb0ELb0ELb1ELb1EEEvNS_16Flash_bwd_paramsE --------------------------
	.section	.text._ZN5flash44flash_bwd_dq_dk_dv_loop_seqk_parallel_kernelI23Flash_bwd_kernel_traitsILi256ELi64ELi32ELi8ELi4ELi1ELi2ELb1ELb1EN7cutlass10bfloat16_tE19Flash_kernel_traitsILi256ELi64ELi32ELi8ES3_EELb0ELb0ELb1ELb0ELb0ELb1ELb1EEEvNS_16Flash_bwd_paramsE,"ax",@progbits
	.align	128
        .global         _ZN5flash44flash_bwd_dq_dk_dv_loop_seqk_parallel_kernelI23Flash_bwd_kernel_traitsILi256ELi64ELi32ELi8ELi4ELi1ELi2ELb1ELb1EN7cutlass10bfloat16_tE19Flash_kernel_traitsILi256ELi64ELi32ELi8ES3_EELb0ELb0ELb1ELb0ELb0ELb1ELb1EEEvNS_16Flash_bwd_paramsE
        .type           _ZN5flash44flash_bwd_dq_dk_dv_loop_seqk_parallel_kernelI23Flash_bwd_kernel_traitsILi256ELi64ELi32ELi8ELi4ELi1ELi2ELb1ELb1EN7cutlass10bfloat16_tE19Flash_kernel_traitsILi256ELi64ELi32ELi8ES3_EELb0ELb0ELb1ELb0ELb0ELb1ELb1EEEvNS_16Flash_bwd_paramsE,@function
        .size           _ZN5flash44flash_bwd_dq_dk_dv_loop_seqk_parallel_kernelI23Flash_bwd_kernel_traitsILi256ELi64ELi32ELi8ELi4ELi1ELi2ELb1ELb1EN7cutlass10bfloat16_tE19Flash_kernel_traitsILi256ELi64ELi32ELi8ES3_EELb0ELb0ELb1ELb0ELb0ELb1ELb1EEEvNS_16Flash_bwd_paramsE,(.L_x_2029 - _ZN5flash44flash_bwd_dq_dk_dv_loop_seqk_parallel_kernelI23Flash_bwd_kernel_traitsILi256ELi64ELi32ELi8ELi4ELi1ELi2ELb1ELb1EN7cutlass10bfloat16_tE19Flash_kernel_traitsILi256ELi64ELi32ELi8ES3_EELb0ELb0ELb1ELb0ELb0ELb1ELb1EEEvNS_16Flash_bwd_paramsE)
        .other          _ZN5flash44flash_bwd_dq_dk_dv_loop_seqk_parallel_kernelI23Flash_bwd_kernel_traitsILi256ELi64ELi32ELi8ELi4ELi1ELi2ELb1ELb1EN7cutlass10bfloat16_tE19Flash_kernel_traitsILi256ELi64ELi32ELi8ES3_EELb0ELb0ELb1ELb0ELb0ELb1ELb1EEEvNS_16Flash_bwd_paramsE,@"STO_CUDA_ENTRY STV_DEFAULT"
_ZN5flash44flash_bwd_dq_dk_dv_loop_seqk_parallel_kernelI23Flash_bwd_kernel_traitsILi256ELi64ELi32ELi8ELi4ELi1ELi2ELb1ELb1EN7cutlass10bfloat16_tE19Flash_kernel_traitsILi256ELi64ELi32ELi8ES3_EELb0ELb0ELb1ELb0ELb0ELb1ELb1EEEvNS_16Flash_bwd_paramsE:
.text._ZN5flash44flash_bwd_dq_dk_dv_loop_seqk_parallel_kernelI23Flash_bwd_kernel_traitsILi256ELi64ELi32ELi8ELi4ELi1ELi2ELb1ELb1EN7cutlass10bfloat16_tE19Flash_kernel_traitsILi256ELi64ELi32ELi8ES3_EELb0ELb0ELb1ELb0ELb0ELb1ELb1EEEvNS_16Flash_bwd_paramsE:
        /* <DEDUP_REMOVED lines=12> */
[----:B------:R-:W2:Y:S01]  /*00c0*/  S2UR UR53, SR_CTAID.Z ;  /* 0x00000000003579c3 */ /* 0x000ea20000002700 */
[----:B------:R-:W-:Y:S01]  /*00d0*/  UMOV UR5, 0x400 ;  /* 0x0000040000057882 */ /* 0x000fe20000000000 */
[----:B------:R-:W-:Y:S01]  /*00e0*/  IMAD.MOV.U32 R224, RZ, RZ, 0x20 ;  /* 0x00000020ffe07424 */ /* 0x000fe200078e00ff */
[----:B------:R-:W-:Y:S01]  /*00f0*/  ULDC.64 UR8, c[0x0][0x208] ;  /* 0x0000820000087ab9 */ /* 0x000fe20000000a00 */
[----:B------:R-:W-:Y:S01]  /*0100*/  IMAD.MOV.U32 R227, RZ, RZ, 0x40 ;  /* 0x00000040ffe37424 */ /* 0x000fe200078e00ff */
[----:B------:R-:W-:Y:S01]  /*0110*/  ULDC UR57, c[0x0][0x394] ;  /* 0x0000e50000397ab9 */ /* 0x000fe20000000800 */
[----:B------:R-:W-:Y:S02]  /*0120*/  IMAD.MOV.U32 R250, RZ, RZ, 0x1c0 ;  /* 0x000001c0fffa7424 */ /* 0x000fe400078e00ff */
[----:B------:R-:W3:Y:S08]  /*0130*/  S2UR UR4, SR_CgaCtaId ;  /* 0x00000000000479c3 */ /* 0x000ef00000008800 */
[----:B------:R-:W4:Y:S01]  /*0140*/  S2UR UR45, SR_CTAID.Y ;  /* 0x00000000002d79c3 */ /* 0x000f220000002600 */
[----:B--2---:R-:W-:Y:S01]  /*0150*/  USHF.R.S32.HI UR6, URZ, 0x1f, UR53 ;  /* 0x0000001f3f067899 */ /* 0x004fe20008011435 */
[----:B-1----:R-:W-:Y:S01]  /*0160*/  SHF.R.S32.HI R16, RZ, 0x1f, R12 ;  /* 0x0000001fff107819 */ /* 0x002fe2000001140c */
[----:B---3--:R-:W-:-:S03]  /*0170*/  ULEA UR4, UR4, UR5, 0x18 ;  /* 0x0000000504047291 */ /* 0x008fc6000f8ec03f */
[CC--:B------:R-:W-:Y:S01]  /*0180*/  LEA.HI R15, R16.reuse, R12.reuse, RZ, 0x4 ;  /* 0x0000000c100f7211 */ /* 0x0c0fe200078f20ff */
[----:B------:R-:W-:Y:S01]  /*0190*/  UIADD3 UR61, UR4, 0x14000, URZ ;  /* 0x00014000043d7890 */ /* 0x000fe2000fffe03f */
[CC--:B------:R-:W-:Y:S02]  /*01a0*/  LEA.HI R18, R16.reuse, R12.reuse, RZ, 0x3 ;  /* 0x0000000c10127211 */ /* 0x0c0fe400078f18ff */
[----:B------:R-:W-:Y:S01]  /*01b0*/  LEA.HI R17, R16, R12, RZ, 0x2 ;  /* 0x0000000c10117211 */ /* 0x000fe200078f10ff */
[----:B----4-:R-:W-:Y:S01]  /*01c0*/  USHF.L.U32 UR5, UR45, 0x7, URZ ;  /* 0x000000072d057899 */ /* 0x010fe2000800063f */
[----:B------:R-:W-:Y:S02]  /*01d0*/  SHF.R.S32.HI R6, RZ, 0x4, R15 ;  /* 0x00000004ff067819 */ /* 0x000fe4000001140f */
[----:B------:R-:W-:Y:S02]  /*01e0*/  LOP3.LUT R0, R18, 0xfffffff8, RZ, 0xc0, !PT ;  /* 0xfffffff812007812 */ /* 0x000fe400078ec0ff */
[----:B------:R-:W-:-:S02]  /*01f0*/  SHF.R.S32.HI R9, RZ, 0x2, R17 ;  /* 0x00000002ff097819 */ /* 0x000fc40000011411 */
[----:B------:R-:W-:Y:S01]  /*0200*/  SHF.R.S32.HI R2, RZ, 0x1f, R17 ;  /* 0x0000001fff027819 */ /* 0x000fe20000011411 */
[----:B------:R-:W-:Y:S01]  /*0210*/  IMAD.IADD R0, R12, 0x1, -R0 ;  /* 0x000000010c007824 */ /* 0x000fe200078e0a00 */
[----:B------:R-:W-:Y:S02]  /*0220*/  LEA.HI R11, R16, R12, RZ, 0x5 ;  /* 0x0000000c100b7211 */ /* 0x000fe400078f28ff */
[----:B------:R-:W-:Y:S01]  /*0230*/  LEA.HI R3, R15, R6, RZ, 0x1 ;  /* 0x000000060f037211 */ /* 0x000fe200078f08ff */
[----:B------:R-:W-:Y:S01]  /*0240*/  IMAD.SHL.U32 R7, R0, 0x40, RZ ;  /* 0x0000004000077824 */ /* 0x000fe200078e00ff */
[----:B------:R-:W-:Y:S02]  /*0250*/  LEA.HI R2, R2, R9, RZ, 0x3 ;  /* 0x0000000902027211 */ /* 0x000fe400078f18ff */
[----:B------:R-:W-:Y:S02]  /*0260*/  LOP3.LUT R5, R11, 0xffffffe0, RZ, 0xc0, !PT ;  /* 0xffffffe00b057812 */ /* 0x000fe400078ec0ff */
[----:B------:R-:W-:-:S02]  /*0270*/  LOP3.LUT R3, R3, 0xfffffffe, RZ, 0xc0, !PT ;  /* 0xfffffffe03037812 */ /* 0x000fc400078ec0ff */
[----:B------:R-:W-:Y:S01]  /*0280*/  LOP3.LUT R4, R2, 0xfffffff8, RZ, 0xc0, !PT ;  /* 0xfffffff802047812 */ /* 0x000fe200078ec0ff */
[----:B------:R-:W-:Y:S01]  /*0290*/  IMAD.IADD R2, R12, 0x1, -R5 ;  /* 0x000000010c027824 */ /* 0x000fe200078e0a05 */
[----:B------:R-:W-:Y:S01]  /*02a0*/  LOP3.LUT P4, RZ, R0, 0x2, RZ, 0xc0, !PT ;  /* 0x0000000200ff7812 */ /* 0x000fe2000788c0ff */
[----:B------:R-:W-:Y:S01]  /*02b0*/  IMAD.IADD R13, R6, 0x1, -R3 ;  /* 0x00000001060d7824 */ /* 0x000fe200078e0a03 */
[----:B------:R-:W-:Y:S01]  /*02c0*/  LOP3.LUT R3, R7, 0x1c0, RZ, 0xc0, !PT ;  /* 0x000001c007037812 */ /* 0x000fe200078ec0ff */
[----:B------:R-:W-:Y:S01]  /*02d0*/  IMAD.IADD R9, R9, 0x1, -R4 ;  /* 0x0000000109097824 */ /* 0x000fe200078e0a04 */
[----:B------:R-:W-:Y:S01]  /*02e0*/  SHF.R.S32.HI R6, RZ, 0x3, R18 ;  /* 0x00000003ff067819 */ /* 0x000fe20000011412 */
[----:B------:R-:W-:Y:S01]  /*02f0*/  IMAD.SHL.U32 R7, R0, 0x20, RZ ;  /* 0x0000002000077824 */ /* 0x000fe200078e00ff */
[----:B------:R-:W-:Y:S02]  /*0300*/  SHF.R.S32.HI R4, RZ, 0x1f, R2 ;  /* 0x0000001fff047819 */ /* 0x000fe40000011402 */
[----:B------:R-:W-:-:S02]  /*0310*/  LOP3.LUT R5, R3, 0x8, R18, 0xf8, !PT ;  /* 0x0000000803057812 */ /* 0x000fc400078ef812 */
[----:B------:R-:W-:Y:S01]  /*0320*/  LEA.HI R19, R4, R2, RZ, 0x2 ;  /* 0x0000000204137211 */ /* 0x000fe200078f10ff */
[----:B------:R-:W-:Y:S01]  /*0330*/  IMAD.SHL.U32 R4, R6, 0x40, RZ ;  /* 0x0000004006047824 */ /* 0x000fe200078e00ff */
[----:B------:R-:W-:Y:S02]  /*0340*/  SHF.R.U32.HI R3, RZ, 0x3, R3 ;  /* 0x00000003ff037819 */ /* 0x000fe40000011603 */
[----:B------:R-:W-:Y:S02]  /*0350*/  LOP3.LUT P3, RZ, R0, 0x4, RZ, 0xc0, !PT ;  /* 0x0000000400ff7812 */ /* 0x000fe4000786c0ff */
[----:B------:R-:W-:Y:S02]  /*0360*/  LOP3.LUT R2, R5, R3, RZ, 0x3c, !PT ;  /* 0x0000000305027212 */ /* 0x000fe400078e3cff */
[----:B------:R-:W-:Y:S01]  /*0370*/  LOP3.LUT R3, R4, 0x1c0, RZ, 0xc0, !PT ;  /* 0x000001c004037812 */ /* 0x000fe200078ec0ff */
[----:B------:R-:W-:Y:S01]  /*0380*/  IMAD.SHL.U32 R4, R0, 0x8, RZ ;  /* 0x0000000800047824 */ /* 0x000fe200078e00ff */
[----:B------:R-:W-:Y:S01]  /*0390*/  LEA.HI R8, R16, R12, RZ, 0x7 ;  /* 0x0000000c10087211 */ /* 0x000fe200078f38ff */
[----:B------:R-:W-:Y:S01]  /*03a0*/  IMAD.SHL.U32 R0, R13, 0x100, RZ ;  /* 0x000001000d007824 */ /* 0x000fe200078e00ff */
[----:B------:R-:W-:-:S02]  /*03b0*/  SHF.R.U32.HI R5, RZ, 0x3, R3 ;  /* 0x00000003ff057819 */ /* 0x000fc40000011603 */
[----:B------:R-:W-:Y:S02]  /*03c0*/  SHF.R.S32.HI R8, RZ, 0x7, R8 ;  /* 0x00000007ff087819 */ /* 0x000fe40000011408 */
[----:B------:R-:W-:Y:S02]  /*03d0*/  LOP3.LUT R6, R3, 0x38, R4, 0xf8, !PT ;  /* 0x0000003803067812 */ /* 0x000fe400078ef804 */
[----:B------:R-:W-:Y:S01]  /*03e0*/  LOP3.LUT R3, R0, 0x100, RZ, 0xc0, !PT ;  /* 0x0000010000037812 */ /* 0x000fe200078ec0ff */
[----:B------:R-:W-:Y:S01]  /*03f0*/  IMAD R0, R8, 0x2, R13 ;  /* 0x0000000208007824 */ /* 0x000fe200078e020d */
[----:B------:R-:W-:Y:S02]  /*0400*/  LOP3.LUT R4, R9, 0x1, RZ, 0xc0, !PT ;  /* 0x0000000109047812 */ /* 0x000fe400078ec0ff */
[----:B------:R-:W-:Y:S01]  /*0410*/  LOP3.LUT R14, R3, 0xe0, R7, 0xf8, !PT ;  /* 0x000000e0030e7812 */ /* 0x000fe200078ef807 */
[----:B------:R-:W-:Y:S01]  /*0420*/  IMAD.U32 R234, R0, 0x200, R2 ;  /* 0x0000020000ea7824 */ /* 0x000fe200078e0002 */
[----:B------:R-:W-:-:S02]  /*0430*/  LOP3.LUT R3, R17, 0x7ffffffc, RZ, 0xc0, !PT ;  /* 0x7ffffffc11037812 */ /* 0x000fc400078ec0ff */
[----:B------:R-:W-:Y:S01]  /*0440*/  ISETP.NE.U32.AND P1, PT, R4, 0x1, PT ;  /* 0x000000010400780c */ /* 0x000fe20003f25070 */
[----:B------:R-:W-:Y:S01]  /*0450*/  IMAD.SHL.U32 R4, R9, 0x20, RZ ;  /* 0x0000002009047824 */ /* 0x000fe200078e00ff */
[----:B------:R-:W-:Y:S01]  /*0460*/  LOP3.LUT R10, R6, R5, RZ, 0x3c, !PT ;  /* 0x00000005060a7212 */ /* 0x000fe200078e3cff */
[----:B------:R-:W-:Y:S01]  /*0470*/  IMAD.IADD R17, R12, 0x1, -R3 ;  /* 0x000000010c117824 */ /* 0x000fe200078e0a03 */
[--C-:B------:R-:W-:Y:S01]  /*0480*/  SHF.R.S32.HI R2, RZ, 0x5, R11.reuse ;  /* 0x00000005ff027819 */ /* 0x100fe2000001140b */
[----:B------:R-:W-:Y:S01]  /*0490*/  IMAD.SHL.U32 R3, R8, 0x10, RZ ;  /* 0x0000001008037824 */ /* 0x000fe200078e00ff */
[----:B------:R-:W-:Y:S02]  /*04a0*/  SHF.R.S32.HI R5, RZ, 0x1f, R11 ;  /* 0x0000001fff057819 */ /* 0x000fe4000001140b */
[----:B------:R-:W-:Y:S02]  /*04b0*/  LOP3.LUT R0, R15, 0xfffffff0, RZ, 0xc0, !PT ;  /* 0xfffffff00f007812 */ /* 0x000fe400078ec0ff */
[----:B------:R-:W-:-:S02]  /*04c0*/  LOP3.LUT R4, R4, 0xe0, RZ, 0xc0, !PT ;  /* 0x000000e004047812 */ /* 0x000fc400078ec0ff */
[-C--:B------:R-:W-:Y:S01]  /*04d0*/  LEA.HI R5, R5, R2.reuse, RZ, 0x2 ;  /* 0x0000000205057211 */ /* 0x080fe200078f10ff */
[----:B------:R-:W-:Y:S01]  /*04e0*/  IMAD.IADD R0, R12, 0x1, -R0 ;  /* 0x000000010c007824 */ /* 0x000fe200078e0a00 */
[----:B------:R-:W-:Y:S02]  /*04f0*/  LEA.HI R6, R11, R2, RZ, 0x1 ;  /* 0x000000020b067211 */ /* 0x000fe400078f08ff */
[----:B------:R-:W-:Y:S01]  /*0500*/  LEA.HI R7, R16, R12, RZ, 0x6 ;  /* 0x0000000c10077211 */ /* 0x000fe200078f30ff */
[----:B------:R-:W-:Y:S01]  /*0510*/  IMAD.SHL.U32 R12, R12, 0x2, RZ ;  /* 0x000000020c0c7824 */ /* 0x000fe200078e00ff */
[----:B------:R-:W-:Y:S02]  /*0520*/  LOP3.LUT R15, R4, 0x10, R3, 0xf8, !PT ;  /* 0x00000010040f7812 */ /* 0x000fe400078ef803 */
[----:B------:R-:W-:Y:S02]  /*0530*/  LOP3.LUT R5, R5, 0xfffffffc, RZ, 0xc0, !PT ;  /* 0xfffffffc05057812 */ /* 0x000fe400078ec0ff */
[----:B------:R-:W-:-:S02]  /*0540*/  LOP3.LUT R4, R6, 0x3ffffe, RZ, 0xc0, !PT ;  /* 0x003ffffe06047812 */ /* 0x000fc400078ec0ff */
[----:B------:R-:W-:Y:S01]  /*0550*/  LOP3.LUT R8, R3, 0x6, R12, 0xf8, !PT ;  /* 0x0000000603087812 */ /* 0x000fe200078ef80c */
[C---:B------:R-:W-:Y:S01]  /*0560*/  IMAD.IADD R12, R2.reuse, 0x1, -R5 ;  /* 0x00000001020c7824 */ /* 0x040fe200078e0a05 */
[----:B------:R-:W-:Y:S01]  /*0570*/  SHF.R.S32.HI R6, RZ, 0x1f, R0 ;  /* 0x0000001fff067819 */ /* 0x000fe20000011400 */
[C---:B------:R-:W-:Y:S01]  /*0580*/  IMAD.IADD R16, R2.reuse, 0x1, -R4 ;  /* 0x0000000102107824 */ /* 0x040fe200078e0a04 */
[----:B------:R-:W-:Y:S01]  /*0590*/  SHF.R.S32.HI R3, RZ, 0x6, R7 ;  /* 0x00000006ff037819 */ /* 0x000fe20000011407 */
[----:B------:R-:W-:Y:S01]  /*05a0*/  IMAD.SHL.U32 R2, R2, 0x8, RZ ;  /* 0x0000000802027824 */ /* 0x000fe200078e00ff */
[----:B------:R-:W-:Y:S01]  /*05b0*/  LEA.HI R226, R6, R0, RZ, 0x3 ;  /* 0x0000000006e27211 */ /* 0x000fe200078f18ff */
[----:B------:R1:W-:Y:S01]  /*05c0*/  STL [R1+0x4], R8 ;  /* 0x0000040801007387 */ /* 0x0003e20000100800 */
[----:B------:R-:W-:Y:S01]  /*05d0*/  LOP3.LUT P0, RZ, R0, 0x4, RZ, 0xc0, !PT ;  /* 0x0000000400ff7812 */ /* 0x000fe2000780c0ff */
[----:B------:R-:W-:Y:S01]  /*05e0*/  IMAD R237, R3, 0x200, R10 ;  /* 0x0000020003ed7824 */ /* 0x000fe200078e020a */
[----:B------:R-:W-:Y:S01]  /*05f0*/  LOP3.LUT R11, R2, 0x38, RZ, 0xc0, !PT ;  /* 0x00000038020b7812 */ /* 0x000fe200078ec0ff */
[----:B------:R-:W-:Y:S01]  /*0600*/  IMAD.SHL.U32 R5, R0, 0x20, RZ ;  /* 0x0000002000057824 */ /* 0x000fe200078e00ff */
[----:B------:R-:W-:Y:S01]  /*0610*/  LOP3.LUT R2, R226, 0xfffffff8, RZ, 0xc0, !PT ;  /* 0xfffffff8e2027812 */ /* 0x000fe200078ec0ff */
[----:B------:R-:W-:Y:S01]  /*0620*/  IMAD.SHL.U32 R7, R0, 0x4, RZ ;  /* 0x0000000400077824 */ /* 0x000fe200078e00ff */
[----:B------:R-:W-:Y:S01]  /*0630*/  LOP3.LUT P2, RZ, R9, 0x2, RZ, 0xc0, !PT ;  /* 0x0000000209ff7812 */ /* 0x000fe2000784c0ff */
[----:B------:R-:W-:Y:S01]  /*0640*/  IMAD.SHL.U32 R4, R13, 0x20, RZ ;  /* 0x000000200d047824 */ /* 0x000fe200078e00ff */
[----:B------:R-:W-:Y:S01]  /*0650*/  SEL R225, R224, 0xffffffe0, !P3 ;  /* 0xffffffe0e0e17807 */ /* 0x000fe20005800000 */
[----:B------:R-:W-:Y:S01]  /*0660*/  IMAD.IADD R2, R0, 0x1, -R2 ;  /* 0x0000000100027824 */ /* 0x000fe200078e0a02 */
[----:B------:R-:W-:Y:S01]  /*0670*/  SEL R231, R227, 0xffffffc0, !P3 ;  /* 0xffffffc0e3e77807 */ /* 0x000fe20005800000 */
[C---:B------:R-:W-:Y:S01]  /*0680*/  IMAD.SHL.U32 R0, R9.reuse, 0x40, RZ ;  /* 0x0000004009007824 */ /* 0x040fe200078e00ff */
[----:B------:R-:W-:Y:S01]  /*0690*/  LOP3.LUT R4, R4, 0x20, RZ, 0xc0, !PT ;  /* 0x0000002004047812 */ /* 0x000fe200078ec0ff */
[----:B------:R-:W-:Y:S01]  /*06a0*/  IMAD.SHL.U32 R6, R9, 0x4, RZ ;  /* 0x0000000409067824 */ /* 0x000fe200078e00ff */
[----:B------:R-:W-:Y:S01]  /*06b0*/  LOP3.LUT P6, RZ, R2, 0x2, RZ, 0xc0, !PT ;  /* 0x0000000202ff7812 */ /* 0x000fe200078cc0ff */
[----:B------:R-:W-:Y:S01]  /*06c0*/  IMAD.SHL.U32 R226, R226, 0x40, RZ ;  /* 0x00000040e2e27824 */ /* 0x000fe200078e00ff */
[----:B------:R-:W-:-:S02]  /*06d0*/  LOP3.LUT R0, R0, 0x1c0, RZ, 0xc0, !PT ;  /* 0x000001c000007812 */ /* 0x000fc400078ec0ff */
[C---:B------:R-:W-:Y:S01]  /*06e0*/  LOP3.LUT P5, RZ, R2.reuse, 0x4, RZ, 0xc0, !PT ;  /* 0x0000000402ff7812 */ /* 0x040fe200078ac0ff */
[----:B------:R-:W-:Y:S01]  /*06f0*/  IMAD.SHL.U32 R2, R2, 0x40, RZ ;  /* 0x0000004002027824 */ /* 0x000fe200078e00ff */
[----:B------:R-:W-:Y:S02]  /*0700*/  LOP3.LUT R226, R226, 0xfffffe00, RZ, 0xc0, !PT ;  /* 0xfffffe00e2e27812 */ /* 0x000fe400078ec0ff */
[----:B------:R-:W-:Y:S01]  /*0710*/  SEL R250, R250, 0x240, !P1 ;  /* 0x00000240fafa7807 */ /* 0x000fe20004800000 */
[----:B-1----:R-:W-:Y:S01]  /*0720*/  IMAD.SHL.U32 R8, R3, 0x8, RZ ;  /* 0x0000000803087824 */ /* 0x002fe200078e00ff */
[----:B------:R-:W-:Y:S01]  /*0730*/  LOP3.LUT R2, R2, 0x1c0, RZ, 0xc0, !PT ;  /* 0x000001c002027812 */ /* 0x000fe200078ec0ff */
[----:B------:R-:W-:Y:S01]  /*0740*/  IMAD.SHL.U32 R3, R13, 0x8, RZ ;  /* 0x000000080d037824 */ /* 0x000fe200078e00ff */
[----:B------:R-:W-:Y:S02]  /*0750*/  SEL R227, R227, 0xffffffc0, !P5 ;  /* 0xffffffc0e3e37807 */ /* 0x000fe40006800000 */
[----:B------:R-:W-:-:S02]  /*0760*/  LOP3.LUT R9, R4, 0x18, R8, 0xf8, !PT ;  /* 0x0000001804097812 */ /* 0x000fc400078ef808 */
        /* <DEDUP_REMOVED lines=23> */
[C---:B------:R-:W-:Y:S01]  /*08e0*/  IMAD R9, R12.reuse, 0x10, R4 ;  /* 0x000000100c097824 */ /* 0x040fe200078e0204 */
[----:B------:R-:W-:Y:S01]  /*08f0*/  LEA R237, R237, UR4, 0x1 ;  /* 0x00000004eded7c11 */ /* 0x000fe2000f8e08ff */
        /* <DEDUP_REMOVED lines=28> */
[----:B------:R-:W-:Y:S02]  /*0ac0*/  IMAD.IADD R231, R229, 0x1, R231 ;  /* 0x00000001e5e77824 */ /* 0x000fe400078e02e7 */
[----:B------:R-:W-:Y:S02]  /*0ad0*/  IMAD.IADD R225, R225, 0x1, R3 ;  /* 0x00000001e1e17824 */ /* 0x000fe400078e0203 */
[----:B------:R-:W-:-:S02]  /*0ae0*/  IMAD.IADD R250, R250, 0x1, R249 ;  /* 0x00000001fafa7824 */ /* 0x000fc400078e02f9 */
[----:B------:R-:W-:Y:S02]  /*0af0*/  VIADD R236, R235, 0x800 ;  /* 0x00000800ebec7836 */ /* 0x000fe40000000000 */
[----:B-1----:R-:W-:-:S07]  /*0b00*/  IMAD.IADD R227, R224, 0x1, R227 ;  /* 0x00000001e0e37824 */ /* 0x002fce00078e02e3 */
.L_x_304:
        /* <DEDUP_REMOVED lines=16> */
[----:B-12---:R-:W-:Y:S01]  /*0c10*/  IMAD.U32 R4, RZ, RZ, UR6 ;  /* 0x00000006ff047e24 */ /* 0x006fe2000f8e00ff */
        /* <DEDUP_REMOVED lines=50> */
.L_x_282:
        /* <DEDUP_REMOVED lines=103> */
[----:B------:R-:W-:Y:S01]  /*15b0*/  @!UP2 UIADD3 UR48, UR41, UR33, URZ ;  /* 0x000000212930a290 */ /* 0x000fe2000fffe03f */
[----:B------:R-:W-:Y:S01]  /*15c0*/  @UP1 ULDC.64 UR30, c[0x0][0x248] ;  /* 0x00009200001e1ab9 */ /* 0x000fe20000000a00 */
[----:B------:R-:W-:Y:S01]  /*15d0*/  @UP1 ULDC.64 UR26, c[0x0][0x250] ;  /* 0x00009400001a1ab9 */ /* 0x000fe20000000a00 */
[----:B------:R-:W-:Y:S01]  /*15e0*/  UIMAD.WIDE.U32 UR32, UR10, UR14, URZ ;  /* 0x0000000e0a2072a5 */ /* 0x000fe2000f8e003f */
[----:B------:R-:W-:Y:S01]  /*15f0*/  IMAD.MOV.U32 R6, RZ, RZ, R0 ;  /* 0x000000ffff067224 */ /* 0x000fe200078e0000 */
[----:B------:R-:W-:-:S02]  /*1600*/  @UP2 UIADD3 UR46, UR13, UR12, URZ ;  /* 0x0000000c0d2e2290 */ /* 0x000fc4000fffe03f */
[----:B------:R-:W-:Y:S02]  /*1610*/  UIMAD UR14, UR10, UR16, UR11 ;  /* 0x000000100a0e72a4 */ /* 0x000fe4000f8e020b */
[----:B------:R-:W-:Y:S01]  /*1620*/  @UP1 UIMAD.WIDE.U32 UR12, UR29, UR30, URZ ;  /* 0x0000001e1d0c12a5 */ /* 0x000fe2000f8e003f */
[----:B------:R-:W-:Y:S01]  /*1630*/  @!P2 IADD3 R6, -R6, RZ, RZ ;  /* 0x000000ff0606a210 */ /* 0x000fe20007ffe1ff */
[----:B------:R-:W-:Y:S01]  /*1640*/  @UP1 UIMAD.WIDE.U32 UR10, UR35, UR26, URZ ;  /* 0x0000001a230a12a5 */ /* 0x000fe2000f8e003f */
[----:B------:R-:W-:Y:S01]  /*1650*/  @!P3 LOP3.LUT R6, RZ, R8, RZ, 0x33, !PT ;  /* 0x00000008ff06b212 */ /* 0x000fe200078e33ff */
[----:B------:R-:W-:Y:S02]  /*1660*/  @!UP3 UIMAD UR17, UR45, UR58, UR53 ;  /* 0x0000003a2d11b2a4 */ /* 0x000fe4000f8e0235 */
[----:B------:R-:W-:Y:S02]  /*1670*/  UIMAD UR47, UR53, UR59, URZ ;  /* 0x0000003b352f72a4 */ /* 0x000fe4000f8e023f */
[----:B------:R-:W-:-:S02]  /*1680*/  @UP1 UIMAD UR18, UR29, UR31, URZ ;  /* 0x0000001f1d1212a4 */ /* 0x000fc4000f8e023f */
[----:B------:R-:W-:Y:S02]  /*1690*/  @UP1 UIMAD UR16, UR35, UR27, URZ ;  /* 0x0000001b231012a4 */ /* 0x000fe4000f8e023f */
[----:B------:R-:W-:Y:S02]  /*16a0*/  @!UP3 UIMAD UR21, UR17, UR50, URZ ;  /* 0x000000321115b2a4 */ /* 0x000fe4000f8e023f */
[----:B------:R-:W-:Y:S02]  /*16b0*/  USEL UR50, UR34, URZ, UP4 ;  /* 0x0000003f22327287 */ /* 0x000fe4000a000000 */
[----:B------:R-:W-:Y:S02]  /*16c0*/  USHF.R.S32.HI UR51, URZ, 0x1f, UR47 ;  /* 0x0000001f3f337899 */ /* 0x000fe4000801142f */
[----:B------:R-:W-:Y:S02]  /*16d0*/  @UP1 UIADD3 UR29, UR11, UR16, URZ ;  /* 0x000000100b1d1290 */ /* 0x000fe4000fffe03f */
[----:B------:R-:W-:-:S02]  /*16e0*/  USEL UR49, UR49, URZ, UP4 ;  /* 0x0000003f31317287 */ /* 0x000fc4000a000000 */
        /* <DEDUP_REMOVED lines=17> */
.L_x_284:
        /* <DEDUP_REMOVED lines=13> */
.L_x_285:
        /* <DEDUP_REMOVED lines=11> */
.L_x_286:
[----:B------:R-:W-:-:S04]  /*1980*/  UIMAD UR6, UR45, UR58, UR53 ;  /* 0x0000003a2d0672a4 */ /* 0x000fc8000f8e0235 */
[----:B------:R-:W-:-:S12]  /*1990*/  UIMAD UR6, UR6, UR56, URZ ;  /* 0x00000038060672a4 */ /* 0x000fd8000f8e023f */
.L_x_287:
[----:B------:R-:W1:Y:S01]  /*19a0*/  S2R R19, SR_TID.X ;  /* 0x0000000000137919 */ /* 0x000e620000002100 */
[----:B------:R-:W2:Y:S01]  /*19b0*/  LDC.64 R12, c[0x0][0x420] ;  /* 0x00010800ff0c7b82 */ /* 0x000ea20000000a00 */
[----:B------:R-:W-:Y:S01]  /*19c0*/  UIADD3 UR42, UR15, UR6, URZ ;  /* 0x000000060f2a7290 */ /* 0x000fe2000fffe03f */
[----:B------:R-:W-:Y:S01]  /*19d0*/  BSSY B1, `(.L_x_283) ;  /* 0x0000521000017945 */ /* 0x000fe20003800000 */
[----:B------:R-:W-:Y:S01]  /*19e0*/  UIADD3 UR6, -UR5, UR7, UR24 ;  /* 0x0000000705067290 */ /* 0x000fe2000fffe118 */
[----:B------:R-:W-:Y:S01]  /*19f0*/  ULDC UR43, c[0x0][0x398] ;  /* 0x0000e600002b7ab9 */ /* 0x000fe20000000800 */
[----:B------:R-:W-:Y:S02]  /*1a00*/  UIMAD UR14, UR59, UR58, URZ ;  /* 0x0000003a3b0e72a4 */ /* 0x000fe4000f8e023f */
[----:B------:R-:W-:Y:S02]  /*1a10*/  UIADD3 UR6, UR6, -UR43, URZ ;  /* 0x8000002b06067290 */ /* 0x000fe4000fffe03f */
[----:B------:R-:W-:-:S02]  /*1a20*/  UIADD3 UR39, UR15, UR21, URZ ;  /* 0x000000150f277290 */ /* 0x000fc4000fffe03f */
[----:B------:R-:W-:Y:S01]  /*1a30*/  USHF.R.S32.HI UR18, URZ, 0x1f, UR53 ;  /* 0x0000001f3f127899 */ /* 0x000fe20008011435 */
[----:B------:R-:W-:Y:S01]  /*1a40*/  ULDC.64 UR12, c[0x0][0x428] ;  /* 0x00010a00000c7ab9 */ /* 0x000fe20000000a00 */
[----:B------:R-:W-:Y:S02]  /*1a50*/  ULDC.64 UR16, c[0x0][0x258] ;  /* 0x0000960000107ab9 */ /* 0x000fe40000000a00 */
[----:B------:R-:W-:Y:S01]  /*1a60*/  UIMAD UR11, UR18, UR12, URZ ;  /* 0x0000000c120b72a4 */ /* 0x000fe2000f8e023f */
[----:B------:R-:W-:Y:S01]  /*1a70*/  ULDC.64 UR58, c[0x0][0x2b0] ;  /* 0x0000ac00003a7ab9 */ /* 0x000fe20000000a00 */
[----:B------:R-:W-:Y:S02]  /*1a80*/  ULDC.64 UR40, c[0x0][0x210] ;  /* 0x0000840000287ab9 */ /* 0x000fe40000000a00 */
[----:B------:R-:W-:Y:S02]  /*1a90*/  UIMAD UR13, UR53, UR13, UR11 ;  /* 0x0000000d350d72a4 */ /* 0x000fe4000f8e020b */
[----:B------:R-:W-:Y:S01]  /*1aa0*/  UIMAD UR11, UR18, UR16, URZ ;  /* 0x00000010120b72a4 */ /* 0x000fe2000f8e023f */
[----:B--2---:R-:W-:-:S03]  /*1ab0*/  IMAD R14, R12, UR19, RZ ;  /* 0x000000130c0e7c24 */ /* 0x004fc6000f8e02ff */
[----:B------:R-:W-:Y:S01]  /*1ac0*/  UIMAD UR17, UR53, UR17, UR11 ;  /* 0x00000011351172a4 */ /* 0x000fe2000f8e020b */
[----:B------:R-:W-:Y:S01]  /*1ad0*/  IMAD R14, R13, UR15, R14 ;  /* 0x0000000f0d0e7c24 */ /* 0x000fe2000f8e020e */
[----:B-1----:R-:W-:-:S04]  /*1ae0*/  SHF.R.S32.HI R15, RZ, 0x1f, R19 ;  /* 0x0000001fff0f7819 */ /* 0x002fc80000011413 */
[----:B------:R-:W-:-:S04]  /*1af0*/  LEA.HI R0, R15, R19, RZ, 0x3 ;  /* 0x000000130f007211 */ /* 0x000fc800078f18ff */
[----:B------:R-:W-:Y:S02]  /*1b00*/  LOP3.LUT R4, R0, 0xfffffff8, RZ, 0xc0, !PT ;  /* 0xfffffff800047812 */ /* 0x000fe400078ec0ff */
[----:B------:R-:W-:-:S03]  /*1b10*/  SHF.R.S32.HI R0, RZ, 0x3, R0 ;  /* 0x00000003ff007819 */ /* 0x000fc60000011400 */
[----:B------:R-:W-:Y:S01]  /*1b20*/  IMAD.IADD R17, R19, 0x1, -R4 ;  /* 0x0000000113117824 */ /* 0x000fe200078e0a04 */
[----:B------:R-:W-:Y:S02]  /*1b30*/  SHF.R.S32.HI R20, RZ, 0x1f, R0 ;  /* 0x0000001fff147819 */ /* 0x000fe40000011400 */
[----:B------:R-:W-:Y:S01]  /*1b40*/  IADD3 R7, P1, R0, UR15, RZ ;  /* 0x0000000f00077c10 */ /* 0x000fe2000ff3e0ff */
[----:B------:R-:W-:-:S03]  /*1b50*/  IMAD.SHL.U32 R4, R17, 0x8, RZ ;  /* 0x0000000811047824 */ /* 0x000fc600078e00ff */
[----:B------:R-:W-:Y:S01]  /*1b60*/  IADD3.X R8, R20, UR19, RZ, P1, !PT ;  /* 0x0000001314087c10 */ /* 0x000fe20008ffe4ff */
[----:B------:R-:W-:Y:S01]  /*1b70*/  ULDC.64 UR18, c[0x0][0x400] ;  /* 0x0001000000127ab9 */ /* 0x000fe20000000a00 */
[----:B------:R-:W-:-:S03]  /*1b80*/  SHF.R.S32.HI R5, RZ, 0x1f, R4 ;  /* 0x0000001fff057819 */ /* 0x000fc60000011404 */
[----:B------:R-:W-:Y:S02]  /*1b90*/  IMAD R10, R8, UR36, RZ ;  /* 0x00000024080a7c24 */ /* 0x000fe4000f8e02ff */
[----:B------:R-:W-:-:S04]  /*1ba0*/  IMAD.WIDE.U32 R8, R7, UR36, R4 ;  /* 0x0000002407087c25 */ /* 0x000fc8000f8e0004 */
[----:B------:R-:W-:Y:S01]  /*1bb0*/  IMAD R7, R7, UR37, R10 ;  /* 0x0000002507077c24 */ /* 0x000fe2000f8e020a */
[----:B------:R-:W-:-:S04]  /*1bc0*/  IADD3 R10, P1, R8, UR52, RZ ;  /* 0x00000034080a7c10 */ /* 0x000fc8000ff3e0ff */
[----:B------:R-:W-:Y:S01]  /*1bd0*/  IADD3.X R11, R9, UR22, R7, P1, !PT ;  /* 0x00000016090b7c10 */ /* 0x000fe20008ffe407 */
[----:B------:R-:W-:Y:S01]  /*1be0*/  USHF.R.S32.HI UR22, URZ, 0x1f, UR6 ;  /* 0x0000001f3f167899 */ /* 0x000fe20008011406 */
[----:B------:R-:W-:Y:S01]  /*1bf0*/  IADD3 R8, P1, R4, UR10, RZ ;  /* 0x0000000a04087c10 */ /* 0x000fe2000ff3e0ff */
[----:B------:R-:W-:Y:S01]  /*1c00*/  USHF.L.U32 UR10, UR14, 0x6, URZ ;  /* 0x000000060e0a7899 */ /* 0x000fe2000800063f */
[----:B------:R-:W-:Y:S01]  /*1c10*/  LEA.HI R7, R15, R19, RZ, 0x5 ;  /* 0x000000130f077211 */ /* 0x000fe200078f28ff */
[----:B------:R-:W-:Y:S01]  /*1c20*/  ULEA.HI UR22, UR22, UR6, URZ, 0x6 ;  /* 0x0000000616167291 */ /* 0x000fe2000f8f303f */
[----:B------:R-:W-:Y:S01]  /*1c30*/  IADD3.X R9, R5, UR48, RZ, P1, !PT ;  /* 0x0000003005097c10 */ /* 0x000fe20008ffe4ff */
[----:B------:R-:W-:Y:S01]  /*1c40*/  UIADD3 UR21, UP2, UP0, UR32, UR10, UR47 ;  /* 0x0000000a20157290 */ /* 0x000fe2000f85e02f */
[----:B------:R-:W-:Y:S01]  /*1c50*/  LOP3.LUT R16, R7, 0xffffffe0, RZ, 0xc0, !PT ;  /* 0xffffffe007107812 */ /* 0x000fe200078ec0ff */
[----:B------:R-:W-:Y:S01]  /*1c60*/  USHF.R.S32.HI UR10, URZ, 0x1f, UR10 ;  /* 0x0000001f3f0a7899 */ /* 0x000fe2000801140a */
[----:B------:R-:W-:Y:S01]  /*1c70*/  SHF.R.S32.HI R7, RZ, 0x5, R7 ;  /* 0x00000005ff077819 */ /* 0x000fe20000011407 */
[----:B------:R-:W-:Y:S01]  /*1c80*/  IMAD.WIDE.U32 R8, R12, UR15, R8 ;  /* 0x0000000f0c087c25 */ /* 0x000fe2000f8e0008 */
[----:B------:R-:W-:-:S02]  /*1c90*/  USHF.R.S32.HI UR22, URZ, 0x6, UR22 ;  /* 0x000000063f167899 */ /* 0x000fc40008011416 */
[----:B------:R-:W-:Y:S01]  /*1ca0*/  UIADD3.X UR6, UR44, UR10, UR51, UP2, UP0 ;  /* 0x0000000a2c067290 */ /* 0x000fe200097e0433 */
[----:B------:R-:W-:Y:S01]  /*1cb0*/  IMAD.IADD R16, R19, 0x1, -R16 ;  /* 0x0000000113107824 */ /* 0x000fe200078e0a10 */
[----:B------:R-:W-:Y:S01]  /*1cc0*/  UISETP.LT.AND UP0, UPT, URZ, UR22, UPT ;  /* 0x000000163f00728c */ /* 0x000fe2000bf01270 */
[----:B------:R-:W-:Y:S01]  /*1cd0*/  IMAD.U32 R15, RZ, RZ, UR12 ;  /* 0x0000000cff0f7e24 */ /* 0x000fe2000f8e00ff */
[----:B------:R-:W-:Y:S01]  /*1ce0*/  UIADD3 UR12, UP3, UP2, UR50, UR21, UR54 ;  /* 0x00000015320c7290 */ /* 0x000fe2000fa7e036 */
[----:B------:R-:W-:Y:S01]  /*1cf0*/  IMAD.IADD R9, R9, 0x1, R14 ;  /* 0x0000000109097824 */ /* 0x000fe200078e020e */
[----:B------:R-:W-:Y:S01]  /*1d00*/  USEL UR22, URZ, UR22, !UP0 ;  /* 0x000000163f167287 */ /* 0x000fe2000c000000 */
[----:B------:R-:W-:Y:S01]  /*1d10*/  IMAD.U32 R14, RZ, RZ, UR16 ;  /* 0x00000010ff0e7e24 */ /* 0x000fe2000f8e00ff */
[----:B------:R-:W-:Y:S01]  /*1d20*/  UIADD3.X UR6, UR49, UR6, UR46, UP3, UP2 ;  /* 0x0000000631067290 */ /* 0x000fe20009fe442e */
[----:B------:R-:W-:Y:S01]  /*1d30*/  IMAD R7, R7, UR14, R16 ;  /* 0x0000000e07077c24 */ /* 0x000fe2000f8e0210 */
[----:B------:R-:W-:Y:S01]  /*1d40*/  UISETP.GT.AND UP0, UPT, UR38, UR22, UPT ;  /* 0x000000162600728c */ /* 0x000fe2000bf04270 */
[----:B------:R-:W-:Y:S01]  /*1d50*/  IMAD.WIDE.U32 R10, R14, UR53, R10 ;  /* 0x000000350e0a7c25 */ /* 0x000fe2000f8e000a */
[----:B------:R-:W-:-:S02]  /*1d60*/  UIMAD.WIDE UR10, UR39, 0x4, UR58 ;  /* 0x00000004270a78a5 */ /* 0x000fc4000f8e023a */
[----:B------:R-:W-:Y:S01]  /*1d70*/  IADD3 R14, P1, R7, UR12, RZ ;  /* 0x0000000c070e7c10 */ /* 0x000fe2000ff3e0ff */
[----:B------:R-:W-:Y:S01]  /*1d80*/  IMAD.WIDE.U32 R8, R15, UR53, R8 ;  /* 0x000000350f087c25 */ /* 0x000fe2000f8e0008 */
[----:B------:R-:W-:Y:S01]  /*1d90*/  ULDC.64 UR58, c[0x0][0x478] ;  /* 0x00011e00003a7ab9 */ /* 0x000fe20000000a00 */
[----:B------:R-:W-:Y:S01]  /*1da0*/  ULDC.64 UR32, c[0x0][0x3e0] ;  /* 0x0000f80000207ab9 */ /* 0x000fe20000000a00 */
[----:B------:R-:W-:Y:S01]  /*1db0*/  LEA.HI.X.SX32 R16, R7, UR6, 0x1, P1 ;  /* 0x0000000607107c11 */ /* 0x000fe200088f0eff */
[----:B------:R-:W-:Y:S01]  /*1dc0*/  VIADD R9, R9, UR13 ;  /* 0x0000000d09097c36 */ /* 0x000fe20008000000 */
[----:B------:R-:W-:Y:S01]  /*1dd0*/  LEA R238, P1, R14, UR18, 0x2 ;  /* 0x000000120eee7c11 */ /* 0x000fe2000f8210ff */
[-C--:B------:R-:W-:Y:S01]  /*1de0*/  IMAD R15, R20, R12.reuse, RZ ;  /* 0x0000000c140f7224 */ /* 0x080fe200078e02ff */
[----:B------:R-:W-:Y:S01]  /*1df0*/  UIMAD.WIDE UR12, UR42, 0x4, UR58 ;  /* 0x000000042a0c78a5 */ /* 0x000fe2000f8e023a */
[----:B------:R-:W-:Y:S01]  /*1e00*/  IMAD.WIDE.U32 R8, R0, R12, R8 ;  /* 0x0000000c00087225 */ /* 0x000fe200078e0008 */
[----:B------:R-:W-:Y:S01]  /*1e10*/  LEA.HI.X R239, R14, UR19, R16, 0x2, P1 ;  /* 0x000000130eef7c11 */ /* 0x000fe200088f1410 */
[----:B------:R-:W-:Y:S01]  /*1e20*/  UIADD3 UR6, UR38, -0x1, URZ ;  /* 0xffffffff26067890 */ /* 0x000fe2000fffe03f */
[----:B------:R-:W-:Y:S01]  /*1e30*/  PLOP3.LUT P1, PT, PT, PT, UP0, 0x80, 0x0 ;  /* 0x000000000000781c */ /* 0x000fe20003f2f008 */
[----:B------:R-:W-:Y:S01]  /*1e40*/  IMAD R15, R0, R13, R15 ;  /* 0x0000000d000f7224 */ /* 0x000fe200078e020f */
[----:B------:R-:W-:Y:S01]  /*1e50*/  LEA R242, P3, R10, UR40, 0x1 ;  /* 0x000000280af27c11 */ /* 0x000fe2000f8608ff */
[----:B------:R-:W-:Y:S01]  /*1e60*/  VIADD R11, R11, UR17 ;  /* 0x000000110b0b7c36 */ /* 0x000fe20008000000 */
[----:B------:R-:W-:Y:S01]  /*1e70*/  LEA R240, P2, R8, UR32, 0x1 ;  /* 0x0000002008f07c11 */ /* 0x000fe2000f8408ff */
[----:B------:R-:W-:Y:S01]  /*1e80*/  IMAD.IADD R7, R9, 0x1, R15 ;  /* 0x0000000109077824 */ /* 0x000fe200078e020f */
[----:B------:R-:W-:Y:S01]  /*1e90*/  UMOV UR17, UR10 ;  /* 0x0000000a00117c82 */ /* 0x000fe20008000000 */
[----:B------:R-:W-:Y:S01]  /*1ea0*/  UMOV UR16, UR11 ;  /* 0x0000000b00107c82 */ /* 0x000fe20008000000 */
[----:B------:R-:W-:Y:S01]  /*1eb0*/  LEA.HI.X R243, R10, UR41, R11, 0x1, P3 ;  /* 0x000000290af37c11 */ /* 0x000fe200098f0c0b */
[----:B------:R-:W-:Y:S01]  /*1ec0*/  UMOV UR19, UR12 ;  /* 0x0000000c00137c82 */ /* 0x000fe20008000000 */
[----:B------:R-:W-:Y:S01]  /*1ed0*/  LEA.HI.X R241, R8, UR33, R7, 0x1, P2 ;  /* 0x0000002108f17c11 */ /* 0x000fe200090f0c07 */
[----:B------:R-:W-:-:S02]  /*1ee0*/  UMOV UR18, UR13 ;  /* 0x0000000d00127c82 */ /* 0x000fc40008000000 */
[----:B------:R-:W-:Y:S05]  /*1ef0*/  @P1 BRA `(.L_x_288) ;  /* 0x0000000400481947 */ /* 0x000fea0003800000 */
        /* <DEDUP_REMOVED lines=27> */
.L_x_289:
        /* <DEDUP_REMOVED lines=13> */
.L_x_290:
        /* <DEDUP_REMOVED lines=42> */
.L_x_288:
        /* <DEDUP_REMOVED lines=33> */
.L_x_293:
[----:B------:R-:W-:Y:S05]  /*2630*/  BSYNC B0 ;  /* 0x0000000000007941 */ /* 0x000fea0003800000 */
.L_x_292:
        /* <DEDUP_REMOVED lines=60> */
[C---:B------:R-:W-:Y:S01]  /*2a00*/  SHF.L.U64.HI R7, R44.reuse, 0x2, R246 ;  /* 0x000000022c077819 */ /* 0x040fe200000102f6 */
        /* <DEDUP_REMOVED lines=14> */
[----:B------:R-:W-:Y:S01]  /*2af0*/  IADD3 R0, P1, R0, UR24, RZ ;  /* 0x0000001800007c10 */ /* 0x000fe2000ff3e0ff */
[----:B------:R-:W-:Y:S01]  /*2b00*/  ULDC.64 UR10, c[0x0][0x260] ;  /* 0x00009800000a7ab9 */ /* 0x000fe20000000a00 */
[----:B------:R-:W-:-:S03]  /*2b10*/  MOV R7, UR24 ;  /* 0x0000001800077c02 */ /* 0x000fc60008000f00 */
[----:B------:R-:W-:Y:S01]  /*2b20*/  IMAD.WIDE.U32 R4, R0, UR30, R4 ;  /* 0x0000001e00047c25 */ /* 0x000fe2000f8e0004 */
[----:B------:R-:W-:Y:S02]  /*2b30*/  LEA.HI.X.SX32 R7, R7, R20, 0x1, P1 ;  /* 0x0000001407077211 */ /* 0x000fe400008f0eff */
[----:B------:R-:W-:-:S03]  /*2b40*/  IADD3 R4, P1, R4, UR34, RZ ;  /* 0x0000002204047c10 */ /* 0x000fc6000ff3e0ff */
[----:B------:R-:W-:-:S04]  /*2b50*/  IMAD R7, R7, UR30, RZ ;  /* 0x0000001e07077c24 */ /* 0x000fc8000f8e02ff */
[----:B------:R-:W-:Y:S02]  /*2b60*/  IMAD R7, R0, UR31, R7 ;  /* 0x0000001f00077c24 */ /* 0x000fe4000f8e0207 */
        /* <DEDUP_REMOVED lines=15> */
.L_x_295:
[----:B------:R-:W-:Y:S05]  /*2c60*/  BSYNC B0 ;  /* 0x0000000000007941 */ /* 0x000fea0003800000 */
.L_x_294:
[----:B------:R-:W-:Y:S01]  /*2c70*/  IMAD.MOV.U32 R0, RZ, RZ, 0x20 ;  /* 0x00000020ff007424 */ /* 0x000fe200078e00ff */
[----:B------:R-:W-:Y:S01]  /*2c80*/  LOP3.LUT P1, RZ, R17, 0x2, RZ, 0xc0, !PT ;  /* 0x0000000211ff7812 */ /* 0x000fe2000782c0ff */
[----:B------:R-:W-:Y:S01]  /*2c90*/  IMAD.MOV.U32 R192, RZ, RZ, 0x40 ;  /* 0x00000040ffc07424 */ /* 0x000fe200078e00ff */
[----:B---3--:R-:W-:Y:S01]  /*2ca0*/  LEA R4, R234, UR61, 0x1 ;  /* 0x0000003dea047c11 */ /* 0x008fe2000f8e08ff */
[----:B------:R-:W-:Y:S01]  /*2cb0*/  ULDC UR26, c[0x0][0x398] ;  /* 0x0000e600001a7ab9 */ /* 0x000fe20000000800 */
[----:B------:R-:W-:Y:S01]  /*2cc0*/  SEL R0, R0, 0xffffffe0, !P1 ;  /* 0xffffffe000007807 */ /* 0x000fe20004800000 */
[----:B------:R-:W-:Y:S01]  /*2cd0*/  ULDC UR27, c[0x0][0x2dc] ;  /* 0x0000b700001b7ab9 */ /* 0x000fe20000000800 */
[----:B------:R-:W-:Y:S01]  /*2ce0*/  LEA R180, R234, UR4, 0x1 ;  /* 0x00000004eab47c11 */ /* 0x000fe2000f8e08ff */
[----:B------:R-:W-:Y:S01]  /*2cf0*/  UIADD3 UR10, UR24, UR7, URZ ;  /* 0x00000007180a7290 */ /* 0x000fe2000fffe03f */
[----:B------:R-:W-:Y:S01]  /*2d00*/  IMAD.SHL.U32 R247, R44, 0x4, RZ ;  /* 0x000000042cf77824 */ /* 0x000fe200078e00ff */
        /* <DEDUP_REMOVED lines=34> */
[----:B------:R-:W-:Y:S01]  /*2f30*/  UIADD3 UR24, UR10, -UR43, URZ ;  /* 0x8000002b0a187290 */ /* 0x000fe2000fffe03f */
[----:B------:R-:W0:Y:S01]  /*2f40*/  LDGDEPBAR ;  /* 0x00000000000079af */ /* 0x000e220000000000 */
[----:B------:R-:W-:Y:S01]  /*2f50*/  ULDC UR21, c[0x0][0x39c] ;  /* 0x0000e70000157ab9 */ /* 0x000fe20000000800 */
[----:B------:R-:W-:Y:S02]  /*2f60*/  ULDC UR23, c[0x0][0x2ec] ;  /* 0x0000bb0000177ab9 */ /* 0x000fe40000000800 */
[----:B------:R3:W5:Y:S04]  /*2f70*/  @!P0 LDG.E R244, desc[UR8][R10.64] ;  /* 0x000000080af48981 */ /* 0x000768000c1e1900 */
[----:B------:R3:W5:Y:S01]  /*2f80*/  @!P4 LDG.E R245, desc[UR8][R10.64+0x20] ;  /* 0x000020080af5c981 */ /* 0x000762000c1e1900 */
[----:B------:R-:W-:-:S02]  /*2f90*/  LOP3.LUT P0, RZ, R17, 0x4, RZ, 0xc0, !PT ;  /* 0x0000000411ff7812 */ /* 0x000fc4000780c0ff */
[----:B------:R-:W-:Y:S01]  /*2fa0*/  CS2R R16, SRZ ;  /* 0x0000000000107805 */ /* 0x000fe2000001ff00 */
[----:B------:R-:W-:Y:S01]  /*2fb0*/  UMOV UR13, UR11 ;  /* 0x0000000b000d7c82 */ /* 0x000fe20008000000 */
        /* <DEDUP_REMOVED lines=20> */
.L_x_300:
[----:B------:R-:W0:Y:S01]  /*3100*/  LDGDEPBAR ;  /* 0x00000000000079af */ /* 0x000e220000000000 */
[----:B------:R-:W-:Y:S01]  /*3110*/  LEA R0, R234, UR4, 0x1 ;  /* 0x00000004ea007c11 */ /* 0x000fe2000f8e08ff */
[----:B------:R-:W-:Y:S01]  /*3120*/  USHF.L.U32 UR11, UR6, 0x6, URZ ;  /* 0x00000006060b7899 */ /* 0x000fe2000800063f */
[----:B------:R-:W-:Y:S03]  /*3130*/  UMOV UR10, UR57 ;  /* 0x00000039000a7c82 */ /* 0x000fe60008000000 */
[----:B------:R-:W-:Y:S01]  /*3140*/  UISETP.GE.AND UP0, UPT, UR11, UR24, UPT ;  /* 0x000000180b00728c */ /* 0x000fe2000bf06270 */
[----:B------:R-:W-:Y:S04]  /*3150*/  DEPBAR.LE SB0, 0x0 ;  /* 0x000080000000791a */ /* 0x000fe80000000000 */
[----:B------:R-:W-:Y:S06]  /*3160*/  BAR.SYNC.DEFER_BLOCKING 0x0 ;  /* 0x0000000000007b1d */ /* 0x000fec0000010000 */
[----:B--23--:R-:W-:Y:S04]  /*3170*/  LDSM.16.M88.4 R8, [R2] ;  /* 0x000000000208783b */ /* 0x00cfe80000000200 */
[----:B------:R-:W2:Y:S04]  /*3180*/  LDSM.16.M88.4 R44, [R0+0x10000] ;  /* 0x01000000002c783b */ /* 0x000ea80000000200 */
[----:B------:R-:W-:Y:S04]  /*3190*/  LDSM.16.M88.4 R48, [R224] ;  /* 0x00000000e030783b */ /* 0x000fe80000000200 */
[----:B------:R-:W3:Y:S04]  /*31a0*/  LDSM.16.M88.4 R52, [R229+-0x4000] ;  /* 0xffc00000e534783b */ /* 0x000ee80000000200 */
[----:B------:R-:W-:Y:S04]  /*31b0*/  LDSM.16.M88.4 R56, [R228] ;  /* 0x00000000e438783b */ /* 0x000fe80000000200 */
[----:B------:R-:W4:Y:S04]  /*31c0*/  LDSM.16.M88.4 R60, [R230+-0x4000] ;  /* 0xffc00000e63c783b */ /* 0x000f280000000200 */
[----:B------:R-:W-:Y:S01]  /*31d0*/  LDSM.16.M88.4 R64, [R231+-0x4000] ;  /* 0xffc00000e740783b */ /* 0x000fe20000000200 */
[C---:B-12---:R-:W-:Y:S06]  /*31e0*/  HMMA.16816.F32.BF16 R4, R8.reuse, R44, RZ ;  /* 0x0000002c0804723c */ /* 0x046fec00000418ff */
        /* <DEDUP_REMOVED lines=26> */
[----:B------:R-:W-:Y:S06]  /*3390*/  IADD3 R60, P0, R247, UR19, RZ ;  /* 0x00000013f73c7c10 */ /* 0x000fec000ff1e0ff */
[----:B------:R-:W-:Y:S02]  /*33a0*/  IADD3.X R61, R246, UR18, RZ, P0, !PT ;  /* 0x00000012f63d7c10 */ /* 0x000fe400087fe4ff */
[----:B------:R-:W-:Y:S03]  /*33b0*/  PLOP3.LUT P0, PT, PT, PT, UP0, 0x80, 0x0 ;  /* 0x000000000000781c */ /* 0x000fe60003f0f008 */
[----:B-----5:R-:W5:Y:S02]  /*33c0*/  LDG.E R69, desc[UR8][R60.64] ;  /* 0x000000083c457981 */ /* 0x020f64000c1e1900 */
[C---:B--2---:R-:W-:Y:S02]  /*33d0*/  HMMA.16816.F32.BF16 R4, R44.reuse, R64, R4 ;  /* 0x000000402c04723c */ /* 0x044fe40000041804 */
[----:B------:R2:W5:Y:S04]  /*33e0*/  LDG.E R68, desc[UR8][R60.64+0x20] ;  /* 0x000020083c447981 */ /* 0x000568000c1e1900 */
[----:B------:R-:W-:Y:S01]  /*33f0*/  HMMA.16816.F32.BF16 R8, R44, R66, R8 ;  /* 0x000000422c08723c */ /* 0x000fe20000041808 */
[----:B------:R-:W-:Y:S04]  /*3400*/  LDSM.16.M88.4 R44, [R224+0x4000] ;  /* 0x00400000e02c783b */ /* 0x000fe80000000200 */
[----:B------:R-:W-:Y:S11]  /*3410*/  LDSM.16.M88.4 R64, [R229+-0x2000] ;  /* 0xffe00000e540783b */ /* 0x000ff60000000200 */
[----:B------:R-:W-:Y:S02]  /*3420*/  @!UPT UIADD3 URZ, URZ, URZ, URZ ;  /* 0x0000003f3f3ff290 */ /* 0x000fe4000fffe03f */
[C---:B---3--:R-:W-:Y:S01]  /*3430*/  HMMA.16816.F32.BF16 R4, R48.reuse, R52, R4 ;  /* 0x000000343004723c */ /* 0x048fe20000041804 */
        /* <DEDUP_REMOVED lines=56> */
[----:B------:R-:W-:Y:S01]  /*37c0*/  USHF.L.U32 UR10, UR20, 0x5, URZ ;  /* 0x00000005140a7899 */ /* 0x000fe2000800063f */
[----:B-12---:R-:W-:Y:S01]  /*37d0*/  MOV R11, R52 ;  /* 0x00000034000b7202 */ /* 0x006fe20000000f00 */
[----:B------:R-:W-:Y:S01]  /*37e0*/  UIADD3 UR14, UR11, 0x40, URZ ;  /* 0x000000400b0e7890 */ /* 0x000fe2000fffe03f */
[----:B------:R-:W-:Y:S01]  /*37f0*/  MOV R9, R54 ;  /* 0x0000003600097202 */ /* 0x000fe20000000f00 */
[----:B------:R-:W-:Y:S01]  /*3800*/  IMAD.MOV.U32 R10, RZ, RZ, R53 ;  /* 0x000000ffff0a7224 */ /* 0x000fe200078e0035 */
[----:B------:R-:W-:Y:S01]  /*3810*/  UIADD3 UR12, UR10, UR7, URZ ;  /* 0x000000070a0c7290 */ /* 0x000fe2000fffe03f */
[----:B------:R-:W-:Y:S01]  /*3820*/  MOV R7, R56 ;  /* 0x0000003800077202 */ /* 0x000fe20000000f00 */
[----:B------:R-:W-:Y:S01]  /*3830*/  IMAD.MOV.U32 R8, RZ, RZ, R55 ;  /* 0x000000ffff087224 */ /* 0x000fe200078e0037 */
[----:B------:R-:W-:Y:S01]  /*3840*/  UIADD3 UR15, UR10, 0x20, URZ ;  /* 0x000000200a0f7890 */ /* 0x000fe2000fffe03f */
[----:B------:R-:W-:Y:S01]  /*3850*/  MOV R5, R58 ;  /* 0x0000003a00057202 */ /* 0x000fe20000000f00 */
[----:B------:R-:W-:Y:S01]  /*3860*/  IMAD.MOV.U32 R6, RZ, RZ, R57 ;  /* 0x000000ffff067224 */ /* 0x000fe200078e0039 */
[----:B------:R-:W-:Y:S01]  /*3870*/  UIADD3 UR10, UR13, UR12, -UR5 ;  /* 0x0000000c0d0a7290 */ /* 0x000fe2000fffe805 */
[----:B------:R-:W-:Y:S02]  /*3880*/  IMAD.MOV.U32 R44, RZ, RZ, R59 ;  /* 0x000000ffff2c7224 */ /* 0x000fe400078e003b */
[----:B------:R-:W-:Y:S01]  /*3890*/  IMAD.U32 R0, RZ, RZ, UR15 ;  /* 0x0000000fff007e24 */ /* 0x000fe2000f8e00ff */
[----:B------:R-:W-:Y:S03]  /*38a0*/  UISETP.GE.AND UP0, UPT, UR14, UR10, UPT ;  /* 0x0000000a0e00728c */ /* 0x000fe6000bf06270 */
[----:B------:R-:W-:Y:S01]  /*38b0*/  UMOV UR10, UR13 ;  /* 0x0000000d000a7c82 */ /* 0x000fe20008000000 */
[----:B------:R-:W-:Y:S02]  /*38c0*/  ISETP.LT.AND P0, PT, R0, UR5, PT ;  /* 0x0000000500007c0c */ /* 0x000fe4000bf01270 */
[----:B------:R-:W-:Y:S11]  /*38d0*/  PLOP3.LUT P1, PT, PT, PT, UP0, 0x80, 0x0 ;  /* 0x000000000000781c */ /* 0x000ff60003f2f008 */
[----:B------:R-:W-:Y:S02]  /*38e0*/  @!UPT UIADD3 URZ, URZ, URZ, URZ ;  /* 0x0000003f3f3ff290 */ /* 0x000fe4000fffe03f */
[----:B------:R-:W-:Y:S05]  /*38f0*/  @!P1 BRA P0, `(.L_x_297) ;  /* 0x0000000000b09947 */ /* 0x000fea0000000000 */
.L_x_296:
[----:B------:R-:W3:Y:S01]  /*3900*/  LDL R45, [R1] ;  /* 0x00000000012d7983 */ /* 0x000ee20000100800 */
[----:B------:R-:W-:Y:S01]  /*3910*/  UIADD3 UR13, UR5, 0x1, -UR7 ;  /* 0x00000001050d7890 */ /* 0x000fe2000fffe807 */
[----:B------:R-:W-:Y:S01]  /*3920*/  IMAD.U32 R0, RZ, RZ, UR20 ;  /* 0x00000014ff007e24 */ /* 0x000fe2000f8e00ff */
[----:B------:R-:W-:Y:S01]  /*3930*/  UIADD3 UR12, -UR10, UR5, -UR7 ;  /* 0x000000050a0c7290 */ /* 0x000fe2000fffe907 */
[----:B--2---:R-:W2:Y:S01]  /*3940*/  LDL R4, [R1+0x4] ;  /* 0x0000040001047983 */ /* 0x004ea20000100800 */
[----:B------:R-:W-:Y:S02]  /*3950*/  IMAD.U32 R10, RZ, RZ, UR26 ;  /* 0x0000001aff0a7e24 */ /* 0x000fe4000f8e00ff */
[----:B--2---:R-:W-:Y:S02]  /*3960*/  IMAD R0, R0, 0x20, R4 ;  /* 0x0000002000007824 */ /* 0x004fe400078e0204 */
[----:B---3--:R-:W-:Y:S01]  /*3970*/  VIADD R9, R45, UR11 ;  /* 0x0000000b2d097c36 */ /* 0x008fe20008000000 */
        /* <DEDUP_REMOVED lines=30> */
[----:B-1----:R-:W-:Y:S02]  /*3b60*/  FSEL R8, R55, -INF , !P5 ;  /* 0xff80000037087808 */ /* 0x002fe40006800000 */
[----:B------:R-:W-:Y:S02]  /*3b70*/  FSEL R9, R54, -INF , !P4 ;  /* 0xff80000036097808 */ /* 0x000fe40006000000 */
[----:B------:R-:W-:Y:S02]  /*3b80*/  FSEL R6, R57, -INF , !P3 ;  /* 0xff80000039067808 */ /* 0x000fe40005800000 */
[----:B------:R-:W-:Y:S02]  /*3b90*/  FSEL R7, R56, -INF , !P2 ;  /* 0xff80000038077808 */ /* 0x000fe40005000000 */
[----:B------:R-:W-:Y:S02]  /*3ba0*/  FSEL R10, R53, -INF , !P1 ;  /* 0xff800000350a7808 */ /* 0x000fe40004800000 */
[----:B------:R-:W-:Y:S07]  /*3bb0*/  FSEL R11, R52, -INF , !P0 ;  /* 0xff800000340b7808 */ /* 0x000fee0004000000 */
.L_x_297:
        /* <DEDUP_REMOVED lines=8> */
[----:B------:R-:W-:Y:S03]  /*3c40*/  FFMA.FTZ R5, R5, UR23, -R4 ;  /* 0x0000001705057c23 */ /* 0x000fe60008010804 */
[----:B------:R1:W-:Y:S10]  /*3c50*/  MUFU.EX2 R67, R0 ;  /* 0x0000000000437308 */ /* 0x0003f40000000800 */
[----:B------:R2:W3:Y:S01]  /*3c60*/  MUFU.EX2 R66, R5 ;  /* 0x0000000500427308 */ /* 0x0004e20000000800 */
[----:B-1----:R-:W-:Y:S05]  /*3c70*/  FSEL R0, R45, RZ, P0 ;  /* 0x000000ff2d007208 */ /* 0x002fea0000000000 */
[--C-:B--2---:R-:W-:Y:S01]  /*3c80*/  FFMA.FTZ R5, R6, UR23, -R0.reuse ;  /* 0x0000001706057c23 */ /* 0x104fe20008010800 */
[----:B---3--:R-:W-:Y:S03]  /*3c90*/  F2FP.BF16.F32.PACK_AB R6, R66, R67 ;  /* 0x000000434206723e */ /* 0x008fe600000010ff */
[----:B------:R1:W-:Y:S02]  /*3ca0*/  MUFU.EX2 R65, R5 ;  /* 0x0000000500417308 */ /* 0x0003e40000000800 */
[----:B------:R-:W-:Y:S01]  /*3cb0*/  STS [R248+0x15000], R6 ;  /* 0x01500006f8007388 */ /* 0x000fe20000000800 */
[----:B-1----:R-:W-:Y:S07]  /*3cc0*/  FFMA.FTZ R5, R7, UR23, -R0 ;  /* 0x0000001707057c23 */ /* 0x002fee0008010800 */
[----:B------:R1:W2:Y:S02]  /*3cd0*/  MUFU.EX2 R64, R5 ;  /* 0x0000000500407308 */ /* 0x0002a40000000800 */
[--C-:B-1----:R-:W-:Y:S01]  /*3ce0*/  FFMA.FTZ R5, R8, UR23, -R4.reuse ;  /* 0x0000001708057c23 */ /* 0x102fe20008010804 */
[----:B------:R-:W-:Y:S07]  /*3cf0*/  FFMA.FTZ R4, R9, UR23, -R4 ;  /* 0x0000001709047c23 */ /* 0x000fee0008010804 */
[----:B------:R2:W-:Y:S10]  /*3d00*/  MUFU.EX2 R63, R5 ;  /* 0x00000005003f7308 */ /* 0x0005f40000000800 */
[----:B------:R1:W3:Y:S01]  /*3d10*/  MUFU.EX2 R62, R4 ;  /* 0x00000004003e7308 */ /* 0x0002e20000000800 */
[----:B--2---:R-:W-:Y:S05]  /*3d20*/  F2FP.BF16.F32.PACK_AB R5, R64, R65 ;  /* 0x000000414005723e */ /* 0x004fea00000010ff */
[----:B------:R-:W-:Y:S01]  /*3d30*/  STS [R251+0x15000], R5 ;  /* 0x01500005fb007388 */ /* 0x000fe20000000800 */
[--C-:B-1----:R-:W-:Y:S01]  /*3d40*/  FFMA.FTZ R4, R10, UR23, -R0.reuse ;  /* 0x000000170a047c23 */ /* 0x102fe20008010800 */
[----:B------:R-:W-:Y:S03]  /*3d50*/  FFMA.FTZ R0, R11, UR23, -R0 ;  /* 0x000000170b007c23 */ /* 0x000fe60008010800 */
[----:B------:R3:W-:Y:S10]  /*3d60*/  MUFU.EX2 R61, R4 ;  /* 0x00000004003d7308 */ /* 0x0007f40000000800 */
[----:B------:R-:W1:Y:S01]  /*3d70*/  MUFU.EX2 R60, R0 ;  /* 0x00000000003c7308 */ /* 0x000e620000000800 */
[----:B---3--:R-:W-:Y:S05]  /*3d80*/  F2FP.BF16.F32.PACK_AB R4, R62, R63 ;  /* 0x0000003f3e04723e */ /* 0x008fea00000010ff */
        /* <DEDUP_REMOVED lines=190> */
.L_x_298:
        /* <DEDUP_REMOVED lines=344> */
.L_x_299:
        /* <DEDUP_REMOVED lines=133> */
.L_x_301:
        /* <DEDUP_REMOVED lines=14> */
.L_x_302:
[----:B------:R-:W-:Y:S01]  /*6820*/  LEA.HI R4, R4, R19, RZ, 0x3 ;  /* 0x0000001304047211 */ /* 0x000fe200078f18ff */
[----:B------:R-:W-:Y:S01]  /*6830*/  UIMAD UR5, UR20, -0x20, UR5 ;  /* 0xffffffe0140578a4 */ /* 0x000fe2000f8e0205 */
[----:B------:R-:W-:Y:S02]  /*6840*/  BAR.SYNC.DEFER_BLOCKING 0x0 ;  /* 0x0000000000007b1d */ /* 0x000fe40000010000 */
[----:B------:R-:W-:-:S04]  /*6850*/  SHF.R.S32.HI R0, RZ, 0x3, R4 ;  /* 0x00000003ff007819 */ /* 0x000fc80000011404 */
[----:B------:R-:W-:-:S13]  /*6860*/  ISETP.GE.AND P0, PT, R0, UR5, PT ;  /* 0x0000000500007c0c */ /* 0x000fda000bf06270 */
[----:B------:R-:W-:Y:S05]  /*6870*/  @P0 BRA `(.L_x_291) ;  /* 0x0000000000d80947 */ /* 0x000fea0003800000 */
[----:B------:R-:W-:Y:S01]  /*6880*/  USHF.L.U32 UR5, UR20, 0x5, URZ ;  /* 0x0000000514057899 */ /* 0x000fe2000800063f */
[----:B------:R-:W-:Y:S01]  /*6890*/  LOP3.LUT R5, R4, 0xfffffff8, RZ, 0xc0, !PT ;  /* 0xfffffff804057812 */ /* 0x000fe200078ec0ff */
[----:B------:R-:W1:Y:S01]  /*68a0*/  LDS.128 R40, [R237+0x12000] ;  /* 0x01200000ed287984 */ /* 0x000e620000000c00 */
[----:B------:R-:W-:Y:S01]  /*68b0*/  SHF.R.S32.HI R8, RZ, 0x1f, R0 ;  /* 0x0000001fff087819 */ /* 0x000fe20000011400 */
[----:B------:R-:W-:Y:S02]  /*68c0*/  USHF.R.S32.HI UR11, URZ, 0x1f, UR53 ;  /* 0x0000001f3f0b7899 */ /* 0x000fe40008011435 */
[----:B------:R-:W-:Y:S01]  /*68d0*/  IMAD.U32 R4, RZ, RZ, UR5 ;  /* 0x00000005ff047e24 */ /* 0x000fe2000f8e00ff */
[----:B------:R-:W-:Y:S01]  /*68e0*/  IADD3 R0, P0, R0, UR5, RZ ;  /* 0x0000000500007c10 */ /* 0x000fe2000ff1e0ff */
[----:B------:R-:W-:Y:S01]  /*68f0*/  IMAD.IADD R5, R19, 0x1, -R5 ;  /* 0x0000000113057824 */ /* 0x000fe200078e0a05 */
[----:B------:R-:W-:Y:S01]  /*6900*/  LDS.128 R12, [R237+0x10000] ;  /* 0x01000000ed0c7984 */ /* 0x000fe20000000c00 */
[----:B------:R-:W-:Y:S01]  /*6910*/  ULDC.64 UR6, c[0x0][0x468] ;  /* 0x00011a0000067ab9 */ /* 0x000fe20000000a00 */
[----:B------:R-:W-:Y:S01]  /*6920*/  LEA.HI.X.SX32 R8, R4, R8, 0x1, P0 ;  /* 0x0000000804087211 */ /* 0x000fe200000f0eff */
[----:B------:R-:W-:Y:S01]  /*6930*/  IMAD.SHL.U32 R4, R5, 0x8, RZ ;  /* 0x0000000805047824 */ /* 0x000fe200078e00ff */
[----:B------:R-:W2:Y:S01]  /*6940*/  LDS.128 R16, [R237+0x11000] ;  /* 0x01100000ed107984 */ /* 0x000ea20000000c00 */
[----:B------:R-:W-:-:S02]  /*6950*/  UIMAD UR5, UR11, UR6, URZ ;  /* 0x000000060b0572a4 */ /* 0x000fc4000f8e023f */
[C---:B------:R-:W-:Y:S01]  /*6960*/  IMAD R9, R8.reuse, UR14, RZ ;  /* 0x0000000e08097c24 */ /* 0x040fe2000f8e02ff */
[--C-:B------:R-:W-:Y:S01]  /*6970*/  SHF.R.S32.HI R5, RZ, 0x1f, R4.reuse ;  /* 0x0000001fff057819 */ /* 0x100fe20000011404 */
[----:B------:R-:W3:Y:S01]  /*6980*/  LDS.128 R20, [R237+0x13000] ;  /* 0x01300000ed147984 */ /* 0x000ee20000000c00 */
[----:B------:R-:W-:Y:S01]  /*6990*/  IMAD R8, R8, UR16, RZ ;  /* 0x0000001008087c24 */ /* 0x000fe2000f8e02ff */
[----:B------:R-:W-:Y:S01]  /*69a0*/  UIMAD UR10, UR53, UR7, UR5 ;  /* 0x00000007350a72a4 */ /* 0x000fe2000f8e0205 */
[C---:B------:R-:W-:Y:S01]  /*69b0*/  IMAD R9, R0.reuse, UR15, R9 ;  /* 0x0000000f00097c24 */ /* 0x040fe2000f8e0209 */
[----:B------:R-:W4:Y:S01]  /*69c0*/  LDS.128 R32, [R237+0x16000] ;  /* 0x01600000ed207984 */ /* 0x000f220000000c00 */
[----:B------:R-:W-:-:S03]  /*69d0*/  IMAD.WIDE.U32 R6, R0, UR14, R4 ;  /* 0x0000000e00067c25 */ /* 0x000fc6000f8e0004 */
[----:B------:R-:W4:Y:S01]  /*69e0*/  LDS.128 R28, [R237+0x15000] ;  /* 0x01500000ed1c7984 */ /* 0x000f220000000c00 */
[----:B------:R-:W-:Y:S01]  /*69f0*/  IMAD.WIDE.U32 R4, R0, UR16, R4 ;  /* 0x0000001000047c25 */ /* 0x000fe2000f8e0004 */
[----:B------:R-:W-:Y:S02]  /*6a00*/  IADD3 R6, P0, R6, UR18, RZ ;  /* 0x0000001206067c10 */ /* 0x000fe4000ff1e0ff */
[----:B------:R-:W4:Y:S01]  /*6a10*/  LDS.128 R24, [R237+0x14000] ;  /* 0x01400000ed187984 */ /* 0x000f220000000c00 */
[----:B------:R-:W-:Y:S01]  /*6a20*/  IMAD R0, R0, UR17, R8 ;  /* 0x0000001100007c24 */ /* 0x000fe2000f8e0208 */
[----:B------:R-:W-:Y:S02]  /*6a30*/  IADD3.X R7, R7, UR19, R9, P0, !PT ;  /* 0x0000001307077c10 */ /* 0x000fe400087fe409 */
[----:B------:R-:W4:Y:S01]  /*6a40*/  LDS.128 R36, [R237+0x17000] ;  /* 0x01700000ed247984 */ /* 0x000f220000000c00 */
[----:B------:R-:W-:Y:S02]  /*6a50*/  IADD3 R8, P0, R4, UR13, RZ ;  /* 0x0000000d04087c10 */ /* 0x000fe4000ff1e0ff */
[----:B------:R-:W-:Y:S01]  /*6a60*/  MOV R4, UR6 ;  /* 0x0000000600047c02 */ /* 0x000fe20008000f00 */
[----:B------:R-:W-:Y:S01]  /*6a70*/  ULDC.64 UR6, c[0x0][0x470] ;  /* 0x00011c0000067ab9 */ /* 0x000fe20000000a00 */
[----:B------:R-:W-:Y:S01]  /*6a80*/  IADD3.X R9, R5, UR21, R0, P0, !PT ;  /* 0x0000001505097c10 */ /* 0x000fe200087fe400 */
[----:B------:R-:W-:Y:S01]  /*6a90*/  UIMAD UR5, UR11, UR6, URZ ;  /* 0x000000060b0572a4 */ /* 0x000fe2000f8e023f */
[----:B------:R-:W-:-:S02]  /*6aa0*/  IMAD.U32 R0, RZ, RZ, UR6 ;  /* 0x00000006ff007e24 */ /* 0x000fc4000f8e00ff */
[----:B------:R-:W-:Y:S01]  /*6ab0*/  IMAD.WIDE.U32 R4, R4, UR53, R6 ;  /* 0x0000003504047c25 */ /* 0x000fe2000f8e0006 */
[----:B------:R-:W-:-:S03]  /*6ac0*/  UIMAD UR5, UR53, UR7, UR5 ;  /* 0x00000007350572a4 */ /* 0x000fc6000f8e0205 */
[----:B------:R-:W-:Y:S01]  /*6ad0*/  ULDC.64 UR6, c[0x0][0x3f0] ;  /* 0x0000fc0000067ab9 */ /* 0x000fe20000000a00 */
[----:B------:R-:W-:Y:S01]  /*6ae0*/  VIADD R5, R5, UR10 ;  /* 0x0000000a05057c36 */ /* 0x000fe20008000000 */
[----:B------:R-:W-:Y:S01]  /*6af0*/  LEA R6, P0, R4, UR6, 0x1 ;  /* 0x0000000604067c11 */ /* 0x000fe2000f8008ff */
[----:B------:R-:W-:-:S03]  /*6b00*/  IMAD.WIDE.U32 R8, R0, UR53, R8 ;  /* 0x0000003500087c25 */ /* 0x000fc6000f8e0008 */
[----:B------:R-:W-:Y:S01]  /*6b10*/  LEA.HI.X R7, R4, UR7, R5, 0x1, P0 ;  /* 0x0000000704077c11 */ /* 0x000fe200080f0c05 */
[----:B------:R-:W-:Y:S01]  /*6b20*/  ULDC.64 UR6, c[0x0][0x3f8] ;  /* 0x0000fe0000067ab9 */ /* 0x000fe20000000a00 */
[----:B------:R-:W-:Y:S02]  /*6b30*/  IADD3 R0, R9, UR5, RZ ;  /* 0x0000000509007c10 */ /* 0x000fe4000fffe0ff */
[C---:B------:R-:W-:Y:S01]  /*6b40*/  LEA R4, P0, R8.reuse, UR6, 0x1 ;  /* 0x0000000608047c11 */ /* 0x040fe2000f8008ff */
[----:B-1----:R1:W-:Y:S03]  /*6b50*/  STG.E.128 desc[UR8][R6.64+0x100], R40 ;  /* 0x0001002806007986 */ /* 0x0023e6000c101d08 */
[----:B------:R-:W-:Y:S01]  /*6b60*/  LEA.HI.X R5, R8, UR7, R0, 0x1, P0 ;  /* 0x0000000708057c11 */ /* 0x000fe200080f0c00 */
[----:B--2---:R1:W-:Y:S04]  /*6b70*/  STG.E.128 desc[UR8][R6.64+0x80], R16 ;  /* 0x0000801006007986 */ /* 0x0043e8000c101d08 */
[----:B------:R1:W-:Y:S04]  /*6b80*/  STG.E.128 desc[UR8][R6.64], R12 ;  /* 0x0000000c06007986 */ /* 0x0003e8000c101d08 */
[----:B---3--:R1:W-:Y:S04]  /*6b90*/  STG.E.128 desc[UR8][R6.64+0x180], R20 ;  /* 0x0001801406007986 */ /* 0x0083e8000c101d08 */
[----:B----4-:R1:W-:Y:S04]  /*6ba0*/  STG.E.128 desc[UR8][R4.64+0x100], R32 ;  /* 0x0001002004007986 */ /* 0x0103e8000c101d08 */
[----:B------:R1:W-:Y:S04]  /*6bb0*/  STG.E.128 desc[UR8][R4.64+0x80], R28 ;  /* 0x0000801c04007986 */ /* 0x0003e8000c101d08 */
[----:B------:R1:W-:Y:S04]  /*6bc0*/  STG.E.128 desc[UR8][R4.64], R24 ;  /* 0x0000001804007986 */ /* 0x0003e8000c101d08 */
[----:B------:R1:W-:Y:S02]  /*6bd0*/  STG.E.128 desc[UR8][R4.64+0x180], R36 ;  /* 0x0001802404007986 */ /* 0x0003e4000c101d08 */
.L_x_291:
[----:B------:R-:W-:Y:S05]  /*6be0*/  BSYNC B1 ;  /* 0x0000000000017941 */ /* 0x000fea0003800000 */
.L_x_283:
[----:B------:R-:W-:Y:S02]  /*6bf0*/  ULDC UR5, c[0x0][0xc] ;  /* 0x0000030000057ab9 */ /* 0x000fe40000000800 */
[----:B------:R-:W-:-:S04]  /*6c00*/  UIADD3 UR20, UR5, UR20, URZ ;  /* 0x0000001405147290 */ /* 0x000fc8000fffe03f */
[----:B------:R-:W-:-:S06]  /*6c10*/  UISETP.GE.AND UP0, UPT, UR20, UR60, UPT ;  /* 0x0000003c1400728c */ /* 0x000fcc000bf06270 */
[----:B------:R-:W-:-:S13]  /*6c20*/  PLOP3.LUT P0, PT, PT, PT, UP0, 0x80, 0x0 ;  /* 0x000000000000781c */ /* 0x000fda0003f0f008 */
[----:B------:R-:W-:Y:S05]  /*6c30*/  @P0 BRA `(.L_x_303) ;  /* 0x0000000000040947 */ /* 0x000fea0003800000 */
[----:B------:R-:W-:Y:S05]  /*6c40*/  BRA `(.L_x_304) ;  /* 0xffffff9c00b07947 */ /* 0x000fea000383ffff */
.L_x_303:
[----:B------:R-:W-:Y:S05]  /*6c50*/  EXIT ;  /* 0x000000000000794d */ /* 0x000fea0003800000 */
.L_x_305:
        /* <DEDUP_REMOVED lines=10> */
.L_x_2029:


//--------------------- .text._ZN5flash44flash_bwd_dq_dk_dv_loop_seqk_parallel_kernelI23Flash_bwd_kernel_traitsILi256ELi64ELi32ELi8ELi4ELi1ELi2ELb1ELb1EN7cutlass10bfloat16_tE19Flash_kernel_traitsILi256ELi64ELi32ELi8ES3_EELb0ELb0ELb1ELb1ELb0ELb0ELb0EEEvNS_16Flash_bwd_paramsE --------------------------
	.section	.text._ZN5flash44flash_bwd_dq_dk_dv_loop_seqk_parallel_kernelI23Flash_bwd_kernel_traitsILi256ELi64ELi32ELi8ELi4ELi1ELi2ELb1ELb1EN7cutlass10bfloat16_tE19Flash_kernel_traitsILi256ELi64ELi32ELi8ES3_EELb0ELb0ELb1ELb1ELb0ELb0ELb0EEEvNS_16Flash_bwd_paramsE,"ax",@progbits
	.align	128
        .global         _ZN5flash44flash_bwd_dq_dk_dv_loop_seqk_parallel_kernelI23Flash_bwd_kernel_traitsILi256ELi64ELi32ELi8ELi4ELi1ELi2ELb1ELb1EN7cutlass10bfloat16_tE19Flash_kernel_traitsILi256ELi64ELi32ELi8ES3_EELb0ELb0ELb1ELb1ELb0ELb0ELb0EEEvNS_16Flash_bwd_paramsE
        .type           _ZN5flash44flash_bwd_dq_dk_dv_loop_seqk_parallel_kernelI23Flash_bwd_kernel_traitsILi256ELi64ELi32ELi8ELi4ELi1ELi2ELb1ELb1EN7cutlass10bfloat16_tE19Flash_kernel_traitsILi256ELi64ELi32ELi8ES3_EELb0ELb0ELb1ELb1ELb0ELb0ELb0EEEvNS_16Flash_bwd_paramsE,@function
        .size           _ZN5flash44flash_bwd_dq_dk_dv_loop_seqk_parallel_kernelI23Flash_bwd_kernel_traitsILi256ELi64ELi32ELi8ELi4ELi1ELi2ELb1ELb1EN7cutlass10bfloat16_tE19Flash_kernel_traitsILi256ELi64ELi32ELi8ES3_EELb0ELb0ELb1ELb1ELb0ELb0ELb0EEEvNS_16Flash_bwd_paramsE,(.L_x_2030 - _ZN5flash44flash_bwd_dq_dk_dv_loop_seqk_parallel_kernelI23Flash_bwd_kernel_traitsILi256ELi64ELi32ELi8ELi4ELi1ELi2ELb1ELb1EN7cutlass10bfloat16_tE19Flash_kernel_traitsILi256ELi64ELi32ELi8ES3_EELb0ELb0ELb1ELb1ELb0ELb0ELb0EEEvNS_16Flash_bwd_paramsE)
        .other          _ZN5flash44flash_bwd_dq_dk_dv_loop_seqk_parallel_kernelI23Flash_bwd_kernel_traitsILi256ELi64ELi32ELi8ELi4ELi1ELi2ELb1ELb1EN7cutlass10bfloat16_tE19Flash_kernel_traitsILi256ELi64ELi32ELi8ES3_EELb0ELb0ELb1ELb1ELb0ELb0ELb0EEEvNS_16Flash_bwd_paramsE,@"STO_CUDA_ENTRY STV_DEFAULT"
_ZN5flash44flash_bwd_dq_dk_dv_loop_seqk_parallel_kernelI23Flash_bwd_kernel_traitsILi256ELi64ELi32ELi8ELi4ELi1ELi2ELb1ELb1EN7cutlass10bfloat16_tE19Flash_kernel_traitsILi256ELi64ELi32ELi8ES3_EELb0ELb0ELb1ELb1ELb0ELb0ELb0EEEvNS_16Flash_bwd_paramsE:
.text._ZN5flash44flash_bwd_dq_dk_dv_loop_seqk_parallel_kernelI23Flash_bwd_kernel_traitsILi256ELi64ELi32ELi8ELi4ELi1ELi2ELb1ELb1EN7cutlass10bfloat16_tE19Flash_kernel_traitsILi256ELi64ELi32ELi8ES3_EELb0ELb0ELb1ELb1ELb0ELb0ELb0EEEvNS_16Flash_bwd_paramsE:
[----:B------:R-:W-:Y:S08]  /*0000*/  LDC R1, c[0x0][0x28] ;  /* 0x00000a00ff017b82 */ /* 0x000ff00000000800 */
[----:B------:R-:W1:Y:S01]  /*0010*/  S2UR UR26, SR_CTAID.X ;  /* 0x00000000001a79c3 */ /* 0x000e620000002500 */
[----:B------:R-:W-:Y:S02]  /*0020*/  ULDC UR4, c[0x0][0x2c8] ;  /* 0x0000b20000047ab9 */ /* 0x000fe40000000800 */
[----:B------:R-:W-:-:S04]  /*0030*/  UIADD3 UR5, UR4, 0x1f, URZ ;  /* 0x0000001f04057890 */ /* 0x000fc8000fffe03f */
[----:B------:R-:W-:-:S04]  /*0040*/  USHF.R.S32.HI UR4, URZ, 0x1f, UR5 ;  /* 0x0000001f3f047899 */ /* 0x000fc80008011405 */
[----:B------:R-:W-:-:S04]  /*0050*/  ULEA.HI UR4, UR4, UR5, URZ, 0x5 ;  /* 0x0000000504047291 */ /* 0x000fc8000f8f283f */
[----:B------:R-:W-:-:S04]  /*0060*/  USHF.R.S32.HI UR61, URZ, 0x5, UR4 ;  /* 0x000000053f3d7899 */ /* 0x000fc80008011404 */
        /* <DEDUP_REMOVED lines=19> */
[CC--:B------:R-:W-:Y:S01]  /*01a0*/  LEA.HI R17, R12.reuse, R16.reuse, RZ, 0x3 ;  /* 0x000000100c117211 */ /* 0x0c0fe200078f18ff */
[----:B------:R-:W-:Y:S01]  /*01b0*/  IMAD.U32 R252, RZ, RZ, UR7 ;  /* 0x00000007fffc7e24 */ /* 0x000fe2000f8e00ff */
        /* <DEDUP_REMOVED lines=105> */
[C---:B------:R-:W-:Y:S01]  /*0850*/  SEL R227, R223.reuse, 0xffffffc0, !P0 ;  /* 0xffffffc0dfe37807 */ /* 0x040fe20004000000 */
        /* <DEDUP_REMOVED lines=10> */
[----:B------:R-:W-:Y:S01]  /*0900*/  SEL R0, R220, 0xffffffe0, !P5 ;  /* 0xffffffe0dc007807 */ /* 0x000fe20006800000 */
[----:B------:R-:W-:Y:S01]  /*0910*/  VIADD R247, R246, 0x10 ;  /* 0x00000010f6f77836 */ /* 0x000fe20000000000 */
[----:B------:R-:W-:Y:S01]  /*0920*/  SEL R220, R220, 0xffffffe0, !P3 ;  /* 0xffffffe0dcdc7807 */ /* 0x000fe20005800000 */
[----:B------:R-:W-:Y:S01]  /*0930*/  @P2 VIADD R247, R246, 0xfffffff0 ;  /* 0xfffffff0f6f72836 */ /* 0x000fe20000000000 */
[----:B------:R-:W-:Y:S01]  /*0940*/  LEA R2, R2, UR4, 0x1 ;  /* 0x0000000402027c11 */ /* 0x000fe2000f8e08ff */
[----:B------:R-:W-:Y:S01]  /*0950*/  IMAD.IADD R249, R246, 0x1, R248 ;  /* 0x00000001f6f97824 */ /* 0x000fe200078e02f8 */
[----:B------:R-:W-:Y:S01]  /*0960*/  LEA R228, R228, UR5, 0x1 ;  /* 0x00000005e4e47c11 */ /* 0x000fe2000f8e08ff */
[----:B------:R-:W-:Y:S01]  /*0970*/  IMAD.IADD R248, R248, 0x1, R247 ;  /* 0x00000001f8f87824 */ /* 0x000fe200078e02f7 */
[----:B------:R-:W-:Y:S01]  /*0980*/  LEA R226, R230, UR5, 0x1 ;  /* 0x00000005e6e27c11 */ /* 0x000fe2000f8e08ff */
[----:B------:R-:W-:Y:S01]  /*0990*/  IMAD.IADD R220, R2, 0x1, R220 ;  /* 0x0000000102dc7824 */ /* 0x000fe200078e02dc */
[----:B------:R-:W-:Y:S01]  /*09a0*/  SHF.R.S32.HI R245, RZ, 0x2, R245 ;  /* 0x00000002fff57819 */ /* 0x000fe200000114f5 */
        /* <DEDUP_REMOVED lines=9> */
[----:B------:R-:W-:Y:S02]  /*0a40*/  IMAD R245, R6, 0x10, R245 ;  /* 0x0000001006f57824 */ /* 0x000fe400078e02f5 */
[----:B------:R-:W-:Y:S02]  /*0a50*/  IMAD.U32 R4, RZ, RZ, UR10 ;  /* 0x0000000aff047e24 */ /* 0x000fe4000f8e00ff */
[----:B------:R-:W-:Y:S02]  /*0a60*/  IMAD.IADD R227, R225, 0x1, R227 ;  /* 0x00000001e1e37824 */ /* 0x000fe400078e02e3 */
[----:B------:R-:W-:Y:S02]  /*0a70*/  IMAD.IADD R221, R221, 0x1, R3 ;  /* 0x00000001dddd7824 */ /* 0x000fe400078e0203 */
[----:B------:R-:W-:Y:S02]  /*0a80*/  VIADD R232, R231, 0x800 ;  /* 0x00000800e7e87836 */ /* 0x000fe40000000000 */
[----:B------:R-:W-:-:S07]  /*0a90*/  IMAD.IADD R223, R220, 0x1, R223 ;  /* 0x00000001dcdf7824 */ /* 0x000fce00078e02df */
.L_x_340:
        /* <DEDUP_REMOVED lines=67> */
.L_x_306:
        /* <DEDUP_REMOVED lines=94> */
[----:B------:R-:W-:Y:S01]  /*14b0*/  @UP0 UIADD3 UR42, UR19, UR30, URZ ;  /* 0x0000001e132a0290 */ /* 0x000fe2000fffe03f */
[----:B------:R-:W-:Y:S01]  /*14c0*/  @UP0 UMOV UR40, UR18 ;  /* 0x0000001200280c82 */ /* 0x000fe20008000000 */
[----:B------:R-:W-:-:S02]  /*14d0*/  @UP1 UIADD3 UR22, UR13, UR12, URZ ;  /* 0x0000000c0d161290 */ /* 0x000fc4000fffe03f */
[----:B------:R-:W-:Y:S01]  /*14e0*/  ULEA UR20, UR43, 0xffffffc0, 0x6 ;  /* 0xffffffc02b147891 */ /* 0x000fe2000f8e303f */
[----:B------:R-:W-:Y:S01]  /*14f0*/  ULDC.64 UR18, c[0x0][0x488] ;  /* 0x0001220000127ab9 */ /* 0x000fe20000000a00 */
[----:B------:R-:W-:Y:S01]  /*1500*/  @UP0 UMOV UR37, UR16 ;  /* 0x0000001000250c82 */ /* 0x000fe20008000000 */
[----:B------:R-:W-:Y:S09]  /*1510*/  @!P1 BRA `(.L_x_308) ;  /* 0x0000000000309947 */ /* 0x000ff20003800000 */
        /* <DEDUP_REMOVED lines=12> */
.L_x_308:
        /* <DEDUP_REMOVED lines=13> */
.L_x_309:
        /* <DEDUP_REMOVED lines=39> */
.L_x_310:
[----:B------:R-:W-:-:S04]  /*1920*/  UIMAD UR6, UR45, UR59, UR55 ;  /* 0x0000003b2d0672a4 */ /* 0x000fc8000f8e0237 */
[----:B------:R-:W-:-:S12]  /*1930*/  UIMAD UR6, UR6, UR57, URZ ;  /* 0x00000039060672a4 */ /* 0x000fd8000f8e023f */
.L_x_311:
[----:B------:R-:W1:Y:S01]  /*1940*/  S2R R37, SR_TID.X ;  /* 0x0000000000257919 */ /* 0x000e620000002100 */
[----:B------:R-:W-:Y:S01]  /*1950*/  UIMAD UR11, UR60, UR59, URZ ;  /* 0x0000003b3c0b72a4 */ /* 0x000fe2000f8e023f */
[----:B------:R-:W2:Y:S01]  /*1960*/  LDC.64 R8, c[0x0][0x420] ;  /* 0x00010800ff087b82 */ /* 0x000ea20000000a00 */
[----:B------:R-:W-:Y:S01]  /*1970*/  UIADD3 UR36, UR20, UR6, URZ ;  /* 0x0000000614247290 */ /* 0x000fe2000fffe03f */
        /* <DEDUP_REMOVED lines=9> */
[----:B------:R-:W-:Y:S02]  /*1a10*/  USHF.R.S32.HI UR54, URZ, 0x1f, UR55 ;  /* 0x0000001f3f367899 */ /* 0x000fe40008011437 */
[----:B------:R-:W-:Y:S01]  /*1a20*/  UIADD3.X UR6, UR16, UR6, UR22, UP3, UP1 ;  /* 0x0000000610067290 */ /* 0x000fe20009fe2416 */
[----:B------:R-:W-:Y:S02]  /*1a30*/  ULDC.64 UR18, c[0x0][0x428] ;  /* 0x00010a0000127ab9 */ /* 0x000fe40000000a00 */
[----:B------:R-:W-:Y:S01]  /*1a40*/  ULDC.64 UR22, c[0x0][0x258] ;  /* 0x0000960000167ab9 */ /* 0x000fe20000000a00 */
[----:B------:R-:W-:Y:S01]  /*1a50*/  IMAD.U32 R29, RZ, RZ, UR18 ;  /* 0x00000012ff1d7e24 */ /* 0x000fe2000f8e00ff */
[----:B------:R-:W-:Y:S01]  /*1a60*/  ULDC.64 UR48, c[0x0][0x478] ;  /* 0x00011e0000307ab9 */ /* 0x000fe20000000a00 */
[----:B------:R-:W-:Y:S01]  /*1a70*/  IMAD.U32 R34, RZ, RZ, UR22 ;  /* 0x00000016ff227e24 */ /* 0x000fe2000f8e00ff */
[----:B------:R-:W-:Y:S01]  /*1a80*/  ULDC.64 UR52, c[0x0][0x2b0] ;  /* 0x0000ac0000347ab9 */ /* 0x000fe20000000a00 */
[----:B------:R-:W-:Y:S01]  /*1a90*/  UIMAD.WIDE UR16, UR36, 0x4, UR48 ;  /* 0x00000004241078a5 */ /* 0x000fe2000f8e0230 */
        /* <DEDUP_REMOVED lines=10> */
[----:B------:R-:W-:Y:S01]  /*1b40*/  UIADD3 UR11, -UR5, UR7, UR27 ;  /* 0x00000007050b7290 */ /* 0x000fe2000fffe11b */
[----:B------:R-:W-:-:S03]  /*1b50*/  IMAD.IADD R37, R37, 0x1, -R5 ;  /* 0x0000000125257824 */ /* 0x000fc600078e0a05 */
[----:B------:R-:W-:Y:S01]  /*1b60*/  IADD3 R4, P0, R0, UR12, RZ ;  /* 0x0000000c00047c10 */ /* 0x000fe2000ff1e0ff */
[----:B------:R-:W-:-:S03]  /*1b70*/  ULDC.64 UR12, c[0x0][0x400] ;  /* 0x00010000000c7ab9 */ /* 0x000fc60000000a00 */
[----:B------:R-:W-:Y:S01]  /*1b80*/  LEA.HI.X.SX32 R0, R0, UR6, 0x1, P0 ;  /* 0x0000000600007c11 */ /* 0x000fe200080f0eff */
[----:B------:R-:W-:Y:S01]  /*1b90*/  UIADD3 UR6, UR11, -UR47, URZ ;  /* 0x8000002f0b067290 */ /* 0x000fe2000fffe03f */
[----:B------:R-:W-:-:S03]  /*1ba0*/  LEA R234, P0, R4, UR12, 0x2 ;  /* 0x0000000c04ea7c11 */ /* 0x000fc6000f8010ff */
        /* <DEDUP_REMOVED lines=15> */
[----:B------:R-:W-:-:S02]  /*1ca0*/  SHF.R.S32.HI R0, RZ, 0x3, R10 ;  /* 0x00000003ff007819 */ /* 0x000fc4000001140a */
        /* <DEDUP_REMOVED lines=22> */
[----:B------:R-:W-:Y:S01]  /*1e10*/  UIMAD UR21, UR54, UR22, URZ ;  /* 0x00000016361572a4 */ /* 0x000fe2000f8e023f */
[----:B------:R-:W-:Y:S01]  /*1e20*/  PLOP3.LUT P2, PT, PT, PT, UP1, 0x80, 0x0 ;  /* 0x000000000000781c */ /* 0x000fe20003f4f018 */
[----:B------:R-:W-:Y:S01]  /*1e30*/  IMAD R35, R22, UR29, R10 ;  /* 0x0000001d16237c24 */ /* 0x000fe2000f8e020a */
[----:B------:R-:W-:Y:S01]  /*1e40*/  SEL R10, RZ, 0x8, P6 ;  /* 0x00000008ff0a7807 */ /* 0x000fe20003000000 */
[----:B------:R-:W-:Y:S01]  /*1e50*/  VIADD R11, R7, UR11 ;  /* 0x0000000b070b7c36 */ /* 0x000fe20008000000 */
[----:B------:R-:W-:-:S02]  /*1e60*/  UIMAD UR21, UR55, UR23, UR21 ;  /* 0x00000017371572a4 */ /* 0x000fc4000f8e0215 */
[----:B------:R-:W-:Y:S01]  /*1e70*/  LOP3.LUT R26, R10, R18, R14, 0xfe, !PT ;  /* 0x000000120a1a7212 */ /* 0x000fe200078efe0e */
[----:B------:R-:W-:Y:S01]  /*1e80*/  IMAD.MOV.U32 R10, RZ, RZ, R6 ;  /* 0x000000ffff0a7224 */ /* 0x000fe200078e0006 */
[----:B------:R-:W-:Y:S01]  /*1e90*/  IADD3.X R13, R13, UR38, R35, P0, !PT ;  /* 0x000000260d0d7c10 */ /* 0x000fe200087fe423 */
[-C--:B------:R-:W-:Y:S01]  /*1ea0*/  IMAD R6, R39, R8.reuse, RZ ;  /* 0x0000000827067224 */ /* 0x080fe200078e02ff */
[----:B------:R-:W-:Y:S01]  /*1eb0*/  UIMAD.WIDE UR22, UR30, 0x4, UR52 ;  /* 0x000000041e1678a5 */ /* 0x000fe2000f8e0234 */
[----:B------:R-:W-:Y:S01]  /*1ec0*/  IMAD.WIDE.U32 R10, R0, R8, R10 ;  /* 0x00000008000a7225 */ /* 0x000fe200078e000a */
[----:B------:R-:W-:Y:S01]  /*1ed0*/  UMOV UR19, UR16 ;  /* 0x0000001000137c82 */ /* 0x000fe20008000000 */
[----:B------:R-:W-:Y:S02]  /*1ee0*/  UMOV UR18, UR17 ;  /* 0x0000001100127c82 */ /* 0x000fe40008000000 */
[----:B------:R-:W-:Y:S01]  /*1ef0*/  IMAD.WIDE.U32 R20, R34, UR55, R12 ;  /* 0x0000003722147c25 */ /* 0x000fe2000f8e000c */
[----:B------:R-:W-:Y:S01]  /*1f00*/  LEA R238, P0, R10, UR12, 0x1 ;  /* 0x0000000c0aee7c11 */ /* 0x000fe2000f8008ff */
[----:B------:R-:W-:Y:S01]  /*1f10*/  UMOV UR17, UR22 ;  /* 0x0000001600117c82 */ /* 0x000fe20008000000 */
[----:B------:R-:W-:Y:S01]  /*1f20*/  UMOV UR16, UR23 ;  /* 0x0000001700107c82 */ /* 0x000fe20008000000 */
[----:B------:R-:W-:Y:S01]  /*1f30*/  IMAD R6, R0, R9, R6 ;  /* 0x0000000900067224 */ /* 0x000fe200078e0206 */
[----:B------:R-:W-:Y:S01]  /*1f40*/  LEA R237, P1, R20, UR14, 0x1 ;  /* 0x0000000e14ed7c11 */ /* 0x000fe2000f8208ff */
[----:B------:R-:W-:-:S02]  /*1f50*/  VIADD R36, R21, UR21 ;  /* 0x0000001515247c36 */ /* 0x000fc40008000000 */
        /* <DEDUP_REMOVED lines=24> */
.L_x_313:
        /* <DEDUP_REMOVED lines=18> */
.L_x_314:
        /* <DEDUP_REMOVED lines=30> */
.L_x_316:
[----:B------:R-:W-:Y:S05]  /*23e0*/  BSYNC B0 ;  /* 0x0000000000007941 */ /* 0x000fea0003800000 */
.L_x_315:
        /* <DEDUP_REMOVED lines=29> */
.L_x_312:
        /* <DEDUP_REMOVED lines=70> */
.L_x_319:
[----:B------:R-:W-:Y:S05]  /*2a20*/  BSYNC B0 ;  /* 0x0000000000007941 */ /* 0x000fea0003800000 */
.L_x_318:
        /* <DEDUP_REMOVED lines=54> */
.L_x_321:
[----:B------:R-:W-:Y:S05]  /*2d90*/  BSYNC B0 ;  /* 0x0000000000007941 */ /* 0x000fea0003800000 */
.L_x_320:
        /* <DEDUP_REMOVED lines=44> */
.L_x_323:
[----:B------:R-:W-:Y:S05]  /*3060*/  BSYNC B0 ;  /* 0x0000000000007941 */ /* 0x000fea0003800000 */
.L_x_322:
        /* <DEDUP_REMOVED lines=39> */
.L_x_325:
[----:B------:R-:W-:Y:S05]  /*32e0*/  BSYNC B0 ;  /* 0x0000000000007941 */ /* 0x000fea0003800000 */
.L_x_324:
        /* <DEDUP_REMOVED lines=42> */
.L_x_327:
[----:B------:R-:W-:Y:S05]  /*3590*/  BSYNC B0 ;  /* 0x0000000000007941 */ /* 0x000fea0003800000 */
.L_x_326:
        /* <DEDUP_REMOVED lines=61> */
.L_x_329:
[----:B------:R-:W-:Y:S05]  /*3970*/  BSYNC B0 ;  /* 0x0000000000007941 */ /* 0x000fea0003800000 */
.L_x_328:
[----:B------:R-:W0:Y:S01]  /*3980*/  LDGDEPBAR ;  /* 0x00000000000079af */ /* 0x000e220000000000 */
[----:B------:R-:W-:Y:S01]  /*3990*/  ULDC.64 UR14, c[0x0][0x3c8] ;  /* 0x0000f200000e7ab9 */ /* 0x000fe20000000a00 */
[----:B------:R-:W-:Y:S02]  /*39a0*/  USHF.R.S32.HI UR11, URZ, 0x1f, UR55 ;  /* 0x0000001f3f0b7899 */ /* 0x000fe40008011437 */
[----:B------:R-:W-:Y:S01]  /*39b0*/  UISETP.NE.U32.AND UP1, UPT, UR14, URZ, UPT ;  /* 0x0000003f0e00728c */ /* 0x000fe2000bf25070 */
[----:B--234-:R-:W-:Y:S01]  /*39c0*/  IMAD.MOV.U32 R6, RZ, RZ, 0x20 ;  /* 0x00000020ff067424 */ /* 0x01cfe200078e00ff */
[C---:B------:R-:W-:Y:S01]  /*39d0*/  LOP3.LUT P2, RZ, R37.reuse, 0x4, RZ, 0xc0, !PT ;  /* 0x0000000425ff7812 */ /* 0x040fe2000784c0ff */
[----:B------:R-:W-:Y:S01]  /*39e0*/  IMAD.MOV.U32 R192, RZ, RZ, 0x40 ;  /* 0x00000040ffc07424 */ /* 0x000fe200078e00ff */
[----:B------:R-:W-:Y:S01]  /*39f0*/  UISETP.NE.AND.EX UP1, UPT, UR15, URZ, UPT, UP1 ;  /* 0x0000003f0f00728c */ /* 0x000fe2000bf25310 */
[----:B------:R-:W-:Y:S02]  /*3a00*/  LOP3.LUT P1, RZ, R37, 0x2, RZ, 0xc0, !PT ;  /* 0x0000000225ff7812 */ /* 0x000fe4000782c0ff */
[----:B------:R-:W-:Y:S01]  /*3a10*/  LEA R180, R230, UR4, 0x1 ;  /* 0x00000004e6b47c11 */ /* 0x000fe2000f8e08ff */
[----:B------:R-:W-:Y:S01]  /*3a20*/  IMAD.SHL.U32 R244, R245, 0x4, RZ ;  /* 0x00000004f5f47824 */ /* 0x000fe200078e00ff */
[----:B------:R-:W-:-:S02]  /*3a30*/  CS2R R126, SRZ ;  /* 0x00000000007e7805 */ /* 0x000fc4000001ff00 */
[----:B------:R-:W-:Y:S02]  /*3a40*/  PLOP3.LUT P0, PT, PT, PT, UP1, 0x80, 0x0 ;  /* 0x000000000000781c */ /* 0x000fe40003f0f018 */
[----:B------:R-:W-:Y:S02]  /*3a50*/  CS2R R124, SRZ ;  /* 0x00000000007c7805 */ /* 0x000fe4000001ff00 */
[----:B------:R-:W-:Y:S02]  /*3a60*/  CS2R R130, SRZ ;  /* 0x0000000000827805 */ /* 0x000fe4000001ff00 */
[----:B------:R-:W-:Y:S02]  /*3a70*/  CS2R R128, SRZ ;  /* 0x0000000000807805 */ /* 0x000fe4000001ff00 */
[----:B------:R-:W-:Y:S01]  /*3a80*/  CS2R R122, SRZ ;  /* 0x00000000007a7805 */ /* 0x000fe2000001ff00 */
        /* <DEDUP_REMOVED lines=9> */
[----:B------:R-:W-:Y:S02]  /*3b20*/  @UP1 UIADD3 UR6, UR13, UR6, URZ ;  /* 0x000000060d061290 */ /* 0x000fe4000fffe03f */
[----:B------:R-:W-:Y:S02]  /*3b30*/  UIADD3 UR11, UR4, 0x14000, URZ ;  /* 0x00014000040b7890 */ /* 0x000fe4000fffe03f */
[----:B------:R-:W-:Y:S01]  /*3b40*/  @UP1 ULEA.HI.X UR15, UR12, UR15, UR6, 0x2, UP0 ;  /* 0x0000000f0c0f1291 */ /* 0x000fe200080f1406 */
[----:B------:R-:W-:Y:S01]  /*3b50*/  IMAD.U32 R4, RZ, RZ, UR14 ;  /* 0x0000000eff047e24 */ /* 0x000fe2000f8e00ff */
[----:B------:R-:W-:Y:S01]  /*3b60*/  SEL R192, R192, 0xffffffc0, !P2 ;  /* 0xffffffc0c0c07807 */ /* 0x000fe20005000000 */
[----:B------:R-:W-:Y:S01]  /*3b70*/  @UP1 ULDC UR6, c[0x0][0x2e8] ;  /* 0x0000ba0000061ab9 */ /* 0x000fe20000000800 */
[----:B------:R-:W-:-:S02]  /*3b80*/  CS2R R120, SRZ ;  /* 0x0000000000787805 */ /* 0x000fc4000001ff00 */
[----:B------:R-:W-:Y:S01]  /*3b90*/  CS2R R118, SRZ ;  /* 0x0000000000767805 */ /* 0x000fe2000001ff00 */
[----:B------:R-:W-:Y:S01]  /*3ba0*/  IMAD.U32 R5, RZ, RZ, UR15 ;  /* 0x0000000fff057e24 */ /* 0x000fe2000f8e00ff */
[----:B------:R-:W-:Y:S02]  /*3bb0*/  CS2R R116, SRZ ;  /* 0x0000000000747805 */ /* 0x000fe4000001ff00 */
[----:B------:R-:W-:Y:S02]  /*3bc0*/  CS2R R110, SRZ ;  /* 0x00000000006e7805 */ /* 0x000fe4000001ff00 */
[----:B------:R-:W-:Y:S02]  /*3bd0*/  CS2R R108, SRZ ;  /* 0x00000000006c7805 */ /* 0x000fe4000001ff00 */
[----:B------:R-:W-:Y:S02]  /*3be0*/  CS2R R114, SRZ ;  /* 0x0000000000727805 */ /* 0x000fe4000001ff00 */
[----:B------:R-:W-:-:S02]  /*3bf0*/  CS2R R112, SRZ ;  /* 0x0000000000707805 */ /* 0x000fc4000001ff00 */
[----:B------:R-:W-:Y:S01]  /*3c00*/  CS2R R106, SRZ ;  /* 0x00000000006a7805 */ /* 0x000fe2000001ff00 */
[----:B------:R-:W2:Y:S01]  /*3c10*/  @P0 LDG.E R4, desc[UR8][R4.64] ;  /* 0x0000000804040981 */ /* 0x000ea2000c1e1900 */
[----:B------:R-:W2:Y:S01]  /*3c20*/  @P0 MUFU.RCP R0, UR6 ;  /* 0x0000000600000d08 */ /* 0x000ea20008001000 */
[----:B------:R-:W-:Y:S02]  /*3c30*/  CS2R R104, SRZ ;  /* 0x0000000000687805 */ /* 0x000fe4000001ff00 */
[----:B------:R-:W-:Y:S01]  /*3c40*/  CS2R R102, SRZ ;  /* 0x0000000000667805 */ /* 0x000fe2000001ff00 */
[----:B------:R3:W4:Y:S01]  /*3c50*/  LDSM.16.M88.4 R132, [R180+0x14000] ;  /* 0x01400000b484783b */ /* 0x0007220000000200 */
        /* <DEDUP_REMOVED lines=14> */
[----:B------:R-:W-:Y:S01]  /*3d40*/  CS2R R26, SRZ ;  /* 0x00000000001a7805 */ /* 0x000fe2000001ff00 */
[----:B------:R3:W1:Y:S01]  /*3d50*/  LDSM.16.M88.4 R136, [R225] ;  /* 0x00000000e188783b */ /* 0x0006620000000200 */
[----:B------:R-:W-:Y:S02]  /*3d60*/  CS2R R24, SRZ ;  /* 0x0000000000187805 */ /* 0x000fe4000001ff00 */
[----:B------:R-:W-:Y:S02]  /*3d70*/  CS2R R18, SRZ ;  /* 0x0000000000127805 */ /* 0x000fe4000001ff00 */
[----:B------:R-:W-:Y:S01]  /*3d80*/  CS2R R16, SRZ ;  /* 0x0000000000107805 */ /* 0x000fe2000001ff00 */
[----:B------:R3:W1:Y:S01]  /*3d90*/  LDSM.16.M88.4 R140, [R226] ;  /* 0x00000000e28c783b */ /* 0x0006620000000200 */
[----:B------:R-:W-:-:S02]  /*3da0*/  CS2R R14, SRZ ;  /* 0x00000000000e7805 */ /* 0x000fc4000001ff00 */
[----:B------:R-:W-:Y:S02]  /*3db0*/  CS2R R12, SRZ ;  /* 0x00000000000c7805 */ /* 0x000fe4000001ff00 */
[----:B------:R-:W-:Y:S01]  /*3dc0*/  SHF.L.U64.HI R243, R245, 0x2, R243 ;  /* 0x00000002f5f37819 */ /* 0x000fe200000102f3 */
[----:B------:R3:W1:Y:S01]  /*3dd0*/  LDSM.16.M88.4 R144, [R227] ;  /* 0x00000000e390783b */ /* 0x0006620000000200 */
[----:B------:R-:W-:Y:S01]  /*3de0*/  ULDC UR12, c[0x0][0x394] ;  /* 0x0000e500000c7ab9 */ /* 0x000fe20000000800 */
[----:B------:R-:W-:Y:S01]  /*3df0*/  UMOV UR6, URZ ;  /* 0x0000003f00067c82 */ /* 0x000fe20008000000 */
[----:B------:R-:W-:Y:S01]  /*3e00*/  ULDC UR23, c[0x0][0x398] ;  /* 0x0000e60000177ab9 */ /* 0x000fe20000000800 */
[----:B------:R3:W1:Y:S01]  /*3e10*/  LDSM.16.M88.4 R152, [R225+0x1000] ;  /* 0x00100000e198783b */ /* 0x0006620000000200 */
        /* <DEDUP_REMOVED lines=8> */
[----:B------:R3:W1:Y:S01]  /*3ea0*/  LDSM.16.M88.4 R188, [R226+0x3000] ;  /* 0x00300000e2bc783b */ /* 0x0006620000000200 */
[----:B--2---:R-:W-:Y:S01]  /*3eb0*/  @P0 FMUL.FTZ R5, R4, R0 ;  /* 0x0000000004050220 */ /* 0x004fe20000410000 */
[----:B------:R-:W-:-:S02]  /*3ec0*/  LEA R4, R230, UR11, 0x1 ;  /* 0x0000000be6047c11 */ /* 0x000fc4000f8e08ff */
[----:B------:R-:W-:Y:S02]  /*3ed0*/  SEL R0, R6, 0xffffffe0, !P1 ;  /* 0xffffffe006007807 */ /* 0x000fe40004800000 */
[----:B------:R-:W-:Y:S02]  /*3ee0*/  @P0 R2UR UR11, R5 ;  /* 0x00000000050b02ca */ /* 0x000fe400000e0000 */
[----:B------:R-:W-:-:S05]  /*3ef0*/  IADD3 R192, R0, R4, R192 ;  /* 0x0000000400c07210 */ /* 0x000fca0007ffe0c0 */
[----:B------:R3:W2:Y:S04]  /*3f00*/  LDSM.16.M88.4 R160, [R192+0x1000] ;  /* 0x00100000c0a0783b */ /* 0x0006a80000000200 */
[----:B------:R3:W1:Y:S02]  /*3f10*/  LDSM.16.M88.4 R176, [R192+0x2000] ;  /* 0x00200000c0b0783b */ /* 0x0006640000000200 */
[----:B------:R-:W-:Y:S02]  /*3f20*/  @UP1 UMOV UR6, UR11 ;  /* 0x0000000b00061c82 */ /* 0x000fe40008000000 */
[----:B----4-:R-:W1:Y:S03]  /*3f30*/  LDSM.16.M88.4 R192, [R192+0x3000] ;  /* 0x00300000c0c0783b */ /* 0x010e660000000200 */
.L_x_334:
[----:B------:R-:W0:Y:S01]  /*3f40*/  LDGDEPBAR ;  /* 0x00000000000079af */ /* 0x000e220000000000 */
[----:B------:R-:W-:Y:S01]  /*3f50*/  LEA R0, R230, UR4, 0x1 ;  /* 0x00000004e6007c11 */ /* 0x000fe2000f8e08ff */
[----:B------:R-:W-:Y:S01]  /*3f60*/  USHF.L.U32 UR13, UR26, 0x5, URZ ;  /* 0x000000051a0d7899 */ /* 0x000fe2000800063f */
[----:B------:R-:W-:Y:S01]  /*3f70*/  IADD3 R60, P0, R244, UR19, RZ ;  /* 0x00000013f43c7c10 */ /* 0x000fe2000ff1e0ff */
[----:B------:R-:W-:Y:S01]  /*3f80*/  USHF.L.U32 UR11, UR10, 0x6, URZ ;  /* 0x000000060a0b7899 */ /* 0x000fe2000800063f */
[----:B------:R-:W-:Y:S02]  /*3f90*/  UMOV UR12, UR58 ;  /* 0x0000003a000c7c82 */ /* 0x000fe40008000000 */
[----:B------:R-:W-:Y:S01]  /*3fa0*/  IADD3.X R61, R243, UR18, RZ, P0, !PT ;  /* 0x00000012f33d7c10 */ /* 0x000fe200087fe4ff */
[----:B------:R-:W-:Y:S01]  /*3fb0*/  UISETP.GE.AND UP0, UPT, UR11, UR22, UPT ;  /* 0x000000160b00728c */ /* 0x000fe2000bf06270 */
[----:B------:R-:W-:Y:S04]  /*3fc0*/  DEPBAR.LE SB0, 0x0 ;  /* 0x000080000000791a */ /* 0x000fe80000000000 */
[----:B------:R-:W-:Y:S06]  /*3fd0*/  BAR.SYNC.DEFER_BLOCKING 0x0 ;  /* 0x0000000000007b1d */ /* 0x000fec0000010000 */
[----:B-1----:R-:W-:Y:S04]  /*3fe0*/  LDSM.16.M88.4 R8, [R2] ;  /* 0x000000000208783b */ /* 0x002fe80000000200 */
[----:B------:R-:W4:Y:S04]  /*3ff0*/  LDSM.16.M88.4 R44, [R0+0x10000] ;  /* 0x01000000002c783b */ /* 0x000f280000000200 */
[----:B------:R-:W-:Y:S04]  /*4000*/  LDSM.16.M88.4 R48, [R220] ;  /* 0x00000000dc30783b */ /* 0x000fe80000000200 */
[----:B------:R-:W3:Y:S04]  /*4010*/  LDSM.16.M88.4 R52, [R225+-0x4000] ;  /* 0xffc00000e134783b */ /* 0x000ee80000000200 */
[----:B------:R-:W-:Y:S04]  /*4020*/  LDSM.16.M88.4 R56, [R226+-0x4000] ;  /* 0xffc00000e238783b */ /* 0x000fe80000000200 */
[----:B-----5:R1:W5:Y:S01]  /*4030*/  LDG.E R62, desc[UR8][R60.64] ;  /* 0x000000083c3e7981 */ /* 0x020362000c1e1900 */
[C---:B----4-:R-:W-:Y:S03]  /*4040*/  HMMA.16816.F32.BF16 R4, R8.reuse, R44, RZ ;  /* 0x0000002c0804723c */ /* 0x050fe600000418ff */
        /* <DEDUP_REMOVED lines=70> */
[----:B------:R-:W-:Y:S05]  /*44b0*/  HMMA.16816.F32.BF16 R8, R44, R58, R8 ;  /* 0x0000003a2c08723c */ /* 0x000fea0000041808 */
[----:B------:R-:W-:Y:S06]  /*44c0*/  VIADD R56, R250, UR13 ;  /* 0x0000000dfa387c36 */ /* 0x000fec0008000000 */
[----:B------:R-:W-:Y:S05]  /*44d0*/  IADD3 R0, R245, -UR7, -R56 ;  /* 0x80000007f5007c10 */ /* 0x000fea000fffe838 */
[----:B------:R-:W-:Y:S04]  /*44e0*/  VIADD R0, R0, UR5 ;  /* 0x0000000500007c36 */ /* 0x000fe80008000000 */
[----:B------:R-:W-:Y:S01]  /*44f0*/  VIADD R0, R0, UR11 ;  /* 0x0000000b00007c36 */ /* 0x000fe20008000000 */
[C---:B---3--:R-:W-:Y:S05]  /*4500*/  HMMA.16816.F32.BF16 R4, R48.reuse, R52, R4 ;  /* 0x000000343004723c */ /* 0x048fea0000041804 */
[C---:B------:R-:W-:Y:S01]  /*4510*/  VIADD R47, R0.reuse, 0x7 ;  /* 0x00000007002f7836 */ /* 0x040fe20000000000 */
[----:B------:R-:W-:Y:S04]  /*4520*/  HMMA.16816.F32.BF16 R8, R48, R54, R8 ;  /* 0x000000363008723c */ /* 0x000fe80000041808 */
[----:B------:R-:W-:Y:S01]  /*4530*/  ISETP.GE.AND P0, PT, R47, RZ, PT ;  /* 0x000000ff2f00720c */ /* 0x000fe20003f06270 */
[C---:B------:R-:W-:Y:S02]  /*4540*/  VIADD R57, R0.reuse, 0x8 ;  /* 0x0000000800397836 */ /* 0x040fe40000000000 */
[----:B------:R-:W-:Y:S01]  /*4550*/  IABS R48, R0 ;  /* 0x0000000000307213 */ /* 0x000fe20000000000 */
[C---:B------:R-:W-:Y:S02]  /*4560*/  VIADD R44, R0.reuse, 0xfffffff7 ;  /* 0xfffffff7002c7836 */ /* 0x040fe40000000000 */
[----:B------:R-:W-:Y:S01]  /*4570*/  ISETP.GE.AND P1, PT, R57, RZ, PT ;  /* 0x000000ff3900720c */ /* 0x000fe20003f26270 */
[C---:B------:R-:W-:Y:S02]  /*4580*/  VIADD R46, R0.reuse, 0xffffffff ;  /* 0xffffffff002e7836 */ /* 0x040fe40000000000 */
[----:B------:R-:W-:Y:S03]  /*4590*/  VIADD R45, R0, 0xfffffff8 ;  /* 0xfffffff8002d7836 */ /* 0x000fe60000000000 */
[----:B------:R-:W-:Y:S02]  /*45a0*/  ISETP.GE.AND P2, PT, R46, RZ, PT ;  /* 0x000000ff2e00720c */ /* 0x000fe40003f46270 */
[----:B------:R-:W-:Y:S02]  /*45b0*/  @!P0 IADD3 R47, -R0, -0x7, RZ ;  /* 0xfffffff9002f8810 */ /* 0x000fe40007ffe1ff */
[----:B------:R-:W-:Y:S02]  /*45c0*/  ISETP.GE.AND P0, PT, R44, RZ, PT ;  /* 0x000000ff2c00720c */ /* 0x000fe40003f06270 */
[----:B------:R-:W-:Y:S02]  /*45d0*/  I2FP.F32.S32 R47, R47 ;  /* 0x0000002f002f7245 */ /* 0x000fe40000201400 */
[C---:B------:R-:W-:Y:S02]  /*45e0*/  @!P1 IADD3 R57, -R0.reuse, -0x8, RZ ;  /* 0xfffffff800399810 */ /* 0x040fe40007ffe1ff */
[----:B------:R-:W-:Y:S01]  /*45f0*/  ISETP.GE.AND P1, PT, R45, RZ, PT ;  /* 0x000000ff2d00720c */ /* 0x000fe20003f26270 */
[----:B------:R-:W-:Y:S01]  /*4600*/  FFMA.FTZ R7, R47, -UR6, R7 ;  /* 0x800000062f077c23 */ /* 0x000fe20008010007 */
[----:B------:R-:W-:Y:S02]  /*4610*/  I2FP.F32.S32 R57, R57 ;  /* 0x0000003900397245 */ /* 0x000fe40000201400 */
[C---:B------:R-:W-:Y:S03]  /*4620*/  @!P2 IADD3 R46, -R0.reuse, 0x1, RZ ;  /* 0x00000001002ea810 */ /* 0x040fe60007ffe1ff */
[C---:B------:R-:W-:Y:S01]  /*4630*/  @!P0 IADD3 R44, -R0.reuse, 0x9, RZ ;  /* 0x00000009002c8810 */ /* 0x040fe20007ffe1ff */
[----:B------:R-:W-:Y:S01]  /*4640*/  FFMA.FTZ R6, R57, -UR6, R6 ;  /* 0x8000000639067c23 */ /* 0x000fe20008010006 */
[----:B------:R-:W-:Y:S02]  /*4650*/  PLOP3.LUT P0, PT, PT, PT, UP0, 0x80, 0x0 ;  /* 0x000000000000781c */ /* 0x000fe40003f0f008 */
[----:B------:R-:W-:Y:S02]  /*4660*/  I2FP.F32.S32 R46, R46 ;  /* 0x0000002e002e7245 */ /* 0x000fe40000201400 */
[----:B------:R-:W-:Y:S02]  /*4670*/  @!P1 IADD3 R45, -R0, 0x8, RZ ;  /* 0x00000008002d9810 */ /* 0x000fe40007ffe1ff */
[----:B------:R-:W-:Y:S01]  /*4680*/  I2FP.F32.S32 R0, R48 ;  /* 0x0000003000007245 */ /* 0x000fe20000201400 */
[C---:B------:R-:W-:Y:S01]  /*4690*/  FFMA.FTZ R5, R46.reuse, -UR6, R5 ;  /* 0x800000062e057c23 */ /* 0x040fe20008010005 */
[----:B------:R-:W-:Y:S01]  /*46a0*/  I2FP.F32.S32 R45, R45 ;  /* 0x0000002d002d7245 */ /* 0x000fe20000201400 */
[----:B------:R-:W-:Y:S01]  /*46b0*/  FFMA.FTZ R11, R46, -UR6, R11 ;  /* 0x800000062e0b7c23 */ /* 0x000fe2000801000b */
[----:B------:R-:W-:Y:S01]  /*46c0*/  I2FP.F32.S32 R44, R44 ;  /* 0x0000002c002c7245 */ /* 0x000fe20000201400 */
[C---:B------:R-:W-:Y:S01]  /*46d0*/  FFMA.FTZ R4, R0.reuse, -UR6, R4 ;  /* 0x8000000600047c23 */ /* 0x040fe20008010004 */
[----:B------:R-:W-:Y:S01]  /*46e0*/  FFMA.FTZ R10, R0, -UR6, R10 ;  /* 0x80000006000a7c23 */ /* 0x000fe2000801000a */
[----:B------:R-:W-:Y:S02]  /*46f0*/  FFMA.FTZ R8, R45, -UR6, R8 ;  /* 0x800000062d087c23 */ /* 0x000fe40008010008 */
[----:B------:R-:W-:Y:S01]  /*4700*/  FFMA.FTZ R9, R44, -UR6, R9 ;  /* 0x800000062c097c23 */ /* 0x000fe20008010009 */
[----:B-1--4-:R-:W-:Y:S06]  /*4710*/  @!P0 BRA `(.L_x_330) ;  /* 0x00000000002c8947 */ /* 0x012fec0003800000 */
        /* <DEDUP_REMOVED lines=11> */
.L_x_330:
[----:B------:R-:W-:Y:S01]  /*47d0*/  UIADD3 UR14, UR5, 0x1, -UR7 ;  /* 0x00000001050e7890 */ /* 0x000fe2000fffe807 */
[----:B------:R-:W-:Y:S01]  /*47e0*/  VIADD R44, R245, UR11 ;  /* 0x0000000bf52c7c36 */ /* 0x000fe20008000000 */
[----:B------:R-:W-:Y:S01]  /*47f0*/  UIADD3 UR13, -UR12, UR5, -UR7 ;  /* 0x000000050c0d7290 */ /* 0x000fe2000fffe907 */
[C---:B------:R-:W-:Y:S01]  /*4800*/  VIADD R48, R56.reuse, 0x1 ;  /* 0x0000000138307836 */ /* 0x040fe20000000000 */
[----:B------:R-:W-:Y:S01]  /*4810*/  UIADD3 UR15, UR14, UR23, URZ ;  /* 0x000000170e0f7290 */ /* 0x000fe2000fffe03f */
[----:B------:R-:W-:Y:S02]  /*4820*/  IMAD.U32 R49, RZ, RZ, UR23 ;  /* 0x00000017ff317e24 */ /* 0x000fe4000f8e00ff */
[----:B------:R-:W-:Y:S01]  /*4830*/  VIADD R47, R56, 0x8 ;  /* 0x00000008382f7836 */ /* 0x000fe20000000000 */
[----:B------:R-:W-:Y:S01]  /*4840*/  VIADDMNMX R0, R44, UR13, RZ, !PT ;  /* 0x0000000d2c007c46 */ /* 0x000fe2000f8001ff */
[C---:B------:R-:W-:Y:S02]  /*4850*/  VIADD R46, R56.reuse, 0x9 ;  /* 0x00000009382e7836 */ /* 0x040fe40000000000 */
[----:B------:R-:W-:Y:S01]  /*4860*/  IMAD.U32 R45, RZ, RZ, UR15 ;  /* 0x0000000fff2d7e24 */ /* 0x000fe2000f8e00ff */
[-C--:B------:R-:W-:Y:S02]  /*4870*/  ISETP.GE.AND P1, PT, R56, R0.reuse, PT ;  /* 0x000000003800720c */ /* 0x080fe40003f26270 */
[-C--:B------:R-:W-:Y:S02]  /*4880*/  ISETP.GE.AND P0, PT, R48, R0.reuse, PT ;  /* 0x000000003000720c */ /* 0x080fe40003f06270 */
[C---:B------:R-:W-:Y:S01]  /*4890*/  VIADDMNMX R45, R44.reuse, R45, UR5, PT ;  /* 0x000000052c2d7e46 */ /* 0x040fe2000b80012d */
[----:B------:R-:W-:Y:S01]  /*48a0*/  VIADD R44, R44, 0x8 ;  /* 0x000000082c2c7836 */ /* 0x000fe20000000000 */
[-C--:B------:R-:W-:Y:S02]  /*48b0*/  ISETP.GE.AND P2, PT, R47, R0.reuse, PT ;  /* 0x000000002f00720c */ /* 0x080fe40003f46270 */
[-C--:B------:R-:W-:Y:S02]  /*48c0*/  ISETP.GE.OR P1, PT, R56, R45.reuse, !P1 ;  /* 0x0000002d3800720c */ /* 0x080fe40004f26670 */
[----:B------:R-:W-:Y:S01]  /*48d0*/  IADD3 R49, R44, UR14, R49 ;  /* 0x0000000e2c317c10 */ /* 0x000fe2000fffe031 */
[----:B------:R-:W-:Y:S01]  /*48e0*/  UMOV UR14, UR12 ;  /* 0x0000000c000e7c82 */ /* 0x000fe20008000000 */
[-C--:B------:R-:W-:Y:S02]  /*48f0*/  ISETP.GE.OR P0, PT, R48, R45.reuse, !P0 ;  /* 0x0000002d3000720c */ /* 0x080fe40004706670 */
[----:B------:R-:W-:Y:S02]  /*4900*/  VIADDMNMX R44, R44, UR13, RZ, !PT ;  /* 0x0000000d2c2c7c46 */ /* 0x000fe4000f8001ff */
[----:B------:R-:W-:Y:S02]  /*4910*/  FSEL R4, R4, -INF , !P1 ;  /* 0xff80000004047808 */ /* 0x000fe40004800000 */
[----:B------:R-:W-:Y:S02]  /*4920*/  ISETP.GE.AND P1, PT, R46, R0, PT ;  /* 0x000000002e00720c */ /* 0x000fe40003f26270 */
[----:B------:R-:W-:Y:S02]  /*4930*/  FSEL R5, R5, -INF , !P0 ;  /* 0xff80000005057808 */ /* 0x000fe40004000000 */
[----:B------:R-:W-:Y:S02]  /*4940*/  VIMNMX R0, R49, UR5, PT ;  /* 0x0000000531007c48 */ /* 0x000fe4000bfe0100 */
[----:B------:R-:W-:Y:S02]  /*4950*/  ISETP.GE.AND P0, PT, R56, R44, PT ;  /* 0x0000002c3800720c */ /* 0x000fe40003f06270 */
[-C--:B------:R-:W-:Y:S02]  /*4960*/  ISETP.GE.OR P2, PT, R47, R45.reuse, !P2 ;  /* 0x0000002d2f00720c */ /* 0x080fe40005746670 */
[----:B------:R-:W-:Y:S02]  /*4970*/  ISETP.GE.OR P1, PT, R46, R45, !P1 ;  /* 0x0000002d2e00720c */ /* 0x000fe40004f26670 */
[----:B------:R-:W-:Y:S02]  /*4980*/  ISETP.GE.OR P0, PT, R56, R0, !P0 ;  /* 0x000000003800720c */ /* 0x000fe40004706670 */
        /* <DEDUP_REMOVED lines=12> */
.L_x_331:
        /* <DEDUP_REMOVED lines=236> */
.L_x_332:
        /* <DEDUP_REMOVED lines=385> */
.L_x_333:
        /* <DEDUP_REMOVED lines=147> */
.L_x_335:
        /* <DEDUP_REMOVED lines=20> */
.L_x_336:
        /* <DEDUP_REMOVED lines=51> */
.L_x_338:
[----:B------:R-:W-:Y:S05]  /*7ec0*/  BSYNC B0 ;  /* 0x0000000000007941 */ /* 0x000fea0003800000 */
.L_x_337:
        /* <DEDUP_REMOVED lines=30> */
.L_x_317:
[----:B------:R-:W-:Y:S05]  /*80b0*/  BSYNC B1 ;  /* 0x0000000000017941 */ /* 0x000fea0003800000 */
.L_x_307:
[----:B------:R-:W-:Y:S02]  /*80c0*/  ULDC UR5, c[0x0][0xc] ;  /* 0x0000030000057ab9 */ /* 0x000fe40000000800 */
[----:B------:R-:W-:-:S04]  /*80d0*/  UIADD3 UR26, UR5, UR26, URZ ;  /* 0x0000001a051a7290 */ /* 0x000fc8000fffe03f */
[----:B------:R-:W-:-:S06]  /*80e0*/  UISETP.GE.AND UP0, UPT, UR26, UR61, UPT ;  /* 0x0000003d1a00728c */ /* 0x000fcc000bf06270 */
[----:B------:R-:W-:-:S13]  /*80f0*/  PLOP3.LUT P0, PT, PT, PT, UP0, 0x80, 0x0 ;  /* 0x000000000000781c */ /* 0x000fda0003f0f008 */
[----:B------:R-:W-:Y:S05]  /*8100*/  @P0 BRA `(.L_x_339) ;  /* 0x0000000000040947 */ /* 0x000fea0003800000 */
[----:B------:R-:W-:Y:S05]  /*8110*/  BRA `(.L_x_340) ;  /* 0xffffff8800607947 */ /* 0x000fea000383ffff */
.L_x_339:
[----:B------:R-:W-:Y:S05]  /*8120*/  EXIT ;  /* 0x000000000000794d */ /* 0x000fea0003800000 */
.L_x_341:
        /* <DEDUP_REMOVED lines=13> */
.L_x_2030:


//--------------------- .text._ZN5flash44flash_bwd_dq_dk_dv_loop_seqk_parallel_kernelI23Flash_bwd_kernel_traitsILi256ELi64ELi32ELi8ELi4ELi1ELi2ELb1ELb1EN7cutlass10bfloat16_tE19Flash_kernel_traitsILi256ELi64ELi32ELi8ES3_EELb0ELb0ELb1ELb1ELb0ELb0ELb1EEEvNS_16Flash_bwd_paramsE --------------------------
	.section	.text._ZN5flash44flash_bwd_dq_dk_dv_loop_seqk_parallel_kernelI23Flash_bwd_kernel_traitsILi256ELi64ELi32ELi8ELi4ELi1ELi2ELb1ELb1EN7cutlass10bfloat16_tE19Flash_kernel_traitsILi256ELi64ELi32ELi8ES3_EELb0ELb0ELb1ELb1ELb0ELb0ELb1EEEvNS_16Flash_bwd_paramsE,"ax",@progbits
	.align	128
        .global         _ZN5flash44flash_bwd_dq_dk_dv_loop_seqk_parallel_kernelI23Flash_bwd_kernel_traitsILi256ELi64ELi32ELi8ELi4ELi1ELi2ELb1ELb1EN7cutlass10bfloat16_tE19Flash_kernel_traitsILi256ELi64ELi32ELi8ES3_EELb0ELb0ELb1ELb1ELb0ELb0ELb1EEEvNS_16Flash_bwd_paramsE
        .type           _ZN5flash44flash_bwd_dq_dk_dv_loop_seqk_parallel_kernelI23Flash_bwd_kernel_traitsILi256ELi64ELi32ELi8ELi4ELi1ELi2ELb1ELb1EN7cutlass10bfloat16_tE19Flash_kernel_traitsILi256ELi64ELi32ELi8ES3_EELb0ELb0ELb1ELb1ELb0ELb0ELb1EEEvNS_16Flash_bwd_paramsE,@function
        .size           _ZN5flash44flash_bwd_dq_dk_dv_loop_seqk_parallel_kernelI23Flash_bwd_kernel_traitsILi256ELi64ELi32ELi8ELi4ELi1ELi2ELb1ELb1EN7cutlass10bfloat16_tE19Flash_kernel_traitsILi256ELi64ELi32ELi8ES3_EELb0ELb0ELb1ELb1ELb0ELb0ELb1EEEvNS_16Flash_bwd_paramsE,(.L_x_2031 - _ZN5flash44flash_bwd_dq_dk_dv_loop_seqk_parallel_kernelI23Flash_bwd_kernel_traitsILi256ELi64ELi32ELi8ELi4ELi1ELi2ELb1ELb1EN7cutlass10bfloat16_tE19Flash_kernel_traitsILi256ELi64ELi32ELi8ES3_EELb0ELb0ELb1ELb1ELb0ELb0ELb1EEEvNS_16Flash_bwd_paramsE)
        .other          _ZN5flash44flash_bwd_dq_dk_dv_loop_seqk_parallel_kernelI23Flash_bwd_kernel_traitsILi256ELi64ELi32ELi8ELi4ELi1ELi2ELb1ELb1EN7cutlass10bfloat16_tE19Flash_kernel_traitsILi256ELi64ELi32ELi8ES3_EELb0ELb0ELb1ELb1ELb0ELb0ELb1EEEvNS_16Flash_bwd_paramsE,@"STO_CUDA_ENTRY STV_DEFAULT"
_ZN5flash44flash_bwd_dq_dk_dv_loop_seqk_parallel_kernelI23Flash_bwd_kernel_traitsILi256ELi64ELi32ELi8ELi4ELi1ELi2ELb1ELb1EN7cutlass10bfloat16_tE19Flash_kernel_traitsILi256ELi64ELi32ELi8ES3_EELb0ELb0ELb1ELb1ELb0ELb0ELb1EEEvNS_16Flash_bwd_paramsE:
.text._ZN5flash44flash_bwd_dq_dk_dv_loop_seqk_parallel_kernelI23Flash_bwd_kernel_traitsILi256ELi64ELi32ELi8ELi4ELi1ELi2ELb1ELb1EN7cutlass10bfloat16_tE19Flash_kernel_traitsILi256ELi64ELi32ELi8ES3_EELb0ELb0ELb1ELb1ELb0ELb0ELb1EEEvNS_16Flash_bwd_paramsE:
        /* <DEDUP_REMOVED lines=170> */
.L_x_376:
        /* <DEDUP_REMOVED lines=67> */
.L_x_342:
        /* <DEDUP_REMOVED lines=113> */
.L_x_344:
        /* <DEDUP_REMOVED lines=13> */
.L_x_345:
        /* <DEDUP_REMOVED lines=39> */
.L_x_346:
[----:B------:R-:W-:-:S04]  /*1920*/  UIMAD UR6, UR45, UR59, UR55 ;  /* 0x0000003b2d0672a4 */ /* 0x000fc8000f8e0237 */
[----:B------:R-:W-:-:S12]  /*1930*/  UIMAD UR6, UR6, UR57, URZ ;  /* 0x00000039060672a4 */ /* 0x000fd8000f8e023f */
.L_x_347:
        /* <DEDUP_REMOVED lines=12> */
[----:B------:R-:W-:Y:S01]  /*1a00*/  UIADD3 UR12, UP3, UP1, UR14, UR12, UR23 ;  /* 0x0000000c0e0c7290 */ /* 0x000fe2000f97e017 */
[----:B------:R-:W-:Y:S01]  /*1a10*/  ULDC.64 UR18, c[0x0][0x428] ;  /* 0x00010a0000127ab9 */ /* 0x000fe20000000a00 */
[----:B------:R-:W-:Y:S01]  /*1a20*/  UIADD3 UR30, UR20, UR50, URZ ;  /* 0x00000032141e7290 */ /* 0x000fe2000fffe03f */
[----:B------:R-:W-:Y:S01]  /*1a30*/  IMAD.U32 R29, RZ, RZ, UR18 ;  /* 0x00000012ff1d7e24 */ /* 0x000fe2000f8e00ff */
[----:B------:R-:W-:Y:S01]  /*1a40*/  UIADD3.X UR6, UR16, UR6, UR22, UP3, UP1 ;  /* 0x0000000610067290 */ /* 0x000fe20009fe2416 */
[----:B------:R-:W-:Y:S02]  /*1a50*/  ULDC.64 UR48, c[0x0][0x478] ;  /* 0x00011e0000307ab9 */ /* 0x000fe40000000a00 */
[----:B------:R-:W-:Y:S01]  /*1a60*/  ULDC.64 UR22, c[0x0][0x258] ;  /* 0x0000960000167ab9 */ /* 0x000fe20000000a00 */
[----:B------:R-:W-:Y:S01]  /*1a70*/  ULDC.64 UR52, c[0x0][0x2b0] ;  /* 0x0000ac0000347ab9 */ /* 0x000fe20000000a00 */
[----:B------:R-:W-:Y:S01]  /*1a80*/  IMAD.U32 R34, RZ, RZ, UR22 ;  /* 0x00000016ff227e24 */ /* 0x000fe2000f8e00ff */
[----:B------:R-:W-:Y:S01]  /*1a90*/  UIMAD.WIDE UR16, UR36, 0x4, UR48 ;  /* 0x00000004241078a5 */ /* 0x000fe2000f8e0230 */
        /* <DEDUP_REMOVED lines=28> */
[----:B------:R-:W-:Y:S01]  /*1c60*/  SHF.R.S32.HI R0, RZ, 0x3, R10 ;  /* 0x00000003ff007819 */ /* 0x000fe2000001140a */
[----:B------:R-:W-:Y:S01]  /*1c70*/  VIADD R16, R4, 0xc0 ;  /* 0x000000c004107836 */ /* 0x000fe20000000000 */
[----:B------:R-:W-:Y:S01]  /*1c80*/  ISETP.GE.AND P5, PT, R17, UR46, PT ;  /* 0x0000002e11007c0c */ /* 0x000fe2000bfa6270 */
[----:B------:R-:W-:Y:S01]  /*1c90*/  UIMAD UR11, UR54, UR18, URZ ;  /* 0x00000012360b72a4 */ /* 0x000fe2000f8e023f */
[----:B------:R-:W-:-:S02]  /*1ca0*/  IADD3.X R7, R5, UR39, RZ, P0, !PT ;  /* 0x0000002705077c10 */ /* 0x000fc400087fe4ff */
[----:B------:R-:W-:Y:S01]  /*1cb0*/  SHF.R.S32.HI R39, RZ, 0x1f, R0 ;  /* 0x0000001fff277819 */ /* 0x000fe20000011400 */
[----:B------:R-:W-:Y:S01]  /*1cc0*/  UIMAD UR11, UR55, UR19, UR11 ;  /* 0x00000013370b72a4 */ /* 0x000fe2000f8e020b */
[----:B------:R-:W-:Y:S01]  /*1cd0*/  IADD3 R22, P0, R0, UR20, RZ ;  /* 0x0000001400167c10 */ /* 0x000fe2000ff1e0ff */
[----:B------:R-:W-:Y:S01]  /*1ce0*/  IMAD.WIDE.U32 R6, R8, UR20, R6 ;  /* 0x0000001408067c25 */ /* 0x000fe2000f8e0006 */
[----:B------:R-:W-:Y:S01]  /*1cf0*/  SEL R10, RZ, 0xffffffff, P5 ;  /* 0xffffffffff0a7807 */ /* 0x000fe20002800000 */
[----:B------:R-:W-:Y:S01]  /*1d00*/  UIMAD UR20, UR54, UR22, URZ ;  /* 0x00000016361472a4 */ /* 0x000fe2000f8e023f */
[----:B------:R-:W-:Y:S01]  /*1d10*/  IADD3.X R27, R39, UR21, RZ, P0, !PT ;  /* 0x00000015271b7c10 */ /* 0x000fe200087fe4ff */
[----:B------:R-:W-:Y:S01]  /*1d20*/  USHF.R.S32.HI UR21, URZ, 0x6, UR6 ;  /* 0x000000063f157899 */ /* 0x000fe20008011406 */
[----:B------:R-:W-:Y:S01]  /*1d30*/  ISETP.GE.AND P3, PT, R4, UR46, PT ;  /* 0x0000002e04007c0c */ /* 0x000fe2000bf66270 */
[----:B------:R-:W-:Y:S01]  /*1d40*/  IMAD.SHL.U32 R10, R10, 0x2, RZ ;  /* 0x000000020a0a7824 */ /* 0x000fe200078e00ff */
[----:B------:R-:W-:Y:S01]  /*1d50*/  ISETP.GE.AND P4, PT, R15, UR46, PT ;  /* 0x0000002e0f007c0c */ /* 0x000fe2000bf86270 */
[----:B------:R-:W-:Y:S01]  /*1d60*/  UISETP.LT.AND UP1, UPT, URZ, UR21, UPT ;  /* 0x000000153f00728c */ /* 0x000fe2000bf21270 */
[----:B------:R-:W-:Y:S01]  /*1d70*/  SEL R11, RZ, 0x1, P3 ;  /* 0x00000001ff0b7807 */ /* 0x000fe20001800000 */
[----:B------:R-:W-:Y:S01]  /*1d80*/  IMAD.IADD R7, R7, 0x1, R12 ;  /* 0x0000000107077824 */ /* 0x000fe200078e020c */
[----:B------:R-:W-:Y:S01]  /*1d90*/  ISETP.GE.AND P6, PT, R16, UR46, PT ;  /* 0x0000002e10007c0c */ /* 0x000fe2000bfc6270 */
[----:B------:R-:W-:Y:S01]  /*1da0*/  USEL UR21, URZ, UR21, !UP1 ;  /* 0x000000153f157287 */ /* 0x000fe2000c800000 */
[----:B------:R-:W-:Y:S01]  /*1db0*/  LOP3.LUT R18, R10, 0x2, R11, 0xe2, !PT ;  /* 0x000000020a127812 */ /* 0x000fe200078ee20b */
[----:B------:R-:W-:Y:S01]  /*1dc0*/  IMAD R10, R27, UR28, RZ ;  /* 0x0000001c1b0a7c24 */ /* 0x000fe2000f8e02ff */
[----:B------:R-:W-:Y:S01]  /*1dd0*/  SEL R14, RZ, 0x4, P4 ;  /* 0x00000004ff0e7807 */ /* 0x000fe20002000000 */
[----:B------:R-:W-:Y:S01]  /*1de0*/  IMAD.WIDE.U32 R12, R22, UR28, R4 ;  /* 0x0000001c160c7c25 */ /* 0x000fe2000f8e0004 */
[----:B------:R-:W-:-:S02]  /*1df0*/  UISETP.GT.AND UP1, UPT, UR43, UR21, UPT ;  /* 0x000000152b00728c */ /* 0x000fc4000bf24270 */
[----:B------:R-:W-:Y:S01]  /*1e00*/  UIMAD UR20, UR55, UR23, UR20 ;  /* 0x00000017371472a4 */ /* 0x000fe2000f8e0214 */
[----:B------:R-:W-:Y:S01]  /*1e10*/  IMAD R35, R22, UR29, R10 ;  /* 0x0000001d16237c24 */ /* 0x000fe2000f8e020a */
[----:B------:R-:W-:Y:S01]  /*1e20*/  SEL R10, RZ, 0x8, P6 ;  /* 0x00000008ff0a7807 */ /* 0x000fe20003000000 */
[----:B------:R-:W-:Y:S01]  /*1e30*/  IMAD.WIDE.U32 R6, R29, UR55, R6 ;  /* 0x000000371d067c25 */ /* 0x000fe2000f8e0006 */
[----:B------:R-:W-:Y:S01]  /*1e40*/  IADD3 R12, P0, R12, UR44, RZ ;  /* 0x0000002c0c0c7c10 */ /* 0x000fe2000ff1e0ff */
[----:B------:R-:W-:Y:S01]  /*1e50*/  UIMAD.WIDE UR22, UR30, 0x4, UR52 ;  /* 0x000000041e1678a5 */ /* 0x000fe2000f8e0234 */
[----:B------:R-:W-:Y:S01]  /*1e60*/  LOP3.LUT R26, R10, R18, R14, 0xfe, !PT ;  /* 0x000000120a1a7212 */ /* 0x000fe200078efe0e */
[----:B------:R-:W-:Y:S01]  /*1e70*/  IMAD.MOV.U32 R10, RZ, RZ, R6 ;  /* 0x000000ffff0a7224 */ /* 0x000fe200078e0006 */
[----:B------:R-:W-:Y:S01]  /*1e80*/  PLOP3.LUT P2, PT, PT, PT, UP1, 0x80, 0x0 ;  /* 0x000000000000781c */ /* 0x000fe20003f4f018 */
[----:B------:R-:W-:Y:S01]  /*1e90*/  VIADD R11, R7, UR11 ;  /* 0x0000000b070b7c36 */ /* 0x000fe20008000000 */
[----:B------:R-:W-:Y:S01]  /*1ea0*/  IADD3.X R13, R13, UR38, R35, P0, !PT ;  /* 0x000000260d0d7c10 */ /* 0x000fe200087fe423 */
[-C--:B------:R-:W-:Y:S01]  /*1eb0*/  IMAD R6, R39, R8.reuse, RZ ;  /* 0x0000000827067224 */ /* 0x080fe200078e02ff */
[----:B------:R-:W-:Y:S01]  /*1ec0*/  UMOV UR19, UR16 ;  /* 0x0000001000137c82 */ /* 0x000fe20008000000 */
[----:B------:R-:W-:Y:S01]  /*1ed0*/  IMAD.WIDE.U32 R10, R0, R8, R10 ;  /* 0x00000008000a7225 */ /* 0x000fe200078e000a */
[----:B------:R-:W-:Y:S01]  /*1ee0*/  UMOV UR18, UR17 ;  /* 0x0000001100127c82 */ /* 0x000fe20008000000 */
[----:B------:R-:W-:Y:S01]  /*1ef0*/  UMOV UR17, UR22 ;  /* 0x0000001600117c82 */ /* 0x000fe20008000000 */
[----:B------:R-:W-:Y:S01]  /*1f00*/  UMOV UR16, UR23 ;  /* 0x0000001700107c82 */ /* 0x000fe20008000000 */
        /* <DEDUP_REMOVED lines=29> */
.L_x_349:
        /* <DEDUP_REMOVED lines=18> */
.L_x_350:
        /* <DEDUP_REMOVED lines=30> */
.L_x_352:
[----:B------:R-:W-:Y:S05]  /*23e0*/  BSYNC B0 ;  /* 0x0000000000007941 */ /* 0x000fea0003800000 */
.L_x_351:
        /* <DEDUP_REMOVED lines=29> */
.L_x_348:
        /* <DEDUP_REMOVED lines=70> */
.L_x_355:
[----:B------:R-:W-:Y:S05]  /*2a20*/  BSYNC B0 ;  /* 0x0000000000007941 */ /* 0x000fea0003800000 */
.L_x_354:
        /* <DEDUP_REMOVED lines=54> */
.L_x_357:
[----:B------:R-:W-:Y:S05]  /*2d90*/  BSYNC B0 ;  /* 0x0000000000007941 */ /* 0x000fea0003800000 */
.L_x_356:
        /* <DEDUP_REMOVED lines=44> */
.L_x_359:
[----:B------:R-:W-:Y:S05]  /*3060*/  BSYNC B0 ;  /* 0x0000000000007941 */ /* 0x000fea0003800000 */
.L_x_358:
        /* <DEDUP_REMOVED lines=39> */
.L_x_361:
[----:B------:R-:W-:Y:S05]  /*32e0*/  BSYNC B0 ;  /* 0x0000000000007941 */ /* 0x000fea0003800000 */
.L_x_360:
        /* <DEDUP_REMOVED lines=42> */
.L_x_363:
[----:B------:R-:W-:Y:S05]  /*3590*/  BSYNC B0 ;  /* 0x0000000000007941 */ /* 0x000fea0003800000 */
.L_x_362:
        /* <DEDUP_REMOVED lines=61> */
.L_x_365:
[----:B------:R-:W-:Y:S05]  /*3970*/  BSYNC B0 ;  /* 0x0000000000007941 */ /* 0x000fea0003800000 */
.L_x_364:
        /* <DEDUP_REMOVED lines=8> */
[----:B------:R-:W-:Y:S01]  /*3a00*/  LOP3.LUT P1, RZ, R37, 0x2, RZ, 0xc0, !PT ;  /* 0x0000000225ff7812 */ /* 0x000fe2000782c0ff */
[----:B------:R-:W-:Y:S01]  /*3a10*/  ULDC UR24, c[0x0][0x398] ;  /* 0x0000e60000187ab9 */ /* 0x000fe20000000800 */
        /* <DEDUP_REMOVED lines=83> */
.L_x_370:
[----:B------:R-:W0:Y:S01]  /*3f50*/  LDGDEPBAR ;  /* 0x00000000000079af */ /* 0x000e220000000000 */
[----:B------:R-:W-:Y:S01]  /*3f60*/  LEA R0, R230, UR4, 0x1 ;  /* 0x00000004e6007c11 */ /* 0x000fe2000f8e08ff */
[----:B------:R-:W-:Y:S02]  /*3f70*/  USHF.L.U32 UR13, UR26, 0x5, URZ ;  /* 0x000000051a0d7899 */ /* 0x000fe4000800063f */
[----:B------:R-:W-:Y:S01]  /*3f80*/  USHF.L.U32 UR11, UR10, 0x6, URZ ;  /* 0x000000060a0b7899 */ /* 0x000fe2000800063f */
[----:B------:R-:W-:Y:S03]  /*3f90*/  UMOV UR12, UR58 ;  /* 0x0000003a000c7c82 */ /* 0x000fe60008000000 */
[----:B------:R-:W-:Y:S01]  /*3fa0*/  UISETP.GE.AND UP0, UPT, UR11, UR23, UPT ;  /* 0x000000170b00728c */ /* 0x000fe2000bf06270 */
[----:B------:R-:W-:Y:S04]  /*3fb0*/  DEPBAR.LE SB0, 0x0 ;  /* 0x000080000000791a */ /* 0x000fe80000000000 */
[----:B------:R-:W-:Y:S06]  /*3fc0*/  BAR.SYNC.DEFER_BLOCKING 0x0 ;  /* 0x0000000000007b1d */ /* 0x000fec0000010000 */
[----:B-1----:R-:W-:Y:S04]  /*3fd0*/  LDSM.16.M88.4 R8, [R2] ;  /* 0x000000000208783b */ /* 0x002fe80000000200 */
[----:B------:R-:W4:Y:S04]  /*3fe0*/  LDSM.16.M88.4 R44, [R0+0x10000] ;  /* 0x01000000002c783b */ /* 0x000f280000000200 */
[----:B------:R-:W-:Y:S04]  /*3ff0*/  LDSM.16.M88.4 R48, [R220] ;  /* 0x00000000dc30783b */ /* 0x000fe80000000200 */
[----:B------:R-:W3:Y:S04]  /*4000*/  LDSM.16.M88.4 R52, [R225+-0x4000] ;  /* 0xffc00000e134783b */ /* 0x000ee80000000200 */
[----:B------:R-:W-:Y:S04]  /*4010*/  LDSM.16.M88.4 R56, [R224] ;  /* 0x00000000e038783b */ /* 0x000fe80000000200 */
[----:B------:R-:W2:Y:S04]  /*4020*/  LDSM.16.M88.4 R60, [R226+-0x4000] ;  /* 0xffc00000e23c783b */ /* 0x000ea80000000200 */
[----:B------:R-:W-:Y:S01]  /*4030*/  LDSM.16.M88.4 R64, [R227+-0x4000] ;  /* 0xffc00000e340783b */ /* 0x000fe20000000200 */
[C---:B----4-:R-:W-:Y:S06]  /*4040*/  HMMA.16816.F32.BF16 R4, R8.reuse, R44, RZ ;  /* 0x0000002c0804723c */ /* 0x050fec00000418ff */
[----:B------:R-:W-:Y:S01]  /*4050*/  HMMA.16816.F32.BF16 R8, R8, R46, RZ ;  /* 0x0000002e0808723c */ /* 0x000fe200000418ff */
[----:B------:R-:W4:Y:S11]  /*4060*/  LDSM.16.M88.4 R44, [R223] ;  /* 0x00000000df2c783b */ /* 0x000f360000000200 */
[----:B------:R-:W-:Y:S06]  /*4070*/  @!UPT UIADD3 URZ, URZ, URZ, URZ ;  /* 0x0000003f3f3ff290 */ /* 0x000fec000fffe03f */
[C---:B---3--:R-:W-:Y:S06]  /*4080*/  HMMA.16816.F32.BF16 R4, R48.reuse, R52, R4 ;  /* 0x000000343004723c */ /* 0x048fec0000041804 */
[----:B------:R-:W-:Y:S01]  /*4090*/  HMMA.16816.F32.BF16 R8, R48, R54, R8 ;  /* 0x000000363008723c */ /* 0x000fe20000041808 */
[----:B------:R-:W-:Y:S04]  /*40a0*/  LDSM.16.M88.4 R48, [R2+0x2000] ;  /* 0x002000000230783b */ /* 0x000fe80000000200 */
[----:B------:R-:W3:Y:S11]  /*40b0*/  LDSM.16.M88.4 R52, [R0+0x11000] ;  /* 0x011000000034783b */ /* 0x000ef60000000200 */
        /* <DEDUP_REMOVED lines=23> */
[----:B------:R-:W-:Y:S06]  /*4230*/  LDSM.16.M88.4 R64, [R225+-0x2000] ;  /* 0xffe00000e140783b */ /* 0x000fec0000000200 */
[----:B------:R-:W-:Y:S04]  /*4240*/  IADD3 R44, P0, R244, UR19, RZ ;  /* 0x00000013f42c7c10 */ /* 0x000fe8000ff1e0ff */
[----:B------:R-:W-:Y:S05]  /*4250*/  IADD3.X R45, R243, UR18, RZ, P0, !PT ;  /* 0x00000012f32d7c10 */ /* 0x000fea00087fe4ff */
[----:B-----5:R-:W5:Y:S02]  /*4260*/  LDG.E R69, desc[UR8][R44.64] ;  /* 0x000000082c457981 */ /* 0x020f64000c1e1900 */
[C---:B---3--:R-:W-:Y:S02]  /*4270*/  HMMA.16816.F32.BF16 R4, R48.reuse, R52, R4 ;  /* 0x000000343004723c */ /* 0x048fe40000041804 */
[----:B------:R3:W5:Y:S04]  /*4280*/  LDG.E R68, desc[UR8][R44.64+0x20] ;  /* 0x000020082c447981 */ /* 0x000768000c1e1900 */
[----:B------:R-:W-:Y:S01]  /*4290*/  HMMA.16816.F32.BF16 R8, R48, R54, R8 ;  /* 0x000000363008723c */ /* 0x000fe20000041808 */
[----:B------:R-:W-:Y:S04]  /*42a0*/  LDSM.16.M88.4 R48, [R224+0x4000] ;  /* 0x00400000e030783b */ /* 0x000fe80000000200 */
[----:B------:R-:W-:Y:S11]  /*42b0*/  LDSM.16.M88.4 R52, [R226+-0x2000] ;  /* 0xffe00000e234783b */ /* 0x000ff60000000200 */
[----:B------:R-:W-:Y:S02]  /*42c0*/  @!UPT UIADD3 URZ, URZ, URZ, URZ ;  /* 0x0000003f3f3ff290 */ /* 0x000fe4000fffe03f */
[C---:B--2---:R-:W-:Y:S01]  /*42d0*/  HMMA.16816.F32.BF16 R4, R56.reuse, R60, R4 ;  /* 0x0000003c3804723c */ /* 0x044fe20000041804 */
[----:B---3--:R-:W2:Y:S05]  /*42e0*/  LDSM.16.M88.4 R44, [R220+0x4000] ;  /* 0x00400000dc2c783b */ /* 0x008eaa0000000200 */
        /* <DEDUP_REMOVED lines=9> */
[C---:B------:R-:W-:Y:S06]  /*4380*/  HMMA.16816.F32.BF16 R4, R48.reuse, R52, R4 ;  /* 0x000000343004723c */ /* 0x040fec0000041804 */
        /* <DEDUP_REMOVED lines=17> */
[C---:B---3--:R-:W-:Y:S06]  /*44a0*/  HMMA.16816.F32.BF16 R4, R56.reuse, R60, R4 ;  /* 0x0000003c3804723c */ /* 0x048fec0000041804 */
[----:B------:R-:W-:Y:S11]  /*44b0*/  HMMA.16816.F32.BF16 R8, R56, R62, R8 ;  /* 0x0000003e3808723c */ /* 0x000ff60000041808 */
[----:B------:R-:W-:Y:S07]  /*44c0*/  @!UPT UIADD3 URZ, URZ, URZ, URZ ;  /* 0x0000003f3f3ff290 */ /* 0x000fee000fffe03f */
[C---:B--2---:R-:W-:Y:S06]  /*44d0*/  HMMA.16816.F32.BF16 R4, R44.reuse, R64, R4 ;  /* 0x000000402c04723c */ /* 0x044fec0000041804 */
[----:B------:R-:W-:Y:S11]  /*44e0*/  HMMA.16816.F32.BF16 R8, R44, R66, R8 ;  /* 0x000000422c08723c */ /* 0x000ff60000041808 */
[----:B------:R-:W-:Y:S07]  /*44f0*/  @!UPT UIADD3 URZ, URZ, URZ, URZ ;  /* 0x0000003f3f3ff290 */ /* 0x000fee000fffe03f */
[----:B------:R-:W-:Y:S01]  /*4500*/  FMUL.FTZ R51, R6, UR20 ;  /* 0x0000001406337c20 */ /* 0x000fe20008410000 */
[----:B------:R-:W-:Y:S01]  /*4510*/  IADD3 R6, R250, UR13, RZ ;  /* 0x0000000dfa067c10 */ /* 0x000fe2000fffe0ff */
[----:B------:R-:W-:Y:S01]  /*4520*/  FMUL.FTZ R7, R7, UR20 ;  /* 0x0000001407077c20 */ /* 0x000fe20008410000 */
[----:B------:R-:W-:Y:S01]  /*4530*/  FMUL.FTZ R4, R4, UR20 ;  /* 0x0000001404047c20 */ /* 0x000fe20008410000 */
[----:B------:R-:W-:Y:S01]  /*4540*/  FMUL.FTZ R5, R5, UR20 ;  /* 0x0000001405057c20 */ /* 0x000fe20008410000 */
[----:B------:R-:W-:Y:S01]  /*4550*/  IADD3 R0, R245, -UR7, -R6 ;  /* 0x80000007f5007c10 */ /* 0x000fe2000fffe806 */
[----:B------:R-:W-:Y:S01]  /*4560*/  MUFU.TANH R48, R7 ;  /* 0x0000000700307308 */ /* 0x000fe20000002400 */
[----:B------:R-:W-:Y:S01]  /*4570*/  FMUL.FTZ R8, R8, UR20 ;  /* 0x0000001408087c20 */ /* 0x000fe20008410000 */
[----:B------:R-:W-:Y:S01]  /*4580*/  FMUL.FTZ R10, R10, UR20 ;  /* 0x000000140a0a7c20 */ /* 0x000fe20008410000 */
[----:B------:R-:W-:Y:S01]  /*4590*/  IADD3 R0, R0, UR5, RZ ;  /* 0x0000000500007c10 */ /* 0x000fe2000fffe0ff */
[----:B------:R-:W-:Y:S03]  /*45a0*/  FMUL.FTZ R54, R9, UR20 ;  /* 0x0000001409367c20 */ /* 0x000fe60008410000 */
[----:B------:R-:W-:Y:S03]  /*45b0*/  IADD3 R0, R0, UR11, RZ ;  /* 0x0000000b00007c10 */ /* 0x000fe6000fffe0ff */
[----:B------:R2:W3:Y:S01]  /*45c0*/  MUFU.TANH R7, R4 ;  /* 0x0000000400077308 */ /* 0x0004e20000002400 */
[C---:B------:R-:W-:Y:S02]  /*45d0*/  IADD3 R46, R0.reuse, 0x8, RZ ;  /* 0x00000008002e7810 */ /* 0x040fe40007ffe0ff */
[----:B------:R-:W-:Y:S02]  /*45e0*/  IADD3 R45, R0, 0x7, RZ ;  /* 0x00000007002d7810 */ /* 0x000fe40007ffe0ff */
[----:B------:R-:W-:Y:S05]  /*45f0*/  ISETP.GE.AND P1, PT, R46, RZ, PT ;  /* 0x000000ff2e00720c */ /* 0x000fea0003f26270 */
[----:B------:R4:W1:Y:S01]  /*4600*/  MUFU.TANH R47, R5 ;  /* 0x00000005002f7308 */ /* 0x0008620000002400 */
[----:B------:R-:W-:Y:S02]  /*4610*/  ISETP.GE.AND P0, PT, R45, RZ, PT ;  /* 0x000000ff2d00720c */ /* 0x000fe40003f06270 */
[----:B------:R-:W-:Y:S04]  /*4620*/  IADD3 R44, R0, -0x1, RZ ;  /* 0xffffffff002c7810 */ /* 0x000fe80007ffe0ff */
[----:B------:R-:W-:Y:S03]  /*4630*/  ISETP.GE.AND P2, PT, R44, RZ, PT ;  /* 0x000000ff2c00720c */ /* 0x000fe60003f46270 */
[----:B------:R1:W-:Y:S01]  /*4640*/  MUFU.TANH R52, R8 ;  /* 0x0000000800347308 */ /* 0x0003e20000002400 */
[C---:B--2---:R-:W-:Y:S01]  /*4650*/  IADD3 R4, R0.reuse, -0x9, RZ ;  /* 0xfffffff700047810 */ /* 0x044fe20007ffe0ff */
[----:B---3--:R-:W-:Y:S01]  /*4660*/  FFMA.FTZ R50, -R7, R7, 1 ;  /* 0x3f80000007327423 */ /* 0x008fe20000010107 */
[C---:B------:R-:W-:Y:S02]  /*4670*/  @!P1 IADD3 R46, -R0.reuse, -0x8, RZ ;  /* 0xfffffff8002e9810 */ /* 0x040fe40007ffe1ff */
[C---:B------:R-:W-:Y:S05]  /*4680*/  @!P0 IADD3 R45, -R0.reuse, -0x7, RZ ;  /* 0xfffffff9002d8810 */ /* 0x040fea0007ffe1ff */
[----:B------:R2:W-:Y:S01]  /*4690*/  MUFU.TANH R53, R10 ;  /* 0x0000000a00357308 */ /* 0x0005e20000002400 */
[----:B----4-:R-:W-:Y:S01]  /*46a0*/  IADD3 R5, R0, -0x8, RZ ;  /* 0xfffffff800057810 */ /* 0x010fe20007ffe0ff */
[----:B-1----:R-:W-:Y:S01]  /*46b0*/  FFMA.FTZ R49, -R47, R47, 1 ;  /* 0x3f8000002f317423 */ /* 0x002fe2000001012f */
[----:B------:R-:W-:Y:S02]  /*46c0*/  ISETP.GE.AND P0, PT, R4, RZ, PT ;  /* 0x000000ff0400720c */ /* 0x000fe40003f06270 */
[----:B------:R-:W-:Y:S02]  /*46d0*/  ISETP.GE.AND P1, PT, R5, RZ, PT ;  /* 0x000000ff0500720c */ /* 0x000fe40003f26270 */
[C---:B------:R-:W-:Y:S03]  /*46e0*/  @!P2 IADD3 R44, -R0.reuse, 0x1, RZ ;  /* 0x00000001002ca810 */ /* 0x040fe60007ffe1ff */
[----:B------:R-:W1:Y:S01]  /*46f0*/  MUFU.TANH R51, R51 ;  /* 0x0000003300337308 */ /* 0x000e620000002400 */
[----:B------:R-:W-:Y:S04]  /*4700*/  IABS R8, R0 ;  /* 0x0000000000087213 */ /* 0x000fe80000000000 */
[----:B------:R-:W-:Y:S02]  /*4710*/  MOV R9, R8 ;  /* 0x0000000800097202 */ /* 0x000fe40000000f00 */
[----:B------:R-:W-:Y:S03]  /*4720*/  I2FP.F32.S32 R8, R44 ;  /* 0x0000002c00087245 */ /* 0x000fe60000201400 */
[----:B------:R-:W3:Y:S01]  /*4730*/  MUFU.TANH R54, R54 ;  /* 0x0000003600367308 */ /* 0x000ee20000002400 */
[C---:B------:R-:W-:Y:S02]  /*4740*/  @!P0 IADD3 R4, -R0.reuse, 0x9, RZ ;  /* 0x0000000900048810 */ /* 0x040fe40007ffe1ff */
[----:B------:R-:W-:Y:S01]  /*4750*/  @!P1 IADD3 R5, -R0, 0x8, RZ ;  /* 0x0000000800059810 */ /* 0x000fe20007ffe1ff */
[----:B------:R-:W-:Y:S01]  /*4760*/  FMUL.FTZ R0, R11, UR20 ;  /* 0x000000140b007c20 */ /* 0x000fe20008410000 */
[----:B------:R-:W-:Y:S02]  /*4770*/  PLOP3.LUT P0, PT, PT, PT, UP0, 0x80, 0x0 ;  /* 0x000000000000781c */ /* 0x000fe40003f0f008 */
[----:B------:R-:W-:Y:S01]  /*4780*/  I2FP.F32.S32 R11, R46 ;  /* 0x0000002e000b7245 */ /* 0x000fe20000201400 */
[----:B------:R-:W-:Y:S01]  /*4790*/  FFMA.FTZ R46, R8, -UR6, R47 ;  /* 0x80000006082e7c23 */ /* 0x000fe2000801002f */
[----:B--2---:R-:W-:Y:S01]  /*47a0*/  I2FP.F32.S32 R10, R45 ;  /* 0x0000002d000a7245 */ /* 0x004fe20000201400 */
[----:B------:R-:W2:Y:S01]  /*47b0*/  MUFU.TANH R0, R0 ;  /* 0x0000000000007308 */ /* 0x000ea20000002400 */
[----:B------:R-:W-:Y:S01]  /*47c0*/  I2FP.F32.S32 R5, R5 ;  /* 0x0000000500057245 */ /* 0x000fe20000201400 */
[----:B-1----:R-:W-:Y:S01]  /*47d0*/  FFMA.FTZ R11, R11, -UR6, R51 ;  /* 0x800000060b0b7c23 */ /* 0x002fe20008010033 */
[----:B------:R-:W-:Y:S01]  /*47e0*/  I2FP.F32.S32 R4, R4 ;  /* 0x0000000400047245 */ /* 0x000fe20000201400 */
[----:B------:R-:W-:Y:S01]  /*47f0*/  FFMA.FTZ R10, R10, -UR6, R48 ;  /* 0x800000060a0a7c23 */ /* 0x000fe20008010030 */
[----:B------:R-:W-:Y:S01]  /*4800*/  I2FP.F32.S32 R9, R9 ;  /* 0x0000000900097245 */ /* 0x000fe20000201400 */
[----:B------:R-:W-:Y:S01]  /*4810*/  FFMA.FTZ R45, R5, -UR6, R52 ;  /* 0x80000006052d7c23 */ /* 0x000fe20008010034 */
[----:B------:R-:W-:Y:S01]  /*4820*/  FFMA.FTZ R51, -R51, R51, 1 ;  /* 0x3f80000033337423 */ /* 0x000fe20000010133 */
[----:B---3--:R-:W-:Y:S01]  /*4830*/  FFMA.FTZ R44, R4, -UR6, R54 ;  /* 0x80000006042c7c23 */ /* 0x008fe20008010036 */
[----:B------:R-:W-:Y:S01]  /*4840*/  FFMA.FTZ R48, -R48, R48, 1 ;  /* 0x3f80000030307423 */ /* 0x000fe20000010130 */
[----:B------:R-:W-:Y:S01]  /*4850*/  FFMA.FTZ R47, -R52, R52, 1 ;  /* 0x3f800000342f7423 */ /* 0x000fe20000010134 */
[----:B------:R-:W-:Y:S01]  /*4860*/  FFMA.FTZ R5, -R53, R53, 1 ;  /* 0x3f80000035057423 */ /* 0x000fe20000010135 */
[----:B------:R-:W-:Y:S01]  /*4870*/  FFMA.FTZ R4, -R54, R54, 1 ;  /* 0x3f80000036047423 */ /* 0x000fe20000010136 */
[C---:B------:R-:W-:Y:S01]  /*4880*/  FFMA.FTZ R7, R9.reuse, -UR6, R7 ;  /* 0x8000000609077c23 */ /* 0x040fe20008010007 */
[----:B------:R-:W-:Y:S01]  /*4890*/  FFMA.FTZ R9, R9, -UR6, R53 ;  /* 0x8000000609097c23 */ /* 0x000fe20008010035 */
[----:B------:R-:W-:Y:S01]  /*48a0*/  FMUL.FTZ R59, R51, UR20 ;  /* 0x00000014333b7c20 */ /* 0x000fe20008410000 */
[----:B------:R-:W-:Y:S01]  /*48b0*/  FMUL.FTZ R58, R48, UR20 ;  /* 0x00000014303a7c20 */ /* 0x000fe20008410000 */
[----:B--2---:R-:W-:Y:S01]  /*48c0*/  FFMA.FTZ R8, R8, -UR6, R0 ;  /* 0x8000000608087c23 */ /* 0x004fe20008010000 */
[----:B------:R-:W-:Y:S01]  /*48d0*/  FFMA.FTZ R0, -R0, R0, 1 ;  /* 0x3f80000000007423 */ /* 0x000fe20000010100 */
[----:B------:R-:W-:Y:S01]  /*48e0*/  FMUL.FTZ R53, R50, UR20 ;  /* 0x0000001432357c20 */ /* 0x000fe20008410000 */
[----:B------:R-:W-:Y:S01]  /*48f0*/  FMUL.FTZ R52, R49, UR20 ;  /* 0x0000001431347c20 */ /* 0x000fe20008410000 */
[----:B------:R-:W-:Y:S01]  /*4900*/  FMUL.FTZ R56, R47, UR20 ;  /* 0x000000142f387c20 */ /* 0x000fe20008410000 */
[----:B------:R-:W-:Y:S01]  /*4910*/  FMUL.FTZ R57, R5, UR20 ;  /* 0x0000001405397c20 */ /* 0x000fe20008410000 */
[----:B------:R-:W-:Y:S01]  /*4920*/  FMUL.FTZ R54, R4, UR20 ;  /* 0x0000001404367c20 */ /* 0x000fe20008410000 */
[----:B------:R-:W-:Y:S01]  /*4930*/  FMUL.FTZ R55, R0, UR20 ;  /* 0x0000001400377c20 */ /* 0x000fe20008410000 */
[----:B------:R-:W-:Y:S06]  /*4940*/  @!P0 BRA `(.L_x_366) ;  /* 0x00000000002c8947 */ /* 0x000fec0003800000 */
        /* <DEDUP_REMOVED lines=11> */
.L_x_366:
        /* <DEDUP_REMOVED lines=11> */
[CC--:B------:R-:W-:Y:S02]  /*4ab0*/  ISETP.GE.AND P0, PT, R49.reuse, R0.reuse, PT ;  /* 0x000000003100720c */ /* 0x0c0fe40003f06270 */
[C---:B------:R-:W-:Y:S01]  /*4ac0*/  VIADDMNMX R5, R4.reuse, R5, UR5, PT ;  /* 0x0000000504057e46 */ /* 0x040fe2000b800105 */
[----:B------:R-:W-:Y:S01]  /*4ad0*/  VIADD R4, R4, 0x8 ;  /* 0x0000000804047836 */ /* 0x000fe20000000000 */
[-C--:B------:R-:W-:Y:S02]  /*4ae0*/  ISETP.GE.AND P2, PT, R48, R0.reuse, PT ;  /* 0x000000003000720c */ /* 0x080fe40003f46270 */
[-C--:B------:R-:W-:Y:S02]  /*4af0*/  ISETP.GE.OR P1, PT, R6, R5.reuse, !P1 ;  /* 0x000000050600720c */ /* 0x080fe40004f26670 */
[C---:B------:R-:W-:Y:S01]  /*4b00*/  IADD3 R50, R4.reuse, UR14, R50 ;  /* 0x0000000e04327c10 */ /* 0x040fe2000fffe032 */
[----:B------:R-:W-:Y:S01]  /*4b10*/  UMOV UR14, UR12 ;  /* 0x0000000c000e7c82 */ /* 0x000fe20008000000 */
[-C--:B------:R-:W-:Y:S02]  /*4b20*/  ISETP.GE.OR P0, PT, R49, R5.reuse, !P0 ;  /* 0x000000053100720c */ /* 0x080fe40004706670 */
[----:B------:R-:W-:Y:S02]  /*4b30*/  VIADDMNMX R4, R4, UR13, RZ, !PT ;  /* 0x0000000d04047c46 */ /* 0x000fe4000f8001ff */
[----:B------:R-:W-:Y:S02]  /*4b40*/  FSEL R7, R7, -INF , !P1 ;  /* 0xff80000007077808 */ /* 0x000fe40004800000 */
[C---:B------:R-:W-:Y:S02]  /*4b50*/  ISETP.GE.AND P1, PT, R47.reuse, R0, PT ;  /* 0x000000002f00720c */ /* 0x040fe40003f26270 */
        /* <DEDUP_REMOVED lines=18> */
.L_x_367:
        /* <DEDUP_REMOVED lines=115> */
[----:B------:R-:W-:Y:S01]  /*53b0*/  F2FP.BF16.F32.PACK_AB R4, R4, R0 ;  /* 0x000000000404723e */ /* 0x000fe200000010ff */
[----:B------:R-:W-:Y:S01]  /*53c0*/  FMUL.FTZ R10, R61, R10 ;  /* 0x0000000a3d0a7220 */ /* 0x000fe20000410000 */
[----:B------:R-:W-:Y:S01]  /*53d0*/  FMUL.FTZ R9, R60, R11 ;  /* 0x0000000b3c097220 */ /* 0x000fe20000410000 */
        /* <DEDUP_REMOVED lines=126> */
.L_x_368:
        /* <DEDUP_REMOVED lines=385> */
.L_x_369:
        /* <DEDUP_REMOVED lines=147> */
.L_x_371:
        /* <DEDUP_REMOVED lines=20> */
.L_x_372:
        /* <DEDUP_REMOVED lines=51> */
.L_x_374:
[----:B------:R-:W-:Y:S05]  /*8170*/  BSYNC B0 ;  /* 0x0000000000007941 */ /* 0x000fea0003800000 */
.L_x_373:
        /* <DEDUP_REMOVED lines=30> */
.L_x_353:
[----:B------:R-:W-:Y:S05]  /*8360*/  BSYNC B1 ;  /* 0x0000000000017941 */ /* 0x000fea0003800000 */
.L_x_343:
[----:B------:R-:W-:Y:S02]  /*8370*/  ULDC UR5, c[0x0][0xc] ;  /* 0x0000030000057ab9 */ /* 0x000fe40000000800 */
[----:B------:R-:W-:-:S04]  /*8380*/  UIADD3 UR26, UR5, UR26, URZ ;  /* 0x0000001a051a7290 */ /* 0x000fc8000fffe03f */
[----:B------:R-:W-:-:S06]  /*8390*/  UISETP.GE.AND UP0, UPT, UR26, UR61, UPT ;  /* 0x0000003d1a00728c */ /* 0x000fcc000bf06270 */
[----:B------:R-:W-:-:S13]  /*83a0*/  PLOP3.LUT P0, PT, PT, PT, UP0, 0x80, 0x0 ;  /* 0x000000000000781c */ /* 0x000fda0003f0f008 */
[----:B------:R-:W-:Y:S05]  /*83b0*/  @P0 BRA `(.L_x_375) ;  /* 0x0000000000040947 */ /* 0x000fea0003800000 */
[----:B------:R-:W-:Y:S05]  /*83c0*/  BRA `(.L_x_376) ;  /* 0xffffff8400b47947 */ /* 0x000fea000383ffff */
.L_x_375:
[----:B------:R-:W-:Y:S05]  /*83d0*/  EXIT ;  /* 0x000000000000794d */ /* 0x000fea0003800000 */
.L_x_377:
        /* <DEDUP_REMOVED lines=10> */
.L_x_2031:


//--------------------- .text._ZN5flash25flash_bwd_dot_do_o_kernelILb0E23Flash_bwd_kernel_traitsILi256ELi64ELi32ELi8ELi4ELi1ELi2ELb1ELb1EN7cutlass10bfloat16_tE19Flash_kernel_traitsILi256ELi64ELi32ELi8ES3_EEEEvNS_16Flash_bwd_paramsE --------------------------
	.section	.text._ZN5flash25flash_bwd_dot_do_o_kernelILb0E23Flash_bwd_kernel_traitsILi256ELi64ELi32ELi8ELi4ELi1ELi2ELb1ELb1EN7cutlass10bfloat16_tE19Flash_kernel_traitsILi256ELi64ELi32ELi8ES3_EEEEvNS_16Flash_bwd_paramsE,"ax",@progbits
	.align	128
        .global         _ZN5flash25flash_bwd_dot_do_o_kernelILb0E23Flash_bwd_kernel_traitsILi256ELi64ELi32ELi8ELi4ELi1ELi2ELb1ELb1EN7cutlass10bfloat16_tE19Flash_kernel_traitsILi256ELi64ELi32ELi8ES3_EEEEvNS_16Flash_bwd_paramsE
        .type           _ZN5flash25flash_bwd_dot_do_o_kernelILb0E23Flash_bwd_kernel_traitsILi256ELi64ELi32ELi8ELi4ELi1ELi2ELb1ELb1EN7cutlass10bfloat16_tE19Flash_kernel_traitsILi256ELi64ELi32ELi8ES3_EEEEvNS_16Flash_bwd_paramsE,@function
        .size           _ZN5flash25flash_bwd_dot_do_o_kernelILb0E23Flash_bwd_kernel_traitsILi256ELi64ELi32ELi8ELi4ELi1ELi2ELb1ELb1EN7cutlass10bfloat16_tE19Flash_kernel_traitsILi256ELi64ELi32ELi8ES3_EEEEvNS_16Flash_bwd_paramsE,(.L_x_2032 - _ZN5flash25flash_bwd_dot_do_o_kernelILb0E23Flash_bwd_kernel_traitsILi256ELi64ELi32ELi8ELi4ELi1ELi2ELb1ELb1EN7cutlass10bfloat16_tE19Flash_kernel_traitsILi256ELi64ELi32ELi8ES3_EEEEvNS_16Flash_bwd_paramsE)
        .other          _ZN5flash25flash_bwd_dot_do_o_kernelILb0E23Flash_bwd_kernel_traitsILi256ELi64ELi32ELi8ELi4ELi1ELi2ELb1ELb1EN7cutlass10bfloat16_tE19Flash_kernel_traitsILi256ELi64ELi32ELi8ES3_EEEEvNS_16Flash_bwd_paramsE,@"STO_CUDA_ENTRY STV_DEFAULT"
_ZN5flash25flash_bwd_dot_do_o_kernelILb0E23Flash_bwd_kernel_traitsILi256ELi64ELi32ELi8ELi4ELi1ELi2ELb1ELb1EN7cutlass10bfloat16_tE19Flash_kernel_traitsILi256ELi64ELi32ELi8ES3_EEEEvNS_16Flash_bwd_paramsE:
.text._ZN5flash25flash_bwd_dot_do_o_kernelILb0E23Flash_bwd_kernel_traitsILi256ELi64ELi32ELi8ELi4ELi1ELi2ELb1ELb1EN7cutlass10bfloat16_tE19Flash_kernel_traitsILi256ELi64ELi32ELi8ES3_EEEEvNS_16Flash_bwd_paramsE:
[----:B------:R-:W-:Y:S08]  /*0000*/  LDC R1, c[0x0][0x28] ;  /* 0x00000a00ff017b82 */ /* 0x000ff00000000800 */
[----:B------:R-:W0:Y:S01]  /*0010*/  LDC.64 R2, c[0x0][0x2f0] ;  /* 0x0000bc00ff027b82 */ /* 0x000e220000000a00 */
[----:B------:R-:W1:Y:S01]  /*0020*/  S2R R9, SR_CTAID.Y ;  /* 0x0000000000097919 */ /* 0x000e620000002600 */
[----:B------:R-:W-:Y:S01]  /*0030*/  IMAD.MOV.U32 R11, RZ, RZ, -0x1 ;  /* 0xffffffffff0b7424 */ /* 0x000fe200078e00ff */
[----:B------:R-:W-:Y:S01]  /*0040*/  ULDC.64 UR6, c[0x0][0x208] ;  /* 0x0000820000067ab9 */ /* 0x000fe20000000a00 */
[----:B0-----:R-:W-:-:S04]  /*0050*/  ISETP.NE.U32.AND P0, PT, R2, RZ, PT ;  /* 0x000000ff0200720c */ /* 0x001fc80003f05070 */
[----:B------:R-:W-:-:S13]  /*0060*/  ISETP.NE.AND.EX P0, PT, R3, RZ, PT, P0 ;  /* 0x000000ff0300720c */ /* 0x000fda0003f05300 */
[----:B------:R-:W0:Y:S01]  /*0070*/  @P0 LDC.64 R4, c[0x0][0x2f0] ;  /* 0x0000bc00ff040b82 */ /* 0x000e220000000a00 */
[----:B-1----:R-:W-:-:S07]  /*0080*/  @P0 VIADD R7, R9, 0x1 ;  /* 0x0000000109070836 */ /* 0x002fce0000000000 */
[----:B------:R-:W1:Y:S01]  /*0090*/  @P0 LDC.64 R2, c[0x0][0x2f0] ;  /* 0x0000bc00ff020b82 */ /* 0x000e620000000a00 */
[----:B0-----:R-:W-:-:S06]  /*00a0*/  @P0 IMAD.WIDE R4, R7, 0x4, R4 ;  /* 0x0000000407040825 */ /* 0x001fcc00078e0204 */
[----:B------:R-:W2:Y:S01]  /*00b0*/  @P0 LDG.E R4, desc[UR6][R4.64] ;  /* 0x0000000604040981 */ /* 0x000ea2000c1e1900 */
[----:B-1----:R-:W-:-:S05]  /*00c0*/  @P0 IMAD.WIDE R2, R9, 0x4, R2 ;  /* 0x0000000409020825 */ /* 0x002fca00078e0202 */
[----:B------:R-:W2:Y:S01]  /*00d0*/  @P0 LDG.E R11, desc[UR6][R2.64] ;  /* 0x00000006020b0981 */ /* 0x000ea2000c1e1900 */
[----:B------:R-:W0:Y:S02]  /*00e0*/  S2UR UR4, SR_CTAID.X ;  /* 0x00000000000479c3 */ /* 0x000e240000002500 */
[----:B0-----:R-:W-:Y:S01]  /*00f0*/  USHF.L.U32 UR4, UR4, 0x6, URZ ;  /* 0x0000000604047899 */ /* 0x001fe2000800063f */
[----:B--2---:R-:W-:-:S06]  /*0100*/  @P0 IADD3 R0, R4, -R11, RZ ;  /* 0x8000000b04000210 */ /* 0x004fcc0007ffe0ff */
[----:B------:R-:W0:Y:S02]  /*0110*/  @!P0 LDC R0, c[0x0][0x2c4] ;  /* 0x0000b100ff008b82 */ /* 0x000e240000000800 */
[----:B0-----:R-:W-:-:S13]  /*0120*/  ISETP.GT.AND P0, PT, R0, UR4, PT ;  /* 0x0000000400007c0c */ /* 0x001fda000bf04270 */
[----:B------:R-:W-:Y:S05]  /*0130*/  @!P0 EXIT ;  /* 0x000000000000894d */ /* 0x000fea0003800000 */
[----:B------:R-:W-:Y:S01]  /*0140*/  ISETP.NE.AND P1, PT, R11, -0x1, PT ;  /* 0xffffffff0b00780c */ /* 0x000fe20003f25270 */
[----:B------:R-:W0:Y:S01]  /*0150*/  S2R R13, SR_TID.X ;  /* 0x00000000000d7919 */ /* 0x000e220000002100 */
[----:B------:R-:W-:Y:S01]  /*0160*/  ULDC.U8 UR8, c[0x0][0x3d8] ;  /* 0x0000f60000087ab9 */ /* 0x000fe20000000000 */
[----:B------:R-:W1:Y:S01]  /*0170*/  S2UR UR5, SR_CTAID.Z ;  /* 0x00000000000579c3 */ /* 0x000e620000002700 */
[----:B------:R-:W-:-:S09]  /*0180*/  ISETP.NE.AND P0, PT, RZ, UR8, PT ;  /* 0x00000008ff007c0c */ /* 0x000fd2000bf05270 */
[----:B------:R-:W2:Y:S01]  /*0190*/  @!P1 LDC.64 R18, c[0x0][0x418] ;  /* 0x00010600ff129b82 */ /* 0x000ea20000000a00 */
[--C-:B------:R-:W-:Y:S02]  /*01a0*/  @!P1 SHF.R.S32.HI R3, RZ, 0x1f, R9.reuse ;  /* 0x0000001fff039819 */ /* 0x100fe40000011409 */
[----:B------:R-:W-:-:S05]  /*01b0*/  @!P1 SHF.R.S32.HI R5, RZ, 0x1f, R9 ;  /* 0x0000001fff059819 */ /* 0x000fca0000011409 */
[----:B------:R-:W3:Y:S08]  /*01c0*/  @P1 LDC.64 R16, c[0x0][0x420] ;  /* 0x00010800ff101b82 */ /* 0x000ef00000000a00 */
[----:B------:R-:W4:Y:S08]  /*01d0*/  @!P1 LDC.64 R20, c[0x0][0x290] ;  /* 0x0000a400ff149b82 */ /* 0x000f300000000a00 */
[----:B------:R-:W5:Y:S01]  /*01e0*/  @P1 LDC.64 R14, c[0x0][0x298] ;  /* 0x0000a600ff0e1b82 */ /* 0x000f620000000a00 */
[----:B--2---:R-:W-:-:S04]  /*01f0*/  @!P1 IMAD R4, R3, R18, RZ ;  /* 0x0000001203049224 */ /* 0x004fc800078e02ff */
[----:B------:R-:W-:Y:S02]  /*0200*/  @!P1 IMAD R19, R9, R19, R4 ;  /* 0x0000001309139224 */ /* 0x000fe400078e0204 */
[----:B---3--:R-:W-:-:S04]  /*0210*/  @P1 IMAD.WIDE.U32 R2, R11, R16, RZ ;  /* 0x000000100b021225 */ /* 0x008fc800078e00ff */
[----:B------:R-:W-:Y:S02]  /*0220*/  @P1 IMAD R17, R11, R17, R3 ;  /* 0x000000110b111224 */ /* 0x000fe400078e0203 */
[----:B------:R-:W-:Y:S02]  /*0230*/  @P1 IMAD.MOV.U32 R39, RZ, RZ, R2 ;  /* 0x000000ffff271224 */ /* 0x000fe400078e0002 */
[----:B----4-:R-:W-:Y:S02]  /*0240*/  @!P1 IMAD R6, R5, R20, RZ ;  /* 0x0000001405069224 */ /* 0x010fe400078e02ff */
[----:B------:R-:W-:-:S04]  /*0250*/  @!P1 IMAD.WIDE.U32 R2, R9, R18, RZ ;  /* 0x0000001209029225 */ /* 0x000fc800078e00ff */
[----:B------:R-:W-:Y:S01]  /*0260*/  @!P1 IMAD R21, R9, R21, R6 ;  /* 0x0000001509159224 */ /* 0x000fe200078e0206 */
[----:B------:R-:W-:Y:S01]  /*0270*/  @!P1 IADD3 R17, R3, R19, RZ ;  /* 0x0000001303119210 */ /* 0x000fe20007ffe0ff */
[----:B-----5:R-:W-:-:S04]  /*0280*/  @P1 IMAD.WIDE.U32 R4, R11, R14, RZ ;  /* 0x0000000e0b041225 */ /* 0x020fc800078e00ff */
[----:B------:R-:W-:-:S04]  /*0290*/  @!P1 IMAD.WIDE.U32 R6, R9, R20, RZ ;  /* 0x0000001409069225 */ /* 0x000fc800078e00ff */
[----:B------:R-:W-:Y:S02]  /*02a0*/  @P1 IMAD R15, R11, R15, R5 ;  /* 0x0000000f0b0f1224 */ /* 0x000fe400078e0205 */
[----:B------:R-:W-:Y:S01]  /*02b0*/  @P1 IMAD.MOV.U32 R73, RZ, RZ, R4 ;  /* 0x000000ffff491224 */ /* 0x000fe200078e0004 */
[----:B------:R-:W-:Y:S01]  /*02c0*/  @!P1 MOV R73, R6 ;  /* 0x0000000600499202 */ /* 0x000fe20000000f00 */
[----:B------:R-:W-:Y:S02]  /*02d0*/  @!P1 IMAD.MOV.U32 R39, RZ, RZ, R2 ;  /* 0x000000ffff279224 */ /* 0x000fe400078e0002 */
[----:B------:R-:W-:Y:S01]  /*02e0*/  @!P1 IMAD.IADD R15, R7, 0x1, R21 ;  /* 0x00000001070f9824 */ /* 0x000fe200078e0215 */
[----:B01----:R-:W-:Y:S06]  /*02f0*/  @!P0 BRA `(.L_x_378) ;  /* 0x0000000000208947 */ /* 0x003fec0003800000 */
[----:B------:R-:W0:Y:S08]  /*0300*/  LDC R4, c[0x0][0x2d4] ;  /* 0x0000b500ff047b82 */ /* 0x000e300000000800 */
[----:B------:R-:W1:Y:S08]  /*0310*/  LDC R2, c[0x0][0x2c0] ;  /* 0x0000b000ff027b82 */ /* 0x000e700000000800 */
[----:B------:R-:W1:Y:S01]  /*0320*/  LDC R3, c[0x0][0x2e4] ;  /* 0x0000b900ff037b82 */ /* 0x000e620000000800 */
[----:B0-----:R-:W-:-:S02]  /*0330*/  @!P1 IMAD R11, R9, R4, RZ ;  /* 0x00000004090b9224 */ /* 0x001fc400078e02ff */
[----:B-1----:R-:W-:Y:S02]  /*0340*/  IMAD R2, R2, 0x80, R3 ;  /* 0x0000008002027824 */ /* 0x002fe400078e0203 */
[----:B------:R-:W-:-:S04]  /*0350*/  IMAD R3, R9, 0x80, R11 ;  /* 0x0000008009037824 */ /* 0x000fc800078e020b */
[----:B------:R-:W-:Y:S01]  /*0360*/  IMAD R6, R2, UR5, R3 ;  /* 0x0000000502067c24 */ /* 0x000fe2000f8e0203 */
[----:B------:R-:W-:Y:S06]  /*0370*/  BRA `(.L_x_379) ;  /* 0x0000000000107947 */ /* 0x000fec0003800000 */
.L_x_378:
[----:B------:R-:W0:Y:S08]  /*0380*/  LDC R6, c[0x0][0x270] ;  /* 0x00009c00ff067b82 */ /* 0x000e300000000800 */
[----:B------:R-:W1:Y:S01]  /*0390*/  LDC R3, c[0x0][0x2d4] ;  /* 0x0000b500ff037b82 */ /* 0x000e620000000800 */
[----:B0-----:R-:W-:-:S04]  /*03a0*/  IMAD R6, R9, R6, UR5 ;  /* 0x0000000509067e24 */ /* 0x001fc8000f8e0206 */
[----:B-1----:R-:W-:-:S07]  /*03b0*/  IMAD R6, R6, R3, RZ ;  /* 0x0000000306067224 */ /* 0x002fce00078e02ff */
.L_x_379:
[----:B------:R-:W-:Y:S01]  /*03c0*/  SHF.R.S32.HI R2, RZ, 0x1f, R13 ;  /* 0x0000001fff027819 */ /* 0x000fe2000001140d */
[----:B------:R-:W0:Y:S01]  /*03d0*/  LDC.64 R36, c[0x0][0x420] ;  /* 0x00010800ff247b82 */ /* 0x000e220000000a00 */
[----:B------:R-:W-:Y:S01]  /*03e0*/  USHF.R.S32.HI UR8, URZ, 0x1f, UR4 ;  /* 0x0000001f3f087899 */ /* 0x000fe20008011404 */
[----:B------:R-:W-:Y:S01]  /*03f0*/  BSSY B0, `(.L_x_380) ;  /* 0x0000047000007945 */ /* 0x000fe20003800000 */
[----:B------:R-:W-:Y:S01]  /*0400*/  LEA.HI R77, R2, R13, RZ, 0x3 ;  /* 0x0000000d024d7211 */ /* 0x000fe200078f18ff */
[----:B------:R-:W-:Y:S01]  /*0410*/  USHF.R.S32.HI UR9, URZ, 0x1f, UR5 ;  /* 0x0000001f3f097899 */ /* 0x000fe20008011405 */
[----:B------:R-:W-:Y:S02]  /*0420*/  CS2R R18, SRZ ;  /* 0x0000000000127805 */ /* 0x000fe4000001ff00 */
[----:B------:R-:W-:Y:S02]  /*0430*/  CS2R R10, SRZ ;  /* 0x00000000000a7805 */ /* 0x000fe4000001ff00 */
[----:B------:R-:W-:Y:S01]  /*0440*/  LOP3.LUT R2, R77, 0x1ffffff8, RZ, 0xc0, !PT ;  /* 0x1ffffff84d027812 */ /* 0x000fe200078ec0ff */
[----:B------:R-:W1:Y:S01]  /*0450*/  LDC.64 R70, c[0x0][0x298] ;  /* 0x0000a600ff467b82 */ /* 0x000e620000000a00 */
[----:B------:R-:W-:-:S02]  /*0460*/  SHF.R.S32.HI R77, RZ, 0x3, R77 ;  /* 0x00000003ff4d7819 */ /* 0x000fc4000001144d */
[----:B------:R-:W-:Y:S02]  /*0470*/  CS2R R22, SRZ ;  /* 0x0000000000167805 */ /* 0x000fe4000001ff00 */
[----:B------:R-:W-:Y:S02]  /*0480*/  IADD3 R2, -R2, R13, RZ ;  /* 0x0000000d02027210 */ /* 0x000fe40007ffe1ff */
[----:B------:R-:W-:Y:S02]  /*0490*/  CS2R R12, SRZ ;  /* 0x00000000000c7805 */ /* 0x000fe4000001ff00 */
[----:B------:R-:W-:Y:S02]  /*04a0*/  CS2R R20, SRZ ;  /* 0x0000000000147805 */ /* 0x000fe4000001ff00 */
[----:B------:R-:W-:Y:S02]  /*04b0*/  CS2R R26, SRZ ;  /* 0x00000000001a7805 */ /* 0x000fe4000001ff00 */
[----:B------:R-:W-:Y:S01]  /*04c0*/  CS2R R24, SRZ ;  /* 0x0000000000187805 */ /* 0x000fe2000001ff00 */
[----:B------:R-:W-:Y:S01]  /*04d0*/  IMAD.SHL.U32 R68, R2, 0x8, RZ ;  /* 0x0000000802447824 */ /* 0x000fe200078e00ff */
[----:B------:R-:W2:Y:S01]  /*04e0*/  LDC.64 R42, c[0x0][0x428] ;  /* 0x00010a00ff2a7b82 */ /* 0x000ea20000000a00 */
[----:B------:R-:W-:-:S02]  /*04f0*/  CS2R R34, SRZ ;  /* 0x0000000000227805 */ /* 0x000fc4000001ff00 */
[----:B------:R-:W-:Y:S02]  /*0500*/  CS2R R30, SRZ ;  /* 0x00000000001e7805 */ /* 0x000fe4000001ff00 */
[----:B------:R-:W-:Y:S02]  /*0510*/  CS2R R28, SRZ ;  /* 0x00000000001c7805 */ /* 0x000fe4000001ff00 */
[--C-:B------:R-:W-:Y:S02]  /*0520*/  SHF.R.S32.HI R69, RZ, 0x1f, R68.reuse ;  /* 0x0000001fff457819 */ /* 0x100fe40000011444 */
[----:B------:R-:W-:Y:S02]  /*0530*/  CS2R R32, SRZ ;  /* 0x0000000000207805 */ /* 0x000fe4000001ff00 */
[----:B------:R-:W-:Y:S01]  /*0540*/  SHF.R.S32.HI R75, RZ, 0x1f, R77 ;  /* 0x0000001fff4b7819 */ /* 0x000fe2000001144d */
[C---:B0-----:R-:W-:Y:S01]  /*0550*/  IMAD R4, R36.reuse, UR8, RZ ;  /* 0x0000000824047c24 */ /* 0x041fe2000f8e02ff */
[----:B------:R-:W0:Y:S01]  /*0560*/  LDC.64 R8, c[0x0][0x2a0] ;  /* 0x0000a800ff087b82 */ /* 0x000e220000000a00 */
[----:B------:R-:W-:-:S04]  /*0570*/  IMAD.WIDE.U32 R2, R36, UR4, R68 ;  /* 0x0000000424027c25 */ /* 0x000fc8000f8e0044 */
[----:B------:R-:W-:Y:S01]  /*0580*/  IMAD R7, R37, UR4, R4 ;  /* 0x0000000425077c24 */ /* 0x000fe2000f8e0204 */
[----:B------:R-:W-:Y:S01]  /*0590*/  IADD3 R38, P0, R39, R2, RZ ;  /* 0x0000000227267210 */ /* 0x000fe20007f1e0ff */
[C---:B-1----:R-:W-:Y:S02]  /*05a0*/  IMAD R2, R70.reuse, UR8, RZ ;  /* 0x0000000846027c24 */ /* 0x042fe4000f8e02ff */
[----:B------:R-:W-:Y:S01]  /*05b0*/  IMAD.WIDE.U32 R4, R70, UR4, R68 ;  /* 0x0000000446047c25 */ /* 0x000fe2000f8e0044 */
[----:B------:R-:W-:Y:S02]  /*05c0*/  IADD3.X R39, R17, R3, R7, P0, !PT ;  /* 0x0000000311277210 */ /* 0x000fe400007fe407 */
[----:B------:R-:W-:Y:S01]  /*05d0*/  CS2R R16, SRZ ;  /* 0x0000000000107805 */ /* 0x000fe2000001ff00 */
[----:B------:R-:W-:Y:S01]  /*05e0*/  VIADD R7, R0, -UR4 ;  /* 0x8000000400077c36 */ /* 0x000fe20008000000 */
[----:B------:R-:W-:Y:S01]  /*05f0*/  IADD3 R0, R77, 0x20, RZ ;  /* 0x000000204d007810 */ /* 0x000fe20007ffe0ff */
[----:B------:R-:W-:Y:S01]  /*0600*/  IMAD R3, R71, UR4, R2 ;  /* 0x0000000447037c24 */ /* 0x000fe2000f8e0202 */
[----:B------:R-:W-:Y:S01]  /*0610*/  IADD3 R72, P2, R73, R4, RZ ;  /* 0x0000000449487210 */ /* 0x000fe20007f5e0ff */
[C---:B--2---:R-:W-:Y:S01]  /*0620*/  IMAD R2, R42.reuse, UR9, RZ ;  /* 0x000000092a027c24 */ /* 0x044fe2000f8e02ff */
[-C--:B------:R-:W-:Y:S01]  /*0630*/  ISETP.GE.AND P0, PT, R77, R7.reuse, PT ;  /* 0x000000074d00720c */ /* 0x080fe20003f06270 */
[----:B------:R-:W-:Y:S01]  /*0640*/  IMAD.WIDE.U32 R38, R42, UR5, R38 ;  /* 0x000000052a267c25 */ /* 0x000fe2000f8e0026 */
[----:B------:R-:W-:-:S02]  /*0650*/  ISETP.GE.AND P1, PT, R0, R7, PT ;  /* 0x000000070000720c */ /* 0x000fc40003f26270 */
[----:B------:R-:W-:Y:S01]  /*0660*/  IADD3.X R73, R15, R5, R3, P2, !PT ;  /* 0x000000050f497210 */ /* 0x000fe200017fe403 */
[----:B------:R-:W-:Y:S01]  /*0670*/  IMAD R43, R43, UR5, R2 ;  /* 0x000000052b2b7c24 */ /* 0x000fe2000f8e0202 */
[----:B------:R-:W-:Y:S01]  /*0680*/  CS2R R4, SRZ ;  /* 0x0000000000047805 */ /* 0x000fe2000001ff00 */
[C---:B0-----:R-:W-:Y:S01]  /*0690*/  IMAD R0, R8.reuse, UR9, RZ ;  /* 0x0000000908007c24 */ /* 0x041fe2000f8e02ff */
[----:B------:R-:W-:Y:S01]  /*06a0*/  CS2R R14, SRZ ;  /* 0x00000000000e7805 */ /* 0x000fe2000001ff00 */
[----:B------:R-:W-:Y:S01]  /*06b0*/  IMAD.WIDE.U32 R72, R8, UR5, R72 ;  /* 0x0000000508487c25 */ /* 0x000fe2000f8e0048 */
[----:B------:R-:W-:-:S03]  /*06c0*/  IADD3 R43, R39, R43, RZ ;  /* 0x0000002b272b7210 */ /* 0x000fc60007ffe0ff */
[----:B------:R-:W-:Y:S01]  /*06d0*/  IMAD R3, R9, UR5, R0 ;  /* 0x0000000509037c24 */ /* 0x000fe2000f8e0200 */
[----:B------:R-:W-:Y:S01]  /*06e0*/  CS2R R8, SRZ ;  /* 0x0000000000087805 */ /* 0x000fe2000001ff00 */
[----:B------:R-:W-:Y:S01]  /*06f0*/  VIADD R0, R6, UR4 ;  /* 0x0000000406007c36 */ /* 0x000fe20008000000 */
[----:B------:R-:W-:Y:S01]  /*0700*/  CS2R R6, SRZ ;  /* 0x0000000000067805 */ /* 0x000fe2000001ff00 */
[----:B------:R-:W-:Y:S01]  /*0710*/  VIADD R74, R68, 0x40 ;  /* 0x00000040444a7836 */ /* 0x000fe20000000000 */
[----:B------:R-:W-:Y:S06]  /*0720*/  @P0 BRA `(.L_x_381) ;  /* 0x00000000004c0947 */ /* 0x000fec0003800000 */
[C---:B------:R-:W-:Y:S01]  /*0730*/  VIADD R40, R68.reuse, 0x80 ;  /* 0x0000008044287836 */ /* 0x040fe20000000000 */
[----:B------:R-:W-:Y:S01]  /*0740*/  MOV R42, R38 ;  /* 0x00000026002a7202 */ /* 0x000fe20000000f00 */
[-C--:B------:R-:W-:Y:S01]  /*0750*/  IMAD R2, R75, R36.reuse, RZ ;  /* 0x000000244b027224 */ /* 0x080fe200078e02ff */
[----:B------:R-:W-:Y:S01]  /*0760*/  ULDC UR10, c[0x0][0x2d0] ;  /* 0x0000b400000a7ab9 */ /* 0x000fe20000000800 */
[----:B------:R-:W-:Y:S01]  /*0770*/  VIADD R44, R68, 0xc0 ;  /* 0x000000c0442c7836 */ /* 0x000fe20000000000 */
[----:B------:R-:W-:Y:S01]  /*0780*/  ISETP.GE.AND P4, PT, R40, UR10, PT ;  /* 0x0000000a28007c0c */ /* 0x000fe2000bf86270 */
[C---:B------:R-:W-:Y:S01]  /*0790*/  IMAD.WIDE.U32 R40, R77.reuse, R36, R42 ;  /* 0x000000244d287225 */ /* 0x040fe200078e002a */
[----:B------:R-:W-:Y:S01]  /*07a0*/  ISETP.GE.AND P2, PT, R68, UR10, PT ;  /* 0x0000000a44007c0c */ /* 0x000fe2000bf46270 */
[----:B------:R-:W-:Y:S01]  /*07b0*/  ULDC.64 UR12, c[0x0][0x3e0] ;  /* 0x0000f800000c7ab9 */ /* 0x000fe20000000a00 */
[----:B------:R-:W-:Y:S01]  /*07c0*/  ISETP.GE.AND P5, PT, R44, UR10, PT ;  /* 0x0000000a2c007c0c */ /* 0x000fe2000bfa6270 */
[----:B------:R-:W-:Y:S01]  /*07d0*/  IMAD R45, R77, R37, R2 ;  /* 0x000000254d2d7224 */ /* 0x000fe200078e0202 */
[----:B------:R-:W-:-:S02]  /*07e0*/  ISETP.GE.AND P3, PT, R74, UR10, PT ;  /* 0x0000000a4a007c0c */ /* 0x000fc4000bf66270 */
[----:B------:R-:W-:Y:S01]  /*07f0*/  LEA R44, P6, R40, UR12, 0x1 ;  /* 0x0000000c282c7c11 */ /* 0x000fe2000f8c08ff */
[----:B------:R-:W-:-:S05]  /*0800*/  IMAD.IADD R41, R41, 0x1, R45 ;  /* 0x0000000129297824 */ /* 0x000fca00078e022d */
[----:B------:R-:W-:-:S05]  /*0810*/  LEA.HI.X R45, R40, UR13, R41, 0x1, P6 ;  /* 0x0000000d282d7c11 */ /* 0x000fca000b0f0c29 */
[----:B------:R0:W5:Y:S04]  /*0820*/  @!P2 LDG.E.128 R12, desc[UR6][R44.64] ;  /* 0x000000062c0ca981 */ /* 0x000168000c1e1d00 */
[----:B------:R0:W5:Y:S04]  /*0830*/  @!P3 LDG.E.128 R8, desc[UR6][R44.64+0x80] ;  /* 0x000080062c08b981 */ /* 0x000168000c1e1d00 */
[----:B------:R0:W5:Y:S04]  /*0840*/  @!P4 LDG.E.128 R4, desc[UR6][R44.64+0x100] ;  /* 0x000100062c04c981 */ /* 0x000168000c1e1d00 */
[----:B------:R0:W5:Y:S02]  /*0850*/  @!P5 LDG.E.128 R28, desc[UR6][R44.64+0x180] ;  /* 0x000180062c1cd981 */ /* 0x000164000c1e1d00 */
.L_x_381:
[----:B------:R-:W-:Y:S05]  /*0860*/  BSYNC B0 ;  /* 0x0000000000007941 */ /* 0x000fea0003800000 */
.L_x_380:
[----:B------:R-:W-:Y:S04]  /*0870*/  BSSY B0, `(.L_x_382) ;  /* 0x0000017000007945 */ /* 0x000fe80003800000 */
[----:B------:R-:W-:Y:S05]  /*0880*/  @P1 BRA `(.L_x_383) ;  /* 0x0000000000541947 */ /* 0x000fea0003800000 */
[----:B------:R-:W-:Y:S01]  /*0890*/  IADD3 R41, P2, R77, 0x20, RZ ;  /* 0x000000204d297810 */ /* 0x000fe20007f5e0ff */
[C---:B------:R-:W-:Y:S01]  /*08a0*/  VIADD R40, R68.reuse, 0x80 ;  /* 0x0000008044287836 */ /* 0x040fe20000000000 */
[----:B------:R-:W-:Y:S01]  /*08b0*/  MOV R39, R43 ;  /* 0x0000002b00277202 */ /* 0x000fe20000000f00 */
[----:B------:R-:W-:Y:S01]  /*08c0*/  VIADD R42, R68, 0xc0 ;  /* 0x000000c0442a7836 */ /* 0x000fe20000000000 */
[----:B------:R-:W-:Y:S01]  /*08d0*/  ULDC UR10, c[0x0][0x2d0] ;  /* 0x0000b400000a7ab9 */ /* 0x000fe20000000800 */
[----:B0-----:R-:W-:Y:S01]  /*08e0*/  IMAD.X R45, RZ, RZ, R75, P2 ;  /* 0x000000ffff2d7224 */ /* 0x001fe200010e064b */
[----:B------:R-:W-:Y:S01]  /*08f0*/  ISETP.GE.AND P5, PT, R40, UR10, PT ;  /* 0x0000000a28007c0c */ /* 0x000fe2000bfa6270 */
[-C--:B------:R-:W-:Y:S01]  /*0900*/  IMAD.WIDE.U32 R38, R41, R36.reuse, R38 ;  /* 0x0000002429267225 */ /* 0x080fe200078e0026 */
[----:B------:R-:W-:Y:S01]  /*0910*/  ISETP.GE.AND P6, PT, R42, UR10, PT ;  /* 0x0000000a2a007c0c */ /* 0x000fe2000bfc6270 */
[----:B------:R-:W-:Y:S01]  /*0920*/  ULDC.64 UR12, c[0x0][0x3e0] ;  /* 0x0000f800000c7ab9 */ /* 0x000fe20000000a00 */
[----:B------:R-:W-:Y:S01]  /*0930*/  ISETP.GE.AND P3, PT, R68, UR10, PT ;  /* 0x0000000a44007c0c */ /* 0x000fe2000bf66270 */
[----:B------:R-:W-:Y:S01]  /*0940*/  IMAD R2, R45, R36, RZ ;  /* 0x000000242d027224 */ /* 0x000fe200078e02ff */
[----:B------:R-:W-:-:S02]  /*0950*/  ISETP.GE.AND P4, PT, R74, UR10, PT ;  /* 0x0000000a4a007c0c */ /* 0x000fc4000bf86270 */
[----:B------:R-:W-:Y:S01]  /*0960*/  LEA R36, P2, R38, UR12, 0x1 ;  /* 0x0000000c26247c11 */ /* 0x000fe2000f8408ff */
[----:B------:R-:W-:-:S05]  /*0970*/  IMAD R37, R41, R37, R2 ;  /* 0x0000002529257224 */ /* 0x000fca00078e0202 */
[----:B------:R-:W-:-:S04]  /*0980*/  IADD3 R37, R39, R37, RZ ;  /* 0x0000002527257210 */ /* 0x000fc80007ffe0ff */
[----:B------:R-:W-:-:S05]  /*0990*/  LEA.HI.X R37, R38, UR13, R37, 0x1, P2 ;  /* 0x0000000d26257c11 */ /* 0x000fca00090f0c25 */
[----:B------:R1:W5:Y:S04]  /*09a0*/  @!P3 LDG.E.128 R24, desc[UR6][R36.64] ;  /* 0x000000062418b981 */ /* 0x000368000c1e1d00 */
[----:B------:R1:W5:Y:S04]  /*09b0*/  @!P4 LDG.E.128 R20, desc[UR6][R36.64+0x80] ;  /* 0x000080062414c981 */ /* 0x000368000c1e1d00 */
[----:B------:R1:W5:Y:S04]  /*09c0*/  @!P5 LDG.E.128 R16, desc[UR6][R36.64+0x100] ;  /* 0x000100062410d981 */ /* 0x000368000c1e1d00 */
[----:B------:R1:W5:Y:S02]  /*09d0*/  @!P6 LDG.E.128 R32, desc[UR6][R36.64+0x180] ;  /* 0x000180062420e981 */ /* 0x000364000c1e1d00 */
.L_x_383:
[----:B------:R-:W-:Y:S05]  /*09e0*/  BSYNC B0 ;  /* 0x0000000000007941 */ /* 0x000fea0003800000 */
.L_x_382:
[----:B------:R-:W-:Y:S01]  /*09f0*/  BSSY B0, `(.L_x_384) ;  /* 0x000001e000007945 */ /* 0x000fe20003800000 */
[----:B------:R-:W-:Y:S02]  /*0a00*/  CS2R R38, SRZ ;  /* 0x0000000000267805 */ /* 0x000fe4000001ff00 */
[----:B-1----:R-:W-:Y:S02]  /*0a10*/  CS2R R36, SRZ ;  /* 0x0000000000247805 */ /* 0x002fe4000001ff00 */
[----:B------:R-:W-:Y:S02]  /*0a20*/  CS2R R42, SRZ ;  /* 0x00000000002a7805 */ /* 0x000fe4000001ff00 */
[----:B------:R-:W-:Y:S02]  /*0a30*/  CS2R R40, SRZ ;  /* 0x0000000000287805 */ /* 0x000fe4000001ff00 */
[----:B------:R-:W-:Y:S02]  /*0a40*/  CS2R R46, SRZ ;  /* 0x00000000002e7805 */ /* 0x000fe4000001ff00 */
[----:B0-----:R-:W-:-:S02]  /*0a50*/  CS2R R44, SRZ ;  /* 0x00000000002c7805 */ /* 0x001fc4000001ff00 */
[----:B------:R-:W-:Y:S02]  /*0a60*/  CS2R R50, SRZ ;  /* 0x0000000000327805 */ /* 0x000fe4000001ff00 */
[----:B------:R-:W-:Y:S01]  /*0a70*/  CS2R R48, SRZ ;  /* 0x0000000000307805 */ /* 0x000fe2000001ff00 */
[----:B------:R-:W-:Y:S01]  /*0a80*/  IMAD.IADD R3, R73, 0x1, R3 ;  /* 0x0000000149037824 */ /* 0x000fe200078e0203 */
[----:B------:R-:W-:Y:S06]  /*0a90*/  @P0 BRA `(.L_x_385) ;  /* 0x00000000004c0947 */ /* 0x000fec0003800000 */
[C---:B------:R-:W-:Y:S01]  /*0aa0*/  VIADD R2, R68.reuse, 0x80 ;  /* 0x0000008044027836 */ /* 0x040fe20000000000 */
[----:B------:R-:W-:Y:S01]  /*0ab0*/  ULDC UR8, c[0x0][0x2d0] ;  /* 0x0000b40000087ab9 */ /* 0x000fe20000000800 */
[-C--:B------:R-:W-:Y:S01]  /*0ac0*/  IMAD R54, R75, R70.reuse, RZ ;  /* 0x000000464b367224 */ /* 0x080fe200078e02ff */
[----:B------:R-:W-:Y:S01]  /*0ad0*/  IADD3 R56, R68, 0xc0, RZ ;  /* 0x000000c044387810 */ /* 0x000fe20007ffe0ff */
[----:B------:R-:W-:Y:S01]  /*0ae0*/  ULDC.64 UR4, c[0x0][0x280] ;  /* 0x0000a00000047ab9 */ /* 0x000fe20000000a00 */
[----:B------:R-:W-:Y:S01]  /*0af0*/  ISETP.GE.AND P4, PT, R2, UR8, PT ;  /* 0x0000000802007c0c */ /* 0x000fe2000bf86270 */
[----:B------:R-:W-:Y:S01]  /*0b00*/  IMAD.MOV.U32 R2, RZ, RZ, R72 ;  /* 0x000000ffff027224 */ /* 0x000fe200078e0048 */
[----:B------:R-:W-:Y:S01]  /*0b10*/  ISETP.GE.AND P5, PT, R56, UR8, PT ;  /* 0x0000000838007c0c */ /* 0x000fe2000bfa6270 */
[C---:B------:R-:W-:Y:S01]  /*0b20*/  IMAD R55, R77.reuse, R71, R54 ;  /* 0x000000474d377224 */ /* 0x040fe200078e0236 */
[----:B------:R-:W-:Y:S01]  /*0b30*/  ISETP.GE.AND P2, PT, R68, UR8, PT ;  /* 0x0000000844007c0c */ /* 0x000fe2000bf46270 */
[----:B------:R-:W-:Y:S01]  /*0b40*/  IMAD.WIDE.U32 R52, R77, R70, R2 ;  /* 0x000000464d347225 */ /* 0x000fe200078e0002 */
[----:B------:R-:W-:-:S03]  /*0b50*/  ISETP.GE.AND P3, PT, R74, UR8, PT ;  /* 0x000000084a007c0c */ /* 0x000fc6000bf66270 */
[----:B------:R-:W-:Y:S01]  /*0b60*/  IMAD.IADD R53, R53, 0x1, R55 ;  /* 0x0000000135357824 */ /* 0x000fe200078e0237 */
[----:B------:R-:W-:-:S04]  /*0b70*/  LEA R54, P0, R52, UR4, 0x1 ;  /* 0x0000000434367c11 */ /* 0x000fc8000f8008ff */
[----:B------:R-:W-:-:S05]  /*0b80*/  LEA.HI.X R55, R52, UR5, R53, 0x1, P0 ;  /* 0x0000000534377c11 */ /* 0x000fca00080f0c35 */
[----:B------:R0:W5:Y:S04]  /*0b90*/  @!P2 LDG.E.128 R44, desc[UR6][R54.64] ;  /* 0x00000006362ca981 */ /* 0x000168000c1e1d00 */
[----:B------:R0:W5:Y:S04]  /*0ba0*/  @!P3 LDG.E.128 R40, desc[UR6][R54.64+0x80] ;  /* 0x000080063628b981 */ /* 0x000168000c1e1d00 */
[----:B------:R0:W5:Y:S04]  /*0bb0*/  @!P4 LDG.E.128 R36, desc[UR6][R54.64+0x100] ;  /* 0x000100063624c981 */ /* 0x000168000c1e1d00 */
[----:B------:R0:W5:Y:S02]  /*0bc0*/  @!P5 LDG.E.128 R48, desc[UR6][R54.64+0x180] ;  /* 0x000180063630d981 */ /* 0x000164000c1e1d00 */
.L_x_385:
[----:B------:R-:W-:Y:S05]  /*0bd0*/  BSYNC B0 ;  /* 0x0000000000007941 */ /* 0x000fea0003800000 */
.L_x_384:
[----:B------:R-:W-:Y:S01]  /*0be0*/  BSSY B0, `(.L_x_386) ;  /* 0x000001f000007945 */ /* 0x000fe20003800000 */
[----:B0-----:R-:W-:Y:S02]  /*0bf0*/  CS2R R54, SRZ ;  /* 0x0000000000367805 */ /* 0x001fe4000001ff00 */
[----:B------:R-:W-:Y:S02]  /*0c00*/  CS2R R52, SRZ ;  /* 0x0000000000347805 */ /* 0x000fe4000001ff00 */
[----:B------:R-:W-:Y:S02]  /*0c10*/  CS2R R62, SRZ ;  /* 0x00000000003e7805 */ /* 0x000fe4000001ff00 */
[----:B------:R-:W-:Y:S02]  /*0c20*/  CS2R R58, SRZ ;  /* 0x00000000003a7805 */ /* 0x000fe4000001ff00 */
[----:B------:R-:W-:Y:S02]  /*0c30*/  CS2R R56, SRZ ;  /* 0x0000000000387805 */ /* 0x000fe4000001ff00 */
[----:B------:R-:W-:-:S02]  /*0c40*/  CS2R R60, SRZ ;  /* 0x00000000003c7805 */ /* 0x000fc4000001ff00 */
[----:B------:R-:W-:Y:S02]  /*0c50*/  CS2R R66, SRZ ;  /* 0x0000000000427805 */ /* 0x000fe4000001ff00 */
[----:B------:R-:W-:Y:S01]  /*0c60*/  CS2R R64, SRZ ;  /* 0x0000000000407805 */ /* 0x000fe2000001ff00 */
[----:B------:R-:W-:Y:S06]  /*0c70*/  @P1 BRA `(.L_x_387) ;  /* 0x0000000000541947 */ /* 0x000fec0003800000 */
[----:B------:R-:W-:Y:S01]  /*0c80*/  IADD3 R2, P0, R77, 0x20, RZ ;  /* 0x000000204d027810 */ /* 0x000fe20007f1e0ff */
[----:B------:R-:W-:Y:S01]  /*0c90*/  IMAD.MOV.U32 R73, RZ, RZ, R3 ;  /* 0x000000ffff497224 */ /* 0x000fe200078e0003 */
[----:B------:R-:W-:Y:S02]  /*0ca0*/  ULDC UR4, c[0x0][0x2d0] ;  /* 0x0000b40000047ab9 */ /* 0x000fe40000000800 */
[----:B------:R-:W-:Y:S01]  /*0cb0*/  IADD3.X R69, RZ, R75, RZ, P0, !PT ;  /* 0x0000004bff457210 */ /* 0x000fe200007fe4ff */
[-C--:B------:R-:W-:Y:S01]  /*0cc0*/  IMAD.WIDE.U32 R72, R2, R70.reuse, R72 ;  /* 0x0000004602487225 */ /* 0x080fe200078e0048 */
[----:B------:R-:W-:Y:S02]  /*0cd0*/  ISETP.GE.AND P1, PT, R68, UR4, PT ;  /* 0x0000000444007c0c */ /* 0x000fe4000bf26270 */
[----:B------:R-:W-:Y:S01]  /*0ce0*/  ISETP.GE.AND P2, PT, R74, UR4, PT ;  /* 0x000000044a007c0c */ /* 0x000fe2000bf46270 */
[----:B------:R-:W-:-:S04]  /*0cf0*/  IMAD R69, R69, R70, RZ ;  /* 0x0000004645457224 */ /* 0x000fc800078e02ff */
[----:B------:R-:W-:Y:S02]  /*0d00*/  IMAD R3, R2, R71, R69 ;  /* 0x0000004702037224 */ /* 0x000fe400078e0245 */
[C---:B------:R-:W-:Y:S01]  /*0d10*/  VIADD R2, R68.reuse, 0x80 ;  /* 0x0000008044027836 */ /* 0x040fe20000000000 */
[----:B------:R-:W-:Y:S01]  /*0d20*/  IADD3 R68, R68, 0xc0, RZ ;  /* 0x000000c044447810 */ /* 0x000fe20007ffe0ff */
[----:B------:R-:W-:-:S03]  /*0d30*/  IMAD.IADD R3, R73, 0x1, R3 ;  /* 0x0000000149037824 */ /* 0x000fc600078e0203 */
[----:B------:R-:W-:Y:S02]  /*0d40*/  ISETP.GE.AND P3, PT, R2, UR4, PT ;  /* 0x0000000402007c0c */ /* 0x000fe4000bf66270 */
[----:B------:R-:W-:Y:S01]  /*0d50*/  ISETP.GE.AND P4, PT, R68, UR4, PT ;  /* 0x0000000444007c0c */ /* 0x000fe2000bf86270 */
[----:B------:R-:W-:Y:S02]  /*0d60*/  ULDC.64 UR4, c[0x0][0x280] ;  /* 0x0000a00000047ab9 */ /* 0x000fe40000000a00 */
[----:B------:R-:W-:-:S04]  /*0d70*/  LEA R2, P0, R72, UR4, 0x1 ;  /* 0x0000000448027c11 */ /* 0x000fc8000f8008ff */
[----:B------:R-:W-:-:S05]  /*0d80*/  LEA.HI.X R3, R72, UR5, R3, 0x1, P0 ;  /* 0x0000000548037c11 */ /* 0x000fca00080f0c03 */
[----:B------:R0:W5:Y:S04]  /*0d90*/  @!P1 LDG.E.128 R64, desc[UR6][R2.64] ;  /* 0x0000000602409981 */ /* 0x000168000c1e1d00 */
[----:B------:R0:W5:Y:S04]  /*0da0*/  @!P2 LDG.E.128 R60, desc[UR6][R2.64+0x80] ;  /* 0x00008006023ca981 */ /* 0x000168000c1e1d00 */
[----:B------:R0:W5:Y:S04]  /*0db0*/  @!P3 LDG.E.128 R52, desc[UR6][R2.64+0x100] ;  /* 0x000100060234b981 */ /* 0x000168000c1e1d00 */
[----:B------:R0:W5:Y:S02]  /*0dc0*/  @!P4 LDG.E.128 R56, desc[UR6][R2.64+0x180] ;  /* 0x000180060238c981 */ /* 0x000164000c1e1d00 */
.L_x_387:
[----:B------:R-:W-:Y:S05]  /*0dd0*/  BSYNC B0 ;  /* 0x0000000000007941 */ /* 0x000fea0003800000 */
.L_x_386:
[C---:B0----5:R-:W-:Y:S01]  /*0de0*/  LOP3.LUT R3, R12.reuse, 0xffff0000, RZ, 0xc0, !PT ;  /* 0xffff00000c037812 */ /* 0x061fe200078ec0ff */
[----:B------:R-:W-:Y:S01]  /*0df0*/  IMAD.U32 R2, R12, 0x10000, RZ ;  /* 0x000100000c027824 */ /* 0x000fe200078e00ff */
[C---:B------:R-:W-:Y:S01]  /*0e00*/  LOP3.LUT R68, R44.reuse, 0xffff0000, RZ, 0xc0, !PT ;  /* 0xffff00002c447812 */ /* 0x040fe200078ec0ff */
[----:B------:R-:W-:Y:S01]  /*0e10*/  ULDC.64 UR4, c[0x0][0x478] ;  /* 0x00011e0000047ab9 */ /* 0x000fe20000000a00 */
[----:B------:R-:W-:Y:S02]  /*0e20*/  SHF.L.U32 R69, R44, 0x10, RZ ;  /* 0x000000102c457819 */ /* 0x000fe400000006ff */
[----:B------:R-:W-:Y:S01]  /*0e30*/  LOP3.LUT R12, R13, 0xffff0000, RZ, 0xc0, !PT ;  /* 0xffff00000d0c7812 */ /* 0x000fe200078ec0ff */
[----:B------:R-:W-:Y:S01]  /*0e40*/  FMUL.FTZ R71, R3, R68 ;  /* 0x0000004403477220 */ /* 0x000fe20000410000 */
[----:B------:R-:W-:Y:S01]  /*0e50*/  IMAD.U32 R68, R13, 0x10000, RZ ;  /* 0x000100000d447824 */ /* 0x000fe200078e00ff */
[C---:B------:R-:W-:Y:S01]  /*0e60*/  LOP3.LUT R3, R45.reuse, 0xffff0000, RZ, 0xc0, !PT ;  /* 0xffff00002d037812 */ /* 0x040fe200078ec0ff */
[----:B------:R-:W-:-:S02]  /*0e70*/  IMAD.U32 R13, R45, 0x10000, RZ ;  /* 0x000100002d0d7824 */ /* 0x000fc400078e00ff */
[----:B------:R-:W-:Y:S01]  /*0e80*/  FFMA.FTZ R69, R2, R69, R71 ;  /* 0x0000004502457223 */ /* 0x000fe20000010047 */
[C---:B------:R-:W-:Y:S01]  /*0e90*/  SHF.L.U32 R44, R14.reuse, 0x10, RZ ;  /* 0x000000100e2c7819 */ /* 0x040fe200000006ff */
[C---:B------:R-:W-:Y:S01]  /*0ea0*/  IMAD.U32 R2, R15.reuse, 0x10000, RZ ;  /* 0x000100000f027824 */ /* 0x040fe200078e00ff */
[----:B------:R-:W-:Y:S01]  /*0eb0*/  LOP3.LUT R45, R14, 0xffff0000, RZ, 0xc0, !PT ;  /* 0xffff00000e2d7812 */ /* 0x000fe200078ec0ff */
[----:B------:R-:W-:Y:S01]  /*0ec0*/  FFMA.FTZ R13, R68, R13, R69 ;  /* 0x0000000d440d7223 */ /* 0x000fe20000010045 */
[----:B------:R-:W-:Y:S01]  /*0ed0*/  LOP3.LUT R14, R15, 0xffff0000, RZ, 0xc0, !PT ;  /* 0xffff00000f0e7812 */ /* 0x000fe200078ec0ff */
[C---:B------:R-:W-:Y:S01]  /*0ee0*/  IMAD.U32 R15, R46.reuse, 0x10000, RZ ;  /* 0x000100002e0f7824 */ /* 0x040fe200078e00ff */
[----:B------:R-:W-:Y:S01]  /*0ef0*/  LOP3.LUT R46, R46, 0xffff0000, RZ, 0xc0, !PT ;  /* 0xffff00002e2e7812 */ /* 0x000fe200078ec0ff */
[----:B------:R-:W-:Y:S01]  /*0f00*/  FFMA.FTZ R71, R12, R3, R13 ;  /* 0x000000030c477223 */ /* 0x000fe2000001000d */
[C---:B------:R-:W-:Y:S01]  /*0f10*/  SHF.L.U32 R69, R47.reuse, 0x10, RZ ;  /* 0x000000102f457819 */ /* 0x040fe200000006ff */
[----:B------:R-:W-:Y:S01]  /*0f20*/  IMAD.U32 R3, R8, 0x10000, RZ ;  /* 0x0001000008037824 */ /* 0x000fe200078e00ff */
[----:B------:R-:W-:Y:S01]  /*0f30*/  LOP3.LUT R47, R47, 0xffff0000, RZ, 0xc0, !PT ;  /* 0xffff00002f2f7812 */ /* 0x000fe200078ec0ff */
[----:B------:R-:W-:Y:S01]  /*0f40*/  FFMA.FTZ R68, R44, R15, R71 ;  /* 0x0000000f2c447223 */ /* 0x000fe20000010047 */
[----:B------:R-:W-:Y:S01]  /*0f50*/  SHF.L.U32 R44, R40, 0x10, RZ ;  /* 0x00000010282c7819 */ /* 0x000fe200000006ff */
[----:B------:R-:W-:Y:S01]  /*0f60*/  IMAD.U32 R12, R9, 0x10000, RZ ;  /* 0x00010000090c7824 */ /* 0x000fe200078e00ff */
[----:B------:R-:W-:Y:S01]  /*0f70*/  LOP3.LUT R8, R8, 0xffff0000, RZ, 0xc0, !PT ;  /* 0xffff000008087812 */ /* 0x000fe200078ec0ff */
[----:B------:R-:W-:Y:S01]  /*0f80*/  FFMA.FTZ R71, R45, R46, R68 ;  /* 0x0000002e2d477223 */ /* 0x000fe20000010044 */
[----:B------:R-:W-:Y:S01]  /*0f90*/  LOP3.LUT R15, R40, 0xffff0000, RZ, 0xc0, !PT ;  /* 0xffff0000280f7812 */ /* 0x000fe200078ec0ff */
[----:B------:R-:W-:Y:S01]  /*0fa0*/  IMAD.U32 R45, R10, 0x10000, RZ ;  /* 0x000100000a2d7824 */ /* 0x000fe200078e00ff */
[----:B------:R-:W-:Y:S01]  /*0fb0*/  LOP3.LUT R70, R24, 0xffff0000, RZ, 0xc0, !PT ;  /* 0xffff000018467812 */ /* 0x000fe200078ec0ff */
[----:B------:R-:W-:Y:S01]  /*0fc0*/  FFMA.FTZ R71, R2, R69, R71 ;  /* 0x0000004502477223 */ /* 0x000fe20000010047 */
[----:B------:R-:W-:Y:S01]  /*0fd0*/  SHF.L.U32 R24, R24, 0x10, RZ ;  /* 0x0000001018187819 */ /* 0x000fe200000006ff */
[----:B------:R-:W-:Y:S01]  /*0fe0*/  IMAD.U32 R46, R42, 0x10000, RZ ;  /* 0x000100002a2e7824 */ /* 0x000fe200078e00ff */
[----:B------:R-:W-:Y:S01]  /*0ff0*/  LOP3.LUT R13, R9, 0xffff0000, RZ, 0xc0, !PT ;  /* 0xffff0000090d7812 */ /* 0x000fe200078ec0ff */
[----:B------:R-:W-:Y:S01]  /*1000*/  FFMA.FTZ R68, R14, R47, R71 ;  /* 0x0000002f0e447223 */ /* 0x000fe20000010047 */
[C---:B------:R-:W-:Y:S01]  /*1010*/  SHF.L.U32 R71, R38.reuse, 0x10, RZ ;  /* 0x0000001026477819 */ /* 0x040fe200000006ff */
[C---:B------:R-:W-:Y:S01]  /*1020*/  IMAD.U32 R9, R41.reuse, 0x10000, RZ ;  /* 0x0001000029097824 */ /* 0x040fe200078e00ff */
[----:B------:R-:W-:Y:S01]  /*1030*/  LOP3.LUT R40, R41, 0xffff0000, RZ, 0xc0, !PT ;  /* 0xffff000029287812 */ /* 0x000fe200078ec0ff */
[----:B------:R-:W-:Y:S01]  /*1040*/  FFMA.FTZ R73, R3, R44, R68 ;  /* 0x0000002c03497223 */ /* 0x000fe20000010044 */
[----:B------:R-:W-:Y:S01]  /*1050*/  LOP3.LUT R68, R38, 0xffff0000, RZ, 0xc0, !PT ;  /* 0xffff000026447812 */ /* 0x000fe200078ec0ff */
[----:B------:R-:W-:Y:S01]  /*1060*/  IMAD.U32 R69, R43, 0x10000, RZ ;  /* 0x000100002b457824 */ /* 0x000fe200078e00ff */
[C---:B------:R-:W-:Y:S01]  /*1070*/  LOP3.LUT R38, R39.reuse, 0xffff0000, RZ, 0xc0, !PT ;  /* 0xffff000027267812 */ /* 0x040fe200078ec0ff */
[----:B------:R-:W-:Y:S01]  /*1080*/  FFMA.FTZ R73, R8, R15, R73 ;  /* 0x0000000f08497223 */ /* 0x000fe20000010049 */
[----:B------:R-:W-:Y:S01]  /*1090*/  IMAD.U32 R15, R39, 0x10000, RZ ;  /* 0x00010000270f7824 */ /* 0x000fe200078e00ff */
[C---:B------:R-:W-:Y:S01]  /*10a0*/  LOP3.LUT R39, R64.reuse, 0xffff0000, RZ, 0xc0, !PT ;  /* 0xffff000040277812 */ /* 0x040fe200078ec0ff */
[----:B------:R-:W-:-:S02]  /*10b0*/  IMAD.U32 R64, R64, 0x10000, RZ ;  /* 0x0001000040407824 */ /* 0x000fc400078e00ff */
[----:B------:R-:W-:Y:S01]  /*10c0*/  FFMA.FTZ R12, R12, R9, R73 ;  /* 0x000000090c0c7223 */ /* 0x000fe20000010049 */
[----:B------:R-:W-:Y:S01]  /*10d0*/  LOP3.LUT R41, R10, 0xffff0000, RZ, 0xc0, !PT ;  /* 0xffff00000a297812 */ /* 0x000fe200078ec0ff */
[----:B------:R-:W-:Y:S02]  /*10e0*/  IMAD.U32 R9, R62, 0x10000, RZ ;  /* 0x000100003e097824 */ /* 0x000fe400078e00ff */
[----:B------:R-:W-:Y:S01]  /*10f0*/  FMUL.FTZ R39, R39, R70 ;  /* 0x0000004627277220 */ /* 0x000fe20000410000 */
[----:B------:R-:W-:Y:S01]  /*1100*/  FFMA.FTZ R12, R13, R40, R12 ;  /* 0x000000280d0c7223 */ /* 0x000fe2000001000c */
[----:B------:R-:W-:Y:S01]  /*1110*/  SHF.L.U32 R13, R22, 0x10, RZ ;  /* 0x00000010160d7819 */ /* 0x000fe200000006ff */
[----:B------:R-:W-:Y:S02]  /*1120*/  IMAD.U32 R44, R36, 0x10000, RZ ;  /* 0x00010000242c7824 */ /* 0x000fe400078e00ff */
[----:B------:R-:W-:Y:S01]  /*1130*/  FFMA.FTZ R24, R64, R24, R39 ;  /* 0x0000001840187223 */ /* 0x000fe20000010027 */
[C---:B------:R-:W-:Y:S01]  /*1140*/  IMAD.U32 R39, R65.reuse, 0x10000, RZ ;  /* 0x0001000041277824 */ /* 0x040fe200078e00ff */
[----:B------:R-:W-:Y:S01]  /*1150*/  LOP3.LUT R65, R65, 0xffff0000, RZ, 0xc0, !PT ;  /* 0xffff000041417812 */ /* 0x000fe200078ec0ff */
[C---:B------:R-:W-:Y:S01]  /*1160*/  IMAD.U32 R64, R25.reuse, 0x10000, RZ ;  /* 0x0001000019407824 */ /* 0x040fe200078e00ff */
[----:B------:R-:W-:Y:S01]  /*1170*/  LOP3.LUT R25, R25, 0xffff0000, RZ, 0xc0, !PT ;  /* 0xffff000019197812 */ /* 0x000fe200078ec0ff */
[----:B------:R-:W-:Y:S01]  /*1180*/  FFMA.FTZ R12, R45, R46, R12 ;  /* 0x0000002e2d0c7223 */ /* 0x000fe2000001000c */
[----:B------:R-:W-:Y:S01]  /*1190*/  LOP3.LUT R2, R42, 0xffff0000, RZ, 0xc0, !PT ;  /* 0xffff00002a027812 */ /* 0x000fe200078ec0ff */
[----:B------:R-:W-:Y:S01]  /*11a0*/  FFMA.FTZ R24, R39, R64, R24 ;  /* 0x0000004027187223 */ /* 0x000fe20000010018 */
[C---:B------:R-:W-:Y:S01]  /*11b0*/  IMAD.U32 R39, R26.reuse, 0x10000, RZ ;  /* 0x000100001a277824 */ /* 0x040fe200078e00ff */
[----:B------:R-:W-:Y:S01]  /*11c0*/  LOP3.LUT R26, R26, 0xffff0000, RZ, 0xc0, !PT ;  /* 0xffff00001a1a7812 */ /* 0x000fe200078ec0ff */
[----:B------:R-:W-:-:S02]  /*11d0*/  IMAD.U32 R8, R6, 0x10000, RZ ;  /* 0x0001000006087824 */ /* 0x000fc400078e00ff */
[----:B------:R-:W-:Y:S01]  /*11e0*/  FFMA.FTZ R24, R65, R25, R24 ;  /* 0x0000001941187223 */ /* 0x000fe20000010018 */
[C---:B------:R-:W-:Y:S01]  /*11f0*/  SHF.L.U32 R25, R66.reuse, 0x10, RZ ;  /* 0x0000001042197819 */ /* 0x040fe200000006ff */
        /* <DEDUP_REMOVED lines=9> */
[----:B------:R-:W-:Y:S01]  /*1290*/  LOP3.LUT R63, R63, 0xffff0000, RZ, 0xc0, !PT ;  /* 0xffff00003f3f7812 */ /* 0x000fe200078ec0ff */
[----:B------:R-:W-:Y:S01]  /*12a0*/  FFMA.FTZ R24, R25, R26, R24 ;  /* 0x0000001a19187223 */ /* 0x000fe20000010018 */
[----:B------:R-:W-:Y:S01]  /*12b0*/  SHF.L.U32 R26, R27, 0x10, RZ ;  /* 0x000000101b1a7819 */ /* 0x000fe200000006ff */
[C---:B------:R-:W-:Y:S01]  /*12c0*/  IMAD.U32 R25, R67.reuse, 0x10000, RZ ;  /* 0x0001000043197824 */ /* 0x040fe200078e00ff */
[----:B------:R-:W-:Y:S01]  /*12d0*/  LOP3.LUT R67, R67, 0xffff0000, RZ, 0xc0, !PT ;  /* 0xffff000043437812 */ /* 0x000fe200078ec0ff */
[----:B------:R-:W-:Y:S01]  /*12e0*/  FFMA.FTZ R10, R11, R42, R10 ;  /* 0x0000002a0b0a7223 */ /* 0x000fe2000001000a */
[----:B------:R-:W-:Y:S01]  /*12f0*/  LOP3.LUT R27, R27, 0xffff0000, RZ, 0xc0, !PT ;  /* 0xffff00001b1b7812 */ /* 0x000fe200078ec0ff */
[----:B------:R-:W-:Y:S01]  /*1300*/  FFMA.FTZ R24, R25, R26, R24 ;  /* 0x0000001a19187223 */ /* 0x000fe20000010018 */
[----:B------:R-:W-:Y:S01]  /*1310*/  IMAD.U32 R25, R60, 0x10000, RZ ;  /* 0x000100003c197824 */ /* 0x000fe200078e00ff */
[----:B------:R-:W-:Y:S01]  /*1320*/  SHF.L.U32 R43, R4, 0x10, RZ ;  /* 0x00000010042b7819 */ /* 0x000fe200000006ff */
[----:B------:R-:W-:-:S02]  /*1330*/  IMAD.U32 R26, R20, 0x10000, RZ ;  /* 0x00010000141a7824 */ /* 0x000fc400078e00ff */
        /* <DEDUP_REMOVED lines=10> */
[----:B------:R-:W-:Y:S01]  /*13e0*/  FFMA.FTZ R43, R43, R44, R10 ;  /* 0x0000002c2b2b7223 */ /* 0x000fe2000001000a */
[----:B------:R-:W-:Y:S01]  /*13f0*/  LOP3.LUT R24, R62, 0xffff0000, RZ, 0xc0, !PT ;  /* 0xffff00003e187812 */ /* 0x000fe200078ec0ff */
[----:B------:R-:W-:Y:S01]  /*1400*/  FFMA.FTZ R20, R25, R26, R20 ;  /* 0x0000001a19147223 */ /* 0x000fe20000010014 */
[----:B------:R-:W-:Y:S01]  /*1410*/  LOP3.LUT R14, R4, 0xffff0000, RZ, 0xc0, !PT ;  /* 0xffff0000040e7812 */ /* 0x000fe200078ec0ff */
[----:B------:R-:W-:Y:S01]  /*1420*/  IMAD.U32 R4, R5, 0x10000, RZ ;  /* 0x0001000005047824 */ /* 0x000fe200078e00ff */
[----:B------:R-:W-:Y:S01]  /*1430*/  LOP3.LUT R47, R36, 0xffff0000, RZ, 0xc0, !PT ;  /* 0xffff0000242f7812 */ /* 0x000fe200078ec0ff */
[----:B------:R-:W-:Y:S01]  /*1440*/  FFMA.FTZ R20, R61, R21, R20 ;  /* 0x000000153d147223 */ /* 0x000fe20000010014 */
[----:B------:R-:W-:-:S02]  /*1450*/  LOP3.LUT R21, R22, 0xffff0000, RZ, 0xc0, !PT ;  /* 0xffff000016157812 */ /* 0x000fc400078ec0ff */
[----:B------:R-:W-:Y:S01]  /*1460*/  LOP3.LUT R22, R23, 0xffff0000, RZ, 0xc0, !PT ;  /* 0xffff000017167812 */ /* 0x000fe200078ec0ff */
[----:B------:R-:W-:Y:S01]  /*1470*/  FFMA.FTZ R9, R9, R13, R20 ;  /* 0x0000000d09097223 */ /* 0x000fe20000010014 */
[----:B------:R-:W-:Y:S01]  /*1480*/  LOP3.LUT R13, R52, 0xffff0000, RZ, 0xc0, !PT ;  /* 0xffff0000340d7812 */ /* 0x000fe200078ec0ff */
[----:B------:R-:W-:Y:S01]  /*1490*/  FFMA.FTZ R43, R14, R47, R43 ;  /* 0x0000002f0e2b7223 */ /* 0x000fe2000001002b */
[----:B------:R-:W-:Y:S01]  /*14a0*/  LOP3.LUT R10, R16, 0xffff0000, RZ, 0xc0, !PT ;  /* 0xffff0000100a7812 */ /* 0x000fe200078ec0ff */
[----:B------:R-:W-:Y:S01]  /*14b0*/  FFMA.FTZ R9, R24, R21, R9 ;  /* 0x0000001518097223 */ /* 0x000fe20000010009 */
[----:B------:R-:W-:Y:S02]  /*14c0*/  SHF.L.U32 R3, R37, 0x10, RZ ;  /* 0x0000001025037819 */ /* 0x000fe400000006ff */
[----:B------:R-:W-:Y:S01]  /*14d0*/  LOP3.LUT R5, R5, 0xffff0000, RZ, 0xc0, !PT ;  /* 0xffff000005057812 */ /* 0x000fe200078ec0ff */
[----:B------:R-:W-:Y:S01]  /*14e0*/  FFMA.FTZ R2, R2, R12, R9 ;  /* 0x0000000c02027223 */ /* 0x000fe20000010009 */
[----:B------:R-:W-:Y:S01]  /*14f0*/  SHF.L.U32 R9, R52, 0x10, RZ ;  /* 0x0000001034097819 */ /* 0x000fe200000006ff */
[----:B------:R-:W-:Y:S01]  /*1500*/  FFMA.FTZ R4, R4, R3, R43 ;  /* 0x0000000304047223 */ /* 0x000fe2000001002b */
[----:B------:R-:W-:Y:S01]  /*1510*/  LOP3.LUT R36, R37, 0xffff0000, RZ, 0xc0, !PT ;  /* 0xffff000025247812 */ /* 0x000fe200078ec0ff */
[----:B------:R-:W-:Y:S01]  /*1520*/  FFMA.FTZ R2, R63, R22, R2 ;  /* 0x000000163f027223 */ /* 0x000fe20000010002 */
[----:B------:R-:W-:Y:S01]  /*1530*/  LOP3.LUT R16, R17, 0xffff0000, RZ, 0xc0, !PT ;  /* 0xffff000011107812 */ /* 0x000fe200078ec0ff */
[----:B------:R-:W-:Y:S01]  /*1540*/  IMAD.U32 R3, R54, 0x10000, RZ ;  /* 0x0001000036037824 */ /* 0x000fe200078e00ff */
[----:B------:R-:W-:Y:S01]  /*1550*/  LOP3.LUT R37, R6, 0xffff0000, RZ, 0xc0, !PT ;  /* 0xffff000006257812 */ /* 0x000fe200078ec0ff */
[----:B------:R-:W-:Y:S01]  /*1560*/  FFMA.FTZ R2, R9, R11, R2 ;  /* 0x0000000b09027223 */ /* 0x000fe20000010002 */
[----:B------:R-:W-:Y:S01]  /*1570*/  SHF.L.U32 R11, R17, 0x10, RZ ;  /* 0x00000010110b7819 */ /* 0x000fe200000006ff */
[C---:B------:R-:W-:Y:S01]  /*1580*/  IMAD.U32 R9, R53.reuse, 0x10000, RZ ;  /* 0x0001000035097824 */ /* 0x040fe200078e00ff */
[----:B------:R-:W-:Y:S01]  /*1590*/  LOP3.LUT R53, R53, 0xffff0000, RZ, 0xc0, !PT ;  /* 0xffff000035357812 */ /* 0x000fe200078ec0ff */
[----:B------:R-:W-:Y:S01]  /*15a0*/  FFMA.FTZ R2, R13, R10, R2 ;  /* 0x0000000a0d027223 */ /* 0x000fe20000010002 */
[----:B------:R-:W-:Y:S01]  /*15b0*/  FFMA.FTZ R5, R5, R36, R4 ;  /* 0x0000002405057223 */ /* 0x000fe20000010004 */
[----:B------:R-:W-:Y:S01]  /*15c0*/  SHF.L.U32 R4, R18, 0x10, RZ ;  /* 0x0000001012047819 */ /* 0x000fe200000006ff */
[----:B------:R-:W-:-:S02]  /*15d0*/  IMAD.U32 R6, R7, 0x10000, RZ ;  /* 0x0001000007067824 */ /* 0x000fc400078e00ff */
[----:B------:R-:W-:Y:S01]  /*15e0*/  FFMA.FTZ R2, R9, R11, R2 ;  /* 0x0000000b09027223 */ /* 0x000fe20000010002 */
[----:B------:R-:W-:Y:S01]  /*15f0*/  FFMA.FTZ R8, R8, R71, R5 ;  /* 0x0000004708087223 */ /* 0x000fe20000010005 */
[----:B------:R-:W-:Y:S01]  /*1600*/  LOP3.LUT R10, R54, 0xffff0000, RZ, 0xc0, !PT ;  /* 0xffff0000360a7812 */ /* 0x000fe200078ec0ff */
[----:B------:R-:W-:Y:S02]  /*1610*/  IMAD.U32 R17, R55, 0x10000, RZ ;  /* 0x0001000037117824 */ /* 0x000fe400078e00ff */
[----:B------:R-:W-:Y:S01]  /*1620*/  FFMA.FTZ R2, R53, R16, R2 ;  /* 0x0000001035027223 */ /* 0x000fe20000010002 */
[----:B------:R-:W-:Y:S01]  /*1630*/  LOP3.LUT R11, R18, 0xffff0000, RZ, 0xc0, !PT ;  /* 0xffff0000120b7812 */ /* 0x000fe200078ec0ff */
[----:B------:R-:W-:Y:S01]  /*1640*/  FFMA.FTZ R37, R37, R68, R8 ;  /* 0x0000004425257223 */ /* 0x000fe20000010008 */
[----:B------:R-:W-:Y:S01]  /*1650*/  LOP3.LUT R7, R7, 0xffff0000, RZ, 0xc0, !PT ;  /* 0xffff000007077812 */ /* 0x000fe200078ec0ff */
[----:B------:R-:W-:Y:S01]  /*1660*/  FFMA.FTZ R9, R3, R4, R2 ;  /* 0x0000000403097223 */ /* 0x000fe20000010002 */
[----:B------:R-:W-:-:S02]  /*1670*/  IMAD.U32 R18, R19, 0x10000, RZ ;  /* 0x0001000013127824 */ /* 0x000fc400078e00ff */
[----:B------:R-:W-:Y:S01]  /*1680*/  FFMA.FTZ R14, R6, R15, R37 ;  /* 0x0000000f060e7223 */ /* 0x000fe20000010025 */
[----:B------:R-:W-:Y:S01]  /*1690*/  LOP3.LUT R55, R55, 0xffff0000, RZ, 0xc0, !PT ;  /* 0xffff000037377812 */ /* 0x000fe200078ec0ff */
[----:B------:R-:W-:Y:S01]  /*16a0*/  FFMA.FTZ R16, R10, R11, R9 ;  /* 0x0000000b0a107223 */ /* 0x000fe20000010009 */
[----:B------:R-:W-:Y:S01]  /*16b0*/  LOP3.LUT R19, R19, 0xffff0000, RZ, 0xc0, !PT ;  /* 0xffff000013137812 */ /* 0x000fe200078ec0ff */
[----:B------:R-:W-:Y:S01]  /*16c0*/  IMAD.U32 R2, R28, 0x10000, RZ ;  /* 0x000100001c027824 */ /* 0x000fe200078e00ff */
[----:B------:R-:W-:Y:S01]  /*16d0*/  SHF.L.U32 R9, R48, 0x10, RZ ;  /* 0x0000001030097819 */ /* 0x000fe200000006ff */
[----:B------:R-:W-:Y:S01]  /*16e0*/  FFMA.FTZ R16, R17, R18, R16 ;  /* 0x0000001211107223 */ /* 0x000fe20000010010 */
[----:B------:R-:W-:Y:S01]  /*16f0*/  FFMA.FTZ R7, R7, R38, R14 ;  /* 0x0000002607077223 */ /* 0x000fe2000001000e */
[----:B------:R-:W-:Y:S01]  /*1700*/  LOP3.LUT R28, R28, 0xffff0000, RZ, 0xc0, !PT ;  /* 0xffff00001c1c7812 */ /* 0x000fe200078ec0ff */
[----:B------:R-:W-:Y:S01]  /*1710*/  IMAD.U32 R17, R56, 0x10000, RZ ;  /* 0x0001000038117824 */ /* 0x000fe200078e00ff */
[----:B------:R-:W-:Y:S01]  /*1720*/  LOP3.LUT R11, R48, 0xffff0000, RZ, 0xc0, !PT ;  /* 0xffff0000300b7812 */ /* 0x000fe200078ec0ff */
[----:B------:R-:W-:-:S02]  /*1730*/  IMAD.U32 R14, R32, 0x10000, RZ ;  /* 0x00010000200e7824 */ /* 0x000fc400078e00ff */
[----:B------:R-:W-:Y:S01]  /*1740*/  FFMA.FTZ R16, R55, R19, R16 ;  /* 0x0000001337107223 */ /* 0x000fe20000010010 */
[----:B------:R-:W-:Y:S01]  /*1750*/  FFMA.FTZ R7, R2, R9, R7 ;  /* 0x0000000902077223 */ /* 0x000fe20000010007 */
[----:B------:R-:W-:Y:S01]  /*1760*/  LOP3.LUT R9, R56, 0xffff0000, RZ, 0xc0, !PT ;  /* 0xffff000038097812 */ /* 0x000fe200078ec0ff */
[----:B------:R-:W-:Y:S01]  /*1770*/  IMAD.U32 R6, R49, 0x10000, RZ ;  /* 0x0001000031067824 */ /* 0x000fe200078e00ff */
[----:B------:R-:W-:Y:S01]  /*1780*/  LOP3.LUT R32, R32, 0xffff0000, RZ, 0xc0, !PT ;  /* 0xffff000020207812 */ /* 0x000fe200078ec0ff */
[----:B------:R-:W-:Y:S01]  /*1790*/  FFMA.FTZ R14, R17, R14, R16 ;  /* 0x0000000e110e7223 */ /* 0x000fe20000010010 */
[----:B------:R-:W-:Y:S01]  /*17a0*/  SHF.L.U32 R3, R29, 0x10, RZ ;  /* 0x000000101d037819 */ /* 0x000fe200000006ff */
        /* <DEDUP_REMOVED lines=10> */
[----:B------:R-:W-:-:S02]  /*1850*/  IMAD.U32 R4, R30, 0x10000, RZ ;  /* 0x000100001e047824 */ /* 0x000fc400078e00ff */
[----:B------:R-:W-:Y:S01]  /*1860*/  FFMA.FTZ R29, R29, R8, R6 ;  /* 0x000000081d1d7223 */ /* 0x000fe20000010006 */
[----:B------:R-:W-:Y:S01]  /*1870*/  IMAD.U32 R13, R50, 0x10000, RZ ;  /* 0x00010000320d7824 */ /* 0x000fe200078e00ff */
        /* <DEDUP_REMOVED lines=21> */
[----:B------:R-:W-:Y:S01]  /*19d0*/  FFMA.FTZ R10, R31, R12, R10 ;  /* 0x0000000c1f0a7223 */ /* 0x000fe2000001000a */
[----:B------:R-:W0:Y:S01]  /*19e0*/  S2R R7, SR_TID.X ;  /* 0x0000000000077919 */ /* 0x000e220000002100 */
[----:B------:R-:W-:-:S02]  /*19f0*/  SHF.R.S32.HI R8, RZ, 0x1f, R0 ;  /* 0x0000001fff087819 */ /* 0x000fc40000011400 */
[----:B------:R-:W-:Y:S01]  /*1a00*/  FFMA.FTZ R35, R59, R35, R2 ;  /* 0x000000233b237223 */ /* 0x000fe20000010002 */
[----:B------:R-:W1:Y:S04]  /*1a10*/  SHFL.BFLY PT, R3, R10, 0x4, 0x1f ;  /* 0x0c801f000a037f89 */ /* 0x000e6800000e0000 */
[----:B------:R-:W2:Y:S01]  /*1a20*/  SHFL.BFLY PT, R2, R35, 0x4, 0x1f ;  /* 0x0c801f0023027f89 */ /* 0x000ea200000e0000 */
[----:B-1----:R-:W-:Y:S01]  /*1a30*/  FADD.FTZ R3, R10, R3 ;  /* 0x000000030a037221 */ /* 0x002fe20000010000 */
[----:B--2---:R-:W-:Y:S01]  /*1a40*/  FADD.FTZ R4, R35, R2 ;  /* 0x0000000223047221 */ /* 0x004fe20000010000 */
[----:B0-----:R-:W-:-:S03]  /*1a50*/  LOP3.LUT P0, RZ, R7, 0x7, RZ, 0xc0, !PT ;  /* 0x0000000707ff7812 */ /* 0x001fc6000780c0ff */
[----:B------:R-:W0:Y:S01]  /*1a60*/  SHFL.BFLY PT, R2, R3, 0x2, 0x1f ;  /* 0x0c401f0003027f89 */ /* 0x000e2200000e0000 */
[----:B------:R-:W-:-:S03]  /*1a70*/  LEA.HI R7, P1, R7, R0, RZ, 0x1d ;  /* 0x0000000007077211 */ /* 0x000fc6000783e8ff */
[----:B------:R-:W1:Y:S01]  /*1a80*/  SHFL.BFLY PT, R5, R4, 0x2, 0x1f ;  /* 0x0c401f0004057f89 */ /* 0x000e6200000e0000 */
[----:B------:R-:W-:Y:S01]  /*1a90*/  IADD3.X R8, RZ, R8, RZ, P1, !PT ;  /* 0x00000008ff087210 */ /* 0x000fe20000ffe4ff */
[----:B0-----:R-:W-:Y:S01]  /*1aa0*/  FADD.FTZ R9, R3, R2 ;  /* 0x0000000203097221 */ /* 0x001fe20000010000 */
[C---:B------:R-:W-:Y:S01]  /*1ab0*/  LEA R2, P1, R7.reuse, UR4, 0x2 ;  /* 0x0000000407027c11 */ /* 0x040fe2000f8210ff */
[----:B------:R-:W-:Y:S01]  /*1ac0*/  ULDC UR4, c[0x0][0x384] ;  /* 0x0000e10000047ab9 */ /* 0x000fe20000000800 */
[----:B-1----:R-:W-:Y:S02]  /*1ad0*/  FADD.FTZ R5, R4, R5 ;  /* 0x0000000504057221 */ /* 0x002fe40000010000 */
[----:B------:R-:W0:Y:S01]  /*1ae0*/  SHFL.BFLY PT, R12, R9, 0x1, 0x1f ;  /* 0x0c201f00090c7f89 */ /* 0x000e2200000e0000 */
[----:B------:R-:W-:-:S03]  /*1af0*/  LEA.HI.X R3, R7, UR5, R8, 0x2, P1 ;  /* 0x0000000507037c11 */ /* 0x000fc600088f1408 */
[----:B------:R-:W1:Y:S01]  /*1b00*/  SHFL.BFLY PT, R6, R5, 0x1, 0x1f ;  /* 0x0c201f0005067f89 */ /* 0x000e6200000e0000 */
[----:B0-----:R-:W-:Y:S01]  /*1b10*/  @!P0 FADD.FTZ R0, R9, R12 ;  /* 0x0000000c09008221 */ /* 0x001fe20000010000 */
[----:B-1----:R-:W-:-:S03]  /*1b20*/  FADD.FTZ R6, R5, R6 ;  /* 0x0000000605067221 */ /* 0x002fc60000010000 */
[----:B------:R-:W-:Y:S01]  /*1b30*/  @!P0 FMUL.FTZ R5, R0, UR4 ;  /* 0x0000000400058c20 */ /* 0x000fe20008410000 */
[----:B------:R-:W-:-:S04]  /*1b40*/  FMUL.FTZ R7, R6, UR4 ;  /* 0x0000000406077c20 */ /* 0x000fc80008410000 */
[----:B------:R0:W-:Y:S01]  /*1b50*/  @!P0 STG.E desc[UR6][R2.64], R5 ;  /* 0x0000000502008986 */ /* 0x0001e2000c101906 */
[----:B------:R-:W-:Y:S05]  /*1b60*/  @P0 EXIT ;  /* 0x000000000000094d */ /* 0x000fea0003800000 */
[----:B------:R-:W-:Y:S01]  /*1b70*/  STG.E desc[UR6][R2.64+0x80], R7 ;  /* 0x0000800702007986 */ /* 0x000fe2000c101906 */
[----:B------:R-:W-:Y:S05]  /*1b80*/  EXIT ;  /* 0x000000000000794d */ /* 0x000fea0003800000 */
.L_x_388:
        /* <DEDUP_REMOVED lines=15> */
.L_x_2032:


//--------------------- .text._ZN5flash25flash_bwd_dot_do_o_kernelILb1E23Flash_bwd_kernel_traitsILi256ELi64ELi32ELi8ELi4ELi1ELi2ELb1ELb1EN7cutlass10bfloat16_tE19Flash_kernel_traitsILi256ELi64ELi32ELi8ES3_EEEEvNS_16Flash_bwd_paramsE --------------------------
	.section	.text._ZN5flash25flash_bwd_dot_do_o_kernelILb1E23Flash_bwd_kernel_traitsILi256ELi64ELi32ELi8ELi4ELi1ELi2ELb1ELb1EN7cutlass10bfloat16_tE19Flash_kernel_traitsILi256ELi64ELi32ELi8ES3_EEEEvNS_16Flash_bwd_paramsE,"ax",@progbits
	.align	128
        .global         _ZN5flash25flash_bwd_dot_do_o_kernelILb1E23Flash_bwd_kernel_traitsILi256ELi64ELi32ELi8ELi4ELi1ELi2ELb1ELb1EN7cutlass10bfloat16_tE19Flash_kernel_traitsILi256ELi64ELi32ELi8ES3_EEEEvNS_16Flash_bwd_paramsE
        .type           _ZN5flash25flash_bwd_dot_do_o_kernelILb1E23Flash_bwd_kernel_traitsILi256ELi64ELi32ELi8ELi4ELi1ELi2ELb1ELb1EN7cutlass10bfloat16_tE19Flash_kernel_traitsILi256ELi64ELi32ELi8ES3_EEEEvNS_16Flash_bwd_paramsE,@function
        .size           _ZN5flash25flash_bwd_dot_do_o_kernelILb1E23Flash_bwd_kernel_traitsILi256ELi64ELi32ELi8ELi4ELi1ELi2ELb1ELb1EN7cutlass10bfloat16_tE19Flash_kernel_traitsILi256ELi64ELi32ELi8ES3_EEEEvNS_16Flash_bwd_paramsE,(.L_x_2033 - _ZN5flash25flash_bwd_dot_do_o_kernelILb1E23Flash_bwd_kernel_traitsILi256ELi64ELi32ELi8ELi4ELi1ELi2ELb1ELb1EN7cutlass10bfloat16_tE19Flash_kernel_traitsILi256ELi64ELi32ELi8ES3_EEEEvNS_16Flash_bwd_paramsE)
        .other          _ZN5flash25flash_bwd_dot_do_o_kernelILb1E23Flash_bwd_kernel_traitsILi256ELi64ELi32ELi8ELi4ELi1ELi2ELb1ELb1EN7cutlass10bfloat16_tE19Flash_kernel_traitsILi256ELi64ELi32ELi8ES3_EEEEvNS_16Flash_bwd_paramsE,@"STO_CUDA_ENTRY STV_DEFAULT"
_ZN5flash25flash_bwd_dot_do_o_kernelILb1E23Flash_bwd_kernel_traitsILi256ELi64ELi32ELi8ELi4ELi1ELi2ELb1ELb1EN7cutlass10bfloat16_tE19Flash_kernel_traitsILi256ELi64ELi32ELi8ES3_EEEEvNS_16Flash_bwd_paramsE:
.text._ZN5flash25flash_bwd_dot_do_o_kernelILb1E23Flash_bwd_kernel_traitsILi256ELi64ELi32ELi8ELi4ELi1ELi2ELb1ELb1EN7cutlass10bfloat16_tE19Flash_kernel_traitsILi256ELi64ELi32ELi8ES3_EEEEvNS_16Flash_bwd_paramsE:
        /* <DEDUP_REMOVED lines=14> */
[----:B------:R-:W0:Y:S02]  /*00e0*/  S2R R69, SR_CTAID.X ;  /* 0x0000000000457919 */ /* 0x000e240000002500 */
[----:B0-----:R-:W-:Y:S01]  /*00f0*/  IMAD.SHL.U32 R69, R69, 0x40, RZ ;  /* 0x0000004045457824 */ /* 0x001fe200078e00ff */
[----:B--2---:R-:W-:-:S06]  /*0100*/  @P0 IADD3 R2, R6, -R17, RZ ;  /* 0x8000001106020210 */ /* 0x004fcc0007ffe0ff */
[----:B------:R-:W0:Y:S02]  /*0110*/  @!P0 LDC R2, c[0x0][0x2c4] ;  /* 0x0000b100ff028b82 */ /* 0x000e240000000800 */
[----:B0-----:R-:W-:-:S13]  /*0120*/  ISETP.GT.AND P1, PT, R2, R69, PT ;  /* 0x000000450200720c */ /* 0x001fda0003f24270 */
[----:B------:R-:W-:Y:S05]  /*0130*/  @!P1 EXIT ;  /* 0x000000000000994d */ /* 0x000fea0003800000 */
[----:B------:R-:W-:Y:S01]  /*0140*/  ISETP.NE.AND P1, PT, R17, -0x1, PT ;  /* 0xffffffff1100780c */ /* 0x000fe20003f25270 */
[----:B------:R-:W0:Y:S01]  /*0150*/  LDC R16, c[0x0][0x2d4] ;  /* 0x0000b500ff107b82 */ /* 0x000e220000000800 */
[----:B------:R-:W-:Y:S01]  /*0160*/  IMAD.WIDE R4, R15, 0x80, RZ ;  /* 0x000000800f047825 */ /* 0x000fe200078e02ff */
[----:B------:R-:W1:Y:S01]  /*0170*/  S2R R68, SR_TID.X ;  /* 0x0000000000447919 */ /* 0x000e620000002100 */
[----:B------:R-:W-:Y:S01]  /*0180*/  HFMA2.MMA R27, -RZ, RZ, 0, 0 ;  /* 0x00000000ff1b7435 */ /* 0x000fe200000001ff */
[----:B------:R-:W2:Y:S01]  /*0190*/  S2R R36, SR_CTAID.Z ;  /* 0x0000000000247919 */ /* 0x000ea20000002700 */
[----:B------:R-:W-:-:S03]  /*01a0*/  SEL R0, R4, RZ, P0 ;  /* 0x000000ff04007207 */ /* 0x000fc60000000000 */
[----:B------:R-:W3:Y:S01]  /*01b0*/  LDC R31, c[0x0][0x270] ;  /* 0x00009c00ff1f7b82 */ /* 0x000ee20000000800 */
[----:B------:R-:W-:Y:S02]  /*01c0*/  SEL R21, R5, RZ, P0 ;  /* 0x000000ff05157207 */ /* 0x000fe40000000000 */
[----:B------:R-:W-:Y:S01]  /*01d0*/  IADD3 R19, P0, R69, R0, RZ ;  /* 0x0000000045137210 */ /* 0x000fe20007f1e0ff */
[----:B------:R-:W-:Y:S01]  /*01e0*/  @P1 IMAD.MOV.U32 R25, RZ, RZ, R17 ;  /* 0x000000ffff191224 */ /* 0x000fe200078e0011 */
[----:B------:R-:W-:-:S03]  /*01f0*/  @!P1 SHF.R.S32.HI R3, RZ, 0x1f, R15 ;  /* 0x0000001fff039819 */ /* 0x000fc6000001140f */
[----:B------:R-:W4:Y:S08]  /*0200*/  @P1 LDC.64 R10, c[0x0][0x420] ;  /* 0x00010800ff0a1b82 */ /* 0x000f300000000a00 */
[----:B------:R-:W5:Y:S01]  /*0210*/  @!P1 LDC.64 R12, c[0x0][0x418] ;  /* 0x00010600ff0c9b82 */ /* 0x000f620000000a00 */
[----:B0-----:R-:W-:-:S07]  /*0220*/  IMAD.WIDE R4, R15, R16, RZ ;  /* 0x000000100f047225 */ /* 0x001fce00078e02ff */
[----:B------:R-:W0:Y:S01]  /*0230*/  @P1 LDC.64 R22, c[0x0][0x298] ;  /* 0x0000a600ff161b82 */ /* 0x000e220000000a00 */
[----:B---3--:R-:W-:-:S07]  /*0240*/  IMAD R5, R5, R31, RZ ;  /* 0x0000001f05057224 */ /* 0x008fce00078e02ff */
[----:B------:R-:W3:Y:S01]  /*0250*/  LDC R33, c[0x0][0x2dc] ;  /* 0x0000b700ff217b82 */ /* 0x000ee20000000800 */
[----:B----4-:R-:W-:-:S04]  /*0260*/  @P1 IMAD.WIDE.U32 R6, R17, R10, RZ ;  /* 0x0000000a11061225 */ /* 0x010fc800078e00ff */
[----:B------:R-:W-:Y:S02]  /*0270*/  @P1 IMAD.MOV.U32 R29, RZ, RZ, R6 ;  /* 0x000000ffff1d1224 */ /* 0x000fe400078e0006 */
[-C--:B-----5:R-:W-:Y:S02]  /*0280*/  @!P1 IMAD R8, R3, R12.reuse, RZ ;  /* 0x0000000c03089224 */ /* 0x0a0fe400078e02ff */
[----:B------:R-:W-:Y:S01]  /*0290*/  @P1 IMAD R3, R17, R11, R7 ;  /* 0x0000000b11031224 */ /* 0x000fe200078e0207 */
[----:B------:R-:W-:Y:S01]  /*02a0*/  SHF.R.S32.HI R11, RZ, 0x1f, R31 ;  /* 0x0000001fff0b7819 */ /* 0x000fe2000001141f */
[C---:B------:R-:W-:Y:S02]  /*02b0*/  @!P1 IMAD R13, R15.reuse, R13, R8 ;  /* 0x0000000d0f0d9224 */ /* 0x040fe400078e0208 */
[----:B------:R-:W-:Y:S01]  /*02c0*/  @!P1 IMAD.WIDE.U32 R8, R15, R12, RZ ;  /* 0x0000000c0f089225 */ /* 0x000fe200078e00ff */
[----:B------:R-:W-:-:S03]  /*02d0*/  SHF.R.S32.HI R12, RZ, 0x1f, R69 ;  /* 0x0000001fff0c7819 */ /* 0x000fc60000011445 */
[C---:B------:R-:W-:Y:S01]  /*02e0*/  IMAD R5, R4.reuse, R11, R5 ;  /* 0x0000000b04057224 */ /* 0x040fe200078e0205 */
[----:B------:R-:W-:Y:S01]  /*02f0*/  @!P1 IADD3 R3, R9, R13, RZ ;  /* 0x0000000d09039210 */ /* 0x000fe20007ffe0ff */
[----:B------:R-:W-:-:S04]  /*0300*/  IMAD.WIDE.U32 R10, R4, R31, RZ ;  /* 0x0000001f040a7225 */ /* 0x000fc800078e00ff */
[----:B0-----:R-:W-:Y:S01]  /*0310*/  @P1 IMAD.WIDE.U32 R6, R17, R22, RZ ;  /* 0x0000001611061225 */ /* 0x001fe200078e00ff */
[----:B---3--:R-:W-:-:S03]  /*0320*/  SHF.R.S32.HI R13, RZ, 0x1f, R33 ;  /* 0x0000001fff0d7819 */ /* 0x008fc60000011421 */
[----:B------:R-:W-:Y:S02]  /*0330*/  IMAD.IADD R0, R11, 0x1, R5 ;  /* 0x000000010b007824 */ /* 0x000fe400078e0205 */
[----:B------:R-:W-:Y:S02]  /*0340*/  @P1 IMAD R23, R17, R23, R7 ;  /* 0x0000001711171224 */ /* 0x000fe400078e0207 */
[----:B------:R-:W-:Y:S02]  /*0350*/  @P1 IMAD.MOV.U32 R41, RZ, RZ, R6 ;  /* 0x000000ffff291224 */ /* 0x000fe400078e0006 */
[----:B------:R-:W-:-:S04]  /*0360*/  IMAD.WIDE R4, R31, R33, RZ ;  /* 0x000000211f047225 */ /* 0x000fc800078e02ff */
[----:B------:R-:W-:Y:S01]  /*0370*/  IMAD R14, R0, R33, RZ ;  /* 0x00000021000e7224 */ /* 0x000fe200078e02ff */
[----:B-12---:R-:W-:Y:S06]  /*0380*/  @P1 BRA `(.L_x_389) ;  /* 0x0000000000201947 */ /* 0x006fec0003800000 */
[----:B------:R-:W0:Y:S01]  /*0390*/  LDC.64 R22, c[0x0][0x290] ;  /* 0x0000a400ff167b82 */ /* 0x000e220000000a00 */
[----:B------:R-:W-:Y:S01]  /*03a0*/  SHF.R.S32.HI R7, RZ, 0x1f, R15 ;  /* 0x0000001fff077819 */ /* 0x000fe2000001140f */
[----:B------:R-:W-:-:S04]  /*03b0*/  IMAD.MOV.U32 R25, RZ, RZ, -0x1 ;  /* 0xffffffffff197424 */ /* 0x000fc800078e00ff */
[-C--:B0-----:R-:W-:Y:S02]  /*03c0*/  IMAD R0, R7, R22.reuse, RZ ;  /* 0x0000001607007224 */ /* 0x081fe400078e02ff */
[----:B------:R-:W-:-:S04]  /*03d0*/  IMAD.WIDE.U32 R6, R15, R22, RZ ;  /* 0x000000160f067225 */ /* 0x000fc800078e00ff */
[----:B------:R-:W-:Y:S01]  /*03e0*/  IMAD R23, R15, R23, R0 ;  /* 0x000000170f177224 */ /* 0x000fe200078e0200 */
[----:B------:R-:W-:-:S03]  /*03f0*/  MOV R41, R6 ;  /* 0x0000000600297202 */ /* 0x000fc60000000f00 */
[----:B------:R-:W-:-:S07]  /*0400*/  IMAD.IADD R23, R7, 0x1, R23 ;  /* 0x0000000107177824 */ /* 0x000fce00078e0217 */
.L_x_389:
[----:B------:R-:W-:Y:S01]  /*0410*/  ULDC.U8 UR6, c[0x0][0x3d8] ;  /* 0x0000f60000067ab9 */ /* 0x000fe20000000000 */
[----:B------:R-:W-:Y:S01]  /*0420*/  IADD3.X R7, R12, R21, RZ, P0, !PT ;  /* 0x000000150c077210 */ /* 0x000fe200007fe4ff */
[----:B------:R-:W-:Y:S01]  /*0430*/  IMAD R0, R5, R25, RZ ;  /* 0x0000001905007224 */ /* 0x000fe200078e02ff */
[----:B------:R-:W-:Y:S01]  /*0440*/  ISETP.NE.AND P0, PT, RZ, UR6, PT ;  /* 0x00000006ff007c0c */ /* 0x000fe2000bf05270 */
[----:B------:R-:W-:Y:S01]  /*0450*/  IMAD R9, R13, R10, R14 ;  /* 0x0000000a0d097224 */ /* 0x000fe200078e020e */
[----:B------:R-:W-:Y:S01]  /*0460*/  SHF.R.S32.HI R37, RZ, 0x1f, R36 ;  /* 0x0000001fff257819 */ /* 0x000fe20000011424 */
[----:B------:R-:W-:Y:S02]  /*0470*/  IMAD R27, R4, R27, R0 ;  /* 0x0000001b041b7224 */ /* 0x000fe400078e0200 */
[----:B------:R-:W-:-:S04]  /*0480*/  IMAD.WIDE.U32 R10, R10, R33, RZ ;  /* 0x000000210a0a7225 */ /* 0x000fc800078e00ff */
[----:B------:R-:W-:Y:S02]  /*0490*/  IMAD R0, R7, R4, RZ ;  /* 0x0000000407007224 */ /* 0x000fe400078e02ff */
[----:B------:R-:W-:Y:S02]  /*04a0*/  @!P1 IMAD.MOV.U32 R29, RZ, RZ, R8 ;  /* 0x000000ffff1d9224 */ /* 0x000fe400078e0008 */
[----:B------:R-:W-:-:S04]  /*04b0*/  IMAD.WIDE.U32 R6, R4, R25, RZ ;  /* 0x0000001904067225 */ /* 0x000fc800078e00ff */
[----:B------:R-:W-:Y:S01]  /*04c0*/  IMAD.IADD R14, R11, 0x1, R9 ;  /* 0x000000010b0e7824 */ /* 0x000fe200078e0209 */
[----:B------:R-:W-:Y:S01]  /*04d0*/  SEL R10, R10, R6, !P1 ;  /* 0x000000060a0a7207 */ /* 0x000fe20004800000 */
[----:B------:R-:W-:Y:S02]  /*04e0*/  IMAD R13, R36, R33, RZ ;  /* 0x00000021240d7224 */ /* 0x000fe400078e02ff */
[----:B------:R-:W-:-:S03]  /*04f0*/  IMAD.WIDE.U32 R8, R19, R4, RZ ;  /* 0x0000000413087225 */ /* 0x000fc600078e00ff */
[----:B------:R-:W-:Y:S01]  /*0500*/  SHF.R.S32.HI R6, RZ, 0x1f, R13 ;  /* 0x0000001fff067819 */ /* 0x000fe2000001140d */
[----:B------:R-:W-:Y:S02]  /*0510*/  IMAD R11, R5, R19, R0 ;  /* 0x00000013050b7224 */ /* 0x000fe400078e0200 */
[----:B------:R-:W-:-:S03]  /*0520*/  @P1 IMAD.IADD R14, R7, 0x1, R27 ;  /* 0x00000001070e1824 */ /* 0x000fc600078e021b */
[----:B------:R-:W-:Y:S01]  /*0530*/  IADD3 R11, R9, R11, RZ ;  /* 0x0000000b090b7210 */ /* 0x000fe20007ffe0ff */
[----:B------:R-:W-:Y:S06]  /*0540*/  @!P0 BRA `(.L_x_390) ;  /* 0x00000000001c8947 */ /* 0x000fec0003800000 */
[----:B------:R-:W0:Y:S01]  /*0550*/  LDC R5, c[0x0][0x2c0] ;  /* 0x0000b000ff057b82 */ /* 0x000e220000000800 */
[----:B------:R-:W-:-:S04]  /*0560*/  @!P1 IMAD R17, R15, R16, RZ ;  /* 0x000000100f119224 */ /* 0x000fc800078e02ff */
[----:B------:R-:W-:-:S03]  /*0570*/  IMAD R38, R15, 0x80, R17 ;  /* 0x000000800f267824 */ /* 0x000fc600078e0211 */
[----:B------:R-:W0:Y:S02]  /*0580*/  LDC R0, c[0x0][0x2e4] ;  /* 0x0000b900ff007b82 */ /* 0x000e240000000800 */
[----:B0-----:R-:W-:-:S04]  /*0590*/  IMAD R5, R5, 0x80, R0 ;  /* 0x0000008005057824 */ /* 0x001fc800078e0200 */
[----:B------:R-:W-:Y:S01]  /*05a0*/  IMAD R38, R5, R36, R38 ;  /* 0x0000002405267224 */ /* 0x000fe200078e0226 */
[----:B------:R-:W-:Y:S06]  /*05b0*/  BRA `(.L_x_391) ;  /* 0x0000000000087947 */ /* 0x000fec0003800000 */
.L_x_390:
[----:B------:R-:W-:-:S04]  /*05c0*/  IMAD R38, R15, R31, R36 ;  /* 0x0000001f0f267224 */ /* 0x000fc800078e0224 */
[----:B------:R-:W-:-:S07]  /*05d0*/  IMAD R38, R38, R16, RZ ;  /* 0x0000001026267224 */ /* 0x000fce00078e02ff */
.L_x_391:
[----:B------:R-:W-:Y:S01]  /*05e0*/  SHF.R.S32.HI R5, RZ, 0x1f, R68 ;  /* 0x0000001fff057819 */ /* 0x000fe20000011444 */
[----:B------:R-:W-:Y:S01]  /*05f0*/  ULDC.64 UR10, c[0x0][0x420] ;  /* 0x00010800000a7ab9 */ /* 0x000fe20000000a00 */
[----:B------:R-:W-:Y:S01]  /*0600*/  IADD3 R8, P0, P1, R8, R10, R13 ;  /* 0x0000000a08087210 */ /* 0x000fe2000791e00d */
[----:B------:R-:W-:Y:S01]  /*0610*/  IMAD.IADD R13, R2, 0x1, -R69 ;  /* 0x00000001020d7824 */ /* 0x000fe200078e0a45 */
[CC--:B------:R-:W-:Y:S01]  /*0620*/  LEA.HI R0, R5.reuse, R68.reuse, RZ, 0x4 ;  /* 0x0000004405007211 */ /* 0x0c0fe200078f20ff */
[----:B------:R-:W-:Y:S01]  /*0630*/  IMAD R10, R12, UR10, RZ ;  /* 0x0000000a0c0a7c24 */ /* 0x000fe2000f8e02ff */
[-C--:B------:R-:W-:Y:S01]  /*0640*/  LEA.HI R72, R5, R68.reuse, RZ, 0x3 ;  /* 0x0000004405487211 */ /* 0x080fe200078f18ff */
[----:B------:R-:W-:Y:S01]  /*0650*/  ULDC.64 UR12, c[0x0][0x298] ;  /* 0x0000a600000c7ab9 */ /* 0x000fe20000000a00 */
[----:B------:R-:W-:Y:S01]  /*0660*/  LOP3.LUT R7, R0, 0x3ffffff0, RZ, 0xc0, !PT ;  /* 0x3ffffff000077812 */ /* 0x000fe200078ec0ff */
[----:B------:R-:W-:Y:S01]  /*0670*/  IMAD R10, R69, UR11, R10 ;  /* 0x0000000b450a7c24 */ /* 0x000fe2000f8e020a */
[----:B------:R-:W-:Y:S01]  /*0680*/  LOP3.LUT R5, R72, 0x1ffffff8, RZ, 0xc0, !PT ;  /* 0x1ffffff848057812 */ /* 0x000fe200078ec0ff */
[----:B------:R-:W-:Y:S01]  /*0690*/  ULDC.64 UR8, c[0x0][0x428] ;  /* 0x00010a0000087ab9 */ /* 0x000fe20000000a00 */
[----:B------:R-:W-:Y:S01]  /*06a0*/  SHF.R.S32.HI R4, RZ, 0x4, R0 ;  /* 0x00000004ff047819 */ /* 0x000fe20000011400 */
[----:B------:R-:W-:Y:S01]  /*06b0*/  IMAD.IADD R7, R68, 0x1, -R7 ;  /* 0x0000000144077824 */ /* 0x000fe200078e0a07 */
[----:B------:R-:W-:Y:S01]  /*06c0*/  IADD3 R5, -R5, R68, RZ ;  /* 0x0000004405057210 */ /* 0x000fe20007ffe1ff */
[----:B------:R-:W-:Y:S01]  /*06d0*/  IMAD R0, R31, R33, RZ ;  /* 0x000000211f007224 */ /* 0x000fe200078e02ff */
[----:B------:R-:W-:Y:S01]  /*06e0*/  IADD3.X R6, R11, R14, R6, P0, P1 ;  /* 0x0000000e0b067210 */ /* 0x000fe200007e2406 */
[----:B------:R-:W-:Y:S01]  /*06f0*/  IMAD R12, R12, UR12, RZ ;  /* 0x0000000c0c0c7c24 */ /* 0x000fe2000f8e02ff */
[----:B------:R-:W-:Y:S01]  /*0700*/  SHF.L.U32 R7, R7, 0x2, RZ ;  /* 0x0000000207077819 */ /* 0x000fe200000006ff */
[----:B------:R-:W-:Y:S01]  /*0710*/  IMAD.SHL.U32 R70, R5, 0x8, RZ ;  /* 0x0000000805467824 */ /* 0x000fe200078e00ff */
[----:B------:R-:W-:Y:S01]  /*0720*/  SHF.R.S32.HI R72, RZ, 0x3, R72 ;  /* 0x00000003ff487819 */ /* 0x000fe20000011448 */
[----:B------:R-:W-:Y:S01]  /*0730*/  ULDC.64 UR6, c[0x0][0x400] ;  /* 0x0001000000067ab9 */ /* 0x000fe20000000a00 */
[----:B------:R-:W-:Y:S01]  /*0740*/  IMAD R11, R37, UR8, RZ ;  /* 0x00000008250b7c24 */ /* 0x000fe2000f8e02ff */
[----:B------:R-:W-:Y:S01]  /*0750*/  BSSY B0, `(.L_x_392) ;  /* 0x000003a000007945 */ /* 0x000fe20003800000 */
[----:B------:R-:W-:Y:S01]  /*0760*/  IMAD R7, R4, R0, R7 ;  /* 0x0000000004077224 */ /* 0x000fe200078e0207 */
[----:B------:R-:W-:Y:S01]  /*0770*/  SHF.R.S32.HI R71, RZ, 0x1f, R70 ;  /* 0x0000001fff477819 */ /* 0x000fe20000011446 */
[----:B------:R-:W-:Y:S01]  /*0780*/  IMAD R12, R69, UR13, R12 ;  /* 0x0000000d450c7c24 */ /* 0x000fe2000f8e020c */
[----:B------:R-:W-:Y:S01]  /*0790*/  CS2R R32, SRZ ;  /* 0x0000000000207805 */ /* 0x000fe2000001ff00 */
[----:B------:R-:W-:Y:S01]  /*07a0*/  IMAD R45, R36, UR9, R11 ;  /* 0x00000009242d7c24 */ /* 0x000fe2000f8e020b */
[----:B------:R-:W-:Y:S01]  /*07b0*/  IADD3 R8, P0, R7, R8, RZ ;  /* 0x0000000807087210 */ /* 0x000fe20007f1e0ff */
[----:B------:R-:W-:Y:S01]  /*07c0*/  IMAD.WIDE.U32 R4, R69, UR10, R70 ;  /* 0x0000000a45047c25 */ /* 0x000fe2000f8e0046 */
[----:B------:R-:W-:-:S02]  /*07d0*/  CS2R R30, SRZ ;  /* 0x00000000001e7805 */ /* 0x000fc4000001ff00 */
[----:B------:R-:W-:Y:S02]  /*07e0*/  CS2R R24, SRZ ;  /* 0x0000000000187805 */ /* 0x000fe4000001ff00 */
[----:B------:R-:W-:Y:S01]  /*07f0*/  LEA.HI.X.SX32 R9, R7, R6, 0x1, P0 ;  /* 0x0000000607097211 */ /* 0x000fe200000f0eff */
[----:B------:R-:W-:Y:S01]  /*0800*/  IMAD.WIDE.U32 R6, R69, UR12, R70 ;  /* 0x0000000c45067c25 */ /* 0x000fe2000f8e0046 */
[----:B------:R-:W-:Y:S02]  /*0810*/  ISETP.GE.AND P0, PT, R72, R13, PT ;  /* 0x0000000d4800720c */ /* 0x000fe40003f06270 */
[----:B------:R-:W-:Y:S02]  /*0820*/  CS2R R26, SRZ ;  /* 0x00000000001a7805 */ /* 0x000fe4000001ff00 */
[----:B------:R-:W-:Y:S02]  /*0830*/  IADD3 R4, P1, R29, R4, RZ ;  /* 0x000000041d047210 */ /* 0x000fe40007f3e0ff */
[----:B------:R-:W-:-:S02]  /*0840*/  CS2R R28, SRZ ;  /* 0x00000000001c7805 */ /* 0x000fc4000001ff00 */
[----:B------:R-:W-:Y:S02]  /*0850*/  LEA R2, P2, R8, UR6, 0x2 ;  /* 0x0000000608027c11 */ /* 0x000fe4000f8410ff */
[----:B------:R-:W-:Y:S02]  /*0860*/  CS2R R20, SRZ ;  /* 0x0000000000147805 */ /* 0x000fe4000001ff00 */
[----:B------:R-:W-:Y:S01]  /*0870*/  IADD3.X R5, R3, R5, R10, P1, !PT ;  /* 0x0000000503057210 */ /* 0x000fe20000ffe40a */
[----:B------:R-:W-:Y:S01]  /*0880*/  VIADD R3, R72, 0x20 ;  /* 0x0000002048037836 */ /* 0x000fe20000000000 */
[----:B------:R-:W-:Y:S02]  /*0890*/  IADD3 R40, P3, R41, R6, RZ ;  /* 0x0000000629287210 */ /* 0x000fe40007f7e0ff */
[----:B------:R-:W-:Y:S02]  /*08a0*/  CS2R R34, SRZ ;  /* 0x0000000000227805 */ /* 0x000fe4000001ff00 */
[----:B------:R-:W-:Y:S01]  /*08b0*/  CS2R R16, SRZ ;  /* 0x0000000000107805 */ /* 0x000fe2000001ff00 */
[----:B------:R-:W-:Y:S01]  /*08c0*/  IMAD.WIDE.U32 R46, R36, UR8, R4 ;  /* 0x00000008242e7c25 */ /* 0x000fe2000f8e0004 */
[----:B------:R-:W-:-:S02]  /*08d0*/  ISETP.GE.AND P1, PT, R3, R13, PT ;  /* 0x0000000d0300720c */ /* 0x000fc40003f26270 */
[----:B------:R-:W-:Y:S02]  /*08e0*/  CS2R R18, SRZ ;  /* 0x0000000000127805 */ /* 0x000fe4000001ff00 */
[----:B------:R-:W-:Y:S02]  /*08f0*/  LEA.HI.X R3, R8, UR7, R9, 0x2, P2 ;  /* 0x0000000708037c11 */ /* 0x000fe400090f1409 */
[----:B------:R-:W-:Y:S02]  /*0900*/  CS2R R14, SRZ ;  /* 0x00000000000e7805 */ /* 0x000fe4000001ff00 */
[----:B------:R-:W-:Y:S02]  /*0910*/  IADD3.X R41, R23, R7, R12, P3, !PT ;  /* 0x0000000717297210 */ /* 0x000fe40001ffe40c */
[----:B------:R-:W-:Y:S02]  /*0920*/  CS2R R22, SRZ ;  /* 0x0000000000167805 */ /* 0x000fe4000001ff00 */
[----:B------:R-:W-:-:S02]  /*0930*/  CS2R R12, SRZ ;  /* 0x00000000000c7805 */ /* 0x000fc4000001ff00 */
[----:B------:R-:W-:Y:S02]  /*0940*/  CS2R R8, SRZ ;  /* 0x0000000000087805 */ /* 0x000fe4000001ff00 */
[----:B------:R-:W-:Y:S02]  /*0950*/  CS2R R4, SRZ ;  /* 0x0000000000047805 */ /* 0x000fe4000001ff00 */
[----:B------:R-:W-:Y:S02]  /*0960*/  CS2R R6, SRZ ;  /* 0x0000000000067805 */ /* 0x000fe4000001ff00 */
[----:B------:R-:W-:Y:S02]  /*0970*/  CS2R R10, SRZ ;  /* 0x00000000000a7805 */ /* 0x000fe4000001ff00 */
[----:B------:R-:W-:Y:S01]  /*0980*/  SHF.R.S32.HI R73, RZ, 0x1f, R72 ;  /* 0x0000001fff497819 */ /* 0x000fe20000011448 */
[----:B------:R-:W-:Y:S01]  /*0990*/  IMAD.IADD R45, R47, 0x1, R45 ;  /* 0x000000012f2d7824 */ /* 0x000fe200078e022d */
[----:B------:R-:W-:Y:S01]  /*09a0*/  IADD3 R78, R70, 0x40, RZ ;  /* 0x00000040464e7810 */ /* 0x000fe20007ffe0ff */
[----:B------:R-:W-:Y:S06]  /*09b0*/  @P0 BRA `(.L_x_393) ;  /* 0x00000000004c0947 */ /* 0x000fec0003800000 */
[C---:B------:R-:W-:Y:S01]  /*09c0*/  VIADD R42, R70.reuse, 0x80 ;  /* 0x00000080462a7836 */ /* 0x040fe20000000000 */
[----:B------:R-:W-:Y:S01]  /*09d0*/  ULDC UR6, c[0x0][0x2d0] ;  /* 0x0000b40000067ab9 */ /* 0x000fe20000000800 */
[----:B------:R-:W-:Y:S01]  /*09e0*/  IMAD R39, R73, UR10, RZ ;  /* 0x0000000a49277c24 */ /* 0x000fe2000f8e02ff */
[----:B------:R-:W-:Y:S01]  /*09f0*/  IADD3 R48, R70, 0xc0, RZ ;  /* 0x000000c046307810 */ /* 0x000fe20007ffe0ff */
[----:B------:R-:W-:Y:S01]  /*0a00*/  IMAD.MOV.U32 R44, RZ, RZ, R46 ;  /* 0x000000ffff2c7224 */ /* 0x000fe200078e002e */
[----:B------:R-:W-:Y:S01]  /*0a10*/  ISETP.GE.AND P4, PT, R42, UR6, PT ;  /* 0x000000062a007c0c */ /* 0x000fe2000bf86270 */
[----:B------:R-:W-:Y:S01]  /*0a20*/  IMAD R39, R72, UR11, R39 ;  /* 0x0000000b48277c24 */ /* 0x000fe2000f8e0227 */
[----:B------:R-:W-:Y:S01]  /*0a30*/  ISETP.GE.AND P5, PT, R48, UR6, PT ;  /* 0x0000000630007c0c */ /* 0x000fe2000bfa6270 */
[----:B------:R-:W-:Y:S01]  /*0a40*/  IMAD.WIDE.U32 R42, R72, UR10, R44 ;  /* 0x0000000a482a7c25 */ /* 0x000fe2000f8e002c */
[----:B------:R-:W-:Y:S01]  /*0a50*/  ISETP.GE.AND P2, PT, R70, UR6, PT ;  /* 0x0000000646007c0c */ /* 0x000fe2000bf46270 */
[----:B------:R-:W-:Y:S01]  /*0a60*/  ULDC.64 UR8, c[0x0][0x3e0] ;  /* 0x0000f80000087ab9 */ /* 0x000fe20000000a00 */
[----:B------:R-:W-:Y:S01]  /*0a70*/  ISETP.GE.AND P3, PT, R78, UR6, PT ;  /* 0x000000064e007c0c */ /* 0x000fe2000bf66270 */
[----:B------:R-:W-:Y:S01]  /*0a80*/  IMAD.IADD R39, R43, 0x1, R39 ;  /* 0x000000012b277824 */ /* 0x000fe200078e0227 */
[----:B------:R-:W-:-:S04]  /*0a90*/  LEA R48, P6, R42, UR8, 0x1 ;  /* 0x000000082a307c11 */ /* 0x000fc8000f8c08ff */
[----:B------:R-:W-:-:S05]  /*0aa0*/  LEA.HI.X R49, R42, UR9, R39, 0x1, P6 ;  /* 0x000000092a317c11 */ /* 0x000fca000b0f0c27 */
[----:B------:R0:W5:Y:S04]  /*0ab0*/  @!P2 LDG.E.128 R28, desc[UR4][R48.64] ;  /* 0x00000004301ca981 */ /* 0x000168000c1e1d00 */
[----:B------:R0:W5:Y:S04]  /*0ac0*/  @!P3 LDG.E.128 R24, desc[UR4][R48.64+0x80] ;  /* 0x000080043018b981 */ /* 0x000168000c1e1d00 */
[----:B------:R0:W5:Y:S04]  /*0ad0*/  @!P4 LDG.E.128 R20, desc[UR4][R48.64+0x100] ;  /* 0x000100043014c981 */ /* 0x000168000c1e1d00 */
[----:B------:R0:W5:Y:S02]  /*0ae0*/  @!P5 LDG.E.128 R4, desc[UR4][R48.64+0x180] ;  /* 0x000180043004d981 */ /* 0x000164000c1e1d00 */
.L_x_393:
[----:B------:R-:W-:Y:S05]  /*0af0*/  BSYNC B0 ;  /* 0x0000000000007941 */ /* 0x000fea0003800000 */
.L_x_392:
[----:B------:R-:W-:Y:S04]  /*0b00*/  BSSY B0, `(.L_x_394) ;  /* 0x0000018000007945 */ /* 0x000fe80003800000 */
[----:B------:R-:W-:Y:S05]  /*0b10*/  @P1 BRA `(.L_x_395) ;  /* 0x0000000000581947 */ /* 0x000fea0003800000 */
[----:B------:R-:W-:Y:S01]  /*0b20*/  IADD3 R39, P2, R72, 0x20, RZ ;  /* 0x0000002048277810 */ /* 0x000fe20007f5e0ff */
[----:B------:R-:W-:Y:S01]  /*0b30*/  IMAD.MOV.U32 R42, RZ, RZ, R46 ;  /* 0x000000ffff2a7224 */ /* 0x000fe200078e002e */
[----:B------:R-:W-:Y:S01]  /*0b40*/  ULDC UR6, c[0x0][0x2d0] ;  /* 0x0000b40000067ab9 */ /* 0x000fe20000000800 */
[----:B------:R-:W-:Y:S01]  /*0b50*/  IMAD.MOV.U32 R43, RZ, RZ, R45 ;  /* 0x000000ffff2b7224 */ /* 0x000fe200078e002d */
[----:B------:R-:W-:Y:S01]  /*0b60*/  IADD3.X R44, RZ, R73, RZ, P2, !PT ;  /* 0x00000049ff2c7210 */ /* 0x000fe200017fe4ff */
[C---:B------:R-:W-:Y:S01]  /*0b70*/  VIADD R46, R70.reuse, 0xc0 ;  /* 0x000000c0462e7836 */ /* 0x040fe20000000000 */
[C---:B------:R-:W-:Y:S01]  /*0b80*/  IADD3 R45, R70.reuse, 0x80, RZ ;  /* 0x00000080462d7810 */ /* 0x040fe20007ffe0ff */
[----:B------:R-:W-:Y:S01]  /*0b90*/  IMAD.WIDE.U32 R42, R39, UR10, R42 ;  /* 0x0000000a272a7c25 */ /* 0x000fe2000f8e002a */
[----:B------:R-:W-:Y:S01]  /*0ba0*/  ISETP.GE.AND P3, PT, R70, UR6, PT ;  /* 0x0000000646007c0c */ /* 0x000fe2000bf66270 */
[----:B------:R-:W-:Y:S01]  /*0bb0*/  ULDC.64 UR8, c[0x0][0x3e0] ;  /* 0x0000f80000087ab9 */ /* 0x000fe20000000a00 */
[----:B------:R-:W-:Y:S01]  /*0bc0*/  ISETP.GE.AND P5, PT, R45, UR6, PT ;  /* 0x000000062d007c0c */ /* 0x000fe2000bfa6270 */
[----:B------:R-:W-:Y:S01]  /*0bd0*/  IMAD R44, R44, UR10, RZ ;  /* 0x0000000a2c2c7c24 */ /* 0x000fe2000f8e02ff */
[----:B------:R-:W-:-:S02]  /*0be0*/  ISETP.GE.AND P6, PT, R46, UR6, PT ;  /* 0x000000062e007c0c */ /* 0x000fc4000bfc6270 */
[----:B------:R-:W-:Y:S01]  /*0bf0*/  ISETP.GE.AND P4, PT, R78, UR6, PT ;  /* 0x000000064e007c0c */ /* 0x000fe2000bf86270 */
[----:B------:R-:W-:Y:S01]  /*0c00*/  IMAD R39, R39, UR11, R44 ;  /* 0x0000000b27277c24 */ /* 0x000fe2000f8e022c */
[----:B------:R-:W-:-:S03]  /*0c10*/  LEA R44, P2, R42, UR8, 0x1 ;  /* 0x000000082a2c7c11 */ /* 0x000fc6000f8408ff */
[----:B------:R-:W-:-:S05]  /*0c20*/  IMAD.IADD R39, R43, 0x1, R39 ;  /* 0x000000012b277824 */ /* 0x000fca00078e0227 */
[----:B------:R-:W-:-:S05]  /*0c30*/  LEA.HI.X R45, R42, UR9, R39, 0x1, P2 ;  /* 0x000000092a2d7c11 */ /* 0x000fca00090f0c27 */
[----:B------:R1:W5:Y:S04]  /*0c40*/  @!P3 LDG.E.128 R32, desc[UR4][R44.64] ;  /* 0x000000042c20b981 */ /* 0x000368000c1e1d00 */
[----:B------:R1:W5:Y:S04]  /*0c50*/  @!P4 LDG.E.128 R16, desc[UR4][R44.64+0x80] ;  /* 0x000080042c10c981 */ /* 0x000368000c1e1d00 */
[----:B------:R1:W5:Y:S04]  /*0c60*/  @!P5 LDG.E.128 R12, desc[UR4][R44.64+0x100] ;  /* 0x000100042c0cd981 */ /* 0x000368000c1e1d00 */
[----:B------:R1:W5:Y:S02]  /*0c70*/  @!P6 LDG.E.128 R8, desc[UR4][R44.64+0x180] ;  /* 0x000180042c08e981 */ /* 0x000364000c1e1d00 */
.L_x_395:
[----:B------:R-:W-:Y:S05]  /*0c80*/  BSYNC B0 ;  /* 0x0000000000007941 */ /* 0x000fea0003800000 */
.L_x_394:
[----:B------:R-:W-:Y:S01]  /*0c90*/  ULDC.64 UR6, c[0x0][0x2a0] ;  /* 0x0000a80000067ab9 */ /* 0x000fe20000000a00 */
[----:B------:R-:W-:Y:S01]  /*0ca0*/  BSSY B0, `(.L_x_396) ;  /* 0x0000022000007945 */ /* 0x000fe20003800000 */
[----:B------:R-:W-:Y:S01]  /*0cb0*/  IMAD R37, R37, UR6, RZ ;  /* 0x0000000625257c24 */ /* 0x000fe2000f8e02ff */
[----:B------:R-:W-:Y:S01]  /*0cc0*/  IADD3 R69, R69, R38, RZ ;  /* 0x0000002645457210 */ /* 0x000fe20007ffe0ff */
[C---:B------:R-:W-:Y:S01]  /*0cd0*/  IMAD.WIDE.U32 R74, R36.reuse, UR6, R40 ;  /* 0x00000006244a7c25 */ /* 0x040fe2000f8e0028 */
[----:B------:R-:W-:Y:S02]  /*0ce0*/  CS2R R38, SRZ ;  /* 0x0000000000267805 */ /* 0x000fe4000001ff00 */
[----:B------:R-:W-:Y:S02]  /*0cf0*/  CS2R R40, SRZ ;  /* 0x0000000000287805 */ /* 0x000fe4000001ff00 */
[----:B------:R-:W-:Y:S01]  /*0d00*/  CS2R R42, SRZ ;  /* 0x00000000002a7805 */ /* 0x000fe2000001ff00 */
[----:B------:R-:W-:Y:S01]  /*0d10*/  IMAD R77, R36, UR7, R37 ;  /* 0x00000007244d7c24 */ /* 0x000fe2000f8e0225 */
[----:B------:R-:W-:-:S02]  /*0d20*/  CS2R R36, SRZ ;  /* 0x0000000000247805 */ /* 0x000fc4000001ff00 */
[----:B-1----:R-:W-:Y:S02]  /*0d30*/  CS2R R44, SRZ ;  /* 0x00000000002c7805 */ /* 0x002fe4000001ff00 */
[----:B------:R-:W-:Y:S02]  /*0d40*/  CS2R R46, SRZ ;  /* 0x00000000002e7805 */ /* 0x000fe4000001ff00 */
[----:B0-----:R-:W-:Y:S02]  /*0d50*/  CS2R R48, SRZ ;  /* 0x0000000000307805 */ /* 0x001fe4000001ff00 */
[----:B------:R-:W-:Y:S01]  /*0d60*/  CS2R R50, SRZ ;  /* 0x0000000000327805 */ /* 0x000fe2000001ff00 */
[----:B------:R-:W-:Y:S01]  /*0d70*/  IMAD.IADD R77, R75, 0x1, R77 ;  /* 0x000000014b4d7824 */ /* 0x000fe200078e024d */
        /* <DEDUP_REMOVED lines=20> */
.L_x_397:
[----:B------:R-:W-:Y:S05]  /*0ec0*/  BSYNC B0 ;  /* 0x0000000000007941 */ /* 0x000fea0003800000 */
.L_x_396:
[----:B------:R-:W-:Y:S01]  /*0ed0*/  BSSY B0, `(.L_x_398) ;  /* 0x0000020000007945 */ /* 0x000fe20003800000 */
[----:B------:R-:W-:Y:S02]  /*0ee0*/  CS2R R52, SRZ ;  /* 0x0000000000347805 */ /* 0x000fe4000001ff00 */
[----:B0-----:R-:W-:Y:S02]  /*0ef0*/  CS2R R54, SRZ ;  /* 0x0000000000367805 */ /* 0x001fe4000001ff00 */
        /* <DEDUP_REMOVED lines=9> */
[----:B------:R-:W-:Y:S02]  /*0f90*/  ULDC.64 UR6, c[0x0][0x280] ;  /* 0x0000a00000067ab9 */ /* 0x000fe40000000a00 */
[----:B------:R-:W-:Y:S01]  /*0fa0*/  IADD3.X R71, RZ, R73, RZ, P0, !PT ;  /* 0x00000049ff477210 */ /* 0x000fe200007fe4ff */
[----:B------:R-:W-:-:S04]  /*0fb0*/  IMAD.MOV.U32 R73, RZ, RZ, R77 ;  /* 0x000000ffff497224 */ /* 0x000fc800078e004d */
[----:B------:R-:W-:Y:S02]  /*0fc0*/  IMAD R71, R71, UR12, RZ ;  /* 0x0000000c47477c24 */ /* 0x000fe4000f8e02ff */
[----:B------:R-:W-:-:S04]  /*0fd0*/  IMAD.WIDE.U32 R72, R75, UR12, R72 ;  /* 0x0000000c4b487c25 */ /* 0x000fc8000f8e0048 */
[----:B------:R-:W-:Y:S01]  /*0fe0*/  IMAD R71, R75, UR13, R71 ;  /* 0x0000000d4b477c24 */ /* 0x000fe2000f8e0247 */
[----:B------:R-:W-:Y:S01]  /*0ff0*/  LEA R74, P0, R72, UR6, 0x1 ;  /* 0x00000006484a7c11 */ /* 0x000fe2000f8008ff */
[----:B------:R-:W-:Y:S02]  /*1000*/  ULDC UR6, c[0x0][0x2d0] ;  /* 0x0000b40000067ab9 */ /* 0x000fe40000000800 */
[----:B------:R-:W-:Y:S02]  /*1010*/  ISETP.GE.AND P1, PT, R78, UR6, PT ;  /* 0x000000064e007c0c */ /* 0x000fe4000bf26270 */
[----:B------:R-:W-:-:S04]  /*1020*/  IADD3 R71, R73, R71, RZ ;  /* 0x0000004749477210 */ /* 0x000fc80007ffe0ff */
[----:B------:R-:W-:Y:S01]  /*1030*/  LEA.HI.X R75, R72, UR7, R71, 0x1, P0 ;  /* 0x00000007484b7c11 */ /* 0x000fe200080f0c47 */
[C---:B------:R-:W-:Y:S01]  /*1040*/  VIADD R71, R70.reuse, 0x80 ;  /* 0x0000008046477836 */ /* 0x040fe20000000000 */
[C---:B------:R-:W-:Y:S01]  /*1050*/  ISETP.GE.AND P0, PT, R70.reuse, UR6, PT ;  /* 0x0000000646007c0c */ /* 0x040fe2000bf06270 */
[----:B------:R-:W-:-:S03]  /*1060*/  VIADD R70, R70, 0xc0 ;  /* 0x000000c046467836 */ /* 0x000fc60000000000 */
[----:B------:R-:W-:Y:S01]  /*1070*/  ISETP.GE.AND P2, PT, R71, UR6, PT ;  /* 0x0000000647007c0c */ /* 0x000fe2000bf46270 */
[----:B------:R0:W5:Y:S01]  /*1080*/  @!P1 LDG.E.128 R60, desc[UR4][R74.64+0x80] ;  /* 0x000080044a3c9981 */ /* 0x000162000c1e1d00 */
[----:B------:R-:W-:-:S07]  /*1090*/  ISETP.GE.AND P3, PT, R70, UR6, PT ;  /* 0x0000000646007c0c */ /* 0x000fce000bf66270 */
[----:B------:R0:W5:Y:S04]  /*10a0*/  @!P0 LDG.E.128 R52, desc[UR4][R74.64] ;  /* 0x000000044a348981 */ /* 0x000168000c1e1d00 */
[----:B------:R0:W5:Y:S04]  /*10b0*/  @!P2 LDG.E.128 R64, desc[UR4][R74.64+0x100] ;  /* 0x000100044a40a981 */ /* 0x000168000c1e1d00 */
[----:B------:R0:W5:Y:S02]  /*10c0*/  @!P3 LDG.E.128 R56, desc[UR4][R74.64+0x180] ;  /* 0x000180044a38b981 */ /* 0x000164000c1e1d00 */
.L_x_399:
[----:B------:R-:W-:Y:S05]  /*10d0*/  BSYNC B0 ;  /* 0x0000000000007941 */ /* 0x000fea0003800000 */
.L_x_398:
[----:B-----5:R-:W-:Y:S01]  /*10e0*/  LOP3.LUT R70, R28, 0xffff0000, RZ, 0xc0, !PT ;  /* 0xffff00001c467812 */ /* 0x020fe200078ec0ff */
[----:B------:R-:W-:Y:S01]  /*10f0*/  ULDC.64 UR6, c[0x0][0x478] ;  /* 0x00011e0000067ab9 */ /* 0x000fe20000000a00 */
[----:B------:R-:W-:Y:S02]  /*1100*/  LOP3.LUT R71, R36, 0xffff0000, RZ, 0xc0, !PT ;  /* 0xffff000024477812 */ /* 0x000fe400078ec0ff */
[----:B------:R-:W-:Y:S02]  /*1110*/  SHF.L.U32 R28, R28, 0x10, RZ ;  /* 0x000000101c1c7819 */ /* 0x000fe400000006ff */
[----:B------:R-:W-:Y:S01]  /*1120*/  LOP3.LUT P0, RZ, R68, 0x7, RZ, 0xc0, !PT ;  /* 0x0000000744ff7812 */ /* 0x000fe2000780c0ff */
[----:B------:R-:W-:Y:S01]  /*1130*/  FMUL.FTZ R73, R70, R71 ;  /* 0x0000004746497220 */ /* 0x000fe20000410000 */
[----:B------:R-:W-:Y:S01]  /*1140*/  IMAD.U32 R71, R36, 0x10000, RZ ;  /* 0x0001000024477824 */ /* 0x000fe200078e00ff */
[----:B------:R-:W-:Y:S02]  /*1150*/  LOP3.LUT R36, R24, 0xffff0000, RZ, 0xc0, !PT ;  /* 0xffff000018247812 */ /* 0x000fe400078ec0ff */
[----:B------:R-:W-:Y:S01]  /*1160*/  LEA.HI R68, P1, R68, R69, RZ, 0x1d ;  /* 0x0000004544447211 */ /* 0x000fe2000783e8ff */
[----:B------:R-:W-:Y:S01]  /*1170*/  FFMA.FTZ R73, R28, R71, R73 ;  /* 0x000000471c497223 */ /* 0x000fe20000010049 */
[----:B------:R-:W-:Y:S01]  /*1180*/  SHF.L.U32 R71, R37, 0x10, RZ ;  /* 0x0000001025477819 */ /* 0x000fe200000006ff */
[----:B------:R-:W-:Y:S01]  /*1190*/  IMAD.U32 R28, R29, 0x10000, RZ ;  /* 0x000100001d1c7824 */ /* 0x000fe200078e00ff */
[----:B------:R-:W-:-:S02]  /*11a0*/  LOP3.LUT R37, R37, 0xffff0000, RZ, 0xc0, !PT ;  /* 0xffff000025257812 */ /* 0x000fc400078ec0ff */
[----:B------:R-:W-:Y:S01]  /*11b0*/  LEA.HI.X.SX32 R69, R69, RZ, 0x1, P1 ;  /* 0x000000ff45457211 */ /* 0x000fe200008f0eff */
[----:B------:R-:W-:Y:S01]  /*11c0*/  FFMA.FTZ R71, R28, R71, R73 ;  /* 0x000000471c477223 */ /* 0x000fe20000010049 */
[----:B------:R-:W-:Y:S01]  /*11d0*/  LOP3.LUT R28, R29, 0xffff0000, RZ, 0xc0, !PT ;  /* 0xffff00001d1c7812 */ /* 0x000fe200078ec0ff */
[----:B------:R-:W-:Y:S01]  /*11e0*/  IMAD.U32 R29, R38, 0x10000, RZ ;  /* 0x00010000261d7824 */ /* 0x000fe200078e00ff */
[----:B------:R-:W-:-:S03]  /*11f0*/  LOP3.LUT R73, R40, 0xffff0000, RZ, 0xc0, !PT ;  /* 0xffff000028497812 */ /* 0x000fc600078ec0ff */
[----:B------:R-:W-:Y:S01]  /*1200*/  FFMA.FTZ R37, R28, R37, R71 ;  /* 0x000000251c257223 */ /* 0x000fe20000010047 */
[----:B------:R-:W-:-:S04]  /*1210*/  IMAD.U32 R28, R30, 0x10000, RZ ;  /* 0x000100001e1c7824 */ /* 0x000fc800078e00ff */
[----:B------:R-:W-:Y:S01]  /*1220*/  FFMA.FTZ R71, R28, R29, R37 ;  /* 0x0000001d1c477223 */ /* 0x000fe20000010025 */
[----:B------:R-:W-:Y:S02]  /*1230*/  LOP3.LUT R28, R30, 0xffff0000, RZ, 0xc0, !PT ;  /* 0xffff00001e1c7812 */ /* 0x000fe400078ec0ff */
[----:B------:R-:W-:Y:S01]  /*1240*/  LOP3.LUT R37, R38, 0xffff0000, RZ, 0xc0, !PT ;  /* 0xffff000026257812 */ /* 0x000fe200078ec0ff */
[----:B------:R-:W-:Y:S01]  /*1250*/  IMAD.U32 R38, R39, 0x10000, RZ ;  /* 0x0001000027267824 */ /* 0x000fe200078e00ff */
[C---:B------:R-:W-:Y:S02]  /*1260*/  SHF.L.U32 R29, R31.reuse, 0x10, RZ ;  /* 0x000000101f1d7819 */ /* 0x040fe400000006ff */
[----:B------:R-:W-:Y:S01]  /*1270*/  LOP3.LUT R30, R31, 0xffff0000, RZ, 0xc0, !PT ;  /* 0xffff00001f1e7812 */ /* 0x000fe200078ec0ff */
[----:B------:R-:W-:Y:S01]  /*1280*/  FFMA.FTZ R70, R28, R37, R71 ;  /* 0x000000251c467223 */ /* 0x000fe20000010047 */
[----:B------:R-:W-:Y:S01]  /*1290*/  LOP3.LUT R39, R39, 0xffff0000, RZ, 0xc0, !PT ;  /* 0xffff000027277812 */ /* 0x000fe200078ec0ff */
[----:B------:R-:W-:Y:S01]  /*12a0*/  IMAD.U32 R28, R24, 0x10000, RZ ;  /* 0x00010000181c7824 */ /* 0x000fe200078e00ff */
[C---:B------:R-:W-:Y:S01]  /*12b0*/  SHF.L.U32 R37, R25.reuse, 0x10, RZ ;  /* 0x0000001019257819 */ /* 0x040fe200000006ff */
[----:B------:R-:W-:Y:S01]  /*12c0*/  IMAD.U32 R31, R42, 0x10000, RZ ;  /* 0x000100002a1f7824 */ /* 0x000fe200078e00ff */
[----:B------:R-:W-:Y:S01]  /*12d0*/  LOP3.LUT R71, R25, 0xffff0000, RZ, 0xc0, !PT ;  /* 0xffff000019477812 */ /* 0x000fe200078ec0ff */
[----:B------:R-:W-:Y:S01]  /*12e0*/  FFMA.FTZ R25, R29, R38, R70 ;  /* 0x000000261d197223 */ /* 0x000fe20000010046 */
[----:B------:R-:W-:Y:S01]  /*12f0*/  IMAD.U32 R29, R40, 0x10000, RZ ;  /* 0x00010000281d7824 */ /* 0x000fe200078e00ff */
[C---:B------:R-:W-:Y:S01]  /*1300*/  LOP3.LUT R40, R41.reuse, 0xffff0000, RZ, 0xc0, !PT ;  /* 0xffff000029287812 */ /* 0x040fe200078ec0ff */
[----:B------:R-:W-:-:S02]  /*1310*/  IMAD.U32 R38, R41, 0x10000, RZ ;  /* 0x0001000029267824 */ /* 0x000fc400078e00ff */
[----:B------:R-:W-:Y:S01]  /*1320*/  FFMA.FTZ R39, R30, R39, R25 ;  /* 0x000000271e277223 */ /* 0x000fe20000010019 */
[----:B------:R-:W-:Y:S01]  /*1330*/  SHF.L.U32 R41, R44, 0x10, RZ ;  /* 0x000000102c297819 */ /* 0x000fe200000006ff */
[----:B------:R-:W-:Y:S01]  /*1340*/  IMAD.U32 R25, R27, 0x10000, RZ ;  /* 0x000100001b197824 */ /* 0x000fe200078e00ff */
[----:B------:R-:W-:Y:S01]  /*1350*/  SHF.L.U32 R24, R26, 0x10, RZ ;  /* 0x000000101a187819 */ /* 0x000fe200000006ff */
[----:B------:R-:W-:Y:S01]  /*1360*/  FFMA.FTZ R39, R28, R29, R39 ;  /* 0x0000001d1c277223 */ /* 0x000fe20000010027 */
[----:B------:R-:W-:Y:S02]  /*1370*/  LOP3.LUT R26, R26, 0xffff0000, RZ, 0xc0, !PT ;  /* 0xffff00001a1a7812 */ /* 0x000fe400078ec0ff */
[----:B------:R-:W-:Y:S01]  /*1380*/  LOP3.LUT R29, R42, 0xffff0000, RZ, 0xc0, !PT ;  /* 0xffff00002a1d7812 */ /* 0x000fe200078ec0ff */
[----:B------:R-:W-:Y:S01]  /*1390*/  FFMA.FTZ R70, R36, R73, R39 ;  /* 0x0000004924467223 */ /* 0x000fe20000010027 */
[----:B------:R-:W-:Y:S01]  /*13a0*/  LOP3.LUT R39, R44, 0xffff0000, RZ, 0xc0, !PT ;  /* 0xffff00002c277812 */ /* 0x000fe200078ec0ff */
[----:B------:R-:W-:Y:S01]  /*13b0*/  IMAD.U32 R36, R20, 0x10000, RZ ;  /* 0x0001000014247824 */ /* 0x000fe200078e00ff */
[----:B------:R-:W-:Y:S01]  /*13c0*/  LOP3.LUT R44, R45, 0xffff0000, RZ, 0xc0, !PT ;  /* 0xffff00002d2c7812 */ /* 0x000fe200078ec0ff */
[----:B------:R-:W-:Y:S01]  /*13d0*/  FFMA.FTZ R38, R37, R38, R70 ;  /* 0x0000002625267223 */ /* 0x000fe20000010046 */
[----:B------:R-:W-:Y:S01]  /*13e0*/  IMAD.U32 R37, R45, 0x10000, RZ ;  /* 0x000100002d257824 */ /* 0x000fe200078e00ff */
[C---:B------:R-:W-:Y:S01]  /*13f0*/  LOP3.LUT R45, R46.reuse, 0xffff0000, RZ, 0xc0, !PT ;  /* 0xffff00002e2d7812 */ /* 0x040fe200078ec0ff */
[----:B------:R-:W-:Y:S01]  /*1400*/  IMAD.U32 R70, R46, 0x10000, RZ ;  /* 0x000100002e467824 */ /* 0x000fe200078e00ff */
[----:B------:R-:W-:Y:S01]  /*1410*/  LOP3.LUT R46, R52, 0xffff0000, RZ, 0xc0, !PT ;  /* 0xffff0000342e7812 */ /* 0x000fe200078ec0ff */
[----:B------:R-:W-:Y:S01]  /*1420*/  FFMA.FTZ R71, R71, R40, R38 ;  /* 0x0000002847477223 */ /* 0x000fe20000010026 */
[C---:B------:R-:W-:Y:S01]  /*1430*/  LOP3.LUT R73, R32.reuse, 0xffff0000, RZ, 0xc0, !PT ;  /* 0xffff000020497812 */ /* 0x040fe200078ec0ff */
[----:B------:R-:W-:Y:S01]  /*1440*/  IMAD.U32 R32, R32, 0x10000, RZ ;  /* 0x0001000020207824 */ /* 0x000fe200078e00ff */
[----:B------:R-:W-:Y:S01]  /*1450*/  SHF.L.U32 R28, R43, 0x10, RZ ;  /* 0x000000102b1c7819 */ /* 0x000fe200000006ff */
[----:B------:R-:W-:Y:S01]  /*1460*/  FFMA.FTZ R31, R24, R31, R71 ;  /* 0x0000001f181f7223 */ /* 0x000fe20000010047 */
[----:B------:R-:W-:Y:S01]  /*1470*/  SHF.L.U32 R24, R18, 0x10, RZ ;  /* 0x0000001012187819 */ /* 0x000fe200000006ff */
[----:B------:R-:W-:Y:S01]  /*1480*/  FMUL.FTZ R46, R46, R73 ;  /* 0x000000492e2e7220 */ /* 0x000fe20000410000 */
[----:B------:R-:W-:Y:S01]  /*1490*/  SHF.L.U32 R73, R52, 0x10, RZ ;  /* 0x0000001034497819 */ /* 0x000fe200000006ff */
[----:B------:R-:W-:Y:S01]  /*14a0*/  FFMA.FTZ R26, R26, R29, R31 ;  /* 0x0000001d1a1a7223 */ /* 0x000fe2000001001f */
[----:B------:R-:W-:-:S02]  /*14b0*/  LOP3.LUT R18, R18, 0xffff0000, RZ, 0xc0, !PT ;  /* 0xffff000012127812 */ /* 0x000fc400078ec0ff */
        /* <DEDUP_REMOVED lines=12> */
[----:B------:R-:W-:Y:S01]  /*1580*/  IMAD.U32 R33, R54, 0x10000, RZ ;  /* 0x0001000036217824 */ /* 0x000fe200078e00ff */
[----:B------:R-:W-:Y:S01]  /*1590*/  LOP3.LUT R42, R43, 0xffff0000, RZ, 0xc0, !PT ;  /* 0xffff00002b2a7812 */ /* 0x000fe200078ec0ff */
[----:B------:R-:W-:Y:S01]  /*15a0*/  IMAD.U32 R43, R22, 0x10000, RZ ;  /* 0x00010000162b7824 */ /* 0x000fe200078e00ff */
[----:B------:R-:W-:Y:S01]  /*15b0*/  LOP3.LUT R63, R63, 0xffff0000, RZ, 0xc0, !PT ;  /* 0xffff00003f3f7812 */ /* 0x000fe200078ec0ff */
[----:B------:R-:W-:Y:S01]  /*15c0*/  FFMA.FTZ R32, R33, R46, R32 ;  /* 0x0000002e21207223 */ /* 0x000fe20000010020 */
[----:B------:R-:W-:Y:S01]  /*15d0*/  LOP3.LUT R33, R54, 0xffff0000, RZ, 0xc0, !PT ;  /* 0xffff000036217812 */ /* 0x000fe200078ec0ff */
[----:B------:R-:W-:Y:S01]  /*15e0*/  FFMA.FTZ R27, R27, R42, R26 ;  /* 0x0000002a1b1b7223 */ /* 0x000fe2000001001a */
[----:B------:R-:W-:Y:S01]  /*15f0*/  LOP3.LUT R30, R20, 0xffff0000, RZ, 0xc0, !PT ;  /* 0xffff0000141e7812 */ /* 0x000fe200078ec0ff */
[C---:B------:R-:W-:Y:S01]  /*1600*/  IMAD.U32 R20, R21.reuse, 0x10000, RZ ;  /* 0x0001000015147824 */ /* 0x040fe200078e00ff */
        /* <DEDUP_REMOVED lines=22> */
[----:B------:R-:W-:Y:S01]  /*1770*/  SHF.L.U32 R38, R23, 0x10, RZ ;  /* 0x0000001017267819 */ /* 0x000fe200000006ff */
[----:B------:R-:W-:Y:S01]  /*1780*/  FFMA.FTZ R16, R33, R34, R16 ;  /* 0x0000002221107223 */ /* 0x000fe20000010010 */
[----:B------:R-:W-:-:S02]  /*1790*/  IMAD.U32 R33, R62, 0x10000, RZ ;  /* 0x000100003e217824 */ /* 0x000fc400078e00ff */
[----:B------:R-:W-:Y:S01]  /*17a0*/  FFMA.FTZ R20, R21, R44, R20 ;  /* 0x0000002c15147223 */ /* 0x000fe20000010014 */
[----:B------:R-:W-:Y:S01]  /*17b0*/  LOP3.LUT R22, R23, 0xffff0000, RZ, 0xc0, !PT ;  /* 0xffff000017167812 */ /* 0x000fe200078ec0ff */
[----:B------:R-:W-:Y:S01]  /*17c0*/  FFMA.FTZ R16, R61, R17, R16 ;  /* 0x000000113d107223 */ /* 0x000fe20000010010 */
[----:B------:R-:W-:Y:S01]  /*17d0*/  LOP3.LUT R17, R62, 0xffff0000, RZ, 0xc0, !PT ;  /* 0xffff00003e117812 */ /* 0x000fe200078ec0ff */
[----:B------:R-:W-:Y:S01]  /*17e0*/  FFMA.FTZ R43, R43, R70, R20 ;  /* 0x000000462b2b7223 */ /* 0x000fe20000010014 */
[----:B------:R-:W-:Y:S02]  /*17f0*/  IMAD.U32 R23, R47, 0x10000, RZ ;  /* 0x000100002f177824 */ /* 0x000fe400078e00ff */
[----:B------:R-:W-:Y:S01]  /*1800*/  FFMA.FTZ R16, R33, R24, R16 ;  /* 0x0000001821107223 */ /* 0x000fe20000010010 */
[----:B------:R-:W-:Y:S01]  /*1810*/  SHF.L.U32 R24, R19, 0x10, RZ ;  /* 0x0000001013187819 */ /* 0x000fe200000006ff */
[----:B------:R-:W-:Y:S01]  /*1820*/  FFMA.FTZ R43, R40, R45, R43 ;  /* 0x0000002d282b7223 */ /* 0x000fe2000001002b */
[----:B------:R-:W-:Y:S01]  /*1830*/  LOP3.LUT R47, R47, 0xffff0000, RZ, 0xc0, !PT ;  /* 0xffff00002f2f7812 */ /* 0x000fe200078ec0ff */
[----:B------:R-:W-:Y:S01]  /*1840*/  FFMA.FTZ R16, R17, R18, R16 ;  /* 0x0000001211107223 */ /* 0x000fe20000010010 */
[----:B------:R-:W-:Y:S01]  /*1850*/  LOP3.LUT R18, R19, 0xffff0000, RZ, 0xc0, !PT ;  /* 0xffff000013127812 */ /* 0x000fe200078ec0ff */
[----:B------:R-:W-:Y:S01]  /*1860*/  IMAD.U32 R17, R64, 0x10000, RZ ;  /* 0x0001000040117824 */ /* 0x000fe200078e00ff */
[----:B------:R-:W-:Y:S01]  /*1870*/  SHF.L.U32 R19, R12, 0x10, RZ ;  /* 0x000000100c137819 */ /* 0x000fe200000006ff */
[----:B------:R-:W-:Y:S01]  /*1880*/  FFMA.FTZ R16, R25, R24, R16 ;  /* 0x0000001819107223 */ /* 0x000fe20000010010 */
[----:B------:R-:W-:Y:S01]  /*1890*/  LOP3.LUT R25, R64, 0xffff0000, RZ, 0xc0, !PT ;  /* 0xffff000040197812 */ /* 0x000fe200078ec0ff */
[----:B------:R-:W-:Y:S01]  /*18a0*/  FFMA.FTZ R23, R38, R23, R43 ;  /* 0x0000001726177223 */ /* 0x000fe2000001002b */
[----:B------:R-:W-:Y:S01]  /*18b0*/  LOP3.LUT R12, R12, 0xffff0000, RZ, 0xc0, !PT ;  /* 0xffff00000c0c7812 */ /* 0x000fe200078ec0ff */
[----:B------:R-:W-:Y:S01]  /*18c0*/  FFMA.FTZ R16, R63, R18, R16 ;  /* 0x000000123f107223 */ /* 0x000fe20000010010 */
[C---:B------:R-:W-:Y:S01]  /*18d0*/  SHF.L.U32 R18, R13.reuse, 0x10, RZ ;  /* 0x000000100d127819 */ /* 0x040fe200000006ff */
[----:B------:R-:W-:Y:S01]  /*18e0*/  FFMA.FTZ R47, R22, R47, R23 ;  /* 0x0000002f162f7223 */ /* 0x000fe20000010017 */
[----:B------:R-:W-:Y:S01]  /*18f0*/  LOP3.LUT R13, R13, 0xffff0000, RZ, 0xc0, !PT ;  /* 0xffff00000d0d7812 */ /* 0x000fe200078ec0ff */
[----:B------:R-:W-:Y:S01]  /*1900*/  FFMA.FTZ R16, R17, R19, R16 ;  /* 0x0000001311107223 */ /* 0x000fe20000010010 */
[C---:B------:R-:W-:Y:S01]  /*1910*/  IMAD.U32 R17, R65.reuse, 0x10000, RZ ;  /* 0x0001000041117824 */ /* 0x040fe200078e00ff */
[----:B------:R-:W-:Y:S01]  /*1920*/  LOP3.LUT R65, R65, 0xffff0000, RZ, 0xc0, !PT ;  /* 0xffff000041417812 */ /* 0x000fe200078ec0ff */
[----:B------:R-:W-:-:S02]  /*1930*/  IMAD.U32 R21, R50, 0x10000, RZ ;  /* 0x0001000032157824 */ /* 0x000fc400078e00ff */
[----:B------:R-:W-:Y:S01]  /*1940*/  FFMA.FTZ R12, R25, R12, R16 ;  /* 0x0000000c190c7223 */ /* 0x000fe20000010010 */
[C---:B------:R-:W-:Y:S02]  /*1950*/  LOP3.LUT R16, R66.reuse, 0xffff0000, RZ, 0xc0, !PT ;  /* 0xffff000042107812 */ /* 0x040fe400078ec0ff */
[----:B------:R-:W-:Y:S01]  /*1960*/  SHF.L.U32 R25, R67, 0x10, RZ ;  /* 0x0000001043197819 */ /* 0x000fe200000006ff */
[----:B------:R-:W-:Y:S01]  /*1970*/  FFMA.FTZ R12, R17, R18, R12 ;  /* 0x00000012110c7223 */ /* 0x000fe2000001000c */
[----:B------:R-:W-:Y:S01]  /*1980*/  IMAD.U32 R17, R66, 0x10000, RZ ;  /* 0x0001000042117824 */ /* 0x000fe200078e00ff */
[C---:B------:R-:W-:Y:S02]  /*1990*/  LOP3.LUT R18, R14.reuse, 0xffff0000, RZ, 0xc0, !PT ;  /* 0xffff00000e127812 */ /* 0x040fe400078ec0ff */
[----:B------:R-:W-:Y:S01]  /*19a0*/  FFMA.FTZ R12, R65, R13, R12 ;  /* 0x0000000d410c7223 */ /* 0x000fe2000001000c */
[----:B------:R-:W-:Y:S01]  /*19b0*/  IMAD.U32 R13, R14, 0x10000, RZ ;  /* 0x000100000e0d7824 */ /* 0x000fe200078e00ff */
[----:B------:R-:W-:Y:S01]  /*19c0*/  SHF.L.U32 R26, R15, 0x10, RZ ;  /* 0x000000100f1a7819 */ /* 0x000fe200000006ff */
[----:B------:R-:W-:Y:S01]  /*19d0*/  IMAD.U32 R14, R6, 0x10000, RZ ;  /* 0x00010000060e7824 */ /* 0x000fe200078e00ff */
[----:B------:R-:W-:Y:S01]  /*19e0*/  LOP3.LUT R67, R67, 0xffff0000, RZ, 0xc0, !PT ;  /* 0xffff000043437812 */ /* 0x000fe200078ec0ff */
[----:B------:R-:W-:Y:S01]  /*19f0*/  FFMA.FTZ R17, R17, R13, R12 ;  /* 0x0000000d11117223 */ /* 0x000fe2000001000c */
[----:B------:R-:W-:Y:S01]  /*1a00*/  IMAD.U32 R12, R4, 0x10000, RZ ;  /* 0x00010000040c7824 */ /* 0x000fe200078e00ff */
[----:B------:R-:W-:-:S02]  /*1a10*/  LOP3.LUT R27, R15, 0xffff0000, RZ, 0xc0, !PT ;  /* 0xffff00000f1b7812 */ /* 0x000fc400078ec0ff */
[----:B------:R-:W-:Y:S01]  /*1a20*/  FFMA.FTZ R24, R16, R18, R17 ;  /* 0x0000001210187223 */ /* 0x000fe20000010011 */
[----:B------:R-:W-:Y:S01]  /*1a30*/  IMAD.U32 R17, R48, 0x10000, RZ ;  /* 0x0001000030117824 */ /* 0x000fe200078e00ff */
[----:B------:R-:W-:Y:S02]  /*1a40*/  LOP3.LUT R4, R4, 0xffff0000, RZ, 0xc0, !PT ;  /* 0xffff000004047812 */ /* 0x000fe400078ec0ff */
[----:B------:R-:W-:Y:S01]  /*1a50*/  LOP3.LUT R19, R48, 0xffff0000, RZ, 0xc0, !PT ;  /* 0xffff000030137812 */ /* 0x000fe200078ec0ff */
[----:B------:R-:W-:Y:S01]  /*1a60*/  FFMA.FTZ R24, R25, R26, R24 ;  /* 0x0000001a19187223 */ /* 0x000fe20000010018 */
[----:B------:R-:W-:Y:S01]  /*1a70*/  FFMA.FTZ R17, R12, R17, R47 ;  /* 0x000000110c117223 */ /* 0x000fe2000001002f */
[----:B------:R-:W-:Y:S01]  /*1a80*/  SHF.L.U32 R12, R8, 0x10, RZ ;  /* 0x00000010080c7819 */ /* 0x000fe200000006ff */
[----:B------:R-:W-:Y:S01]  /*1a90*/  IMAD.U32 R25, R56, 0x10000, RZ ;  /* 0x0001000038197824 */ /* 0x000fe200078e00ff */
[----:B------:R-:W-:Y:S01]  /*1aa0*/  SHF.L.U32 R13, R5, 0x10, RZ ;  /* 0x00000010050d7819 */ /* 0x000fe200000006ff */
[----:B------:R-:W-:Y:S01]  /*1ab0*/  FFMA.FTZ R24, R67, R27, R24 ;  /* 0x0000001b43187223 */ /* 0x000fe20000010018 */
[----:B------:R-:W-:Y:S01]  /*1ac0*/  SHF.L.U32 R16, R49, 0x10, RZ ;  /* 0x0000001031107819 */ /* 0x000fe200000006ff */
        /* <DEDUP_REMOVED lines=9> */
[----:B------:R-:W-:-:S02]  /*1b60*/  SHF.L.U32 R16, R9, 0x10, RZ ;  /* 0x0000001009107819 */ /* 0x000fc400000006ff */
        /* <DEDUP_REMOVED lines=11> */
[----:B------:R-:W-:Y:S01]  /*1c20*/  FFMA.FTZ R6, R6, R23, R5 ;  /* 0x0000001706067223 */ /* 0x000fe20000010005 */
[----:B------:R-:W-:Y:S01]  /*1c30*/  SHF.L.U32 R20, R51, 0x10, RZ ;  /* 0x0000001033147819 */ /* 0x000fe200000006ff */
        /* <DEDUP_REMOVED lines=8> */
[----:B------:R-:W-:Y:S02]  /*1cc0*/  SHF.L.U32 R8, R11, 0x10, RZ ;  /* 0x000000100b087819 */ /* 0x000fe400000006ff */
[----:B------:R-:W-:Y:S01]  /*1cd0*/  LOP3.LUT R59, R59, 0xffff0000, RZ, 0xc0, !PT ;  /* 0xffff00003b3b7812 */ /* 0x000fe200078ec0ff */
[----:B------:R-:W-:Y:S01]  /*1ce0*/  FFMA.FTZ R6, R7, R22, R6 ;  /* 0x0000001607067223 */ /* 0x000fe20000010006 */
[----:B------:R-:W-:Y:S01]  /*1cf0*/  LOP3.LUT R11, R11, 0xffff0000, RZ, 0xc0, !PT ;  /* 0xffff00000b0b7812 */ /* 0x000fe200078ec0ff */
[----:B------:R-:W-:Y:S01]  /*1d00*/  FFMA.FTZ R4, R9, R8, R4 ;  /* 0x0000000809047223 */ /* 0x000fe20000010004 */
[C---:B------:R-:W-:Y:S01]  /*1d10*/  LEA R14, P1, R68.reuse, UR6, 0x2 ;  /* 0x00000006440e7c11 */ /* 0x040fe2000f8210ff */
[----:B------:R-:W-:Y:S01]  /*1d20*/  ULDC UR6, c[0x0][0x384] ;  /* 0x0000e10000067ab9 */ /* 0x000fe20000000800 */
[----:B------:R-:W1:Y:S01]  /*1d30*/  SHFL.BFLY PT, R5, R6, 0x4, 0x1f ;  /* 0x0c801f0006057f89 */ /* 0x000e6200000e0000 */
[----:B------:R-:W-:Y:S01]  /*1d40*/  FFMA.FTZ R11, R59, R11, R4 ;  /* 0x0000000b3b0b7223 */ /* 0x000fe20000010004 */
[----:B------:R-:W-:-:S04]  /*1d50*/  LEA.HI.X R15, R68, UR7, R69, 0x2, P1 ;  /* 0x00000007440f7c11 */ /* 0x000fc800088f1445 */
[----:B------:R-:W2:Y:S01]  /*1d60*/  SHFL.BFLY PT, R8, R11, 0x4, 0x1f ;  /* 0x0c801f000b087f89 */ /* 0x000ea200000e0000 */
[----:B-1----:R-:W-:-:S05]  /*1d70*/  FADD.FTZ R5, R6, R5 ;  /* 0x0000000506057221 */ /* 0x002fca0000010000 */
[----:B------:R-:W1:Y:S01]  /*1d80*/  SHFL.BFLY PT, R4, R5, 0x2, 0x1f ;  /* 0x0c401f0005047f89 */ /* 0x000e6200000e0000 */
[----:B--2---:R-:W-:-:S05]  /*1d90*/  FADD.FTZ R8, R11, R8 ;  /* 0x000000080b087221 */ /* 0x004fca0000010000 */
[----:B------:R-:W2:Y:S01]  /*1da0*/  SHFL.BFLY PT, R7, R8, 0x2, 0x1f ;  /* 0x0c401f0008077f89 */ /* 0x000ea200000e0000 */
[----:B-1----:R-:W-:-:S05]  /*1db0*/  FADD.FTZ R12, R5, R4 ;  /* 0x00000004050c7221 */ /* 0x002fca0000010000 */
[----:B------:R-:W1:Y:S01]  /*1dc0*/  SHFL.BFLY PT, R9, R12, 0x1, 0x1f ;  /* 0x0c201f000c097f89 */ /* 0x000e6200000e0000 */
[----:B--2---:R-:W-:-:S05]  /*1dd0*/  FADD.FTZ R7, R8, R7 ;  /* 0x0000000708077221 */ /* 0x004fca0000010000 */
[----:B------:R-:W2:Y:S01]  /*1de0*/  SHFL.BFLY PT, R10, R7, 0x1, 0x1f ;  /* 0x0c201f00070a7f89 */ /* 0x000ea200000e0000 */
[----:B-1----:R-:W-:Y:S01]  /*1df0*/  @!P0 FADD.FTZ R6, R12, R9 ;  /* 0x000000090c068221 */ /* 0x002fe20000010000 */
[----:B------:R-:W-:-:S03]  /*1e00*/  IMAD.SHL.U32 R9, R0, 0x4, RZ ;  /* 0x0000000400097824 */ /* 0x000fc600078e00ff */
[----:B------:R-:W-:Y:S01]  /*1e10*/  @!P0 FMUL.FTZ R17, R6, UR6 ;  /* 0x0000000606118c20 */ /* 0x000fe20008410000 */
[----:B------:R-:W-:-:S04]  /*1e20*/  IMAD.WIDE R4, R9, 0x10, R2 ;  /* 0x0000001009047825 */ /* 0x000fc800078e0202 */
[----:B--2---:R-:W-:Y:S01]  /*1e30*/  FADD.FTZ R10, R7, R10 ;  /* 0x0000000a070a7221 */ /* 0x004fe20000010000 */
[----:B------:R-:W-:Y:S03]  /*1e40*/  @!P0 STG.E desc[UR4][R14.64], R17 ;  /* 0x000000110e008986 */ /* 0x000fe6000c101904 */
[----:B------:R-:W-:Y:S01]  /*1e50*/  FMUL.FTZ R19, R10, UR6 ;  /* 0x000000060a137c20 */ /* 0x000fe20008410000 */
[----:B------:R-:W-:Y:S01]  /*1e60*/  IMAD.WIDE R6, R0, 0x40, R4 ;  /* 0x0000004000067825 */ /* 0x000fe200078e0204 */
[----:B------:R-:W-:-:S03]  /*1e70*/  IADD3 R10, R9, 0x10, R9 ;  /* 0x00000010090a7810 */ /* 0x000fc60007ffe009 */
[----:B------:R-:W-:Y:S01]  /*1e80*/  @!P0 STG.E desc[UR4][R14.64+0x80], R19 ;  /* 0x000080130e008986 */ /* 0x000fe2000c101904 */
[----:B------:R-:W-:Y:S01]  /*1e90*/  IADD3 R13, R9, R10, RZ ;  /* 0x0000000a090d7210 */ /* 0x000fe20007ffe0ff */
[----:B------:R-:W-:Y:S02]  /*1ea0*/  IMAD.WIDE R8, R0, 0x40, R6 ;  /* 0x0000004000087825 */ /* 0x000fe400078e0206 */
[----:B------:R-:W-:Y:S02]  /*1eb0*/  STG.E.128 desc[UR4][R2.64], RZ ;  /* 0x000000ff02007986 */ /* 0x000fe4000c101d04 */
[--C-:B------:R-:W-:Y:S02]  /*1ec0*/  IMAD.WIDE R10, R10, 0x10, R2.reuse ;  /* 0x000000100a0a7825 */ /* 0x100fe400078e0202 */
[----:B------:R-:W-:Y:S02]  /*1ed0*/  STG.E.128 desc[UR4][R4.64], RZ ;  /* 0x000000ff04007986 */ /* 0x000fe4000c101d04 */
[----:B------:R-:W-:-:S02]  /*1ee0*/  IMAD.WIDE R12, R13, 0x10, R2 ;  /* 0x000000100d0c7825 */ /* 0x000fc400078e0202 */
[----:B------:R-:W-:Y:S04]  /*1ef0*/  STG.E.128 desc[UR4][R6.64], RZ ;  /* 0x000000ff06007986 */ /* 0x000fe8000c101d04 */
        /* <DEDUP_REMOVED lines=12> */
[----:B------:R-:W-:Y:S01]  /*1fc0*/  STG.E.128 desc[UR4][R12.64+0x200], RZ ;  /* 0x000200ff0c007986 */ /* 0x000fe2000c101d04 */
[----:B------:R-:W-:Y:S05]  /*1fd0*/  EXIT ;  /* 0x000000000000794d */ /* 0x000fea0003800000 */
.L_x_400:
        /* <DEDUP_REMOVED lines=10> */
.L_x_2033:


//--------------------- .text._ZN5flash44flash_bwd_dq_dk_dv_loop_seqk_parallel_kernelI23Flash_bwd_kernel_traitsILi256ELi64ELi64ELi8ELi4ELi2ELi2ELb0ELb1EN7cutlass10bfloat16_tE19Flash_kernel_traitsILi256ELi64ELi64ELi8ES3_EELb0ELb0ELb0ELb0ELb0ELb0ELb0EEEvNS_16Flash_bwd_paramsE --------------------------
	.section	.text._ZN5flash44flash_bwd_dq_dk_dv_loop_seqk_parallel_kernelI23Flash_bwd_kernel_traitsILi256ELi64ELi64ELi8ELi4ELi2ELi2ELb0ELb1EN7cutlass10bfloat16_tE19Flash_kernel_traitsILi256ELi64ELi64ELi8ES3_EELb0ELb0ELb0ELb0ELb0ELb0ELb0EEEvNS_16Flash_bwd_paramsE,"ax",@progbits
	.align	128
        .global         _ZN5flash44flash_bwd_dq_dk_dv_loop_seqk_parallel_kernelI23Flash_bwd_kernel_traitsILi256ELi64ELi64ELi8ELi4ELi2ELi2ELb0ELb1EN7cutlass10bfloat16_tE19Flash_kernel_traitsILi256ELi64ELi64ELi8ES3_EELb0ELb0ELb0ELb0ELb0ELb0ELb0EEEvNS_16Flash_bwd_paramsE
        .type           _ZN5flash44flash_bwd_dq_dk_dv_loop_seqk_parallel_kernelI23Flash_bwd_kernel_traitsILi256ELi64ELi64ELi8ELi4ELi2ELi2ELb0ELb1EN7cutlass10bfloat16_tE19Flash_kernel_traitsILi256ELi64ELi64ELi8ES3_EELb0ELb0ELb0ELb0ELb0ELb0ELb0EEEvNS_16Flash_bwd_paramsE,@function
        .size           _ZN5flash44flash_bwd_dq_dk_dv_loop_seqk_parallel_kernelI23Flash_bwd_kernel_traitsILi256ELi64ELi64ELi8ELi4ELi2ELi2ELb0ELb1EN7cutlass10bfloat16_tE19Flash_kernel_traitsILi256ELi64ELi64ELi8ES3_EELb0ELb0ELb0ELb0ELb0ELb0ELb0EEEvNS_16Flash_bwd_paramsE,(.L_x_2034 - _ZN5flash44flash_bwd_dq_dk_dv_loop_seqk_parallel_kernelI23Flash_bwd_kernel_traitsILi256ELi64ELi64ELi8ELi4ELi2ELi2ELb0ELb1EN7cutlass10bfloat16_tE19Flash_kernel_traitsILi256ELi64ELi64ELi8ES3_EELb0ELb0ELb0ELb0ELb0ELb0ELb0EEEvNS_16Flash_bwd_paramsE)
        .other          _ZN5flash44flash_bwd_dq_dk_dv_loop_seqk_parallel_kernelI23Flash_bwd_kernel_traitsILi256ELi64ELi64ELi8ELi4ELi2ELi2ELb0ELb1EN7cutlass10bfloat16_tE19Flash_kernel_traitsILi256ELi64ELi64ELi8ES3_EELb0ELb0ELb0ELb0ELb0ELb0ELb0EEEvNS_16Flash_bwd_paramsE,@"STO_CUDA_ENTRY STV_DEFAULT"
_ZN5flash44flash_bwd_dq_dk_dv_loop_seqk_parallel_kernelI23Flash_bwd_kernel_traitsILi256ELi64ELi64ELi8ELi4ELi2ELi2ELb0ELb1EN7cutlass10bfloat16_tE19Flash_kernel_traitsILi256ELi64ELi64ELi8ES3_EELb0ELb0ELb0ELb0ELb0ELb0ELb0EEEvNS_16Flash_bwd_paramsE:
.text._ZN5flash44flash_bwd_dq_dk_dv_loop_seqk_parallel_kernelI23Flash_bwd_kernel_traitsILi256ELi64ELi64ELi8ELi4ELi2ELi2ELb0ELb1EN7cutlass10bfloat16_tE19Flash_kernel_traitsILi256ELi64ELi64ELi8ES3_EELb0ELb0ELb0ELb0ELb0ELb0ELb0EEEvNS_16Flash_bwd_paramsE:
        /* <DEDUP_REMOVED lines=14> */
[----:B------:R-:W3:Y:S01]  /*00e0*/  S2UR UR7, SR_CgaCtaId ;  /* 0x00000000000779c3 */ /* 0x000ee20000008800 */
[----:B------:R-:W-:Y:S01]  /*00f0*/  UMOV UR5, 0x400 ;  /* 0x0000040000057882 */ /* 0x000fe20000000000 */
[----:B------:R-:W-:Y:S01]  /*0100*/  UMOV UR6, 0x400 ;  /* 0x0000040000067882 */ /* 0x000fe20000000000 */
[----:B------:R-:W-:Y:S01]  /*0110*/  IMAD.MOV.U32 R226, RZ, RZ, 0x20 ;  /* 0x00000020ffe27424 */ /* 0x000fe200078e00ff */
[----:B------:R-:W-:Y:S01]  /*0120*/  UMOV UR59, URZ ;  /* 0x0000003f003b7c82 */ /* 0x000fe20008000000 */
[----:B------:R-:W-:Y:S02]  /*0130*/  IMAD.MOV.U32 R222, RZ, RZ, 0x40 ;  /* 0x00000040ffde7424 */ /* 0x000fe400078e00ff */
[----:B------:R-:W-:Y:S01]  /*0140*/  IMAD.MOV.U32 R240, RZ, RZ, -0x10 ;  /* 0xfffffff0fff07424 */ /* 0x000fe200078e00ff */
[----:B------:R-:W4:Y:S08]  /*0150*/  S2UR UR48, SR_CTAID.Y ;  /* 0x00000000003079c3 */ /* 0x000f300000002600 */
[----:B------:R-:W-:Y:S08]  /*0160*/  S2UR UR56, SR_CTAID.Z ;  /* 0x00000000003879c3 */ /* 0x000ff00000002700 */
[----:B------:R-:W5:Y:S01]  /*0170*/  S2UR UR4, SR_CgaCtaId ;  /* 0x00000000000479c3 */ /* 0x000f620000008800 */
[----:B---3--:R-:W-:Y:S01]  /*0180*/  ULEA UR5, UR7, UR5, 0x18 ;  /* 0x0000000507057291 */ /* 0x008fe2000f8ec03f */
[----:B--2---:R-:W-:Y:S01]  /*0190*/  SHF.R.S32.HI R11, RZ, 0x1f, R15 ;  /* 0x0000001fff0b7819 */ /* 0x004fe2000001140f */
[----:B------:R-:W-:Y:S01]  /*01a0*/  IMAD.SHL.U32 R252, R15, 0x2, RZ ;  /* 0x000000020ffc7824 */ /* 0x000fe200078e00ff */
[----:B----4-:R-:W-:-:S02]  /*01b0*/  USHF.L.U32 UR7, UR48, 0x7, URZ ;  /* 0x0000000730077899 */ /* 0x010fc4000800063f */
[CC--:B------:R-:W-:Y:S02]  /*01c0*/  LEA.HI R4, R11.reuse, R15.reuse, RZ, 0x5 ;  /* 0x0000000f0b047211 */ /* 0x0c0fe400078f28ff */
[----:B------:R-:W-:Y:S02]  /*01d0*/  LEA.HI R9, R11, R15, RZ, 0x4 ;  /* 0x0000000f0b097211 */ /* 0x000fe400078f20ff */
[--C-:B------:R-:W-:Y:S02]  /*01e0*/  SHF.R.S32.HI R6, RZ, 0x5, R4.reuse ;  /* 0x00000005ff067819 */ /* 0x100fe40000011404 */
[----:B-1----:R-:W-:Y:S02]  /*01f0*/  SHF.R.S32.HI R0, RZ, 0x1f, R4 ;  /* 0x0000001fff007819 */ /* 0x002fe40000011404 */
[-C--:B------:R-:W-:Y:S02]  /*0200*/  LEA.HI R3, R4, R6.reuse, RZ, 0x1 ;  /* 0x0000000604037211 */ /* 0x080fe400078f08ff */
[----:B------:R-:W-:-:S02]  /*0210*/  LEA.HI R0, R0, R6, RZ, 0x2 ;  /* 0x0000000600007211 */ /* 0x000fc400078f10ff */
[----:B------:R-:W-:Y:S01]  /*0220*/  LEA.HI R18, R11, R15, RZ, 0x2 ;  /* 0x0000000f0b127211 */ /* 0x000fe200078f10ff */
[----:B-----5:R-:W-:Y:S01]  /*0230*/  ULEA UR4, UR4, UR6, 0x18 ;  /* 0x0000000604047291 */ /* 0x020fe2000f8ec03f */
[----:B------:R-:W-:Y:S01]  /*0240*/  SHF.R.S32.HI R7, RZ, 0x4, R9 ;  /* 0x00000004ff077819 */ /* 0x000fe20000011409 */
[----:B------:R-:W-:Y:S01]  /*0250*/  USHF.R.S32.HI UR6, URZ, 0x1f, UR48 ;  /* 0x0000001f3f067899 */ /* 0x000fe20008011430 */
[----:B------:R-:W-:Y:S02]  /*0260*/  LOP3.LUT R2, R0, 0xfffffffc, RZ, 0xc0, !PT ;  /* 0xfffffffc00027812 */ /* 0x000fe400078ec0ff */
[----:B------:R-:W-:Y:S02]  /*0270*/  LOP3.LUT R0, R3, 0xfffffffe, RZ, 0xc0, !PT ;  /* 0xfffffffe03007812 */ /* 0x000fe400078ec0ff */
[----:B------:R-:W-:Y:S01]  /*0280*/  SHF.R.S32.HI R10, RZ, 0x2, R18 ;  /* 0x00000002ff0a7819 */ /* 0x000fe20000011412 */
[C---:B------:R-:W-:Y:S01]  /*0290*/  IMAD.IADD R218, R6.reuse, 0x1, -R2 ;  /* 0x0000000106da7824 */ /* 0x040fe200078e0a02 */
[----:B------:R-:W-:Y:S01]  /*02a0*/  SHF.R.S32.HI R5, RZ, 0x1f, R18 ;  /* 0x0000001fff057819 */ /* 0x000fe20000011412 */
[----:B------:R-:W-:Y:S01]  /*02b0*/  IMAD.IADD R224, R6, 0x1, -R0 ;  /* 0x0000000106e07824 */ /* 0x000fe200078e0a00 */
[----:B------:R-:W-:-:S02]  /*02c0*/  LEA.HI R8, R9, R7, RZ, 0x1 ;  /* 0x0000000709087211 */ /* 0x000fc400078f08ff */
[----:B------:R-:W-:Y:S02]  /*02d0*/  LEA.HI R0, R5, R10, RZ, 0x3 ;  /* 0x0000000a05007211 */ /* 0x000fe400078f18ff */
[----:B------:R-:W-:Y:S02]  /*02e0*/  LEA.HI R16, R11, R15, RZ, 0x3 ;  /* 0x0000000f0b107211 */ /* 0x000fe400078f18ff */
[----:B------:R-:W-:Y:S02]  /*02f0*/  LOP3.LUT R3, R8, 0xfffffffe, RZ, 0xc0, !PT ;  /* 0xfffffffe08037812 */ /* 0x000fe400078ec0ff */
[----:B------:R-:W-:Y:S02]  /*0300*/  LOP3.LUT R2, R4, 0xffffffe0, RZ, 0xc0, !PT ;  /* 0xffffffe004027812 */ /* 0x000fe400078ec0ff */
[----:B------:R-:W-:Y:S01]  /*0310*/  LOP3.LUT R0, R0, 0xfffffff8, RZ, 0xc0, !PT ;  /* 0xfffffff800007812 */ /* 0x000fe200078ec0ff */
[----:B------:R-:W-:Y:S01]  /*0320*/  IMAD.IADD R14, R7, 0x1, -R3 ;  /* 0x00000001070e7824 */ /* 0x000fe200078e0a03 */
[----:B------:R-:W-:Y:S01]  /*0330*/  SHF.R.S32.HI R4, RZ, 0x3, R16 ;  /* 0x00000003ff047819 */ /* 0x000fe20000011410 */
[----:B------:R-:W-:Y:S01]  /*0340*/  IMAD.IADD R3, R15, 0x1, -R2 ;  /* 0x000000010f037824 */ /* 0x000fe200078e0a02 */
[----:B------:R-:W-:Y:S01]  /*0350*/  LOP3.LUT R5, R16, 0xfffffff8, RZ, 0xc0, !PT ;  /* 0xfffffff810057812 */ /* 0x000fe200078ec0ff */
[----:B------:R-:W-:-:S02]  /*0360*/  IMAD.IADD R10, R10, 0x1, -R0 ;  /* 0x000000010a0a7824 */ /* 0x000fc400078e0a00 */
[----:B------:R-:W-:Y:S01]  /*0370*/  IMAD.SHL.U32 R2, R4, 0x40, RZ ;  /* 0x0000004004027824 */ /* 0x000fe200078e00ff */
[----:B------:R-:W-:Y:S01]  /*0380*/  LOP3.LUT R4, R9, 0xfffffff0, RZ, 0xc0, !PT ;  /* 0xfffffff009047812 */ /* 0x000fe200078ec0ff */
[----:B------:R-:W-:Y:S01]  /*0390*/  IMAD.IADD R0, R15, 0x1, -R5 ;  /* 0x000000010f007824 */ /* 0x000fe200078e0a05 */
[----:B------:R-:W-:Y:S01]  /*03a0*/  SHF.R.S32.HI R5, RZ, 0x1f, R3 ;  /* 0x0000001fff057819 */ /* 0x000fe20000011403 */
[----:B------:R-:W-:Y:S01]  /*03b0*/  IMAD.SHL.U32 R219, R14, 0x200, RZ ;  /* 0x000002000edb7824 */ /* 0x000fe200078e00ff */
[----:B------:R-:W-:Y:S01]  /*03c0*/  LOP3.LUT R2, R2, 0x1c0, RZ, 0xc0, !PT ;  /* 0x000001c002027812 */ /* 0x000fe200078ec0ff */
[----:B------:R-:W-:Y:S01]  /*03d0*/  IMAD.SHL.U32 R232, R0, 0x8, RZ ;  /* 0x0000000800e87824 */ /* 0x000fe200078e00ff */
[----:B------:R-:W-:Y:S01]  /*03e0*/  LEA.HI R17, R5, R3, RZ, 0x2 ;  /* 0x0000000305117211 */ /* 0x000fe200078f10ff */
[----:B------:R-:W-:Y:S01]  /*03f0*/  IMAD.IADD R3, R15, 0x1, -R4 ;  /* 0x000000010f037824 */ /* 0x000fe200078e0a04 */
[----:B------:R-:W-:Y:S02]  /*0400*/  SHF.R.U32.HI R4, RZ, 0x3, R2 ;  /* 0x00000003ff047819 */ /* 0x000fe40000011602 */
[----:B------:R-:W-:-:S02]  /*0410*/  LOP3.LUT R2, R2, 0x38, R232, 0xf8, !PT ;  /* 0x0000003802027812 */ /* 0x000fc400078ef8e8 */
[C---:B------:R-:W-:Y:S02]  /*0420*/  LOP3.LUT P4, RZ, R0.reuse, 0x4, RZ, 0xc0, !PT ;  /* 0x0000000400ff7812 */ /* 0x040fe4000788c0ff */
[C---:B------:R-:W-:Y:S01]  /*0430*/  LOP3.LUT P3, RZ, R0.reuse, 0x2, RZ, 0xc0, !PT ;  /* 0x0000000200ff7812 */ /* 0x040fe2000786c0ff */
[----:B------:R-:W-:Y:S01]  /*0440*/  IMAD.SHL.U32 R0, R0, 0x40, RZ ;  /* 0x0000004000007824 */ /* 0x000fe200078e00ff */
[----:B------:R-:W-:Y:S01]  /*0450*/  LOP3.LUT R12, R2, R4, RZ, 0x3c, !PT ;  /* 0x00000004020c7212 */ /* 0x000fe200078e3cff */
[----:B------:R-:W-:Y:S01]  /*0460*/  IMAD.SHL.U32 R2, R224, 0x10, RZ ;  /* 0x00000010e0027824 */ /* 0x000fe200078e00ff */
[----:B------:R-:W-:Y:S02]  /*0470*/  SHF.R.S32.HI R5, RZ, 0x1f, R3 ;  /* 0x0000001fff057819 */ /* 0x000fe40000011403 */
[----:B------:R-:W-:Y:S02]  /*0480*/  LEA.HI R4, R11, R15, RZ, 0x7 ;  /* 0x0000000f0b047211 */ /* 0x000fe400078f38ff */
[----:B------:R-:W-:-:S02]  /*0490*/  LOP3.LUT R0, R0, 0x1c0, RZ, 0xc0, !PT ;  /* 0x000001c000007812 */ /* 0x000fc400078ec0ff */
[----:B------:R-:W-:Y:S02]  /*04a0*/  LEA.HI R13, R5, R3, RZ, 0x3 ;  /* 0x00000003050d7211 */ /* 0x000fe400078f18ff */
[----:B------:R-:W-:Y:S02]  /*04b0*/  SHF.R.S32.HI R9, RZ, 0x7, R4 ;  /* 0x00000007ff097819 */ /* 0x000fe40000011404 */
[C---:B------:R-:W-:Y:S02]  /*04c0*/  LOP3.LUT R5, R0.reuse, 0x10, R2, 0xf8, !PT ;  /* 0x0000001000057812 */ /* 0x040fe400078ef802 */
[----:B------:R-:W-:Y:S02]  /*04d0*/  LOP3.LUT R4, R0, 0x8, R16, 0xf8, !PT ;  /* 0x0000000800047812 */ /* 0x000fe400078ef810 */
[----:B------:R-:W-:Y:S02]  /*04e0*/  SHF.R.U32.HI R0, RZ, 0x3, R0 ;  /* 0x00000003ff007819 */ /* 0x000fe40000011600 */
[----:B------:R-:W-:-:S02]  /*04f0*/  LOP3.LUT R5, R5, 0x8, R16, 0xf8, !PT ;  /* 0x0000000805057812 */ /* 0x000fc400078ef810 */
[----:B------:R-:W-:Y:S02]  /*0500*/  LOP3.LUT R6, R13, 0xfffffff8, RZ, 0xc0, !PT ;  /* 0xfffffff80d067812 */ /* 0x000fe400078ec0ff */
[----:B------:R-:W-:Y:S01]  /*0510*/  LOP3.LUT R2, R4, R0, RZ, 0x3c, !PT ;  /* 0x0000000004027212 */ /* 0x000fe200078e3cff */
[----:B------:R-:W-:Y:S01]  /*0520*/  IMAD R4, R9, 0x800, R219 ;  /* 0x0000080009047824 */ /* 0x000fe200078e02db */
[----:B------:R-:W-:Y:S01]  /*0530*/  LOP3.LUT R219, R219, R5, R0, 0xf6, !PT ;  /* 0x00000005dbdb7212 */ /* 0x000fe200078ef600 */
[----:B------:R-:W-:Y:S01]  /*0540*/  IMAD.IADD R7, R3, 0x1, -R6 ;  /* 0x0000000103077824 */ /* 0x000fe200078e0a06 */
[----:B------:R-:W-:Y:S01]  /*0550*/  LEA.HI R0, R11, R15, RZ, 0x6 ;  /* 0x0000000f0b007211 */ /* 0x000fe200078f30ff */
[----:B------:R-:W-:Y:S01]  /*0560*/  IMAD.IADD R3, R4, 0x1, R2 ;  /* 0x0000000104037824 */ /* 0x000fe200078e0202 */
[----:B------:R-:W-:Y:S01]  /*0570*/  LOP3.LUT R2, R18, 0x7ffffffc, RZ, 0xc0, !PT ;  /* 0x7ffffffc12027812 */ /* 0x000fe200078ec0ff */
[C---:B------:R-:W-:Y:S01]  /*0580*/  IMAD.SHL.U32 R4, R10.reuse, 0x40, RZ ;  /* 0x000000400a047824 */ /* 0x040fe200078e00ff */
[----:B------:R-:W-:Y:S01]  /*0590*/  SHF.R.S32.HI R0, RZ, 0x6, R0 ;  /* 0x00000006ff007819 */ /* 0x000fe20000011400 */
[----:B------:R-:W-:Y:S01]  /*05a0*/  IMAD.SHL.U32 R5, R9, 0x20, RZ ;  /* 0x0000002009057824 */ /* 0x000fe200078e00ff */
[----:B------:R-:W-:Y:S01]  /*05b0*/  LOP3.LUT R8, R10, 0x1, RZ, 0xc0, !PT ;  /* 0x000000010a087812 */ /* 0x000fe200078ec0ff */
[----:B------:R-:W-:Y:S01]  /*05c0*/  IMAD.IADD R11, R15, 0x1, -R2 ;  /* 0x000000010f0b7824 */ /* 0x000fe200078e0a02 */
[----:B------:R-:W-:Y:S01]  /*05d0*/  SEL R216, R222, 0xffffffc0, !P4 ;  /* 0xffffffc0ded87807 */ /* 0x000fe20006000000 */
[----:B------:R-:W-:Y:S01]  /*05e0*/  IMAD R12, R0, 0x200, R12 ;  /* 0x00000200000c7824 */ /* 0x000fe200078e020c */
[----:B------:R-:W-:Y:S01]  /*05f0*/  ISETP.NE.U32.AND P0, PT, R8, 0x1, PT ;  /* 0x000000010800780c */ /* 0x000fe20003f05070 */
[----:B------:R-:W-:Y:S01]  /*0600*/  IMAD.SHL.U32 R2, R0, 0x8, RZ ;  /* 0x0000000800027824 */ /* 0x000fe200078e00ff */
[----:B------:R-:W-:Y:S01]  /*0610*/  LOP3.LUT R0, R4, 0x1c0, RZ, 0xc0, !PT ;  /* 0x000001c004007812 */ /* 0x000fe200078ec0ff */
[----:B------:R-:W-:Y:S01]  /*0620*/  IMAD.SHL.U32 R6, R14, 0x20, RZ ;  /* 0x000000200e067824 */ /* 0x000fe200078e00ff */
[----:B------:R-:W-:Y:S01]  /*0630*/  LOP3.LUT R252, R5, 0x6, R252, 0xf8, !PT ;  /* 0x0000000605fc7812 */ /* 0x000fe200078ef8fc */
[----:B------:R-:W-:Y:S01]  /*0640*/  IMAD.SHL.U32 R3, R3, 0x2, RZ ;  /* 0x0000000203037824 */ /* 0x000fe200078e00ff */
[----:B------:R-:W-:-:S02]  /*0650*/  LOP3.LUT R2, R2, 0x18, RZ, 0xc0, !PT ;  /* 0x0000001802027812 */ /* 0x000fc400078ec0ff */
[----:B------:R-:W-:Y:S02]  /*0660*/  SHF.R.U32.HI R4, RZ, 0x3, R0 ;  /* 0x00000003ff047819 */ /* 0x000fe40000011600 */
[----:B------:R-:W-:Y:S02]  /*0670*/  LOP3.LUT R5, R0, 0x20, R5, 0xf8, !PT ;  /* 0x0000002000057812 */ /* 0x000fe400078ef805 */
[----:B------:R-:W-:Y:S01]  /*0680*/  LOP3.LUT R8, R4, R0, R2, 0x1e, !PT ;  /* 0x0000000004087212 */ /* 0x000fe200078e1e02 */
[----:B------:R-:W-:Y:S01]  /*0690*/  IMAD.SHL.U32 R0, R11, 0x2, RZ ;  /* 0x000000020b007824 */ /* 0x000fe200078e00ff */
[----:B------:R-:W-:Y:S01]  /*06a0*/  LOP3.LUT R9, R2, 0x20, R6, 0xf8, !PT ;  /* 0x0000002002097812 */ /* 0x000fe200078ef806 */
[----:B------:R-:W-:Y:S01]  /*06b0*/  IMAD.SHL.U32 R6, R7, 0x40, RZ ;  /* 0x0000004007067824 */ /* 0x000fe200078e00ff */
[----:B------:R-:W-:Y:S01]  /*06c0*/  LOP3.LUT R4, R5, R4, RZ, 0x3c, !PT ;  /* 0x0000000405047212 */ /* 0x000fe200078e3cff */
[--C-:B------:R-:W-:Y:S01]  /*06d0*/  IMAD R5, R218, 0x400, R0.reuse ;  /* 0x00000400da057824 */ /* 0x100fe200078e0200 */
[----:B------:R-:W-:Y:S01]  /*06e0*/  R2P PR, R10, 0x6 ;  /* 0x000000060a007804 */ /* 0x000fe20000000000 */
[----:B------:R-:W-:Y:S01]  /*06f0*/  IMAD R2, R224, 0x400, R0 ;  /* 0x00000400e0027824 */ /* 0x000fe200078e0200 */
[----:B------:R-:W-:Y:S01]  /*0700*/  LOP3.LUT R0, R6, 0x1c0, RZ, 0xc0, !PT ;  /* 0x000001c006007812 */ /* 0x000fe200078ec0ff */
[----:B------:R-:W-:Y:S01]  /*0710*/  IMAD.IADD R239, R5, 0x1, R4 ;  /* 0x0000000105ef7824 */ /* 0x000fe200078e0204 */
[C---:B------:R-:W-:Y:S01]  /*0720*/  LOP3.LUT P6, RZ, R7.reuse, 0x4, RZ, 0xc0, !PT ;  /* 0x0000000407ff7812 */ /* 0x040fe200078cc0ff */
[----:B------:R-:W-:Y:S01]  /*0730*/  IMAD.U32 R6, RZ, RZ, UR7 ;  /* 0x00000007ff067e24 */ /* 0x000fe2000f8e00ff */
[----:B------:R-:W-:Y:S01]  /*0740*/  USHF.R.S32.HI UR7, URZ, 0x1f, UR56 ;  /* 0x0000001f3f077899 */ /* 0x000fe20008011438 */
[----:B------:R-:W-:Y:S01]  /*0750*/  IMAD.SHL.U32 R4, R14, 0x8, RZ ;  /* 0x000000080e047824 */ /* 0x000fe200078e00ff */
[----:B------:R-:W-:Y:S01]  /*0760*/  LOP3.LUT P5, RZ, R7, 0x2, RZ, 0xc0, !PT ;  /* 0x0000000207ff7812 */ /* 0x000fe200078ac0ff */
[----:B------:R-:W-:Y:S01]  /*0770*/  IMAD.IADD R8, R2, 0x1, R8 ;  /* 0x0000000102087824 */ /* 0x000fe200078e0208 */
[----:B------:R-:W-:Y:S01]  /*0780*/  SHF.R.U32.HI R2, RZ, 0x3, R0 ;  /* 0x00000003ff027819 */ /* 0x000fe20000011600 */
[----:B------:R-:W-:Y:S01]  /*0790*/  IMAD.SHL.U32 R5, R13, 0x40, RZ ;  /* 0x000000400d057824 */ /* 0x000fe200078e00ff */
[----:B------:R-:W-:Y:S01]  /*07a0*/  LOP3.LUT R6, R0, 0x8, R4, 0xf8, !PT ;  /* 0x0000000800067812 */ /* 0x000fe200078ef804 */
[----:B------:R-:W-:Y:S01]  /*07b0*/  IMAD.U32 R4, RZ, RZ, UR7 ;  /* 0x00000007ff047e24 */ /* 0x000fe2000f8e00ff */
[----:B------:R-:W-:Y:S01]  /*07c0*/  SHF.R.S32.HI R4, RZ, 0x2, R17 ;  /* 0x00000002ff047819 */ /* 0x000fe20000011411 */
[----:B------:R-:W-:Y:S01]  /*07d0*/  USHF.R.S32.HI UR7, URZ, 0x1f, UR48 ;  /* 0x0000001f3f077899 */ /* 0x000fe20008011430 */
[----:B------:R-:W-:-:S02]  /*07e0*/  LOP3.LUT R7, R2, R9, R0, 0x1e, !PT ;  /* 0x0000000902077212 */ /* 0x000fc400078e1e00 */
[----:B------:R-:W-:Y:S01]  /*07f0*/  LOP3.LUT R0, R5, 0xfffffe00, RZ, 0xc0, !PT ;  /* 0xfffffe0005007812 */ /* 0x000fe200078ec0ff */
[----:B------:R-:W-:Y:S01]  /*0800*/  IMAD R4, R218, 0x10, R4 ;  /* 0x00000010da047824 */ /* 0x000fe200078e0204 */
[----:B------:R-:W-:Y:S02]  /*0810*/  LOP3.LUT R2, R6, R2, RZ, 0x3c, !PT ;  /* 0x0000000206027212 */ /* 0x000fe400078e3cff */
[----:B------:R-:W-:Y:S01]  /*0820*/  LEA R239, R239, UR5, 0x1 ;  /* 0x00000005efef7c11 */ /* 0x000fe2000f8e08ff */
[--C-:B------:R-:W-:Y:S01]  /*0830*/  IMAD R218, R218, 0x400, R0.reuse ;  /* 0x00000400dada7824 */ /* 0x100fe200078e0200 */
[----:B------:R1:W-:Y:S01]  /*0840*/  STL [R1], R4 ;  /* 0x0000000401007387 */ /* 0x0003e20000100800 */
[----:B------:R-:W-:Y:S01]  /*0850*/  IMAD R224, R224, 0x400, R0 ;  /* 0x00000400e0e07824 */ /* 0x000fe200078e0200 */
[----:B------:R-:W-:Y:S01]  /*0860*/  SEL R222, R222, 0xffffffc0, !P6 ;  /* 0xffffffc0dede7807 */ /* 0x000fe20007000000 */
[----:B------:R-:W-:Y:S01]  /*0870*/  IMAD.IADD R218, R218, 0x1, R2 ;  /* 0x00000001dada7824 */ /* 0x000fe200078e0202 */
[----:B------:R-:W-:Y:S01]  /*0880*/  SEL R240, R240, 0x10, !P0 ;  /* 0x00000010f0f07807 */ /* 0x000fe20004000000 */
[----:B------:R-:W-:Y:S01]  /*0890*/  IMAD.IADD R224, R2, 0x1, R224 ;  /* 0x0000000102e07824 */ /* 0x000fe200078e02e0 */
[----:B------:R-:W-:Y:S01]  /*08a0*/  LEA R219, R219, UR5, 0x1 ;  /* 0x00000005dbdb7c11 */ /* 0x000fe2000f8e08ff */
[C---:B------:R-:W-:Y:S01]  /*08b0*/  VIADD R238, R239.reuse, 0x20 ;  /* 0x00000020efee7836 */ /* 0x040fe20000000000 */
[----:B------:R-:W-:Y:S01]  /*08c0*/  LEA R218, R218, UR5, 0x1 ;  /* 0x00000005dada7c11 */ /* 0x000fe2000f8e08ff */
[----:B------:R-:W-:Y:S01]  /*08d0*/  @P1 VIADD R238, R239, 0xffffffe0 ;  /* 0xffffffe0efee1836 */ /* 0x000fe20000000000 */
[----:B------:R-:W-:Y:S01]  /*08e0*/  LOP3.LUT R0, R7, R0, RZ, 0xfc, !PT ;  /* 0x0000000007007212 */ /* 0x000fe200078efcff */
[----:B------:R-:W-:Y:S01]  /*08f0*/  IMAD.IADD R221, R216, 0x1, R219 ;  /* 0x00000001d8dd7824 */ /* 0x000fe200078e02db */
[----:B------:R-:W-:Y:S01]  /*0900*/  LEA R230, R12, UR5, 0x1 ;  /* 0x000000050ce67c11 */ /* 0x000fe2000f8e08ff */
[----:B------:R-:W-:Y:S01]  /*0910*/  IMAD.IADD R241, R239, 0x1, R240 ;  /* 0x00000001eff17824 */ /* 0x000fe200078e02f0 */
[----:B------:R-:W-:Y:S01]  /*0920*/  LEA R0, R0, UR5, 0x1 ;  /* 0x0000000500007c11 */ /* 0x000fe2000f8e08ff */
[----:B------:R-:W-:-:S02]  /*0930*/  IMAD.IADD R223, R218, 0x1, R222 ;  /* 0x00000001dadf7824 */ /* 0x000fc400078e02de */
[----:B------:R-:W-:Y:S02]  /*0940*/  IMAD.IADD R240, R240, 0x1, R238 ;  /* 0x00000001f0f07824 */ /* 0x000fe400078e02ee */
[----:B-1----:R-:W-:Y:S01]  /*0950*/  IMAD.U32 R4, RZ, RZ, UR6 ;  /* 0x00000006ff047e24 */ /* 0x002fe2000f8e00ff */
[----:B------:R-:W-:-:S06]  /*0960*/  USHF.R.S32.HI UR6, URZ, 0x1f, UR56 ;  /* 0x0000001f3f067899 */ /* 0x000fcc0008011438 */
[----:B------:R-:W-:Y:S02]  /*0970*/  IMAD.U32 R2, RZ, RZ, UR6 ;  /* 0x00000006ff027e24 */ /* 0x000fe4000f8e00ff */
[----:B------:R-:W-:Y:S01]  /*0980*/  IMAD.U32 R2, RZ, RZ, UR7 ;  /* 0x00000007ff027e24 */ /* 0x000fe2000f8e00ff */
[----:B------:R-:W-:Y:S01]  /*0990*/  UIADD3 UR7, UR5, 0x10000, URZ ;  /* 0x0001000005077890 */ /* 0x000fe2000fffe03f */
[----:B------:R-:W-:Y:S01]  /*09a0*/  IMAD.U32 R2, RZ, RZ, UR6 ;  /* 0x00000006ff027e24 */ /* 0x000fe2000f8e00ff */
[----:B------:R-:W-:Y:S01]  /*09b0*/  UIADD3 UR6, UR5, 0x20000, URZ ;  /* 0x0002000005067890 */ /* 0x000fe2000fffe03f */
[C---:B------:R-:W-:Y:S02]  /*09c0*/  SEL R2, R226.reuse, 0xffffffe0, !P3 ;  /* 0xffffffe0e2027807 */ /* 0x040fe40005800000 */
[----:B------:R-:W-:Y:S01]  /*09d0*/  SEL R226, R226, 0xffffffe0, !P5 ;  /* 0xffffffe0e2e27807 */ /* 0x000fe20006800000 */
[----:B------:R-:W-:Y:S01]  /*09e0*/  VIADD R217, R3, UR7 ;  /* 0x0000000703d97c36 */ /* 0x000fe20008000000 */
[----:B------:R-:W-:-:S02]  /*09f0*/  LEA R249, R8, UR7, 0x1 ;  /* 0x0000000708f97c11 */ /* 0x000fc4000f8e08ff */
[----:B------:R-:W-:Y:S01]  /*0a00*/  LEA R224, R224, UR6, 0x1 ;  /* 0x00000006e0e07c11 */ /* 0x000fe2000f8e08ff */
[C---:B------:R-:W-:Y:S01]  /*0a10*/  IMAD.IADD R2, R217.reuse, 0x1, R2 ;  /* 0x00000001d9027824 */ /* 0x040fe200078e0202 */
[----:B------:R-:W-:Y:S01]  /*0a20*/  ULDC.64 UR6, c[0x0][0x208] ;  /* 0x0000820000067ab9 */ /* 0x000fe20000000a00 */
[----:B------:R-:W-:Y:S02]  /*0a30*/  IMAD.IADD R220, R218, 0x1, R226 ;  /* 0x00000001dadc7824 */ /* 0x000fe400078e02e2 */
[----:B------:R-:W-:Y:S02]  /*0a40*/  IMAD.IADD R225, R222, 0x1, R224 ;  /* 0x00000001dee17824 */ /* 0x000fe400078e02e0 */
[----:B------:R-:W-:Y:S02]  /*0a50*/  IMAD.IADD R217, R217, 0x1, R216 ;  /* 0x00000001d9d97824 */ /* 0x000fe400078e02d8 */
[----:B------:R-:W-:Y:S02]  /*0a60*/  VIADD R250, R249, 0x40 ;  /* 0x00000040f9fa7836 */ /* 0x000fe40000000000 */
[----:B------:R-:W-:-:S02]  /*0a70*/  IMAD.IADD R227, R226, 0x1, R224 ;  /* 0x00000001e2e37824 */ /* 0x000fc400078e02e0 */
[----:B------:R-:W-:Y:S02]  /*0a80*/  IMAD.IADD R216, R2, 0x1, R216 ;  /* 0x0000000102d87824 */ /* 0x000fe400078e02d8 */
[----:B------:R-:W-:Y:S02]  /*0a90*/  @P2 VIADD R250, R249, 0xffffffc0 ;  /* 0xffffffc0f9fa2836 */ /* 0x000fe40000000000 */
[----:B------:R-:W-:Y:S02]  /*0aa0*/  IMAD.IADD R222, R220, 0x1, R222 ;  /* 0x00000001dcde7824 */ /* 0x000fe400078e02de */
[----:B------:R-:W-:-:S07]  /*0ab0*/  IMAD.IADD R226, R226, 0x1, R225 ;  /* 0x00000001e2e27824 */ /* 0x000fce00078e02e1 */
.L_x_445:
[----:B------:R-:W-:Y:S01]  /*0ac0*/  ULDC.64 UR12, c[0x0][0x308] ;  /* 0x0000c200000c7ab9 */ /* 0x000fe20000000a00 */
[----:B------:R-:W-:Y:S01]  /*0ad0*/  ULDC.64 UR10, c[0x0][0x300] ;  /* 0x0000c000000a7ab9 */ /* 0x000fe20000000a00 */
[----:B------:R-:W-:Y:S02]  /*0ae0*/  UISETP.NE.U32.AND UP3, UPT, UR12, URZ, UPT ;  /* 0x0000003f0c00728c */ /* 0x000fe4000bf65070 */
[----:B------:R-:W-:Y:S02]  /*0af0*/  UISETP.NE.U32.AND UP4, UPT, UR10, URZ, UPT ;  /* 0x0000003f0a00728c */ /* 0x000fe4000bf85070 */
[----:B------:R-:W-:Y:S02]  /*0b00*/  UISETP.NE.AND.EX UP3, UPT, UR13, URZ, UPT, UP3 ;  /* 0x0000003f0d00728c */ /* 0x000fe4000bf65330 */
[----:B------:R-:W-:Y:S02]  /*0b10*/  USHF.R.S32.HI UR57, URZ, 0x1f, UR48 ;  /* 0x0000001f3f397899 */ /* 0x000fe40008011430 */
[----:B------:R-:W-:-:S02]  /*0b20*/  USHF.L.U32 UR16, UR48, 0x2, URZ ;  /* 0x0000000230107899 */ /* 0x000fc4000800063f */
[----:B------:R-:W-:Y:S01]  /*0b30*/  UISETP.NE.AND.EX UP4, UPT, UR11, URZ, UPT, UP4 ;  /* 0x0000003f0b00728c */ /* 0x000fe2000bf85340 */
[----:B------:R-:W-:Y:S01]  /*0b40*/  PLOP3.LUT P0, PT, PT, PT, UP3, 0x80, 0x0 ;  /* 0x000000000000781c */ /* 0x000fe20003f0f038 */
[----:B------:R-:W-:Y:S01]  /*0b50*/  ULDC.64 UR8, c[0x0][0x2f0] ;  /* 0x0000bc0000087ab9 */ /* 0x000fe20000000a00 */
[----:B------:R-:W-:Y:S02]  /*0b60*/  USHF.L.U64.HI UR5, UR48, 0x2, UR57 ;  /* 0x0000000230057899 */ /* 0x000fe40008010239 */
[----:B------:R-:W-:Y:S01]  /*0b70*/  UIADD3 UR15, UP0, UR16, UR8, URZ ;  /* 0x00000008100f7290 */ /* 0x000fe2000ff1e03f */
[----:B------:R-:W-:Y:S01]  /*0b80*/  PLOP3.LUT P1, PT, PT, PT, UP4, 0x80, 0x0 ;  /* 0x000000000000781c */ /* 0x000fe20003f2f048 */
[----:B------:R-:W-:Y:S02]  /*0b90*/  UISETP.NE.U32.AND UP2, UPT, UR8, URZ, UPT ;  /* 0x0000003f0800728c */ /* 0x000fe4000bf45070 */
[----:B------:R-:W-:Y:S02]  /*0ba0*/  UIADD3.X UR14, UR5, UR9, URZ, UP0, !UPT ;  /* 0x00000009050e7290 */ /* 0x000fe400087fe43f */
[----:B------:R-:W-:-:S02]  /*0bb0*/  @UP3 UIADD3 UR8, UP0, UR16, UR12, URZ ;  /* 0x0000000c10083290 */ /* 0x000fc4000ff1e03f */
[----:B------:R-:W-:Y:S02]  /*0bc0*/  UISETP.NE.AND.EX UP2, UPT, UR9, URZ, UPT, UP2 ;  /* 0x0000003f0900728c */ /* 0x000fe4000bf45320 */
[----:B------:R-:W-:Y:S02]  /*0bd0*/  @UP4 UIADD3 UR10, UP1, UR16, UR10, URZ ;  /* 0x0000000a100a4290 */ /* 0x000fe4000ff3e03f */
[----:B------:R-:W-:Y:S01]  /*0be0*/  @UP3 UIADD3.X UR9, UR5, UR13, URZ, UP0, !UPT ;  /* 0x0000000d05093290 */ /* 0x000fe200087fe43f */
[----:B------:R-:W-:Y:S01]  /*0bf0*/  IMAD.U32 R6, RZ, RZ, UR8 ;  /* 0x00000008ff067e24 */ /* 0x000fe2000f8e00ff */
[----:B------:R-:W-:Y:S01]  /*0c00*/  ULDC.U8 UR17, c[0x0][0x3c2] ;  /* 0x0000f08000117ab9 */ /* 0x000fe20000000000 */
[----:B------:R-:W-:Y:S01]  /*0c10*/  ULDC.64 UR12, c[0x0][0x2f8] ;  /* 0x0000be00000c7ab9 */ /* 0x000fe20000000a00 */
[----:B------:R-:W-:Y:S01]  /*0c20*/  @UP4 UIADD3.X UR11, UR5, UR11, URZ, UP1, !UPT ;  /* 0x0000000b050b4290 */ /* 0x000fe20008ffe43f */
[----:B------:R-:W-:Y:S01]  /*0c30*/  PLOP3.LUT P3, PT, PT, PT, UP2, 0x80, 0x0 ;  /* 0x000000000000781c */ /* 0x000fe20003f6f028 */
[----:B------:R-:W-:Y:S01]  /*0c40*/  UISETP.NE.AND UP4, UPT, UR17, URZ, UPT ;  /* 0x0000003f1100728c */ /* 0x000fe2000bf85270 */
[----:B------:R-:W-:Y:S01]  /*0c50*/  IMAD.U32 R7, RZ, RZ, UR9 ;  /* 0x00000009ff077e24 */ /* 0x000fe2000f8e00ff */
[----:B------:R-:W-:Y:S01]  /*0c60*/  UISETP.EQ.U32.AND UP1, UPT, UR12, URZ, UPT ;  /* 0x0000003f0c00728c */ /* 0x000fe2000bf22070 */
[----:B------:R-:W-:Y:S01]  /*0c70*/  IMAD.U32 R4, RZ, RZ, UR10 ;  /* 0x0000000aff047e24 */ /* 0x000fe2000f8e00ff */
[----:B------:R-:W-:Y:S01]  /*0c80*/  UIADD3 UR10, UP0, UR16, UR12, URZ ;  /* 0x0000000c100a7290 */ /* 0x000fe2000ff1e03f */
[----:B------:R-:W-:Y:S01]  /*0c90*/  IMAD.U32 R5, RZ, RZ, UR11 ;  /* 0x0000000bff057e24 */ /* 0x000fe2000f8e00ff */
[----:B------:R-:W-:Y:S01]  /*0ca0*/  UISETP.EQ.OR.EX UP1, UPT, UR13, URZ, !UP4, UP1 ;  /* 0x0000003f0d00728c */ /* 0x000fe2000e722710 */
[----:B------:R-:W2:Y:S01]  /*0cb0*/  @P0 LDG.E R8, desc[UR6][R6.64] ;  /* 0x0000000606080981 */ /* 0x000ea2000c1e1900 */
[----:B------:R-:W-:Y:S01]  /*0cc0*/  UIADD3.X UR5, UR5, UR13, URZ, UP0, !UPT ;  /* 0x0000000d05057290 */ /* 0x000fe200087fe43f */
[----:B------:R-:W1:Y:S03]  /*0cd0*/  S2R R11, SR_TID.X ;  /* 0x00000000000b7919 */ /* 0x000e660000002100 */
[----:B------:R-:W-:Y:S01]  /*0ce0*/  PLOP3.LUT P2, PT, PT, PT, UP1, 0x80, 0x0 ;  /* 0x000000000000781c */ /* 0x000fe20003f4f018 */
[----:B---3--:R-:W3:Y:S01]  /*0cf0*/  S2UR UR17, SR_CTAID.X ;  /* 0x00000000001179c3 */ /* 0x008ee20000002500 */
[----:B------:R-:W-:Y:S01]  /*0d00*/  @!UP3 ULDC.64 UR8, c[0x0][0x318] ;  /* 0x0000c6000008bab9 */ /* 0x000fe20000000a00 */
[----:B----45:R4:W5:Y:S02]  /*0d10*/  @P1 LDG.E R10, desc[UR6][R4.64] ;  /* 0x00000006040a1981 */ /* 0x030964000c1e1900 */
[----:B----4-:R-:W-:-:S02]  /*0d20*/  IMAD.U32 R4, RZ, RZ, UR15 ;  /* 0x0000000fff047e24 */ /* 0x010fc4000f8e00ff */
[----:B------:R-:W-:-:S05]  /*0d30*/  IMAD.U32 R5, RZ, RZ, UR14 ;  /* 0x0000000eff057e24 */ /* 0x000fca000f8e00ff */
[----:B------:R-:W4:Y:S04]  /*0d40*/  @P3 LDG.E R9, desc[UR6][R4.64] ;  /* 0x0000000604093981 */ /* 0x000f28000c1e1900 */
[----:B------:R3:W4:Y:S02]  /*0d50*/  @P3 LDG.E R6, desc[UR6][R4.64+0x4] ;  /* 0x0000040604063981 */ /* 0x000724000c1e1900 */
[----:B---3--:R-:W-:Y:S02]  /*0d60*/  IMAD.U32 R4, RZ, RZ, UR10 ;  /* 0x0000000aff047e24 */ /* 0x008fe4000f8e00ff */
[----:B------:R-:W-:-:S05]  /*0d70*/  IMAD.U32 R5, RZ, RZ, UR5 ;  /* 0x00000005ff057e24 */ /* 0x000fca000f8e00ff */
[----:B------:R-:W3:Y:S01]  /*0d80*/  @!P2 LDG.E R7, desc[UR6][R4.64] ;  /* 0x000000060407a981 */ /* 0x000ee2000c1e1900 */
[----:B------:R-:W-:Y:S01]  /*0d90*/  UMOV UR16, URZ ;  /* 0x0000003f00107c82 */ /* 0x000fe20008000000 */
[----:B------:R-:W-:Y:S01]  /*0da0*/  @!UP3 UISETP.NE.U32.AND UP0, UPT, UR8, URZ, UPT ;  /* 0x0000003f0800b28c */ /* 0x000fe2000bf05070 */
[----:B------:R-:W-:-:S03]  /*0db0*/  ULDC UR5, c[0x0][0xc] ;  /* 0x0000030000057ab9 */ /* 0x000fc60000000800 */
[----:B------:R-:W-:Y:S02]  /*0dc0*/  @!UP3 UISETP.NE.AND.EX UP0, UPT, UR9, URZ, UPT, UP0 ;  /* 0x0000003f0900b28c */ /* 0x000fe4000bf05300 */
[----:B------:R-:W-:-:S03]  /*0dd0*/  USHF.L.U32 UR14, UR5, 0x6, URZ ;  /* 0x00000006050e7899 */ /* 0x000fc6000800063f */
[----:B------:R-:W-:Y:S01]  /*0de0*/  @!UP3 ULDC UR5, c[0x0][0x2cc] ;  /* 0x0000b3000005bab9 */ /* 0x000fe20000000800 */
[----:B------:R-:W-:Y:S01]  /*0df0*/  UMOV UR8, 0xffffffff ;  /* 0xffffffff00087882 */ /* 0x000fe20000000000 */
[----:B------:R-:W-:Y:S01]  /*0e00*/  @!UP3 USEL UR10, UR5, URZ, UP0 ;  /* 0x0000003f050ab287 */ /* 0x000fe20008000000 */
[----:B------:R-:W-:Y:S01]  /*0e10*/  UMOV UR32, 0xffffffff ;  /* 0xffffffff00207882 */ /* 0x000fe20000000000 */
[----:B------:R-:W-:Y:S02]  /*0e20*/  USHF.L.U32 UR34, UR33, 0x6, URZ ;  /* 0x0000000621227899 */ /* 0x000fe4000800063f */
[----:B------:R-:W-:Y:S01]  /*0e30*/  USHF.L.U32 UR15, UR17, 0x6, URZ ;  /* 0x00000006110f7899 */ /* 0x000fe2000800063f */
[----:B------:R-:W-:Y:S01]  /*0e40*/  ULDC UR9, c[0x0][0x2c8] ;  /* 0x0000b20000097ab9 */ /* 0x000fe20000000800 */
[----:B--2---:R-:W-:Y:S02]  /*0e50*/  @P0 R2UR UR11, R8 ;  /* 0x00000000080b02ca */ /* 0x004fe400000e0000 */
[----:B------:R-:W-:-:S04]  /*0e60*/  ISETP.NE.U32.AND P0, PT, RZ, UR12, PT ;  /* 0x0000000cff007c0c */ /* 0x000fc8000bf05070 */
[----:B------:R-:W-:Y:S02]  /*0e70*/  ISETP.NE.AND.EX P0, PT, RZ, UR13, PT, P0 ;  /* 0x0000000dff007c0c */ /* 0x000fe4000bf05300 */
[----:B-----5:R-:W-:-:S13]  /*0e80*/  @P1 R2UR UR16, R10 ;  /* 0x000000000a1012ca */ /* 0x020fda00000e0000 */
[----:B------:R-:W-:Y:S01]  /*0e90*/  @UP3 UIADD3 UR5, UR11, -UR16, URZ ;  /* 0x800000100b053290 */ /* 0x000fe2000fffe03f */
[----:B----4-:R-:W-:Y:S02]  /*0ea0*/  @P3 R2UR UR8, R9 ;  /* 0x00000000090832ca */ /* 0x010fe400000e0000 */
[----:B------:R-:W-:Y:S02]  /*0eb0*/  @P3 R2UR UR12, R6 ;  /* 0x00000000060c32ca */ /* 0x000fe400000e0000 */
[----:B-1----:R-:W-:Y:S02]  /*0ec0*/  SHF.R.S32.HI R9, RZ, 0x1f, R11 ;  /* 0x0000001fff097819 */ /* 0x002fe4000001140b */
[----:B---3--:R-:W-:Y:S01]  /*0ed0*/  @!P2 R2UR UR32, R7 ;  /* 0x000000000720a2ca */ /* 0x008fe200000e0000 */
[----:B------:R-:W-:-:S14]  /*0ee0*/  @!P0 BRA `(.L_x_401) ;  /* 0x0000000000188947 */ /* 0x000fdc0003800000 */
[----:B------:R-:W-:-:S13]  /*0ef0*/  PLOP3.LUT P0, PT, PT, PT, UP4, 0x80, 0x0 ;  /* 0x000000000000781c */ /* 0x000fda0003f0f048 */
[----:B------:R-:W2:Y:S04]  /*0f00*/  @P0 LDG.E R6, desc[UR6][R4.64+0x4] ;  /* 0x0000040604060981 */ /* 0x000ea8000c1e1900 */
[----:B------:R-:W3:Y:S01]  /*0f10*/  @!P0 LDG.E R4, desc[UR6][R4.64] ;  /* 0x0000000604048981 */ /* 0x000ee2000c1e1900 */
[----:B--2---:R-:W-:-:S13]  /*0f20*/  @P0 R2UR UR9, R6 ;  /* 0x00000000060902ca */ /* 0x004fda00000e0000 */
[----:B------:R-:W-:-:S07]  /*0f30*/  @UP4 UIADD3 UR9, UR9, -UR32, URZ ;  /* 0x8000002009094290 */ /* 0x000fce000fffe03f */
[----:B---3--:R-:W-:-:S15]  /*0f40*/  @!P0 R2UR UR9, R4 ;  /* 0x00000000040982ca */ /* 0x008fde00000e0000 */
.L_x_401:
[----:B------:R-:W-:Y:S01]  /*0f50*/  @!UP3 UIADD3 UR5, UR10, UR9, -UR16 ;  /* 0x000000090a05b290 */ /* 0x000fe2000fffe810 */
[----:B------:R-:W-:Y:S01]  /*0f60*/  LEA.HI R14, R9, R11, RZ, 0x3 ;  /* 0x0000000b090e7211 */ /* 0x000fe200078f18ff */
[----:B------:R-:W-:Y:S02]  /*0f70*/  UIMAD UR9, UR14, UR59, UR15 ;  /* 0x0000003b0e0972a4 */ /* 0x000fe4000f8e020f */
[----:B------:R-:W-:Y:S01]  /*0f80*/  UISETP.GT.AND UP0, UPT, UR5, UR34, UPT ;  /* 0x000000220500728c */ /* 0x000fe2000bf04270 */
[----:B------:R-:W-:Y:S01]  /*0f90*/  SHF.R.S32.HI R14, RZ, 0x3, R14 ;  /* 0x00000003ff0e7819 */ /* 0x000fe2000001140e */
[----:B------:R-:W-:Y:S02]  /*0fa0*/  @UP2 UIADD3 UR39, UR12, -UR8, URZ ;  /* 0x800000080c272290 */ /* 0x000fe4000fffe03f */
[----:B------:R-:W-:Y:S01]  /*0fb0*/  IMAD.U32 R4, RZ, RZ, UR9 ;  /* 0x00000009ff047e24 */ /* 0x000fe2000f8e00ff */
[----:B------:R-:W-:Y:S02]  /*0fc0*/  IADD3 R21, P1, R14, UR9, RZ ;  /* 0x000000090e157c10 */ /* 0x000fe4000ff3e0ff */
[----:B------:R-:W-:-:S02]  /*0fd0*/  PLOP3.LUT P0, PT, PT, PT, UP0, 0x80, 0x0 ;  /* 0x000000000000781c */ /* 0x000fc40003f0f008 */
[----:B------:R-:W-:Y:S01]  /*0fe0*/  SHF.R.S32.HI R25, RZ, 0x1f, R14 ;  /* 0x0000001fff197819 */ /* 0x000fe2000001140e */
[----:B------:R-:W-:-:S03]  /*0ff0*/  @!UP2 ULDC UR39, c[0x0][0x2c4] ;  /* 0x0000b1000027aab9 */ /* 0x000fc60000000800 */
[----:B------:R-:W-:-:S07]  /*1000*/  LEA.HI.X.SX32 R23, R4, R25, 0x1, P1 ;  /* 0x0000001904177211 */ /* 0x000fce00008f0eff */
[----:B------:R-:W-:Y:S05]  /*1010*/  @!P0 BRA `(.L_x_402) ;  /* 0x00000090007c8947 */ /* 0x000fea0003800000 */
[----:B------:R-:W1:Y:S01]  /*1020*/  LDC R10, c[0x0][0x278] ;  /* 0x00009e00ff0a7b82 */ /* 0x000e620000000800 */
[----:B------:R-:W-:Y:S01]  /*1030*/  UISETP.NE.AND UP1, UPT, UR8, -0x1, UPT ;  /* 0xffffffff0800788c */ /* 0x000fe2000bf25270 */
[----:B------:R-:W-:Y:S01]  /*1040*/  IABS R7, UR56 ;  /* 0x0000003800077c13 */ /* 0x000fe20008000000 */
[----:B------:R-:W-:Y:S01]  /*1050*/  ULDC.64 UR10, c[0x0][0x228] ;  /* 0x00008a00000a7ab9 */ /* 0x000fe20000000a00 */
[----:B------:R-:W-:Y:S01]  /*1060*/  ULDC.64 UR12, c[0x0][0x488] ;  /* 0x00012200000c7ab9 */ /* 0x000fe20000000a00 */
[----:B------:R-:W-:Y:S02]  /*1070*/  UIMAD UR9, UR57, UR10, URZ ;  /* 0x0000000a390972a4 */ /* 0x000fe4000f8e023f */
[----:B------:R-:W-:Y:S02]  /*1080*/  UIMAD.WIDE.U32 UR22, UR48, UR10, URZ ;  /* 0x0000000a301672a5 */ /* 0x000fe4000f8e003f */
[----:B------:R-:W-:Y:S02]  /*1090*/  UIMAD UR30, UR48, UR11, UR9 ;  /* 0x0000000b301e72a4 */ /* 0x000fe4000f8e0209 */
[----:B------:R-:W-:Y:S01]  /*10a0*/  UIMAD.WIDE.U32 UR28, UR17, UR12, URZ ;  /* 0x0000000c111c72a5 */ /* 0x000fe2000f8e003f */
[----:B------:R-:W-:Y:S01]  /*10b0*/  @!UP1 ULDC.64 UR10, c[0x0][0x418] ;  /* 0x00010600000a9ab9 */ /* 0x000fe20000000a00 */
[----:B------:R-:W-:Y:S01]  /*10c0*/  ULDC UR58, c[0x0][0x2d4] ;  /* 0x0000b500003a7ab9 */ /* 0x000fe20000000800 */
[----:B------:R-:W-:-:S02]  /*10d0*/  @!UP1 UIMAD UR9, UR57, UR10, URZ ;  /* 0x0000000a390992a4 */ /* 0x000fc4000f8e023f */
[----:B------:R-:W-:Y:S02]  /*10e0*/  UIMAD UR51, UR17, UR13, UR29 ;  /* 0x0000000d113372a4 */ /* 0x000fe4000f8e021d */
[----:B------:R-:W-:Y:S02]  /*10f0*/  @!UP1 UIMAD UR37, UR48, UR11, UR9 ;  /* 0x0000000b302592a4 */ /* 0x000fe4000f8e0209 */
[----:B------:R-:W-:Y:S02]  /*1100*/  UIADD3 UR9, UR39, 0x3f, URZ ;  /* 0x0000003f27097890 */ /* 0x000fe4000fffe03f */
[----:B------:R-:W-:Y:S01]  /*1110*/  USHF.R.S32.HI UR35, URZ, 0x1f, UR58 ;  /* 0x0000001f3f237899 */ /* 0x000fe2000801143a */
[----:B-1----:R-:W-:Y:S01]  /*1120*/  IABS R8, R10 ;  /* 0x0000000a00087213 */ /* 0x002fe20000000000 */
[----:B------:R-:W-:Y:S01]  /*1130*/  USHF.R.S32.HI UR17, URZ, 0x1f, UR9 ;  /* 0x0000001f3f117899 */ /* 0x000fe20008011409 */
[----:B------:R-:W-:Y:S01]  /*1140*/  ISETP.NE.AND P3, PT, R10, RZ, PT ;  /* 0x000000ff0a00720c */ /* 0x000fe20003f65270 */
[----:B------:R-:W-:Y:S01]  /*1150*/  @UP1 ULDC.64 UR12, c[0x0][0x420] ;  /* 0x00010800000c1ab9 */ /* 0x000fe20000000a00 */
[----:B------:R-:W1:Y:S01]  /*1160*/  I2F.RP R4, R8 ;  /* 0x0000000800047306 */ /* 0x000e620000209400 */
[----:B------:R-:W-:-:S02]  /*1170*/  @UP1 UIMAD.WIDE.U32 UR46, UR8, UR12, URZ ;  /* 0x0000000c082e12a5 */ /* 0x000fc4000f8e003f */
[----:B------:R-:W-:Y:S02]  /*1180*/  ULEA.HI UR45, UR17, UR9, URZ, 0x6 ;  /* 0x00000009112d7291 */ /* 0x000fe4000f8f303f */
[----:B------:R-:W-:Y:S01]  /*1190*/  UIMAD UR9, UR35, UR48, URZ ;  /* 0x00000030230972a4 */ /* 0x000fe2000f8e023f */
[----:B------:R-:W-:Y:S01]  /*11a0*/  ULDC.64 UR26, c[0x0][0x240] ;  /* 0x00009000001a7ab9 */ /* 0x000fe20000000a00 */
[----:B------:R-:W-:Y:S01]  /*11b0*/  ULDC UR61, c[0x0][0x2dc] ;  /* 0x0000b700003d7ab9 */ /* 0x000fe20000000800 */
[----:B------:R-:W-:Y:S01]  /*11c0*/  ULDC UR60, c[0x0][0x270] ;  /* 0x00009c00003c7ab9 */ /* 0x000fe20000000800 */
[----:B------:R-:W-:Y:S02]  /*11d0*/  @UP1 UIMAD UR38, UR8, UR13, UR47 ;  /* 0x0000000d082612a4 */ /* 0x000fe4000f8e022f */
[----:B------:R-:W-:Y:S02]  /*11e0*/  @!UP1 UIMAD.WIDE.U32 UR40, UR48, UR10, URZ ;  /* 0x0000000a302892a5 */ /* 0x000fe4000f8e003f */
[----:B------:R-:W-:Y:S01]  /*11f0*/  USHF.L.U32 UR15, UR48, 0x7, URZ ;  /* 0x00000007300f7899 */ /* 0x000fe2000800063f */
[----:B-1----:R-:W1:Y:S01]  /*1200*/  MUFU.RCP R4, R4 ;  /* 0x0000000400047308 */ /* 0x002e620000001000 */
[----:B------:R-:W-:-:S02]  /*1210*/  UIMAD.WIDE.U32 UR20, UR8, UR26, URZ ;  /* 0x0000001a081472a5 */ /* 0x000fc4000f8e003f */
[----:B------:R-:W-:Y:S02]  /*1220*/  UIMAD.WIDE UR10, UR61, UR60, URZ ;  /* 0x0000003c3d0a72a5 */ /* 0x000fe4000f8e023f */
[----:B------:R-:W-:Y:S02]  /*1230*/  UIMAD.WIDE.U32 UR12, UR48, UR58, URZ ;  /* 0x0000003a300c72a5 */ /* 0x000fe4000f8e003f */
[----:B------:R-:W-:Y:S02]  /*1240*/  UIMAD UR9, UR57, UR58, UR9 ;  /* 0x0000003a390972a4 */ /* 0x000fe4000f8e0209 */
[----:B------:R-:W-:Y:S02]  /*1250*/  USEL UR44, UR22, UR20, !UP1 ;  /* 0x00000014162c7287 */ /* 0x000fe4000c800000 */
[----:B------:R-:W-:Y:S02]  /*1260*/  UIADD3 UR35, UR23, UR30, URZ ;  /* 0x0000001e17237290 */ /* 0x000fe4000fffe03f */
[----:B------:R-:W-:-:S02]  /*1270*/  UIMAD.WIDE.U32 UR22, UR10, UR12, URZ ;  /* 0x0000000c0a1672a5 */ /* 0x000fc4000f8e003f */
[----:B------:R-:W-:Y:S01]  /*1280*/  UIMAD UR20, UR11, UR12, URZ ;  /* 0x0000000c0b1472a4 */ /* 0x000fe2000f8e023f */
[----:B-1----:R-:W-:Y:S01]  /*1290*/  VIADD R4, R4, 0xffffffe ;  /* 0x0ffffffe04047836 */ /* 0x002fe20000000000 */
[----:B------:R-:W-:Y:S02]  /*12a0*/  UIADD3 UR9, UR13, UR9, URZ ;  /* 0x000000090d097290 */ /* 0x000fe4000fffe03f */
[----:B------:R-:W-:Y:S01]  /*12b0*/  USEL UR29, UR15, URZ, UP2 ;  /* 0x0000003f0f1d7287 */ /* 0x000fe20009000000 */
[----:B------:R-:W1:Y:S01]  /*12c0*/  F2I.FTZ.U32.TRUNC.NTZ R5, R4 ;  /* 0x0000000400057305 */ /* 0x000e62000021f000 */
[----:B------:R-:W-:Y:S01]  /*12d0*/  UIMAD.WIDE.U32 UR12, UR10, UR8, URZ ;  /* 0x000000080a0c72a5 */ /* 0x000fe2000f8e003f */
[----:B------:R-:W-:Y:S01]  /*12e0*/  ULDC.U8 UR15, c[0x0][0x3d8] ;  /* 0x0000f600000f7ab9 */ /* 0x000fe20000000000 */
[----:B------:R-:W-:Y:S02]  /*12f0*/  ULOP3.LUT UR17, UR45, 0xffffffc0, URZ, 0xc0, !UPT ;  /* 0xffffffc02d117892 */ /* 0x000fe4000f8ec03f */
[----:B------:R-:W-:-:S02]  /*1300*/  UISETP.NE.AND UP3, UPT, UR15, URZ, UPT ;  /* 0x0000003f0f00728c */ /* 0x000fc4000bf65270 */
[----:B------:R-:W-:Y:S02]  /*1310*/  USHF.L.U64.HI UR14, UR48, 0x7, UR57 ;  /* 0x00000007300e7899 */ /* 0x000fe40008010239 */
[----:B------:R-:W-:Y:S02]  /*1320*/  UIMAD UR9, UR10, UR9, UR20 ;  /* 0x000000090a0972a4 */ /* 0x000fe4000f8e0214 */
[----:B------:R-:W-:Y:S02]  /*1330*/  USEL UR55, UR22, UR12, !UP1 ;  /* 0x0000000c16377287 */ /* 0x000fe4000c800000 */
[----:B------:R-:W-:Y:S01]  /*1340*/  UIADD3 UR22, UR17, -0x40, URZ ;  /* 0xffffffc011167890 */ /* 0x000fe2000fffe03f */
[----:B-1----:R-:W-:Y:S01]  /*1350*/  IMAD.MOV R4, RZ, RZ, -R5 ;  /* 0x000000ffff047224 */ /* 0x002fe200078e0a05 */
[----:B------:R-:W-:Y:S02]  /*1360*/  UISETP.NE.AND UP0, UPT, UR32, -0x1, UPT ;  /* 0xffffffff2000788c */ /* 0x000fe4000bf05270 */
[----:B------:R-:W-:Y:S01]  /*1370*/  USEL UR36, UR14, URZ, UP2 ;  /* 0x0000003f0e247287 */ /* 0x000fe20009000000 */
[----:B------:R-:W-:Y:S01]  /*1380*/  IMAD R6, R4, R8, RZ ;  /* 0x0000000804067224 */ /* 0x000fe200078e02ff */
[----:B------:R-:W-:Y:S01]  /*1390*/  UIADD3 UR49, UR23, UR9, URZ ;  /* 0x0000000917317290 */ /* 0x000fe2000fffe03f */
[----:B------:R-:W-:Y:S01]  /*13a0*/  IMAD.MOV.U32 R4, RZ, RZ, RZ ;  /* 0x000000ffff047224 */ /* 0x000fe200078e00ff */
[----:B------:R-:W-:-:S02]  /*13b0*/  UIADD3 UR9, UP2, UR22, UR29, URZ ;  /* 0x0000001d16097290 */ /* 0x000fc4000ff5e03f */
[----:B------:R-:W-:Y:S01]  /*13c0*/  USHF.R.S32.HI UR23, URZ, 0x1f, UR22 ;  /* 0x0000001f3f177899 */ /* 0x000fe20008011416 */
[----:B------:R-:W-:Y:S01]  /*13d0*/  IMAD.HI.U32 R4, R5, R6, R4 ;  /* 0x0000000605047227 */ /* 0x000fe200078e0004 */
[----:B------:R-:W-:Y:S01]  /*13e0*/  MOV R5, R7 ;  /* 0x0000000700057202 */ /* 0x000fe20000000f00 */
[----:B------:R-:W-:Y:S01]  /*13f0*/  UIMAD UR20, UR11, UR8, URZ ;  /* 0x000000080b1472a4 */ /* 0x000fe2000f8e023f */
[----:B------:R-:W-:Y:S01]  /*1400*/  ULDC UR30, c[0x0][0x2c4] ;  /* 0x0000b100001e7ab9 */ /* 0x000fe20000000800 */
[----:B------:R-:W-:Y:S02]  /*1410*/  UIMAD UR11, UR11, UR9, URZ ;  /* 0x000000090b0b72a4 */ /* 0x000fe4000f8e023f */
[----:B------:R-:W-:Y:S01]  /*1420*/  IMAD.HI.U32 R4, R4, R5, RZ ;  /* 0x0000000504047227 */ /* 0x000fe200078e00ff */
[----:B------:R-:W-:Y:S02]  /*1430*/  UIMAD.WIDE.U32 UR42, UR10, UR9, URZ ;  /* 0x000000090a2a72a5 */ /* 0x000fe4000f8e003f */
[----:B------:R-:W-:Y:S01]  /*1440*/  UIADD3.X UR12, UR23, UR36, URZ, UP2, !UPT ;  /* 0x00000024170c7290 */ /* 0x000fe200097fe43f */
[----:B------:R-:W-:Y:S01]  /*1450*/  IMAD.MOV R6, RZ, RZ, -R4 ;  /* 0x000000ffff067224 */ /* 0x000fe200078e0a04 */
[----:B------:R-:W-:Y:S01]  /*1460*/  @UP3 UIMAD UR9, UR48, UR30, URZ ;  /* 0x0000001e300932a4 */ /* 0x000fe2000f8e023f */
[----:B------:R-:W-:-:S02]  /*1470*/  ULDC.U8 UR18, c[0x0][0x480] ;  /* 0x0001200000127ab9 */ /* 0x000fc40000000000 */
[C---:B------:R-:W-:Y:S01]  /*1480*/  IMAD R5, R8.reuse, R6, R5 ;  /* 0x0000000608057224 */ /* 0x040fe200078e0205 */
[----:B------:R-:W-:Y:S02]  /*1490*/  UIMAD UR25, UR8, UR27, URZ ;  /* 0x0000001b081972a4 */ /* 0x000fe4000f8e023f */
[----:B------:R-:W-:Y:S02]  /*14a0*/  @UP0 UIADD3 UR24, UR16, UR32, URZ ;  /* 0x0000002010180290 */ /* 0x000fe4000fffe03f */
[----:B------:R-:W-:Y:S01]  /*14b0*/  ISETP.GT.U32.AND P1, PT, R8, R5, PT ;  /* 0x000000050800720c */ /* 0x000fe20003f24070 */
[----:B------:R-:W-:Y:S02]  /*14c0*/  @UP0 UIADD3 UR31, UR16, UR32, URZ ;  /* 0x00000020101f0290 */ /* 0x000fe4000fffe03f */
[----:B------:R-:W-:Y:S02]  /*14d0*/  UIMAD UR11, UR10, UR12, UR11 ;  /* 0x0000000c0a0b72a4 */ /* 0x000fe4000f8e020b */
[----:B------:R-:W-:-:S02]  /*14e0*/  UISETP.NE.AND UP4, UPT, UR18, URZ, UPT ;  /* 0x0000003f1200728c */ /* 0x000fc4000bf85270 */
[----:B------:R-:W-:Y:S01]  /*14f0*/  @UP3 USEL UR10, UR9, UR8, !UP1 ;  /* 0x00000008090a3287 */ /* 0x000fe2000c800000 */
[----:B------:R-:W-:Y:S01]  /*1500*/  @UP0 ULDC.64 UR14, c[0x0][0x248] ;  /* 0x00009200000e0ab9 */ /* 0x000fe20000000a00 */
[----:B------:R-:W-:Y:S01]  /*1510*/  @UP0 ULDC.64 UR18, c[0x0][0x250] ;  /* 0x0000940000120ab9 */ /* 0x000fe20000000a00 */
[----:B------:R-:W-:-:S03]  /*1520*/  @UP1 UIADD3 UR35, UR21, UR25, URZ ;  /* 0x0000001915231290 */ /* 0x000fc6000fffe03f */
[----:B------:R-:W-:Y:S01]  /*1530*/  @!P1 IMAD.IADD R5, R5, 0x1, -R8 ;  /* 0x0000000105059824 */ /* 0x000fe200078e0a08 */
[----:B------:R-:W-:Y:S01]  /*1540*/  @!P1 IADD3 R4, R4, 0x1, RZ ;  /* 0x0000000104049810 */ /* 0x000fe20007ffe0ff */
[----:B------:R-:W-:Y:S01]  /*1550*/  @UP1 UIADD3 UR49, UR13, UR20, URZ ;  /* 0x000000140d311290 */ /* 0x000fe2000fffe03f */
[----:B------:R-:W-:Y:S01]  /*1560*/  PLOP3.LUT P1, PT, PT, PT, UP0, 0x80, 0x0 ;  /* 0x000000000000781c */ /* 0x000fe20003f2f008 */
[----:B------:R-:W-:Y:S01]  /*1570*/  @UP3 ULDC UR9, c[0x0][0x2e4] ;  /* 0x0000b90000093ab9 */ /* 0x000fe20000000800 */
[----:B------:R-:W-:Y:S01]  /*1580*/  ISETP.GE.U32.AND P0, PT, R5, R8, PT ;  /* 0x000000080500720c */ /* 0x000fe20003f06070 */
[----:B------:R-:W-:Y:S01]  /*1590*/  @UP0 UIMAD.WIDE.U32 UR20, UR24, UR14, URZ ;  /* 0x0000000e181402a5 */ /* 0x000fe2000f8e003f */
[----:B------:R-:W-:Y:S01]  /*15a0*/  LOP3.LUT R5, R10, UR56, RZ, 0x3c, !PT ;  /* 0x000000380a057c12 */ /* 0x000fe2000f8e3cff */
[----:B------:R-:W-:Y:S02]  /*15b0*/  @UP0 UIMAD.WIDE.U32 UR12, UR31, UR18, URZ ;  /* 0x000000121f0c02a5 */ /* 0x000fe4000f8e003f */
[----:B------:R-:W-:Y:S01]  /*15c0*/  @UP3 UIMAD UR25, UR56, UR9, UR10 ;  /* 0x00000009381932a4 */ /* 0x000fe2000f8e020a */
[----:B------:R-:W-:Y:S01]  /*15d0*/  ISETP.GE.AND P2, PT, R5, RZ, PT ;  /* 0x000000ff0500720c */ /* 0x000fe20003f46270 */
[----:B------:R-:W-:-:S02]  /*15e0*/  @!UP3 UIMAD UR9, UR48, UR60, UR56 ;  /* 0x0000003c3009b2a4 */ /* 0x000fc4000f8e0238 */
[----:B------:R-:W-:Y:S02]  /*15f0*/  UIMAD UR50, UR56, UR61, URZ ;  /* 0x0000003d383272a4 */ /* 0x000fe4000f8e023f */
[----:B------:R-:W-:Y:S02]  /*1600*/  @UP0 UIMAD UR24, UR24, UR15, URZ ;  /* 0x0000000f181802a4 */ /* 0x000fe4000f8e023f */
[----:B------:R-:W-:Y:S01]  /*1610*/  @P0 VIADD R4, R4, 0x1 ;  /* 0x0000000104040836 */ /* 0x000fe20000000000 */
[----:B------:R-:W-:Y:S01]  /*1620*/  @UP0 UIMAD UR31, UR31, UR19, URZ ;  /* 0x000000131f1f02a4 */ /* 0x000fe2000f8e023f */
[----:B------:R-:W-:Y:S01]  /*1630*/  PLOP3.LUT P0, PT, PT, PT, UP3, 0x80, 0x0 ;  /* 0x000000000000781c */ /* 0x000fe20003f0f038 */
[----:B------:R-:W-:Y:S01]  /*1640*/  USEL UR53, UR28, URZ, UP4 ;  /* 0x0000003f1c357287 */ /* 0x000fe2000a000000 */
[----:B------:R-:W-:Y:S01]  /*1650*/  IMAD.MOV.U32 R18, RZ, RZ, R4 ;  /* 0x000000ffff127224 */ /* 0x000fe200078e0004 */
[----:B------:R-:W-:Y:S02]  /*1660*/  USEL UR52, UR51, URZ, UP4 ;  /* 0x0000003f33347287 */ /* 0x000fe4000a000000 */
[----:B------:R-:W-:-:S02]  /*1670*/  @!UP3 UIMAD UR25, UR9, UR30, URZ ;  /* 0x0000001e0919b2a4 */ /* 0x000fc4000f8e023f */
[----:B------:R-:W-:Y:S01]  /*1680*/  @!UP1 UIADD3 UR38, UR41, UR37, URZ ;  /* 0x0000002529269290 */ /* 0x000fe2000fffe03f */
[----:B------:R-:W-:Y:S01]  /*1690*/  @!P2 IADD3 R18, -R18, RZ, RZ ;  /* 0x000000ff1212a210 */ /* 0x000fe20007ffe1ff */
[----:B------:R-:W-:Y:S01]  /*16a0*/  USHF.R.S32.HI UR54, URZ, 0x1f, UR50 ;  /* 0x0000001f3f367899 */ /* 0x000fe20008011432 */
[----:B------:R-:W-:Y:S01]  /*16b0*/  @!P3 LOP3.LUT R18, RZ, R10, RZ, 0x33, !PT ;  /* 0x0000000aff12b212 */ /* 0x000fe200078e33ff */
[----:B------:R-:W-:Y:S02]  /*16c0*/  @UP0 UIADD3 UR31, UR13, UR31, URZ ;  /* 0x0000001f0d1f0290 */ /* 0x000fe4000fffe03f */
[----:B------:R-:W-:Y:S02]  /*16d0*/  UIADD3 UR51, UR43, UR11, URZ ;  /* 0x0000000b2b337290 */ /* 0x000fe4000fffe03f */
        /* <DEDUP_REMOVED lines=16> */
.L_x_403:
        /* <DEDUP_REMOVED lines=13> */
.L_x_404:
        /* <DEDUP_REMOVED lines=11> */
.L_x_405:
[----:B------:R-:W-:-:S04]  /*1960*/  UIMAD UR8, UR48, UR60, UR56 ;  /* 0x0000003c300872a4 */ /* 0x000fc8000f8e0238 */
[----:B------:R-:W-:-:S12]  /*1970*/  UIMAD UR8, UR8, UR58, URZ ;  /* 0x0000003a080872a4 */ /* 0x000fd8000f8e023f */
.L_x_406:
[----:B------:R-:W1:Y:S01]  /*1980*/  LDC.64 R4, c[0x0][0x420] ;  /* 0x00010800ff047b82 */ /* 0x000e620000000a00 */
[----:B------:R-:W-:Y:S01]  /*1990*/  UIADD3 UR8, UR22, UR8, URZ ;  /* 0x0000000816087290 */ /* 0x000fe2000fffe03f */
[----:B------:R-:W-:Y:S01]  /*19a0*/  LEA.HI R9, R9, R11, RZ, 0x5 ;  /* 0x0000000b09097211 */ /* 0x000fe200078f28ff */
[----:B------:R-:W-:Y:S01]  /*19b0*/  UIMAD UR9, UR61, UR60, URZ ;  /* 0x0000003c3d0972a4 */ /* 0x000fe2000f8e023f */
[----:B------:R-:W-:Y:S01]  /*19c0*/  SHF.R.S32.HI R233, RZ, 0x1f, R232 ;  /* 0x0000001fffe97819 */ /* 0x000fe200000114e8 */
[----:B------:R-:W-:Y:S01]  /*19d0*/  ULDC.64 UR10, c[0x0][0x478] ;  /* 0x00011e00000a7ab9 */ /* 0x000fe20000000a00 */
[----:B------:R-:W-:Y:S01]  /*19e0*/  LOP3.LUT R10, R9, 0xffffffe0, RZ, 0xc0, !PT ;  /* 0xffffffe0090a7812 */ /* 0x000fe200078ec0ff */
[----:B------:R-:W-:Y:S01]  /*19f0*/  UIMAD.WIDE UR10, UR8, 0x4, UR10 ;  /* 0x00000004080a78a5 */ /* 0x000fe2000f8e020a */
[----:B------:R-:W-:Y:S01]  /*1a00*/  IADD3 R6, P0, R232, UR17, RZ ;  /* 0x00000011e8067c10 */ /* 0x000fe2000ff1e0ff */
[----:B------:R-:W-:Y:S01]  /*1a10*/  USHF.L.U32 UR8, UR9, 0x6, URZ ;  /* 0x0000000609087899 */ /* 0x000fe2000800063f */
[----:B------:R-:W-:Y:S01]  /*1a20*/  SHF.R.S32.HI R9, RZ, 0x5, R9 ;  /* 0x00000005ff097819 */ /* 0x000fe20000011409 */
[----:B------:R-:W-:Y:S01]  /*1a30*/  IMAD.IADD R10, R11, 0x1, -R10 ;  /* 0x000000010b0a7824 */ /* 0x000fe200078e0a0a */
[----:B------:R-:W-:Y:S01]  /*1a40*/  IADD3.X R7, R233, UR38, RZ, P0, !PT ;  /* 0x00000026e9077c10 */ /* 0x000fe200087fe4ff */
[----:B------:R-:W-:Y:S01]  /*1a50*/  UIADD3 UR20, UP1, UP0, UR42, UR8, UR50 ;  /* 0x000000082a147290 */ /* 0x000fe2000f83e032 */
[----:B------:R-:W-:Y:S01]  /*1a60*/  IADD3 R15, P0, R14, UR22, RZ ;  /* 0x000000160e0f7c10 */ /* 0x000fe2000ff1e0ff */
[----:B------:R-:W-:Y:S01]  /*1a70*/  USHF.R.S32.HI UR8, URZ, 0x1f, UR8 ;  /* 0x0000001f3f087899 */ /* 0x000fe20008011408 */
[----:B------:R-:W-:Y:S01]  /*1a80*/  IMAD R9, R9, UR9, R10 ;  /* 0x0000000909097c24 */ /* 0x000fe2000f8e020a */
[----:B------:R-:W-:Y:S01]  /*1a90*/  UISETP.GE.AND UP2, UPT, UR39, 0x1, UPT ;  /* 0x000000012700788c */ /* 0x000fe2000bf46270 */
[----:B------:R-:W-:Y:S01]  /*1aa0*/  IADD3.X R12, R25, UR23, RZ, P0, !PT ;  /* 0x00000017190c7c10 */ /* 0x000fe200087fe4ff */
[----:B------:R-:W-:Y:S01]  /*1ab0*/  UIADD3.X UR8, UR51, UR8, UR54, UP1, UP0 ;  /* 0x0000000833087290 */ /* 0x000fe20008fe0436 */
[----:B------:R-:W-:Y:S01]  /*1ac0*/  IMAD.WIDE.U32 R10, R15, UR26, R232 ;  /* 0x0000001a0f0a7c25 */ /* 0x000fe2000f8e00e8 */
[----:B------:R-:W-:Y:S01]  /*1ad0*/  UIADD3 UR9, UP1, UP0, UR53, UR20, UR55 ;  /* 0x0000001435097290 */ /* 0x000fe2000f83e037 */
[----:B------:R-:W-:Y:S01]  /*1ae0*/  BSSY B1, `(.L_x_402) ;  /* 0x0000872000017945 */ /* 0x000fe20003800000 */
[----:B------:R-:W-:Y:S01]  /*1af0*/  USHF.R.S32.HI UR24, URZ, 0x1f, UR56 ;  /* 0x0000001f3f187899 */ /* 0x000fe20008011438 */
[C---:B-1----:R-:W-:Y:S01]  /*1b00*/  IMAD R8, R4.reuse, UR23, RZ ;  /* 0x0000001704087c24 */ /* 0x042fe2000f8e02ff */
[----:B------:R-:W-:Y:S01]  /*1b10*/  PLOP3.LUT P0, PT, PT, PT, UP2, 0x80, 0x0 ;  /* 0x000000000000781c */ /* 0x000fe20003f0f028 */
[----:B------:R-:W-:Y:S01]  /*1b20*/  IMAD.WIDE.U32 R6, R4, UR22, R6 ;  /* 0x0000001604067c25 */ /* 0x000fe2000f8e0006 */
[----:B------:R-:W-:Y:S01]  /*1b30*/  UIADD3.X UR8, UR52, UR8, UR49, UP1, UP0 ;  /* 0x0000000834087290 */ /* 0x000fe20008fe0431 */
[----:B------:R-:W-:Y:S01]  /*1b40*/  IADD3 R10, P2, R10, UR44, RZ ;  /* 0x0000002c0a0a7c10 */ /* 0x000fe2000ff5e0ff */
[----:B------:R-:W-:Y:S01]  /*1b50*/  ULDC.64 UR36, c[0x0][0x258] ;  /* 0x0000960000247ab9 */ /* 0x000fe20000000a00 */
[----:B------:R-:W-:Y:S01]  /*1b60*/  IMAD R8, R5, UR22, R8 ;  /* 0x0000001605087c24 */ /* 0x000fe2000f8e0208 */
[----:B------:R-:W-:Y:S01]  /*1b70*/  UIADD3 UR21, UR22, UR25, URZ ;  /* 0x0000001916157290 */ /* 0x000fe2000fffe03f */
[----:B------:R-:W-:Y:S01]  /*1b80*/  IMAD R13, R12, UR26, RZ ;  /* 0x0000001a0c0d7c24 */ /* 0x000fe2000f8e02ff */
[----:B------:R-:W-:Y:S01]  /*1b90*/  ULDC.64 UR12, c[0x0][0x428] ;  /* 0x00010a00000c7ab9 */ /* 0x000fe20000000a00 */
[----:B------:R-:W-:Y:S01]  /*1ba0*/  IMAD.IADD R7, R7, 0x1, R8 ;  /* 0x0000000107077824 */ /* 0x000fe200078e0208 */
[----:B------:R-:W-:Y:S01]  /*1bb0*/  IADD3 R8, P1, R9, UR9, RZ ;  /* 0x0000000909087c10 */ /* 0x000fe2000ff3e0ff */
[----:B------:R-:W-:Y:S01]  /*1bc0*/  UIMAD UR25, UR24, UR36, URZ ;  /* 0x00000024181972a4 */ /* 0x000fe2000f8e023f */
[----:B------:R-:W-:Y:S01]  /*1bd0*/  IMAD R19, R15, UR27, R13 ;  /* 0x0000001b0f137c24 */ /* 0x000fe2000f8e020d */
[----:B------:R-:W-:Y:S01]  /*1be0*/  UIMAD UR24, UR24, UR12, URZ ;  /* 0x0000000c181872a4 */ /* 0x000fe2000f8e023f */
[----:B------:R-:W-:Y:S01]  /*1bf0*/  IMAD.U32 R17, RZ, RZ, UR12 ;  /* 0x0000000cff117e24 */ /* 0x000fe2000f8e00ff */
[----:B------:R-:W-:Y:S01]  /*1c00*/  ULDC.64 UR40, c[0x0][0x400] ;  /* 0x0001000000287ab9 */ /* 0x000fe20000000a00 */
[----:B------:R-:W-:Y:S01]  /*1c10*/  LEA.HI.X.SX32 R13, R9, UR8, 0x1, P1 ;  /* 0x00000008090d7c11 */ /* 0x000fe200088f0eff */
[----:B------:R-:W-:Y:S01]  /*1c20*/  UIMAD UR24, UR56, UR13, UR24 ;  /* 0x0000000d381872a4 */ /* 0x000fe2000f8e0218 */
[C---:B------:R-:W-:Y:S01]  /*1c30*/  LEA R228, P1, R8.reuse, UR40, 0x2 ;  /* 0x0000002808e47c11 */ /* 0x040fe2000f8210ff */
[----:B------:R-:W-:Y:S01]  /*1c40*/  ULDC.64 UR46, c[0x0][0x2b0] ;  /* 0x0000ac00002e7ab9 */ /* 0x000fe20000000a00 */
[----:B------:R-:W-:Y:S01]  /*1c50*/  IMAD.WIDE.U32 R6, R17, UR56, R6 ;  /* 0x0000003811067c25 */ /* 0x000fe2000f8e0006 */
[----:B------:R-:W-:Y:S01]  /*1c60*/  ULEA.HI.SX32 UR43, UR45, 0xffffffff, 0x1a ;  /* 0xffffffff2d2b7891 */ /* 0x000fe2000f8fd23f */
[----:B------:R-:W-:Y:S01]  /*1c70*/  LEA.HI.X R229, R8, UR41, R13, 0x2, P1 ;  /* 0x0000002908e57c11 */ /* 0x000fe200088f140d */
[----:B------:R-:W-:Y:S01]  /*1c80*/  UIMAD.WIDE UR20, UR21, 0x4, UR46 ;  /* 0x00000004151478a5 */ /* 0x000fe2000f8e022e */
[----:B------:R-:W-:Y:S01]  /*1c90*/  VIADD R9, R7, UR24 ;  /* 0x0000001807097c36 */ /* 0x000fe20008000000 */
[----:B------:R-:W-:Y:S01]  /*1ca0*/  UIMAD UR25, UR56, UR37, UR25 ;  /* 0x00000025381972a4 */ /* 0x000fe2000f8e0219 */
[----:B------:R-:W-:Y:S01]  /*1cb0*/  IADD3.X R11, R11, UR35, R19, P2, !PT ;  /* 0x000000230b0b7c10 */ /* 0x000fe200097fe413 */
[----:B------:R-:W-:Y:S01]  /*1cc0*/  IMAD.MOV.U32 R8, RZ, RZ, R6 ;  /* 0x000000ffff087224 */ /* 0x000fe200078e0006 */
[----:B------:R-:W-:Y:S09]  /*1cd0*/  @!P0 BRA `(.L_x_407) ;  /* 0x0000007800a48947 */ /* 0x000ff20003800000 */
[----:B------:R-:W-:Y:S01]  /*1ce0*/  PLOP3.LUT P0, PT, PT, PT, UP4, 0x80, 0x0 ;  /* 0x000000000000781c */ /* 0x000fe20003f0f048 */
[----:B------:R-:W-:Y:S01]  /*1cf0*/  UMOV UR8, UR43 ;  /* 0x0000002b00087c82 */ /* 0x000fe20008000000 */
[-C--:B------:R-:W-:Y:S01]  /*1d00*/  IMAD R6, R25, R4.reuse, RZ ;  /* 0x0000000419067224 */ /* 0x080fe200078e02ff */
[----:B------:R-:W-:Y:S01]  /*1d10*/  UIMAD UR13, UR8, -0x40, UR39 ;  /* 0xffffffc0080d78a4 */ /* 0x000fe2000f8e0227 */
[----:B------:R-:W-:Y:S01]  /*1d20*/  IMAD.U32 R22, RZ, RZ, UR36 ;  /* 0x00000024ff167e24 */ /* 0x000fe2000f8e00ff */
[----:B------:R-:W-:Y:S01]  /*1d30*/  UMOV UR12, UR10 ;  /* 0x0000000a000c7c82 */ /* 0x000fe20008000000 */
[C---:B------:R-:W-:Y:S01]  /*1d40*/  IMAD.WIDE.U32 R8, R14.reuse, R4, R8 ;  /* 0x000000040e087225 */ /* 0x040fe200078e0008 */
[----:B------:R-:W-:Y:S01]  /*1d50*/  UMOV UR10, UR20 ;  /* 0x00000014000a7c82 */ /* 0x000fe20008000000 */
[----:B------:R-:W-:Y:S01]  /*1d60*/  UMOV UR9, UR21 ;  /* 0x0000001500097c82 */ /* 0x000fe20008000000 */
[C---:B------:R-:W-:Y:S01]  /*1d70*/  ISETP.GE.AND P6, PT, R14.reuse, UR13, PT ;  /* 0x0000000d0e007c0c */ /* 0x040fe2000bfc6270 */
[C---:B------:R-:W-:Y:S01]  /*1d80*/  IMAD R6, R14.reuse, R5, R6 ;  /* 0x000000050e067224 */ /* 0x040fe200078e0206 */
[----:B------:R-:W-:Y:S01]  /*1d90*/  ULDC.64 UR20, c[0x0][0x3e0] ;  /* 0x0000f80000147ab9 */ /* 0x000fe20000000a00 */
[----:B------:R-:W-:Y:S01]  /*1da0*/  VIADD R26, R14, 0x20 ;  /* 0x000000200e1a7836 */ /* 0x000fe20000000000 */
[----:B------:R-:W-:Y:S01]  /*1db0*/  @P0 BAR.SYNC.DEFER_BLOCKING 0x0 ;  /* 0x0000000000000b1d */ /* 0x000fe20000010000 */
[----:B------:R-:W-:Y:S01]  /*1dc0*/  IMAD.WIDE.U32 R10, R22, UR56, R10 ;  /* 0x00000038160a7c25 */ /* 0x000fe2000f8e000a */
[----:B------:R-:W-:-:S02]  /*1dd0*/  LEA R236, P0, R8, UR20, 0x1 ;  /* 0x0000001408ec7c11 */ /* 0x000fc4000f8008ff */
[----:B------:R-:W-:Y:S01]  /*1de0*/  IADD3 R16, R9, R6, RZ ;  /* 0x0000000609107210 */ /* 0x000fe20007ffe0ff */
[C---:B------:R-:W-:Y:S01]  /*1df0*/  VIADD R247, R232.reuse, 0x80 ;  /* 0x00000080e8f77836 */ /* 0x040fe20000000000 */
[----:B------:R-:W-:Y:S01]  /*1e00*/  ULDC.64 UR22, c[0x0][0x210] ;  /* 0x0000840000167ab9 */ /* 0x000fe20000000a00 */
[----:B------:R-:W-:Y:S01]  /*1e10*/  BSSY B0, `(.L_x_408) ;  /* 0x0000034000007945 */ /* 0x000fe20003800000 */
[C---:B------:R-:W-:Y:S01]  /*1e20*/  IADD3 R248, R232.reuse, 0x40, RZ ;  /* 0x00000040e8f87810 */ /* 0x040fe20007ffe0ff */
[----:B------:R-:W-:Y:S01]  /*1e30*/  VIADD R20, R11, UR25 ;  /* 0x000000190b147c36 */ /* 0x000fe20008000000 */
[----:B------:R-:W-:Y:S02]  /*1e40*/  IADD3 R246, R232, 0xc0, RZ ;  /* 0x000000c0e8f67810 */ /* 0x000fe40007ffe0ff */
[----:B------:R-:W-:Y:S02]  /*1e50*/  ISETP.GE.AND P5, PT, R26, UR13, PT ;  /* 0x0000000d1a007c0c */ /* 0x000fe4000bfa6270 */
[----:B------:R-:W-:-:S02]  /*1e60*/  LEA R235, P1, R10, UR22, 0x1 ;  /* 0x000000160aeb7c11 */ /* 0x000fc4000f8208ff */
[----:B------:R-:W-:Y:S01]  /*1e70*/  LEA.HI.X R237, R8, UR21, R16, 0x1, P0 ;  /* 0x0000001508ed7c11 */ /* 0x000fe200080f0c10 */
[----:B------:R1:W-:Y:S04]  /*1e80*/  @P6 STS.128 [R230+0x8000], RZ ;  /* 0x008000ffe6006388 */ /* 0x0003e80000000c00 */
[----:B------:R1:W-:Y:S04]  /*1e90*/  @P6 STS.128 [R230+0xa000], RZ ;  /* 0x00a000ffe6006388 */ /* 0x0003e80000000c00 */
[----:B------:R1:W-:Y:S04]  /*1ea0*/  @P6 STS.128 [R230+0xc000], RZ ;  /* 0x00c000ffe6006388 */ /* 0x0003e80000000c00 */
[----:B------:R1:W-:Y:S01]  /*1eb0*/  @P6 STS.128 [R230+0xe000], RZ ;  /* 0x00e000ffe6006388 */ /* 0x0003e20000000c00 */
[----:B------:R-:W-:Y:S05]  /*1ec0*/  @P6 BRA `(.L_x_409) ;  /* 0x0000000000a06947 */ /* 0x000fea0003800000 */
[----:B------:R-:W2:Y:S01]  /*1ed0*/  LDC.64 R28, c[0x0][0x3e0] ;  /* 0x0000f800ff1c7b82 */ /* 0x000ea20000000a00 */
[----:B------:R-:W-:Y:S01]  /*1ee0*/  IMAD R12, R12, R4, RZ ;  /* 0x000000040c0c7224 */ /* 0x000fe200078e02ff */
[----:B------:R-:W-:Y:S01]  /*1ef0*/  UMOV UR36, UR17 ;  /* 0x0000001100247c82 */ /* 0x000fe20008000000 */
[----:B------:R-:W-:Y:S02]  /*1f00*/  UMOV UR37, UR38 ;  /* 0x0000002600257c82 */ /* 0x000fe40008000000 */
[-C--:B------:R-:W-:Y:S02]  /*1f10*/  IMAD R12, R5, R15.reuse, R12 ;  /* 0x0000000f050c7224 */ /* 0x080fe400078e020c */
[----:B------:R-:W-:Y:S01]  /*1f20*/  IMAD.WIDE.U32 R6, R4, R15, UR36 ;  /* 0x0000002404067e25 */ /* 0x000fe2000f8e000f */
[----:B------:R-:W-:Y:S02]  /*1f30*/  ULDC UR36, c[0x0][0x2d0] ;  /* 0x0000b40000247ab9 */ /* 0x000fe40000000800 */
[----:B------:R-:W-:Y:S01]  /*1f40*/  ISETP.GE.AND P4, PT, R232, UR36, PT ;  /* 0x00000024e8007c0c */ /* 0x000fe2000bf86270 */
[----:B------:R-:W-:Y:S01]  /*1f50*/  IMAD.IADD R7, R7, 0x1, R12 ;  /* 0x0000000107077824 */ /* 0x000fe200078e020c */
[----:B------:R-:W-:-:S02]  /*1f60*/  ISETP.GE.AND P3, PT, R248, UR36, PT ;  /* 0x00000024f8007c0c */ /* 0x000fc4000bf66270 */
[----:B------:R-:W-:Y:S01]  /*1f70*/  ISETP.GE.AND P2, PT, R247, UR36, PT ;  /* 0x00000024f7007c0c */ /* 0x000fe2000bf46270 */
[----:B------:R-:W-:-:S04]  /*1f80*/  IMAD.WIDE.U32 R12, R17, UR56, R6 ;  /* 0x00000038110c7c25 */ /* 0x000fc8000f8e0006 */
[----:B------:R-:W-:-:S04]  /*1f90*/  VIADD R13, R13, UR24 ;  /* 0x000000180d0d7c36 */ /* 0x000fc80008000000 */
[----:B------:R3:W-:Y:S01]  /*1fa0*/  @P4 STS.128 [R230+0x8000], RZ ;  /* 0x008000ffe6004388 */ /* 0x0007e20000000c00 */
[----:B--2---:R-:W-:-:S03]  /*1fb0*/  IMAD.WIDE R6, R232, 0x2, R28 ;  /* 0x00000002e8067825 */ /* 0x004fc600078e021c */
[----:B------:R-:W-:-:S04]  /*1fc0*/  LEA R6, P0, R12, R6, 0x1 ;  /* 0x000000060c067211 */ /* 0x000fc800078008ff */
[----:B------:R-:W-:Y:S02]  /*1fd0*/  LEA.HI.X R7, R12, R7, R13, 0x1, P0 ;  /* 0x000000070c077211 */ /* 0x000fe400000f0c0d */
[----:B------:R-:W-:Y:S02]  /*1fe0*/  ISETP.GE.AND P0, PT, R246, UR36, PT ;  /* 0x00000024f6007c0c */ /* 0x000fe4000bf06270 */
        /* <DEDUP_REMOVED lines=22> */
.L_x_409:
[----:B------:R-:W-:Y:S05]  /*2150*/  BSYNC B0 ;  /* 0x0000000000007941 */ /* 0x000fea0003800000 */
.L_x_408:
[----:B------:R4:W-:Y:S01]  /*2160*/  @P5 STS.128 [R230+0x9000], RZ ;  /* 0x009000ffe6005388 */ /* 0x0009e20000000c00 */
[----:B------:R-:W-:Y:S01]  /*2170*/  USHF.R.S32.HI UR24, URZ, 0x1f, UR34 ;  /* 0x0000001f3f187899 */ /* 0x000fe20008011422 */
[----:B------:R-:W-:Y:S01]  /*2180*/  BSSY B0, `(.L_x_410) ;  /* 0x000002d000007945 */ /* 0x000fe20003800000 */
[----:B------:R-:W-:Y:S01]  /*2190*/  MOV R17, UR14 ;  /* 0x0000000e00117c02 */ /* 0x000fe20008000f00 */
[----:B------:R4:W-:Y:S01]  /*21a0*/  @P5 STS.128 [R230+0xb000], RZ ;  /* 0x00b000ffe6005388 */ /* 0x0009e20000000c00 */
[----:B------:R-:W-:-:S03]  /*21b0*/  LEA.HI.X R234, R10, UR23, R20, 0x1, P1 ;  /* 0x000000170aea7c11 */ /* 0x000fc600088f0c14 */
[----:B------:R4:W-:Y:S04]  /*21c0*/  @P5 STS.128 [R230+0xd000], RZ ;  /* 0x00d000ffe6005388 */ /* 0x0009e80000000c00 */
[----:B------:R4:W-:Y:S01]  /*21d0*/  @P5 STS.128 [R230+0xf000], RZ ;  /* 0x00f000ffe6005388 */ /* 0x0009e20000000c00 */
[----:B------:R-:W-:Y:S05]  /*21e0*/  @P5 BRA `(.L_x_411) ;  /* 0x0000000000985947 */ /* 0x000fea0003800000 */
[----:B------:R-:W-:Y:S01]  /*21f0*/  ULDC UR17, c[0x0][0x2d0] ;  /* 0x0000b40000117ab9 */ /* 0x000fe20000000800 */
[----:B--23--:R-:W-:Y:S01]  /*2200*/  IMAD.WIDE.U32 R6, R4, 0x20, RZ ;  /* 0x0000002004067825 */ /* 0x00cfe200078e00ff */
[----:B------:R-:W-:Y:S02]  /*2210*/  ISETP.GE.AND P3, PT, R248, UR17, PT ;  /* 0x00000011f8007c0c */ /* 0x000fe4000bf66270 */
[----:B------:R-:W-:Y:S02]  /*2220*/  ISETP.GE.AND P4, PT, R232, UR17, PT ;  /* 0x00000011e8007c0c */ /* 0x000fe4000bf86270 */
[----:B------:R-:W-:Y:S01]  /*2230*/  IADD3 R6, P0, R8, R6, RZ ;  /* 0x0000000608067210 */ /* 0x000fe20007f1e0ff */
[----:B------:R-:W-:Y:S01]  /*2240*/  IMAD.SHL.U32 R8, R5, 0x20, RZ ;  /* 0x0000002005087824 */ /* 0x000fe200078e00ff */
[----:B------:R-:W-:-:S04]  /*2250*/  ISETP.GE.AND P2, PT, R247, UR17, PT ;  /* 0x00000011f7007c0c */ /* 0x000fc8000bf46270 */
[----:B------:R-:W-:-:S03]  /*2260*/  IADD3.X R7, R16, R7, R8, P0, !PT ;  /* 0x0000000710077210 */ /* 0x000fc600007fe408 */
[----:B------:R-:W-:Y:S02]  /*2270*/  @!P3 LEA R8, P0, R6, UR20, 0x1 ;  /* 0x000000140608bc11 */ /* 0x000fe4000f8008ff */
[----:B------:R-:W-:Y:S01]  /*2280*/  @!P4 LEA R12, P1, R4, R236, 0x6 ;  /* 0x000000ec040cc211 */ /* 0x000fe200078230ff */
[----:B------:R2:W-:Y:S01]  /*2290*/  @P4 STS.128 [R230+0x9000], RZ ;  /* 0x009000ffe6004388 */ /* 0x0005e20000000c00 */
[----:B------:R-:W-:Y:S02]  /*22a0*/  @!P3 LEA.HI.X R9, R6, UR21, R7, 0x1, P0 ;  /* 0x000000150609bc11 */ /* 0x000fe400080f0c07 */
[----:B------:R-:W-:Y:S02]  /*22b0*/  ISETP.GE.AND P0, PT, R246, UR17, PT ;  /* 0x00000011f6007c0c */ /* 0x000fe4000bf06270 */
[----:B------:R-:W-:Y:S02]  /*22c0*/  @!P4 LEA.HI.X R13, R4, R237, R5, 0x6, P1 ;  /* 0x000000ed040dc211 */ /* 0x000fe400008f3405 */
[----:B------:R-:W-:-:S03]  /*22d0*/  @!P2 LEA R4, P1, R6, UR20, 0x1 ;  /* 0x000000140604ac11 */ /* 0x000fc6000f8208ff */
        /* <DEDUP_REMOVED lines=23> */
.L_x_411:
[----:B------:R-:W-:Y:S05]  /*2450*/  BSYNC B0 ;  /* 0x0000000000007941 */ /* 0x000fea0003800000 */
.L_x_410:
[----:B------:R1:W-:Y:S01]  /*2460*/  @P6 STS.128 [R230], RZ ;  /* 0x000000ffe6006388 */ /* 0x0003e20000000c00 */
[----:B------:R-:W-:Y:S03]  /*2470*/  BSSY B0, `(.L_x_412) ;  /* 0x000002b000007945 */ /* 0x000fe60003800000 */
[----:B------:R1:W-:Y:S04]  /*2480*/  @P6 STS.128 [R230+0x2000], RZ ;  /* 0x002000ffe6006388 */ /* 0x0003e80000000c00 */
[----:B------:R1:W-:Y:S04]  /*2490*/  @P6 STS.128 [R230+0x4000], RZ ;  /* 0x004000ffe6006388 */ /* 0x0003e80000000c00 */
[----:B------:R1:W-:Y:S01]  /*24a0*/  @P6 STS.128 [R230+0x6000], RZ ;  /* 0x006000ffe6006388 */ /* 0x0003e20000000c00 */
[----:B------:R-:W-:Y:S05]  /*24b0*/  @P6 BRA `(.L_x_413) ;  /* 0x0000000000986947 */ /* 0x000fea0003800000 */
[----:B--2---:R-:W2:Y:S01]  /*24c0*/  LDC.64 R8, c[0x0][0x210] ;  /* 0x00008400ff087b82 */ /* 0x004ea20000000a00 */
[----:B------:R-:W-:Y:S01]  /*24d0*/  IMAD.U32 R4, RZ, RZ, UR44 ;  /* 0x0000002cff047e24 */ /* 0x000fe2000f8e00ff */
[----:B------:R-:W-:Y:S01]  /*24e0*/  ULDC UR17, c[0x0][0x2d0] ;  /* 0x0000b40000117ab9 */ /* 0x000fe20000000800 */
[----:B------:R-:W-:Y:S01]  /*24f0*/  IMAD.U32 R5, RZ, RZ, UR35 ;  /* 0x00000023ff057e24 */ /* 0x000fe2000f8e00ff */
[----:B------:R-:W-:Y:S02]  /*2500*/  ISETP.GE.AND P3, PT, R232, UR17, PT ;  /* 0x00000011e8007c0c */ /* 0x000fe4000bf66270 */
[----:B------:R-:W-:Y:S01]  /*2510*/  ISETP.GE.AND P2, PT, R248, UR17, PT ;  /* 0x00000011f8007c0c */ /* 0x000fe2000bf46270 */
[----:B------:R-:W-:Y:S01]  /*2520*/  IMAD.WIDE.U32 R4, R15, UR26, R4 ;  /* 0x0000001a0f047c25 */ /* 0x000fe2000f8e0004 */
[----:B------:R-:W-:Y:S02]  /*2530*/  ISETP.GE.AND P1, PT, R247, UR17, PT ;  /* 0x00000011f7007c0c */ /* 0x000fe4000bf26270 */
[----:B------:R-:W-:-:S02]  /*2540*/  ISETP.GE.AND P0, PT, R246, UR17, PT ;  /* 0x00000011f6007c0c */ /* 0x000fc4000bf06270 */
[----:B------:R-:W-:-:S03]  /*2550*/  IADD3 R5, R19, R5, RZ ;  /* 0x0000000513057210 */ /* 0x000fc60007ffe0ff */
[----:B---3--:R-:W-:Y:S02]  /*2560*/  IMAD.WIDE.U32 R6, R22, UR56, R4 ;  /* 0x0000003816067c25 */ /* 0x008fe4000f8e0004 */
[----:B------:R3:W-:Y:S02]  /*2570*/  @P3 STS.128 [R230], RZ ;  /* 0x000000ffe6003388 */ /* 0x0007e40000000c00 */
        /* <DEDUP_REMOVED lines=26> */
.L_x_413:
[----:B------:R-:W-:Y:S05]  /*2720*/  BSYNC B0 ;  /* 0x0000000000007941 */ /* 0x000fea0003800000 */
.L_x_412:
[----:B------:R1:W-:Y:S01]  /*2730*/  @P5 STS.128 [R230+0x1000], RZ ;  /* 0x001000ffe6005388 */ /* 0x0003e20000000c00 */
[----:B------:R-:W-:Y:S03]  /*2740*/  BSSY B0, `(.L_x_414) ;  /* 0x000002e000007945 */ /* 0x000fe60003800000 */
[----:B------:R1:W-:Y:S04]  /*2750*/  @P5 STS.128 [R230+0x3000], RZ ;  /* 0x003000ffe6005388 */ /* 0x0003e80000000c00 */
[----:B------:R1:W-:Y:S04]  /*2760*/  @P5 STS.128 [R230+0x5000], RZ ;  /* 0x005000ffe6005388 */ /* 0x0003e80000000c00 */
[----:B------:R1:W-:Y:S01]  /*2770*/  @P5 STS.128 [R230+0x7000], RZ ;  /* 0x007000ffe6005388 */ /* 0x0003e20000000c00 */
[----:B------:R-:W-:Y:S05]  /*2780*/  @P5 BRA `(.L_x_415) ;  /* 0x0000000000a45947 */ /* 0x000fea0003800000 */
[----:B------:R-:W-:Y:S01]  /*2790*/  ULDC UR25, c[0x0][0x2d0] ;  /* 0x0000b40000197ab9 */ /* 0x000fe20000000800 */
[----:B------:R-:W-:Y:S01]  /*27a0*/  UIMAD.WIDE.U32 UR20, UR26, 0x20, URZ ;  /* 0x000000201a1478a5 */ /* 0x000fe2000f8e003f */
[----:B------:R-:W-:Y:S01]  /*27b0*/  ISETP.GE.AND P4, PT, R232, UR25, PT ;  /* 0x00000019e8007c0c */ /* 0x000fe2000bf86270 */
[----:B------:R-:W-:Y:S01]  /*27c0*/  USHF.L.U32 UR17, UR27, 0x5, URZ ;  /* 0x000000051b117899 */ /* 0x000fe2000800063f */
[----:B------:R-:W-:Y:S01]  /*27d0*/  ISETP.GE.AND P3, PT, R248, UR25, PT ;  /* 0x00000019f8007c0c */ /* 0x000fe2000bf66270 */
[----:B--23--:R-:W-:Y:S01]  /*27e0*/  IMAD.U32 R7, RZ, RZ, UR26 ;  /* 0x0000001aff077e24 */ /* 0x00cfe2000f8e00ff */
[----:B------:R-:W-:Y:S01]  /*27f0*/  ISETP.GE.AND P2, PT, R247, UR25, PT ;  /* 0x00000019f7007c0c */ /* 0x000fe2000bf46270 */
[----:B------:R-:W-:Y:S01]  /*2800*/  IMAD.U32 R6, RZ, RZ, UR27 ;  /* 0x0000001bff067e24 */ /* 0x000fe2000f8e00ff */
[----:B------:R-:W-:Y:S01]  /*2810*/  IADD3 R4, P1, R10, UR20, RZ ;  /* 0x000000140a047c10 */ /* 0x000fe2000ff3e0ff */
[----:B------:R-:W-:-:S05]  /*2820*/  IMAD.U32 R5, RZ, RZ, UR17 ;  /* 0x00000011ff057e24 */ /* 0x000fca000f8e00ff */
[----:B------:R-:W-:Y:S01]  /*2830*/  IADD3.X R5, R20, UR21, R5, P1, !PT ;  /* 0x0000001514057c10 */ /* 0x000fe20008ffe405 */
[----:B------:R2:W-:Y:S01]  /*2840*/  @P4 STS.128 [R230+0x1000], RZ ;  /* 0x001000ffe6004388 */ /* 0x0005e20000000c00 */
[C---:B------:R-:W-:Y:S02]  /*2850*/  @!P4 LEA R10, P0, R7.reuse, R235, 0x6 ;  /* 0x000000eb070ac211 */ /* 0x040fe400078030ff */
[----:B------:R-:W-:Y:S02]  /*2860*/  @!P3 LEA R8, P5, R4, UR22, 0x1 ;  /* 0x000000160408bc11 */ /* 0x000fe4000f8a08ff */
[----:B------:R-:W-:Y:S02]  /*2870*/  @!P4 LEA.HI.X R11, R7, R234, R6, 0x6, P0 ;  /* 0x000000ea070bc211 */ /* 0x000fe400000f3406 */
[----:B------:R-:W-:Y:S02]  /*2880*/  ISETP.GE.AND P0, PT, R246, UR25, PT ;  /* 0x00000019f6007c0c */ /* 0x000fe4000bf06270 */
[C---:B------:R-:W-:Y:S01]  /*2890*/  @!P2 LEA R6, P1, R4.reuse, UR22, 0x1 ;  /* 0x000000160406ac11 */ /* 0x040fe2000f8208ff */
[----:B------:R-:W-:Y:S01]  /*28a0*/  @!PT LDS RZ, [RZ] ;  /* 0x00000000fffff984 */ /* 0x000fe20000000800 */
[----:B------:R-:W-:Y:S01]  /*28b0*/  @!PT LDS RZ, [RZ] ;  /* 0x00000000fffff984 */ /* 0x000fe20000000800 */
[----:B------:R-:W-:Y:S01]  /*28c0*/  @!PT LDS RZ, [RZ] ;  /* 0x00000000fffff984 */ /* 0x000fe20000000800 */
[----:B------:R2:W-:Y:S01]  /*28d0*/  @!P4 LDGSTS.E.BYPASS.LTC128B.128 [R230+0x1000], desc[UR6][R10.64] ;  /* 0x010000000ae6cfae */ /* 0x0005e2000b901d46 */
[----:B------:R-:W-:-:S02]  /*28e0*/  @!P3 LEA.HI.X R9, R4, UR23, R5, 0x1, P5 ;  /* 0x000000170409bc11 */ /* 0x000fc4000a8f0c05 */
[----:B------:R-:W-:Y:S01]  /*28f0*/  @!P2 LEA.HI.X R7, R4, UR23, R5, 0x1, P1 ;  /* 0x000000170407ac11 */ /* 0x000fe200088f0c05 */
        /* <DEDUP_REMOVED lines=18> */
.L_x_415:
[----:B------:R-:W-:Y:S05]  /*2a20*/  BSYNC B0 ;  /* 0x0000000000007941 */ /* 0x000fea0003800000 */
.L_x_414:
[----:B------:R-:W5:Y:S01]  /*2a30*/  LDL R84, [R1] ;  /* 0x0000000001547983 */ /* 0x000f620000100800 */
[----:B------:R-:W-:Y:S01]  /*2a40*/  UIADD3 UR17, -UR34, UR5, URZ ;  /* 0x0000000522117290 */ /* 0x000fe2000fffe13f */
[----:B--23--:R-:W-:Y:S01]  /*2a50*/  IMAD.WIDE.U32 R4, R17, UR34, R232 ;  /* 0x0000002211047c25 */ /* 0x00cfe2000f8e00e8 */
[----:B------:R-:W-:Y:S01]  /*2a60*/  UIMAD UR20, UR24, UR14, URZ ;  /* 0x0000000e181472a4 */ /* 0x000fe2000f8e023f */
[----:B------:R-:W-:Y:S03]  /*2a70*/  BSSY B0, `(.L_x_416) ;  /* 0x0000042000007945 */ /* 0x000fe60003800000 */
[----:B------:R-:W-:Y:S01]  /*2a80*/  ISETP.GE.AND P4, PT, R14, UR17, PT ;  /* 0x000000110e007c0c */ /* 0x000fe2000bf86270 */
[----:B------:R-:W-:Y:S01]  /*2a90*/  UIMAD UR20, UR34, UR15, UR20 ;  /* 0x0000000f221472a4 */ /* 0x000fe2000f8e0214 */
[----:B------:R-:W-:-:S05]  /*2aa0*/  IADD3 R8, P0, R4, UR28, RZ ;  /* 0x0000001c04087c10 */ /* 0x000fca000ff1e0ff */
[----:B------:R-:W-:Y:S01]  /*2ab0*/  IMAD.U32 R4, RZ, RZ, UR20 ;  /* 0x00000014ff047e24 */ /* 0x000fe2000f8e00ff */
[----:B------:R-:W-:-:S04]  /*2ac0*/  ULDC.64 UR20, c[0x0][0x260] ;  /* 0x0000980000147ab9 */ /* 0x000fc80000000a00 */
[----:B------:R-:W-:Y:S01]  /*2ad0*/  IADD3.X R9, R5, UR30, R4, P0, !PT ;  /* 0x0000001e05097c10 */ /* 0x000fe200087fe404 */
[----:B------:R2:W-:Y:S01]  /*2ae0*/  @P4 STS.128 [R230+0x10000], RZ ;  /* 0x010000ffe6004388 */ /* 0x0005e20000000c00 */
[----:B------:R-:W-:-:S03]  /*2af0*/  IMAD R4, R24, UR20, RZ ;  /* 0x0000001418047c24 */ /* 0x000fc6000f8e02ff */
[----:B------:R2:W-:Y:S01]  /*2b00*/  @P4 STS.128 [R230+0x12000], RZ ;  /* 0x012000ffe6004388 */ /* 0x0005e20000000c00 */
[C---:B------:R-:W-:Y:S02]  /*2b10*/  IMAD R15, R18.reuse, UR21, R4 ;  /* 0x00000015120f7c24 */ /* 0x040fe4000f8e0204 */
[----:B------:R-:W-:Y:S01]  /*2b20*/  IMAD.WIDE.U32 R8, R18, UR20, R8 ;  /* 0x0000001412087c25 */ /* 0x000fe2000f8e0008 */
[----:B------:R2:W-:Y:S03]  /*2b30*/  @P4 STS.128 [R230+0x14000], RZ ;  /* 0x014000ffe6004388 */ /* 0x0005e60000000c00 */
[----:B------:R-:W-:Y:S01]  /*2b40*/  IMAD.IADD R16, R9, 0x1, R15 ;  /* 0x0000000109107824 */ /* 0x000fe200078e020f */
[----:B------:R2:W-:Y:S01]  /*2b50*/  @P4 STS.128 [R230+0x16000], RZ ;  /* 0x016000ffe6004388 */ /* 0x0005e20000000c00 */
[C---:B-----5:R-:W-:Y:S02]  /*2b60*/  IADD3 R6, R84.reuse, 0x8, RZ ;  /* 0x0000000854067810 */ /* 0x060fe40007ffe0ff */
[----:B------:R-:W-:-:S02]  /*2b70*/  ISETP.GE.AND P6, PT, R84, UR13, PT ;  /* 0x0000000d54007c0c */ /* 0x000fc4000bfc6270 */
[----:B------:R-:W-:Y:S01]  /*2b80*/  ISETP.GE.AND P5, PT, R6, UR13, PT ;  /* 0x0000000d06007c0c */ /* 0x000fe2000bfa6270 */
[----:B--2---:R-:W-:-:S12]  /*2b90*/  @P4 BRA `(.L_x_417) ;  /* 0x0000000000bc4947 */ /* 0x004fd80003800000 */
[----:B------:R-:W-:Y:S01]  /*2ba0*/  ULDC UR13, c[0x0][0x2d0] ;  /* 0x0000b400000d7ab9 */ /* 0x000fe20000000800 */
[----:B------:R-:W2:Y:S01]  /*2bb0*/  LDC.64 R28, c[0x0][0x218] ;  /* 0x00008600ff1c7b82 */ /* 0x000ea20000000a00 */
[----:B------:R-:W-:Y:S01]  /*2bc0*/  ISETP.GE.AND P0, PT, R232, UR13, PT ;  /* 0x0000000de8007c0c */ /* 0x000fe2000bf06270 */
[----:B------:R-:W-:Y:S01]  /*2bd0*/  IMAD R6, R23, UR14, RZ ;  /* 0x0000000e17067c24 */ /* 0x000fe2000f8e02ff */
[----:B------:R-:W-:Y:S02]  /*2be0*/  MOV R4, UR28 ;  /* 0x0000001c00047c02 */ /* 0x000fe40008000f00 */
[----:B------:R-:W-:Y:S01]  /*2bf0*/  MOV R5, UR30 ;  /* 0x0000001e00057c02 */ /* 0x000fe20008000f00 */
[C---:B------:R-:W-:Y:S01]  /*2c00*/  IMAD R11, R21.reuse, UR15, R6 ;  /* 0x0000000f150b7c24 */ /* 0x040fe2000f8e0206 */
[----:B------:R-:W-:Y:S01]  /*2c10*/  ISETP.GE.AND P2, PT, R248, UR13, PT ;  /* 0x0000000df8007c0c */ /* 0x000fe2000bf46270 */
[----:B------:R-:W-:-:S06]  /*2c20*/  IMAD.WIDE.U32 R4, R21, UR14, R4 ;  /* 0x0000000e15047c25 */ /* 0x000fcc000f8e0004 */
[----:B------:R-:W3:Y:S01]  /*2c30*/  @!P0 LDC.64 R12, c[0x0][0x218] ;  /* 0x00008600ff0c8b82 */ /* 0x000ee20000000a00 */
[----:B------:R-:W-:Y:S01]  /*2c40*/  @!P0 MOV R7, R16 ;  /* 0x0000001000078202 */ /* 0x000fe20000000f00 */
[----:B------:R-:W-:Y:S01]  /*2c50*/  @!P0 IMAD R10, R25, UR14, RZ ;  /* 0x0000000e190a8c24 */ /* 0x000fe2000f8e02ff */
[----:B------:R1:W-:Y:S01]  /*2c60*/  @P0 STS.128 [R230+0x10000], RZ ;  /* 0x010000ffe6000388 */ /* 0x0003e20000000c00 */
[----:B------:R-:W-:Y:S02]  /*2c70*/  @!P0 IMAD.MOV.U32 R6, RZ, RZ, R8 ;  /* 0x000000ffff068224 */ /* 0x000fe400078e0008 */
[C---:B------:R-:W-:Y:S02]  /*2c80*/  @!P0 IMAD R10, R14.reuse, UR15, R10 ;  /* 0x0000000f0e0a8c24 */ /* 0x040fe4000f8e020a */
[----:B------:R-:W-:-:S04]  /*2c90*/  @!P0 IMAD.WIDE.U32 R6, R14, UR14, R6 ;  /* 0x0000000e0e068c25 */ /* 0x000fc8000f8e0006 */
[----:B------:R-:W-:Y:S01]  /*2ca0*/  IMAD.IADD R5, R5, 0x1, R11 ;  /* 0x0000000105057824 */ /* 0x000fe200078e020b */
[----:B------:R-:W-:Y:S02]  /*2cb0*/  @!P0 IADD3 R10, R7, R10, RZ ;  /* 0x0000000a070a8210 */ /* 0x000fe40007ffe0ff */
[----:B---3--:R-:W-:-:S04]  /*2cc0*/  @!P0 LEA R12, P1, R6, R12, 0x1 ;  /* 0x0000000c060c8211 */ /* 0x008fc800078208ff */
[----:B------:R-:W-:Y:S01]  /*2cd0*/  @!P0 LEA.HI.X R13, R6, R13, R10, 0x1, P1 ;  /* 0x0000000d060d8211 */ /* 0x000fe200008f0c0a */
[----:B--2---:R-:W-:Y:S01]  /*2ce0*/  IMAD.WIDE R10, R232, 0x2, R28 ;  /* 0x00000002e80a7825 */ /* 0x004fe200078e021c */
[----:B------:R-:W-:-:S03]  /*2cf0*/  ISETP.GE.AND P1, PT, R247, UR13, PT ;  /* 0x0000000df7007c0c */ /* 0x000fc6000bf26270 */
[----:B------:R-:W-:Y:S01]  /*2d00*/  IMAD.WIDE.U32 R6, R18, UR20, R4 ;  /* 0x0000001412067c25 */ /* 0x000fe2000f8e0004 */
[----:B------:R-:W-:Y:S01]  /*2d10*/  @!PT LDS RZ, [RZ] ;  /* 0x00000000fffff984 */ /* 0x000fe20000000800 */
[----:B------:R-:W-:Y:S01]  /*2d20*/  @!PT LDS RZ, [RZ] ;  /* 0x00000000fffff984 */ /* 0x000fe20000000800 */
[----:B------:R-:W-:Y:S01]  /*2d30*/  @!PT LDS RZ, [RZ] ;  /* 0x00000000fffff984 */ /* 0x000fe20000000800 */
[----:B------:R1:W-:Y:S01]  /*2d40*/  @!P0 LDGSTS.E.BYPASS.LTC128B.128 [R230+0x10000], desc[UR6][R12.64] ;  /* 0x100000000ce68fae */ /* 0x0003e2000b901d46 */
[----:B------:R-:W-:Y:S02]  /*2d50*/  ISETP.GE.AND P0, PT, R246, UR13, PT ;  /* 0x0000000df6007c0c */ /* 0x000fe4000bf06270 */
[----:B------:R-:W-:Y:S01]  /*2d60*/  IMAD.IADD R5, R15, 0x1, R7 ;  /* 0x000000010f057824 */ /* 0x000fe200078e0207 */
[C---:B------:R-:W-:Y:S01]  /*2d70*/  LEA R4, P3, R6.reuse, R10, 0x1 ;  /* 0x0000000a06047211 */ /* 0x040fe200078608ff */
[----:B------:R1:W-:Y:S03]  /*2d80*/  @P2 STS.128 [R230+0x12000], RZ ;  /* 0x012000ffe6002388 */ /* 0x0003e60000000c00 */
[----:B------:R-:W-:-:S05]  /*2d90*/  LEA.HI.X R5, R6, R11, R5, 0x1, P3 ;  /* 0x0000000b06057211 */ /* 0x000fca00018f0c05 */
        /* <DEDUP_REMOVED lines=15> */
.L_x_417:
[----:B------:R-:W-:Y:S05]  /*2e90*/  BSYNC B0 ;  /* 0x0000000000007941 */ /* 0x000fea0003800000 */
.L_x_416:
[----:B------:R-:W-:Y:S01]  /*2ea0*/  ISETP.GE.AND P3, PT, R26, UR17, PT ;  /* 0x000000111a007c0c */ /* 0x000fe2000bf66270 */
[----:B------:R-:W-:Y:S01]  /*2eb0*/  BSSY B0, `(.L_x_418) ;  /* 0x000003a000007945 */ /* 0x000fe20003800000 */
[----:B------:R-:W-:-:S11]  /*2ec0*/  MOV R17, UR18 ;  /* 0x0000001200117c02 */ /* 0x000fd60008000f00 */
[----:B------:R3:W-:Y:S04]  /*2ed0*/  @P3 STS.128 [R230+0x11000], RZ ;  /* 0x011000ffe6003388 */ /* 0x0007e80000000c00 */
[----:B------:R3:W-:Y:S04]  /*2ee0*/  @P3 STS.128 [R230+0x13000], RZ ;  /* 0x013000ffe6003388 */ /* 0x0007e80000000c00 */
[----:B------:R3:W-:Y:S04]  /*2ef0*/  @P3 STS.128 [R230+0x15000], RZ ;  /* 0x015000ffe6003388 */ /* 0x0007e80000000c00 */
[----:B------:R3:W-:Y:S01]  /*2f00*/  @P3 STS.128 [R230+0x17000], RZ ;  /* 0x017000ffe6003388 */ /* 0x0007e20000000c00 */
[----:B------:R-:W-:Y:S05]  /*2f10*/  @P3 BRA `(.L_x_419) ;  /* 0x0000000000cc3947 */ /* 0x000fea0003800000 */
[----:B------:R-:W-:Y:S01]  /*2f20*/  ULDC UR13, c[0x0][0x2d0] ;  /* 0x0000b400000d7ab9 */ /* 0x000fe20000000800 */
[----:B------:R-:W5:Y:S01]  /*2f30*/  LDC.64 R26, c[0x0][0x218] ;  /* 0x00008600ff1a7b82 */ /* 0x000f620000000a00 */
[----:B------:R-:W-:Y:S01]  /*2f40*/  ISETP.GE.AND P0, PT, R232, UR13, PT ;  /* 0x0000000de8007c0c */ /* 0x000fe2000bf06270 */
[----:B-12---:R-:W-:Y:S01]  /*2f50*/  IMAD.U32 R4, RZ, RZ, UR28 ;  /* 0x0000001cff047e24 */ /* 0x006fe2000f8e00ff */
[----:B------:R-:W-:Y:S01]  /*2f60*/  IADD3 R6, P1, R21, 0x20, RZ ;  /* 0x0000002015067810 */ /* 0x000fe20007f3e0ff */
[----:B------:R-:W-:Y:S02]  /*2f70*/  IMAD.U32 R5, RZ, RZ, UR30 ;  /* 0x0000001eff057e24 */ /* 0x000fe4000f8e00ff */
[----:B------:R-:W-:Y:S01]  /*2f80*/  IMAD.MOV.U32 R11, RZ, RZ, R16 ;  /* 0x000000ffff0b7224 */ /* 0x000fe200078e0010 */
[----:B------:R-:W-:Y:S01]  /*2f90*/  IADD3.X R9, RZ, R23, RZ, P1, !PT ;  /* 0x00000017ff097210 */ /* 0x000fe20000ffe4ff */
[----:B------:R-:W-:Y:S01]  /*2fa0*/  IMAD.WIDE.U32 R4, R6, UR14, R4 ;  /* 0x0000000e06047c25 */ /* 0x000fe2000f8e0004 */
[----:B------:R-:W-:-:S03]  /*2fb0*/  IADD3 R7, P1, R14, 0x20, RZ ;  /* 0x000000200e077810 */ /* 0x000fc60007f3e0ff */
[----:B------:R-:W-:Y:S01]  /*2fc0*/  IMAD R9, R9, UR14, RZ ;  /* 0x0000000e09097c24 */ /* 0x000fe2000f8e02ff */
[----:B------:R-:W-:Y:S01]  /*2fd0*/  IADD3.X R10, RZ, R25, RZ, P1, !PT ;  /* 0x00000019ff0a7210 */ /* 0x000fe20000ffe4ff */
[----:B------:R-:W1:Y:S01]  /*2fe0*/  @!P0 LDC.64 R12, c[0x0][0x218] ;  /* 0x00008600ff0c8b82 */ /* 0x000e620000000a00 */
[----:B------:R2:W-:Y:S01]  /*2ff0*/  @P0 STS.128 [R230+0x11000], RZ ;  /* 0x011000ffe6000388 */ /* 0x0005e20000000c00 */
[----:B------:R-:W-:Y:S02]  /*3000*/  IMAD R6, R6, UR15, R9 ;  /* 0x0000000f06067c24 */ /* 0x000fe4000f8e0209 */
[----:B------:R-:W-:Y:S01]  /*3010*/  IMAD R9, R10, UR14, RZ ;  /* 0x0000000e0a097c24 */ /* 0x000fe2000f8e02ff */
[----:B------:R-:W-:Y:S01]  /*3020*/  MOV R10, R8 ;  /* 0x00000008000a7202 */ /* 0x000fe20000000f00 */
[----:B------:R-:W-:Y:S02]  /*3030*/  IMAD.IADD R5, R5, 0x1, R6 ;  /* 0x0000000105057824 */ /* 0x000fe400078e0206 */
[----:B------:R-:W-:-:S02]  /*3040*/  IMAD R9, R7, UR15, R9 ;  /* 0x0000000f07097c24 */ /* 0x000fc4000f8e0209 */
[----:B------:R-:W-:-:S04]  /*3050*/  IMAD.WIDE.U32 R10, R7, UR14, R10 ;  /* 0x0000000e070a7c25 */ /* 0x000fc8000f8e000a */
[----:B------:R-:W-:Y:S01]  /*3060*/  IMAD.WIDE.U32 R6, R18, UR20, R4 ;  /* 0x0000001412067c25 */ /* 0x000fe2000f8e0004 */
[----:B------:R-:W-:-:S03]  /*3070*/  IADD3 R9, R11, R9, RZ ;  /* 0x000000090b097210 */ /* 0x000fc60007ffe0ff */
[----:B-----5:R-:W-:-:S04]  /*3080*/  IMAD.WIDE R4, R232, 0x2, R26 ;  /* 0x00000002e8047825 */ /* 0x020fc800078e021a */
[----:B------:R-:W-:Y:S01]  /*3090*/  IMAD.IADD R7, R15, 0x1, R7 ;  /* 0x000000010f077824 */ /* 0x000fe200078e0207 */
[----:B------:R-:W-:Y:S02]  /*30a0*/  LEA R4, P1, R6, R4, 0x1 ;  /* 0x0000000406047211 */ /* 0x000fe400078208ff */
[----:B-1----:R-:W-:Y:S02]  /*30b0*/  @!P0 LEA R8, P2, R10, R12, 0x1 ;  /* 0x0000000c0a088211 */ /* 0x002fe400078408ff */
[----:B------:R-:W-:Y:S02]  /*30c0*/  LEA.HI.X R5, R6, R5, R7, 0x1, P1 ;  /* 0x0000000506057211 */ /* 0x000fe400008f0c07 */
[----:B------:R-:W-:Y:S02]  /*30d0*/  @!P0 LEA.HI.X R9, R10, R13, R9, 0x1, P2 ;  /* 0x0000000d0a098211 */ /* 0x000fe400010f0c09 */
[----:B------:R-:W-:Y:S02]  /*30e0*/  ISETP.GE.AND P2, PT, R248, UR13, PT ;  /* 0x0000000df8007c0c */ /* 0x000fe4000bf46270 */
[----:B------:R-:W-:Y:S01]  /*30f0*/  ISETP.GE.AND P1, PT, R247, UR13, PT ;  /* 0x0000000df7007c0c */ /* 0x000fe2000bf26270 */
[----:B------:R-:W-:Y:S01]  /*3100*/  @!PT LDS RZ, [RZ] ;  /* 0x00000000fffff984 */ /* 0x000fe20000000800 */
[----:B------:R-:W-:Y:S01]  /*3110*/  @!PT LDS RZ, [RZ] ;  /* 0x00000000fffff984 */ /* 0x000fe20000000800 */
[----:B------:R-:W-:Y:S01]  /*3120*/  @!PT LDS RZ, [RZ] ;  /* 0x00000000fffff984 */ /* 0x000fe20000000800 */
[----:B------:R2:W-:Y:S01]  /*3130*/  @!P0 LDGSTS.E.BYPASS.LTC128B.128 [R230+0x11000], desc[UR6][R8.64] ;  /* 0x1100000008e68fae */ /* 0x0005e2000b901d46 */
[----:B------:R-:W-:-:S09]  /*3140*/  ISETP.GE.AND P0, PT, R246, UR13, PT ;  /* 0x0000000df6007c0c */ /* 0x000fd2000bf06270 */
        /* <DEDUP_REMOVED lines=16> */
.L_x_419:
[----:B------:R-:W-:Y:S05]  /*3250*/  BSYNC B0 ;  /* 0x0000000000007941 */ /* 0x000fea0003800000 */
.L_x_418:
[----:B------:R-:W-:Y:S01]  /*3260*/  UIMAD UR13, UR24, UR18, URZ ;  /* 0x00000012180d72a4 */ /* 0x000fe2000f8e023f */
[----:B------:R3:W-:Y:S01]  /*3270*/  @P4 STS.128 [R230+0x18000], RZ ;  /* 0x018000ffe6004388 */ /* 0x0007e20000000c00 */
[----:B-12---:R-:W-:Y:S01]  /*3280*/  IMAD.WIDE.U32 R4, R17, UR34, R232 ;  /* 0x0000002211047c25 */ /* 0x006fe2000f8e00e8 */
[----:B------:R-:W-:Y:S01]  /*3290*/  ULDC.64 UR14, c[0x0][0x268] ;  /* 0x00009a00000e7ab9 */ /* 0x000fe20000000a00 */
[----:B------:R-:W-:Y:S01]  /*32a0*/  UIMAD UR13, UR34, UR19, UR13 ;  /* 0x00000013220d72a4 */ /* 0x000fe2000f8e020d */
[----:B------:R3:W-:Y:S01]  /*32b0*/  @P4 STS.128 [R230+0x1a000], RZ ;  /* 0x01a000ffe6004388 */ /* 0x0007e20000000c00 */
[----:B------:R-:W-:Y:S01]  /*32c0*/  IMAD.SHL.U32 R16, R84, 0x4, RZ ;  /* 0x0000000454107824 */ /* 0x000fe200078e00ff */
[----:B------:R-:W-:Y:S01]  /*32d0*/  IADD3 R8, P0, R4, UR29, RZ ;  /* 0x0000001d04087c10 */ /* 0x000fe2000ff1e0ff */
[----:B------:R-:W-:Y:S01]  /*32e0*/  BSSY B0, `(.L_x_420) ;  /* 0x000003f000007945 */ /* 0x000fe20003800000 */
[----:B------:R3:W-:Y:S01]  /*32f0*/  @P4 STS.128 [R230+0x1c000], RZ ;  /* 0x01c000ffe6004388 */ /* 0x0007e20000000c00 */
[----:B------:R-:W-:Y:S01]  /*3300*/  MOV R4, UR13 ;  /* 0x0000000d00047c02 */ /* 0x000fe20008000f00 */
[----:B------:R-:W-:Y:S01]  /*3310*/  IMAD.MOV.U32 R242, RZ, RZ, 0x7f800000 ;  /* 0x7f800000fff27424 */ /* 0x000fe200078e00ff */
[----:B------:R-:W-:Y:S01]  /*3320*/  SHF.R.S32.HI R245, RZ, 0x1f, R84 ;  /* 0x0000001ffff57819 */ /* 0x000fe20000011454 */
[----:B------:R3:W-:Y:S01]  /*3330*/  @P4 STS.128 [R230+0x1e000], RZ ;  /* 0x01e000ffe6004388 */ /* 0x0007e20000000c00 */
[----:B------:R-:W-:Y:S01]  /*3340*/  IADD3.X R9, R5, UR31, R4, P0, !PT ;  /* 0x0000001f05097c10 */ /* 0x000fe200087fe404 */
[----:B------:R-:W-:Y:S01]  /*3350*/  IMAD R4, R24, UR14, RZ ;  /* 0x0000000e18047c24 */ /* 0x000fe2000f8e02ff */
[----:B------:R-:W-:-:S02]  /*3360*/  IADD3 R16, P1, R16, UR10, RZ ;  /* 0x0000000a10107c10 */ /* 0x000fc4000ff3e0ff */
[----:B------:R-:W-:Y:S01]  /*3370*/  SHF.L.U64.HI R5, R84, 0x2, R245 ;  /* 0x0000000254057819 */ /* 0x000fe200000102f5 */
[C---:B------:R-:W-:Y:S01]  /*3380*/  IMAD R15, R18.reuse, UR15, R4 ;  /* 0x0000000f120f7c24 */ /* 0x040fe2000f8e0204 */
[----:B------:R-:W-:Y:S01]  /*3390*/  MOV R243, 0x7f800000 ;  /* 0x7f80000000f37802 */ /* 0x000fe20000000f00 */
[----:B------:R-:W-:Y:S01]  /*33a0*/  IMAD.WIDE.U32 R8, R18, UR14, R8 ;  /* 0x0000000e12087c25 */ /* 0x000fe2000f8e0008 */
[----:B------:R-:W-:-:S03]  /*33b0*/  IADD3.X R17, R5, UR9, RZ, P1, !PT ;  /* 0x0000000905117c10 */ /* 0x000fc60008ffe4ff */
[----:B------:R-:W-:Y:S01]  /*33c0*/  IMAD.IADD R19, R9, 0x1, R15 ;  /* 0x0000000109137824 */ /* 0x000fe200078e020f */
[----:B------:R-:W-:Y:S06]  /*33d0*/  @P4 BRA `(.L_x_421) ;  /* 0x0000000000bc4947 */ /* 0x000fec0003800000 */
[----:B------:R-:W-:Y:S01]  /*33e0*/  ULDC UR13, c[0x0][0x2d0] ;  /* 0x0000b400000d7ab9 */ /* 0x000fe20000000800 */
[----:B------:R-:W1:Y:S01]  /*33f0*/  LDC.64 R26, c[0x0][0x220] ;  /* 0x00008800ff1a7b82 */ /* 0x000e620000000a00 */
[----:B------:R-:W-:Y:S01]  /*3400*/  ISETP.GE.AND P0, PT, R232, UR13, PT ;  /* 0x0000000de8007c0c */ /* 0x000fe2000bf06270 */
[----:B------:R-:W-:Y:S01]  /*3410*/  IMAD R6, R23, UR18, RZ ;  /* 0x0000001217067c24 */ /* 0x000fe2000f8e02ff */
[----:B------:R-:W-:Y:S02]  /*3420*/  MOV R4, UR29 ;  /* 0x0000001d00047c02 */ /* 0x000fe40008000f00 */
[----:B------:R-:W-:Y:S01]  /*3430*/  MOV R5, UR31 ;  /* 0x0000001f00057c02 */ /* 0x000fe20008000f00 */
[C---:B------:R-:W-:Y:S01]  /*3440*/  IMAD R11, R21.reuse, UR19, R6 ;  /* 0x00000013150b7c24 */ /* 0x040fe2000f8e0206 */
[----:B------:R-:W-:Y:S01]  /*3450*/  ISETP.GE.AND P2, PT, R248, UR13, PT ;  /* 0x0000000df8007c0c */ /* 0x000fe2000bf46270 */
[----:B------:R-:W-:-:S06]  /*3460*/  IMAD.WIDE.U32 R4, R21, UR18, R4 ;  /* 0x0000001215047c25 */ /* 0x000fcc000f8e0004 */
[----:B------:R-:W2:Y:S01]  /*3470*/  @!P0 LDC.64 R12, c[0x0][0x220] ;  /* 0x00008800ff0c8b82 */ /* 0x000ea20000000a00 */
        /* <DEDUP_REMOVED lines=8> */
[----:B--2---:R-:W-:-:S04]  /*3500*/  @!P0 LEA R12, P1, R6, R12, 0x1 ;  /* 0x0000000c060c8211 */ /* 0x004fc800078208ff */
[----:B------:R-:W-:Y:S01]  /*3510*/  @!P0 LEA.HI.X R13, R6, R13, R10, 0x1, P1 ;  /* 0x0000000d060d8211 */ /* 0x000fe200008f0c0a */
[----:B-1----:R-:W-:Y:S01]  /*3520*/  IMAD.WIDE R10, R232, 0x2, R26 ;  /* 0x00000002e80a7825 */ /* 0x002fe200078e021a */
        /* <DEDUP_REMOVED lines=26> */
.L_x_421:
[----:B------:R-:W-:Y:S05]  /*36d0*/  BSYNC B0 ;  /* 0x0000000000007941 */ /* 0x000fea0003800000 */
.L_x_420:
[----:B------:R1:W-:Y:S01]  /*36e0*/  @P3 STS.128 [R230+0x19000], RZ ;  /* 0x019000ffe6003388 */ /* 0x0003e20000000c00 */
[----:B------:R-:W-:Y:S03]  /*36f0*/  BSSY B0, `(.L_x_422) ;  /* 0x0000037000007945 */ /* 0x000fe60003800000 */
[----:B------:R1:W-:Y:S04]  /*3700*/  @P3 STS.128 [R230+0x1b000], RZ ;  /* 0x01b000ffe6003388 */ /* 0x0003e80000000c00 */
[----:B------:R1:W-:Y:S04]  /*3710*/  @P3 STS.128 [R230+0x1d000], RZ ;  /* 0x01d000ffe6003388 */ /* 0x0003e80000000c00 */
[----:B------:R1:W-:Y:S01]  /*3720*/  @P3 STS.128 [R230+0x1f000], RZ ;  /* 0x01f000ffe6003388 */ /* 0x0003e20000000c00 */
[----:B------:R-:W-:Y:S05]  /*3730*/  @P3 BRA `(.L_x_423) ;  /* 0x0000000000c83947 */ /* 0x000fea0003800000 */
[----:B------:R-:W-:Y:S01]  /*3740*/  ULDC UR13, c[0x0][0x2d0] ;  /* 0x0000b400000d7ab9 */ /* 0x000fe20000000800 */
[----:B------:R-:W-:Y:S01]  /*3750*/  IADD3 R6, P0, R21, 0x20, RZ ;  /* 0x0000002015067810 */ /* 0x000fe20007f1e0ff */
[----:B-1----:R-:W1:Y:S01]  /*3760*/  LDC.64 R12, c[0x0][0x220] ;  /* 0x00008800ff0c7b82 */ /* 0x002e620000000a00 */
[----:B------:R-:W-:Y:S01]  /*3770*/  ISETP.GE.AND P3, PT, R232, UR13, PT ;  /* 0x0000000de8007c0c */ /* 0x000fe2000bf66270 */
[----:B--2---:R-:W-:Y:S01]  /*3780*/  IMAD.U32 R4, RZ, RZ, UR29 ;  /* 0x0000001dff047e24 */ /* 0x004fe2000f8e00ff */
[----:B------:R-:W-:Y:S01]  /*3790*/  IADD3 R14, P1, R14, 0x20, RZ ;  /* 0x000000200e0e7810 */ /* 0x000fe20007f3e0ff */
[----:B------:R-:W-:Y:S01]  /*37a0*/  IMAD.X R7, RZ, RZ, R23, P0 ;  /* 0x000000ffff077224 */ /* 0x000fe200000e0617 */
[----:B------:R-:W-:Y:S02]  /*37b0*/  MOV R5, UR31 ;  /* 0x0000001f00057c02 */ /* 0x000fe40008000f00 */
[----:B------:R-:W-:Y:S01]  /*37c0*/  ISETP.GE.AND P2, PT, R248, UR13, PT ;  /* 0x0000000df8007c0c */ /* 0x000fe2000bf46270 */
[----:B------:R-:W-:-:S02]  /*37d0*/  IMAD R7, R7, UR18, RZ ;  /* 0x0000001207077c24 */ /* 0x000fc4000f8e02ff */
[----:B------:R-:W-:Y:S01]  /*37e0*/  IMAD.X R9, RZ, RZ, R25, P1 ;  /* 0x000000ffff097224 */ /* 0x000fe200008e0619 */
[----:B------:R-:W-:Y:S01]  /*37f0*/  ISETP.GE.AND P1, PT, R247, UR13, PT ;  /* 0x0000000df7007c0c */ /* 0x000fe2000bf26270 */
[C---:B------:R-:W-:Y:S02]  /*3800*/  IMAD.WIDE.U32 R4, R6.reuse, UR18, R4 ;  /* 0x0000001206047c25 */ /* 0x040fe4000f8e0004 */
[----:B------:R-:W2:Y:S01]  /*3810*/  @!P3 LDC.64 R10, c[0x0][0x220] ;  /* 0x00008800ff0abb82 */ /* 0x000ea20000000a00 */
[----:B------:R1:W-:Y:S01]  /*3820*/  @P3 STS.128 [R230+0x19000], RZ ;  /* 0x019000ffe6003388 */ /* 0x0003e20000000c00 */
[----:B------:R-:W-:Y:S02]  /*3830*/  IMAD R6, R6, UR19, R7 ;  /* 0x0000001306067c24 */ /* 0x000fe4000f8e0207 */
[----:B------:R-:W-:Y:S01]  /*3840*/  IMAD R7, R9, UR18, RZ ;  /* 0x0000001209077c24 */ /* 0x000fe2000f8e02ff */
[----:B------:R-:W-:Y:S01]  /*3850*/  MOV R9, R19 ;  /* 0x0000001300097202 */ /* 0x000fe20000000f00 */
[----:B------:R-:W-:-:S02]  /*3860*/  IMAD.IADD R5, R5, 0x1, R6 ;  /* 0x0000000105057824 */ /* 0x000fc400078e0206 */
[----:B------:R-:W-:-:S04]  /*3870*/  IMAD.WIDE.U32 R8, R14, UR18, R8 ;  /* 0x000000120e087c25 */ /* 0x000fc8000f8e0008 */
[----:B------:R-:W-:Y:S02]  /*3880*/  IMAD R14, R14, UR19, R7 ;  /* 0x000000130e0e7c24 */ /* 0x000fe4000f8e0207 */
[----:B------:R-:W-:-:S03]  /*3890*/  IMAD.WIDE.U32 R6, R18, UR14, R4 ;  /* 0x0000000e12067c25 */ /* 0x000fc6000f8e0004 */
[----:B------:R-:W-:Y:S01]  /*38a0*/  IADD3 R14, R9, R14, RZ ;  /* 0x0000000e090e7210 */ /* 0x000fe20007ffe0ff */
[----:B-1----:R-:W-:Y:S01]  /*38b0*/  IMAD.WIDE R4, R232, 0x2, R12 ;  /* 0x00000002e8047825 */ /* 0x002fe200078e020c */
[----:B--2---:R-:W-:-:S03]  /*38c0*/  @!P3 LEA R10, P0, R8, R10, 0x1 ;  /* 0x0000000a080ab211 */ /* 0x004fc600078008ff */
[----:B------:R-:W-:Y:S01]  /*38d0*/  IMAD.IADD R7, R15, 0x1, R7 ;  /* 0x000000010f077824 */ /* 0x000fe200078e0207 */
[----:B------:R-:W-:Y:S02]  /*38e0*/  LEA R4, P4, R6, R4, 0x1 ;  /* 0x0000000406047211 */ /* 0x000fe400078808ff */
[----:B------:R-:W-:Y:S02]  /*38f0*/  @!P3 LEA.HI.X R11, R8, R11, R14, 0x1, P0 ;  /* 0x0000000b080bb211 */ /* 0x000fe400000f0c0e */
[----:B------:R-:W-:Y:S02]  /*3900*/  ISETP.GE.AND P0, PT, R246, UR13, PT ;  /* 0x0000000df6007c0c */ /* 0x000fe4000bf06270 */
[----:B------:R-:W-:Y:S01]  /*3910*/  LEA.HI.X R5, R6, R5, R7, 0x1, P4 ;  /* 0x0000000506057211 */ /* 0x000fe200020f0c07 */
        /* <DEDUP_REMOVED lines=20> */
.L_x_423:
[----:B------:R-:W-:Y:S05]  /*3a60*/  BSYNC B0 ;  /* 0x0000000000007941 */ /* 0x000fea0003800000 */
.L_x_422:
[----:B------:R-:W1:Y:S01]  /*3a70*/  LDC R251, c[0x0][0x270] ;  /* 0x00009c00fffb7b82 */ /* 0x000e620000000800 */
[----:B------:R-:W-:Y:S01]  /*3a80*/  UIADD3 UR13, UR34, 0x40, URZ ;  /* 0x00000040220d7890 */ /* 0x000fe2000fffe03f */
[----:B------:R-:W-:Y:S01]  /*3a90*/  IMAD.SHL.U32 R244, R84, 0x4, RZ ;  /* 0x0000000454f47824 */ /* 0x000fe200078e00ff */
        /* <DEDUP_REMOVED lines=64> */
[----:B------:R-:W-:Y:S01]  /*3ea0*/  SHF.L.U64.HI R245, R84, 0x2, R245 ;  /* 0x0000000254f57819 */ /* 0x000fe200000102f5 */
[----:B------:R-:W-:Y:S01]  /*3eb0*/  UISETP.GE.AND UP0, UPT, UR13, UR5, UPT ;  /* 0x000000050d00728c */ /* 0x000fe2000bf06270 */
[----:B------:R1:W5:Y:S01]  /*3ec0*/  @!P6 LDG.E R242, desc[UR6][R16.64] ;  /* 0x0000000610f2e981 */ /* 0x000362000c1e1900 */
[----:B------:R-:W-:Y:S01]  /*3ed0*/  ULDC UR17, c[0x0][0x2d0] ;  /* 0x0000b40000117ab9 */ /* 0x000fe20000000800 */
[----:B------:R-:W-:Y:S01]  /*3ee0*/  ULDC UR18, c[0x0][0x2dc] ;  /* 0x0000b70000127ab9 */ /* 0x000fe20000000800 */
[----:B------:R-:W-:Y:S01]  /*3ef0*/  ULDC UR13, c[0x0][0x2ec] ;  /* 0x0000bb00000d7ab9 */ /* 0x000fe20000000800 */
[----:B------:R1:W5:Y:S04]  /*3f00*/  @!P5 LDG.E R243, desc[UR6][R16.64+0x20] ;  /* 0x0000200610f3d981 */ /* 0x000368000c1e1900 */
[----:B------:R-:W0:Y:S02]  /*3f10*/  LDGDEPBAR ;  /* 0x00000000000079af */ /* 0x000e240000000000 */
.L_x_426:
[----:B------:R-:W0:Y:S01]  /*3f20*/  LDGDEPBAR ;  /* 0x00000000000079af */ /* 0x000e220000000000 */
[----:B------:R-:W-:Y:S01]  /*3f30*/  PLOP3.LUT P1, PT, PT, PT, UP0, 0x80, 0x0 ;  /* 0x000000000000781c */ /* 0x000fe20003f2f008 */
[----:B------:R-:W-:Y:S01]  /*3f40*/  UISETP.GE.AND UP3, UPT, UR8, 0x1, UPT ;  /* 0x000000010800788c */ /* 0x000fe2000bf66270 */
[----:B------:R-:W-:Y:S02]  /*3f50*/  PLOP3.LUT P5, PT, PT, PT, UP0, 0x80, 0x0 ;  /* 0x000000000000781c */ /* 0x000fe40003faf008 */
[----:B------:R-:W-:Y:S02]  /*3f60*/  PLOP3.LUT P2, PT, PT, PT, UP0, 0x80, 0x0 ;  /* 0x000000000000781c */ /* 0x000fe40003f4f008 */
[----:B------:R-:W-:Y:S02]  /*3f70*/  PLOP3.LUT P0, PT, PT, PT, UP0, 0x80, 0x0 ;  /* 0x000000000000781c */ /* 0x000fe40003f0f008 */
[----:B------:R-:W-:Y:S02]  /*3f80*/  PLOP3.LUT P4, PT, PT, PT, UP0, 0x80, 0x0 ;  /* 0x000000000000781c */ /* 0x000fe40003f8f008 */
[----:B-----5:R-:W-:Y:S02]  /*3f90*/  FSETP.NEU.FTZ.AND P3, PT, R242, -INF , PT ;  /* 0xff800000f200780b */ /* 0x020fe40003f7d000 */
[----:B------:R-:W-:Y:S01]  /*3fa0*/  PLOP3.LUT P6, PT, PT, PT, UP0, 0x80, 0x0 ;  /* 0x000000000000781c */ /* 0x000fe20003fcf008 */
[----:B------:R-:W-:Y:S04]  /*3fb0*/  DEPBAR.LE SB0, 0x0 ;  /* 0x000080000000791a */ /* 0x000fe80000000000 */
[----:B------:R-:W-:Y:S06]  /*3fc0*/  BAR.SYNC.DEFER_BLOCKING 0x0 ;  /* 0x0000000000007b1d */ /* 0x000fec0000010000 */
[----:B-1----:R-:W-:Y:S04]  /*3fd0*/  LDSM.16.M88.4 R16, [R218] ;  /* 0x00000000da10783b */ /* 0x002fe80000000200 */
[----:B------:R-:W2:Y:S04]  /*3fe0*/  LDSM.16.M88.4 R8, [R3+UR4+0x10000] ;  /* 0x010000040308783b */ /* 0x000ea80008000200 */
[----:B------:R-:W1:Y:S04]  /*3ff0*/  LDSM.16.M88.4 R84, [R3+UR4+0x10800] ;  /* 0x010800040354783b */ /* 0x000e680008000200 */
[----:B------:R-:W-:Y:S04]  /*4000*/  LDSM.16.M88.4 R88, [R220] ;  /* 0x00000000dc58783b */ /* 0x000fe80000000200 */
[----:B------:R-:W3:Y:S04]  /*4010*/  LDSM.16.M88.4 R92, [R2] ;  /* 0x00000000025c783b */ /* 0x000ee80000000200 */
[----:B------:R-:W4:Y:S04]  /*4020*/  LDSM.16.M88.4 R96, [R2+0x800] ;  /* 0x000800000260783b */ /* 0x000f280000000200 */
[----:B------:R-:W-:Y:S04]  /*4030*/  LDSM.16.M88.4 R100, [R223] ;  /* 0x00000000df64783b */ /* 0x000fe80000000200 */
[----:B------:R-:W4:Y:S04]  /*4040*/  LDSM.16.M88.4 R104, [R217] ;  /* 0x00000000d968783b */ /* 0x000f280000000200 */
[----:B------:R-:W-:Y:S04]  /*4050*/  LDSM.16.M88.4 R108, [R222] ;  /* 0x00000000de6c783b */ /* 0x000fe80000000200 */
[----:B------:R-:W-:Y:S01]  /*4060*/  LDSM.16.M88.4 R112, [R216] ;  /* 0x00000000d870783b */ /* 0x000fe20000000200 */
[C---:B--2---:R-:W-:Y:S06]  /*4070*/  HMMA.16816.F32.BF16 R4, R16.reuse, R8, RZ ;  /* 0x000000081004723c */ /* 0x044fec00000418ff */
[C---:B------:R-:W-:Y:S06]  /*4080*/  HMMA.16816.F32.BF16 R8, R16.reuse, R10, RZ ;  /* 0x0000000a1008723c */ /* 0x040fec00000418ff */
[C---:B-1----:R-:W-:Y:S06]  /*4090*/  HMMA.16816.F32.BF16 R12, R16.reuse, R84, RZ ;  /* 0x00000054100c723c */ /* 0x042fec00000418ff */
[----:B------:R-:W-:Y:S01]  /*40a0*/  HMMA.16816.F32.BF16 R16, R16, R86, RZ ;  /* 0x000000561010723c */ /* 0x000fe200000418ff */
[----:B------:R-:W1:Y:S05]  /*40b0*/  LDSM.16.M88.4 R84, [R217+0x800] ;  /* 0x00080000d954783b */ /* 0x000e6a0000000200 */
[C---:B---3--:R-:W-:Y:S06]  /*40c0*/  HMMA.16816.F32.BF16 R4, R88.reuse, R92, R4 ;  /* 0x0000005c5804723c */ /* 0x048fec0000041804 */
[C---:B------:R-:W-:Y:S01]  /*40d0*/  HMMA.16816.F32.BF16 R8, R88.reuse, R94, R8 ;  /* 0x0000005e5808723c */ /* 0x040fe20000041808 */
[----:B------:R-:W-:Y:S05]  /*40e0*/  LDSM.16.M88.4 R92, [R218+0x2000] ;  /* 0x00200000da5c783b */ /* 0x000fea0000000200 */
[C---:B----4-:R-:W-:Y:S06]  /*40f0*/  HMMA.16816.F32.BF16 R12, R88.reuse, R96, R12 ;  /* 0x00000060580c723c */ /* 0x050fec000004180c */
[----:B------:R-:W-:Y:S01]  /*4100*/  HMMA.16816.F32.BF16 R16, R88, R98, R16 ;  /* 0x000000625810723c */ /* 0x000fe20000041810 */
[----:B------:R-:W2:Y:S04]  /*4110*/  LDSM.16.M88.4 R88, [R216+0x800] ;  /* 0x00080000d858783b */ /* 0x000ea80000000200 */
[----:B------:R-:W3:Y:S01]  /*4120*/  LDSM.16.M88.4 R96, [R3+UR4+0x12000] ;  /* 0x012000040360783b */ /* 0x000ee20008000200 */
[C---:B------:R-:W-:Y:S06]  /*4130*/  HMMA.16816.F32.BF16 R4, R100.reuse, R104, R4 ;  /* 0x000000686404723c */ /* 0x040fec0000041804 */
[C---:B------:R-:W-:Y:S01]  /*4140*/  HMMA.16816.F32.BF16 R8, R100.reuse, R106, R8 ;  /* 0x0000006a6408723c */ /* 0x040fe20000041808 */
[----:B------:R-:W-:Y:S05]  /*4150*/  LDSM.16.M88.4 R104, [R2+0x2000] ;  /* 0x002000000268783b */ /* 0x000fea0000000200 */
[C---:B-1----:R-:W-:Y:S06]  /*4160*/  HMMA.16816.F32.BF16 R12, R100.reuse, R84, R12 ;  /* 0x00000054640c723c */ /* 0x042fec000004180c */
[----:B------:R-:W-:Y:S01]  /*4170*/  HMMA.16816.F32.BF16 R16, R100, R86, R16 ;  /* 0x000000566410723c */ /* 0x000fe20000041810 */
[----:B------:R-:W1:Y:S04]  /*4180*/  LDSM.16.M88.4 R84, [R3+UR4+0x12800] ;  /* 0x012800040354783b */ /* 0x000e680008000200 */
[----:B------:R-:W4:Y:S01]  /*4190*/  LDSM.16.M88.4 R100, [R220+0x2000] ;  /* 0x00200000dc64783b */ /* 0x000f220000000200 */
[C---:B------:R-:W-:Y:S06]  /*41a0*/  HMMA.16816.F32.BF16 R4, R108.reuse, R112, R4 ;  /* 0x000000706c04723c */ /* 0x040fec0000041804 */
[C---:B------:R-:W-:Y:S01]  /*41b0*/  HMMA.16816.F32.BF16 R8, R108.reuse, R114, R8 ;  /* 0x000000726c08723c */ /* 0x040fe20000041808 */
[----:B------:R-:W-:Y:S05]  /*41c0*/  LDSM.16.M88.4 R112, [R217+0x2000] ;  /* 0x00200000d970783b */ /* 0x000fea0000000200 */
[C---:B--2---:R-:W-:Y:S06]  /*41d0*/  HMMA.16816.F32.BF16 R12, R108.reuse, R88, R12 ;  /* 0x000000586c0c723c */ /* 0x044fec000004180c */
[----:B------:R-:W-:Y:S01]  /*41e0*/  HMMA.16816.F32.BF16 R16, R108, R90, R16 ;  /* 0x0000005a6c10723c */ /* 0x000fe20000041810 */
[----:B------:R-:W2:Y:S04]  /*41f0*/  LDSM.16.M88.4 R88, [R2+0x2800] ;  /* 0x002800000258783b */ /* 0x000ea80000000200 */
[----:B------:R-:W2:Y:S01]  /*4200*/  LDSM.16.M88.4 R108, [R223+0x2000] ;  /* 0x00200000df6c783b */ /* 0x000ea20000000200 */
[C---:B---3--:R-:W-:Y:S06]  /*4210*/  HMMA.16816.F32.BF16 R4, R92.reuse, R96, R4 ;  /* 0x000000605c04723c */ /* 0x048fec0000041804 */
[C---:B------:R-:W-:Y:S01]  /*4220*/  HMMA.16816.F32.BF16 R8, R92.reuse, R98, R8 ;  /* 0x000000625c08723c */ /* 0x040fe20000041808 */
[----:B------:R-:W-:Y:S05]  /*4230*/  LDSM.16.M88.4 R96, [R216+0x2000] ;  /* 0x00200000d860783b */ /* 0x000fea0000000200 */
[C---:B-1----:R-:W-:Y:S06]  /*4240*/  HMMA.16816.F32.BF16 R12, R92.reuse, R84, R12 ;  /* 0x000000545c0c723c */ /* 0x042fec000004180c */
[----:B------:R-:W-:Y:S01]  /*4250*/  HMMA.16816.F32.BF16 R16, R92, R86, R16 ;  /* 0x000000565c10723c */ /* 0x000fe20000041810 */
[----:B------:R-:W1:Y:S04]  /*4260*/  LDSM.16.M88.4 R84, [R217+0x2800] ;  /* 0x00280000d954783b */ /* 0x000e680000000200 */
[----:B------:R-:W3:Y:S01]  /*4270*/  LDSM.16.M88.4 R92, [R222+0x2000] ;  /* 0x00200000de5c783b */ /* 0x000ee20000000200 */
[C---:B----4-:R-:W-:Y:S06]  /*4280*/  HMMA.16816.F32.BF16 R4, R100.reuse, R104, R4 ;  /* 0x000000686404723c */ /* 0x050fec0000041804 */
[C---:B------:R-:W-:Y:S01]  /*4290*/  HMMA.16816.F32.BF16 R8, R100.reuse, R106, R8 ;  /* 0x0000006a6408723c */ /* 0x040fe20000041808 */
[----:B------:R-:W-:Y:S05]  /*42a0*/  LDSM.16.M88.4 R104, [R3+UR4+0x14000] ;  /* 0x014000040368783b */ /* 0x000fea0008000200 */
[C---:B--2---:R-:W-:Y:S06]  /*42b0*/  HMMA.16816.F32.BF16 R12, R100.reuse, R88, R12 ;  /* 0x00000058640c723c */ /* 0x044fec000004180c */
[----:B------:R-:W-:Y:S01]  /*42c0*/  HMMA.16816.F32.BF16 R16, R100, R90, R16 ;  /* 0x0000005a6410723c */ /* 0x000fe20000041810 */
[----:B------:R-:W2:Y:S04]  /*42d0*/  LDSM.16.M88.4 R88, [R216+0x2800] ;  /* 0x00280000d858783b */ /* 0x000ea80000000200 */
[----:B------:R-:W4:Y:S01]  /*42e0*/  LDSM.16.M88.4 R100, [R218+0x4000] ;  /* 0x00400000da64783b */ /* 0x000f220000000200 */
[C---:B------:R-:W-:Y:S06]  /*42f0*/  HMMA.16816.F32.BF16 R4, R108.reuse, R112, R4 ;  /* 0x000000706c04723c */ /* 0x040fec0000041804 */
[C---:B------:R-:W-:Y:S01]  /*4300*/  HMMA.16816.F32.BF16 R8, R108.reuse, R114, R8 ;  /* 0x000000726c08723c */ /* 0x040fe20000041808 */
[----:B------:R-:W-:Y:S05]  /*4310*/  LDSM.16.M88.4 R112, [R2+0x4000] ;  /* 0x004000000270783b */ /* 0x000fea0000000200 */
[C---:B-1----:R-:W-:Y:S06]  /*4320*/  HMMA.16816.F32.BF16 R12, R108.reuse, R84, R12 ;  /* 0x000000546c0c723c */ /* 0x042fec000004180c */
[----:B------:R-:W-:Y:S01]  /*4330*/  HMMA.16816.F32.BF16 R16, R108, R86, R16 ;  /* 0x000000566c10723c */ /* 0x000fe20000041810 */
[----:B------:R-:W1:Y:S04]  /*4340*/  LDSM.16.M88.4 R84, [R3+UR4+0x14800] ;  /* 0x014800040354783b */ /* 0x000e680008000200 */
[----:B------:R-:W1:Y:S01]  /*4350*/  LDSM.16.M88.4 R108, [R220+0x4000] ;  /* 0x00400000dc6c783b */ /* 0x000e620000000200 */
[C---:B---3--:R-:W-:Y:S06]  /*4360*/  HMMA.16816.F32.BF16 R4, R92.reuse, R96, R4 ;  /* 0x000000605c04723c */ /* 0x048fec0000041804 */
[C---:B------:R-:W-:Y:S01]  /*4370*/  HMMA.16816.F32.BF16 R8, R92.reuse, R98, R8 ;  /* 0x000000625c08723c */ /* 0x040fe20000041808 */
[----:B------:R-:W-:Y:S05]  /*4380*/  LDSM.16.M88.4 R96, [R217+0x4000] ;  /* 0x00400000d960783b */ /* 0x000fea0000000200 */
[C---:B--2---:R-:W-:Y:S06]  /*4390*/  HMMA.16816.F32.BF16 R12, R92.reuse, R88, R12 ;  /* 0x000000585c0c723c */ /* 0x044fec000004180c */
[----:B------:R-:W-:Y:S01]  /*43a0*/  HMMA.16816.F32.BF16 R16, R92, R90, R16 ;  /* 0x0000005a5c10723c */ /* 0x000fe20000041810 */
[----:B------:R-:W2:Y:S04]  /*43b0*/  LDSM.16.M88.4 R88, [R2+0x4800] ;  /* 0x004800000258783b */ /* 0x000ea80000000200 */
[----:B------:R-:W3:Y:S01]  /*43c0*/  LDSM.16.M88.4 R92, [R223+0x4000] ;  /* 0x00400000df5c783b */ /* 0x000ee20000000200 */
[C---:B----4-:R-:W-:Y:S06]  /*43d0*/  HMMA.16816.F32.BF16 R4, R100.reuse, R104, R4 ;  /* 0x000000686404723c */ /* 0x050fec0000041804 */
[C---:B------:R-:W-:Y:S01]  /*43e0*/  HMMA.16816.F32.BF16 R8, R100.reuse, R106, R8 ;  /* 0x0000006a6408723c */ /* 0x040fe20000041808 */
[----:B------:R-:W-:Y:S05]  /*43f0*/  LDSM.16.M88.4 R104, [R216+0x4000] ;  /* 0x00400000d868783b */ /* 0x000fea0000000200 */
[C---:B-1----:R-:W-:Y:S06]  /*4400*/  HMMA.16816.F32.BF16 R12, R100.reuse, R84, R12 ;  /* 0x00000054640c723c */ /* 0x042fec000004180c */
[----:B------:R-:W-:Y:S01]  /*4410*/  HMMA.16816.F32.BF16 R16, R100, R86, R16 ;  /* 0x000000566410723c */ /* 0x000fe20000041810 */
[----:B------:R-:W1:Y:S04]  /*4420*/  LDSM.16.M88.4 R84, [R217+0x4800] ;  /* 0x00480000d954783b */ /* 0x000e680000000200 */
[----:B------:R-:W4:Y:S01]  /*4430*/  LDSM.16.M88.4 R100, [R222+0x4000] ;  /* 0x00400000de64783b */ /* 0x000f220000000200 */
[C---:B------:R-:W-:Y:S06]  /*4440*/  HMMA.16816.F32.BF16 R4, R108.reuse, R112, R4 ;  /* 0x000000706c04723c */ /* 0x040fec0000041804 */
[C---:B------:R-:W-:Y:S01]  /*4450*/  HMMA.16816.F32.BF16 R8, R108.reuse, R114, R8 ;  /* 0x000000726c08723c */ /* 0x040fe20000041808 */
[----:B------:R-:W-:Y:S05]  /*4460*/  LDSM.16.M88.4 R112, [R3+UR4+0x16000] ;  /* 0x016000040370783b */ /* 0x000fea0008000200 */
        /* <DEDUP_REMOVED lines=9> */
[----:B------:R-:W1:Y:S04]  /*4500*/  LDSM.16.M88.4 R84, [R3+UR4+0x16800] ;  /* 0x016800040354783b */ /* 0x000e680008000200 */
[----:B------:R-:W3:Y:S01]  /*4510*/  LDSM.16.M88.4 R92, [R220+0x6000] ;  /* 0x00600000dc5c783b */ /* 0x000ee20000000200 */
[C---:B----4-:R-:W-:Y:S06]  /*4520*/  HMMA.16816.F32.BF16 R4, R100.reuse, R104, R4 ;  /* 0x000000686404723c */ /* 0x050fec0000041804 */
[C---:B------:R-:W-:Y:S01]  /*4530*/  HMMA.16816.F32.BF16 R8, R100.reuse, R106, R8 ;  /* 0x0000006a6408723c */ /* 0x040fe20000041808 */
[----:B------:R-:W-:Y:S05]  /*4540*/  LDSM.16.M88.4 R104, [R217+0x6000] ;  /* 0x00600000d968783b */ /* 0x000fea0000000200 */
        /* <DEDUP_REMOVED lines=9> */
[----:B------:R-:W1:Y:S04]  /*45e0*/  LDSM.16.M88.4 R84, [R217+0x6800] ;  /* 0x00680000d954783b */ /* 0x000e680000000200 */
[----:B------:R-:W1:Y:S01]  /*45f0*/  LDSM.16.M88.4 R108, [R222+0x6000] ;  /* 0x00600000de6c783b */ /* 0x000e620000000200 */
[C---:B---3--:R-:W-:Y:S06]  /*4600*/  HMMA.16816.F32.BF16 R4, R92.reuse, R96, R4 ;  /* 0x000000605c04723c */ /* 0x048fec0000041804 */
[C---:B------:R-:W-:Y:S06]  /*4610*/  HMMA.16816.F32.BF16 R8, R92.reuse, R98, R8 ;  /* 0x000000625c08723c */ /* 0x040fec0000041808 */
[C---:B--2---:R-:W-:Y:S06]  /*4620*/  HMMA.16816.F32.BF16 R12, R92.reuse, R88, R12 ;  /* 0x000000585c0c723c */ /* 0x044fec000004180c */
[----:B------:R-:W-:Y:S01]  /*4630*/  HMMA.16816.F32.BF16 R16, R92, R90, R16 ;  /* 0x0000005a5c10723c */ /* 0x000fe20000041810 */
[----:B------:R-:W-:Y:S04]  /*4640*/  IMAD.U32 R89, RZ, RZ, UR33 ;  /* 0x00000021ff597e24 */ /* 0x000fe8000f8e00ff */
[----:B------:R-:W-:Y:S01]  /*4650*/  @P1 IMAD R89, R89, 0x40, R252 ;  /* 0x0000004059591824 */ /* 0x000fe200078e02fc */
[C---:B----4-:R-:W-:Y:S01]  /*4660*/  HMMA.16816.F32.BF16 R4, R100.reuse, R104, R4 ;  /* 0x000000686404723c */ /* 0x050fe20000041804 */
[----:B------:R-:W-:Y:S04]  /*4670*/  PLOP3.LUT P1, PT, PT, PT, UP0, 0x80, 0x0 ;  /* 0x000000000000781c */ /* 0x000fe80003f2f008 */
[C---:B------:R-:W-:Y:S01]  /*4680*/  @P5 ISETP.GE.AND P5, PT, R89.reuse, UR5, PT ;  /* 0x0000000559005c0c */ /* 0x040fe2000bfa6270 */
[C---:B------:R-:W-:Y:S05]  /*4690*/  HMMA.16816.F32.BF16 R8, R100.reuse, R106, R8 ;  /* 0x0000006a6408723c */ /* 0x040fea0000041808 */
[----:B------:R-:W-:Y:S01]  /*46a0*/  @P2 VIADD R90, R89, 0x1 ;  /* 0x00000001595a2836 */ /* 0x000fe20000000000 */
[C---:B-1----:R-:W-:Y:S03]  /*46b0*/  HMMA.16816.F32.BF16 R12, R100.reuse, R84, R12 ;  /* 0x00000054640c723c */ /* 0x042fe6000004180c */
[C---:B------:R-:W-:Y:S02]  /*46c0*/  FSETP.NEU.FTZ.AND P2, PT, R243.reuse, -INF , PT ;  /* 0xff800000f300780b */ /* 0x040fe40003f5d000 */
[----:B------:R-:W-:Y:S01]  /*46d0*/  @P4 ISETP.GE.AND P4, PT, R90, UR5, PT ;  /* 0x000000055a004c0c */ /* 0x000fe2000bf86270 */
[----:B------:R-:W-:Y:S01]  /*46e0*/  HMMA.16816.F32.BF16 R16, R100, R86, R16 ;  /* 0x000000566410723c */ /* 0x000fe20000041810 */
[----:B------:R-:W1:Y:S04]  /*46f0*/  LDSM.16.M88.4 R84, [R216+0x6800] ;  /* 0x00680000d854783b */ /* 0x000e680000000200 */
[----:B------:R-:W-:Y:S01]  /*4700*/  FMUL.FTZ R90, R243, 1.4426950216293334961 ;  /* 0x3fb8aa3bf35a7820 */ /* 0x000fe20000410000 */
[C---:B------:R-:W-:Y:S05]  /*4710*/  HMMA.16816.F32.BF16 R4, R108.reuse, R112, R4 ;  /* 0x000000706c04723c */ /* 0x040fea0000041804 */
[----:B------:R-:W-:Y:S01]  /*4720*/  FMUL.FTZ R88, R242, 1.4426950216293334961 ;  /* 0x3fb8aa3bf2587820 */ /* 0x000fe20000410000 */
[C---:B------:R-:W-:Y:S05]  /*4730*/  HMMA.16816.F32.BF16 R8, R108.reuse, R114, R8 ;  /* 0x000000726c08723c */ /* 0x040fea0000041808 */
[----:B------:R-:W-:Y:S02]  /*4740*/  FSEL R88, R88, RZ, P3 ;  /* 0x000000ff58587208 */ /* 0x000fe40001800000 */
[----:B------:R-:W-:Y:S11]  /*4750*/  PLOP3.LUT P3, PT, PT, PT, UP0, 0x80, 0x0 ;  /* 0x000000000000781c */ /* 0x000ff60003f6f008 */
[----:B------:R-:W-:Y:S02]  /*4760*/  @P0 FSEL R4, R4, -INF , !P5 ;  /* 0xff80000004040808 */ /* 0x000fe40006800000 */
[----:B------:R-:W-:Y:S02]  /*4770*/  @P1 FSEL R5, R5, -INF , !P4 ;  /* 0xff80000005051808 */ /* 0x000fe40006000000 */
[----:B------:R-:W-:Y:S01]  /*4780*/  PLOP3.LUT P0, PT, PT, PT, UP0, 0x80, 0x0 ;  /* 0x000000000000781c */ /* 0x000fe20003f0f008 */
[--C-:B------:R-:W-:Y:S01]  /*4790*/  FFMA.FTZ R4, R4, UR13, -R88.reuse ;  /* 0x0000000d04047c23 */ /* 0x100fe20008010858 */
[----:B------:R-:W-:Y:S01]  /*47a0*/  PLOP3.LUT P1, PT, PT, PT, UP0, 0x80, 0x0 ;  /* 0x000000000000781c */ /* 0x000fe20003f2f008 */
[----:B------:R-:W-:Y:S02]  /*47b0*/  FFMA.FTZ R5, R5, UR13, -R88 ;  /* 0x0000000d05057c23 */ /* 0x000fe40008010858 */
[----:B------:R2:W-:Y:S01]  /*47c0*/  MUFU.EX2 R126, R4 ;  /* 0x00000004007e7308 */ /* 0x0005e20000000800 */
[C---:B-1----:R-:W-:Y:S06]  /*47d0*/  HMMA.16816.F32.BF16 R12, R108.reuse, R84, R12 ;  /* 0x000000546c0c723c */ /* 0x042fec000004180c */
[----:B------:R-:W-:Y:S03]  /*47e0*/  HMMA.16816.F32.BF16 R16, R108, R86, R16 ;  /* 0x000000566c10723c */ /* 0x000fe60000041810 */
[----:B------:R1:W3:Y:S02]  /*47f0*/  MUFU.EX2 R125, R5 ;  /* 0x00000005007d7308 */ /* 0x0002e40000000800 */
[----:B------:R-:W-:Y:S02]  /*4800*/  @P0 FSEL R6, R6, -INF , !P5 ;  /* 0xff80000006060808 */ /* 0x000fe40006800000 */
[----:B------:R-:W-:Y:S02]  /*4810*/  PLOP3.LUT P0, PT, PT, PT, UP0, 0x80, 0x0 ;  /* 0x000000000000781c */ /* 0x000fe40003f0f008 */
[----:B------:R-:W-:Y:S02]  /*4820*/  PLOP3.LUT P5, PT, PT, PT, UP0, 0x80, 0x0 ;  /* 0x000000000000781c */ /* 0x000fe40003faf008 */
[----:B--2---:R-:W-:Y:S02]  /*4830*/  FSEL R4, R90, RZ, P2 ;  /* 0x000000ff5a047208 */ /* 0x004fe40001000000 */
[----:B------:R-:W-:Y:S02]  /*4840*/  PLOP3.LUT P2, PT, PT, PT, UP0, 0x80, 0x0 ;  /* 0x000000000000781c */ /* 0x000fe40003f4f008 */
[----:B------:R-:W-:Y:S01]  /*4850*/  @P1 FSEL R7, R7, -INF , !P4 ;  /* 0xff80000007071808 */ /* 0x000fe20006000000 */
[--C-:B------:R-:W-:Y:S01]  /*4860*/  FFMA.FTZ R6, R6, UR13, -R4.reuse ;  /* 0x0000000d06067c23 */ /* 0x100fe20008010804 */
[----:B------:R-:W-:Y:S01]  /*4870*/  PLOP3.LUT P1, PT, PT, PT, UP0, 0x80, 0x0 ;  /* 0x000000000000781c */ /* 0x000fe20003f2f008 */
[----:B-1----:R-:W-:Y:S01]  /*4880*/  @P3 VIADD R5, R89, 0x8 ;  /* 0x0000000859053836 */ /* 0x002fe20000000000 */
[----:B------:R-:W-:Y:S01]  /*4890*/  PLOP3.LUT P3, PT, PT, PT, UP0, 0x80, 0x0 ;  /* 0x000000000000781c */ /* 0x000fe20003f6f008 */
[----:B------:R-:W-:Y:S01]  /*48a0*/  FFMA.FTZ R7, R7, UR13, -R4 ;  /* 0x0000000d07077c23 */ /* 0x000fe20008010804 */
[----:B------:R-:W-:Y:S01]  /*48b0*/  PLOP3.LUT P4, PT, PT, PT, UP0, 0x80, 0x0 ;  /* 0x000000000000781c */ /* 0x000fe20003f8f008 */
[----:B------:R3:W-:Y:S01]  /*48c0*/  MUFU.EX2 R130, R6 ;  /* 0x0000000600827308 */ /* 0x0007e20000000800 */
[----:B------:R-:W-:Y:S03]  /*48d0*/  @P6 ISETP.GE.AND P6, PT, R5, UR5, PT ;  /* 0x0000000505006c0c */ /* 0x000fe6000bfc6270 */
[----:B------:R-:W-:Y:S01]  /*48e0*/  @P2 VIADD R5, R89, 0x9 ;  /* 0x0000000959052836 */ /* 0x000fe20000000000 */
[----:B------:R-:W-:Y:S02]  /*48f0*/  @P0 FSEL R8, R8, -INF , !P6 ;  /* 0xff80000008080808 */ /* 0x000fe40007000000 */
[----:B------:R-:W-:Y:S03]  /*4900*/  PLOP3.LUT P0, PT, PT, PT, UP0, 0x80, 0x0 ;  /* 0x000000000000781c */ /* 0x000fe60003f0f008 */
[----:B------:R-:W1:Y:S01]  /*4910*/  MUFU.EX2 R129, R7 ;  /* 0x0000000700817308 */ /* 0x000e620000000800 */
[----:B------:R-:W-:Y:S01]  /*4920*/  @P5 ISETP.GE.AND P5, PT, R5, UR5, PT ;  /* 0x0000000505005c0c */ /* 0x000fe2000bfa6270 */
[----:B------:R-:W-:Y:S01]  /*4930*/  @P3 VIADD R5, R89, 0x10 ;  /* 0x0000001059053836 */ /* 0x000fe20000000000 */
[----:B------:R-:W-:Y:S01]  /*4940*/  PLOP3.LUT P2, PT, PT, PT, UP0, 0x80, 0x0 ;  /* 0x000000000000781c */ /* 0x000fe20003f4f008 */
[--C-:B------:R-:W-:Y:S01]  /*4950*/  FFMA.FTZ R8, R8, UR13, -R88.reuse ;  /* 0x0000000d08087c23 */ /* 0x100fe20008010858 */
[----:B------:R-:W-:Y:S02]  /*4960*/  @P1 FSEL R9, R9, -INF , !P5 ;  /* 0xff80000009091808 */ /* 0x000fe40006800000 */
[----:B------:R-:W-:Y:S03]  /*4970*/  PLOP3.LUT P1, PT, PT, PT, UP0, 0x80, 0x0 ;  /* 0x000000000000781c */ /* 0x000fe60003f2f008 */
[----:B------:R-:W-:Y:S01]  /*4980*/  MUFU.EX2 R123, R8 ;  /* 0x00000008007b7308 */ /* 0x000fe20000000800 */
[----:B------:R-:W-:Y:S01]  /*4990*/  @P4 ISETP.GE.AND P4, PT, R5, UR5, PT ;  /* 0x0000000505004c0c */ /* 0x000fe2000bf86270 */
[----:B------:R-:W-:Y:S01]  /*49a0*/  FFMA.FTZ R9, R9, UR13, -R88 ;  /* 0x0000000d09097c23 */ /* 0x000fe20008010858 */
[----:B------:R-:W-:Y:S02]  /*49b0*/  PLOP3.LUT P3, PT, PT, PT, UP0, 0x80, 0x0 ;  /* 0x000000000000781c */ /* 0x000fe40003f6f008 */
[----:B------:R-:W-:Y:S02]  /*49c0*/  @P0 FSEL R10, R10, -INF , !P6 ;  /* 0xff8000000a0a0808 */ /* 0x000fe40007000000 */
[----:B------:R-:W-:Y:S03]  /*49d0*/  PLOP3.LUT P0, PT, PT, PT, UP0, 0x80, 0x0 ;  /* 0x000000000000781c */ /* 0x000fe60003f0f008 */
[----:B------:R-:W-:Y:S01]  /*49e0*/  MUFU.EX2 R122, R9 ;  /* 0x00000009007a7308 */ /* 0x000fe20000000800 */
[----:B------:R-:W-:Y:S01]  /*49f0*/  PLOP3.LUT P6, PT, PT, PT, UP0, 0x80, 0x0 ;  /* 0x000000000000781c */ /* 0x000fe20003fcf008 */
[--C-:B------:R-:W-:Y:S01]  /*4a00*/  FFMA.FTZ R10, R10, UR13, -R4.reuse ;  /* 0x0000000d0a0a7c23 */ /* 0x100fe20008010804 */
[----:B------:R-:W-:Y:S01]  /*4a10*/  @P2 FSEL R11, R11, -INF , !P5 ;  /* 0xff8000000b0b2808 */ /* 0x000fe20006800000 */
[----:B------:R-:W-:Y:S01]  /*4a20*/  @P1 VIADD R5, R89, 0x11 ;  /* 0x0000001159051836 */ /* 0x000fe20000000000 */
[----:B------:R-:W-:Y:S02]  /*4a30*/  PLOP3.LUT P2, PT, PT, PT, UP0, 0x80, 0x0 ;  /* 0x000000000000781c */ /* 0x000fe40003f4f008 */
[----:B------:R-:W-:Y:S01]  /*4a40*/  PLOP3.LUT P1, PT, PT, PT, UP0, 0x80, 0x0 ;  /* 0x000000000000781c */ /* 0x000fe20003f2f008 */
[----:B------:R-:W-:Y:S01]  /*4a50*/  FFMA.FTZ R11, R11, UR13, -R4 ;  /* 0x0000000d0b0b7c23 */ /* 0x000fe20008010804 */
[----:B------:R-:W-:Y:S01]  /*4a60*/  PLOP3.LUT P5, PT, PT, PT, UP0, 0x80, 0x0 ;  /* 0x000000000000781c */ /* 0x000fe20003faf008 */
[----:B------:R-:W-:Y:S01]  /*4a70*/  MUFU.EX2 R128, R10 ;  /* 0x0000000a00807308 */ /* 0x000fe20000000800 */
[----:B---3--:R-:W-:Y:S02]  /*4a80*/  F2FP.BF16.F32.PACK_AB R6, R125, R126 ;  /* 0x0000007e7d06723e */ /* 0x008fe400000010ff */
[----:B------:R-:W-:Y:S02]  /*4a90*/  @P0 FSEL R12, R12, -INF , !P4 ;  /* 0xff8000000c0c0808 */ /* 0x000fe40006000000 */
[----:B------:R-:W-:Y:S01]  /*4aa0*/  PLOP3.LUT P0, PT, PT, PT, UP0, 0x80, 0x0 ;  /* 0x000000000000781c */ /* 0x000fe20003f0f008 */
[----:B------:R2:W-:Y:S01]  /*4ab0*/  STS [R239+0x22000], R6 ;  /* 0x02200006ef007388 */ /* 0x0005e20000000800 */
[----:B------:R-:W-:Y:S03]  /*4ac0*/  @P6 ISETP.GE.AND P6, PT, R5, UR5, PT ;  /* 0x0000000505006c0c */ /* 0x000fe6000bfc6270 */
[----:B------:R-:W3:Y:S01]  /*4ad0*/  MUFU.EX2 R127, R11 ;  /* 0x0000000b007f7308 */ /* 0x000ee20000000800 */
[----:B------:R-:W-:Y:S01]  /*4ae0*/  FFMA.FTZ R12, R12, UR13, -R88 ;  /* 0x0000000d0c0c7c23 */ /* 0x000fe20008010858 */
[----:B------:R-:W-:Y:S02]  /*4af0*/  @P1 FSEL R14, R14, -INF , !P4 ;  /* 0xff8000000e0e1808 */ /* 0x000fe40006000000 */
[----:B------:R-:W-:Y:S02]  /*4b00*/  @P2 FSEL R13, R13, -INF , !P6 ;  /* 0xff8000000d0d2808 */ /* 0x000fe40007000000 */
[----:B------:R-:W-:Y:S01]  /*4b10*/  PLOP3.LUT P2, PT, PT, PT, UP0, 0x80, 0x0 ;  /* 0x000000000000781c */ /* 0x000fe20003f4f008 */
[----:B------:R-:W-:Y:S01]  /*4b20*/  FFMA.FTZ R14, R14, UR13, -R4 ;  /* 0x0000000d0e0e7c23 */ /* 0x000fe20008010804 */
[----:B------:R-:W-:Y:S01]  /*4b30*/  PLOP3.LUT P1, PT, PT, PT, UP0, 0x80, 0x0 ;  /* 0x000000000000781c */ /* 0x000fe20003f2f008 */
[----:B------:R-:W-:Y:S01]  /*4b40*/  FFMA.FTZ R13, R13, UR13, -R88 ;  /* 0x0000000d0d0d7c23 */ /* 0x000fe20008010858 */
[C---:B------:R-:W-:Y:S01]  /*4b50*/  @P0 VIADD R5, R89.reuse, 0x18 ;  /* 0x0000001859050836 */ /* 0x040fe20000000000 */
[----:B------:R-:W-:Y:S01]  /*4b60*/  PLOP3.LUT P4, PT, PT, PT, UP0, 0x80, 0x0 ;  /* 0x000000000000781c */ /* 0x000fe20003f8f008 */
[----:B------:R-:W-:Y:S01]  /*4b70*/  @P5 VIADD R89, R89, 0x19 ;  /* 0x0000001959595836 */ /* 0x000fe20000000000 */
[----:B------:R-:W-:Y:S01]  /*4b80*/  PLOP3.LUT P0, PT, PT, PT, UP0, 0x80, 0x0 ;  /* 0x000000000000781c */ /* 0x000fe20003f0f008 */
[----:B------:R-:W-:Y:S01]  /*4b90*/  MUFU.EX2 R118, R12 ;  /* 0x0000000c00767308 */ /* 0x000fe20000000800 */
[----:B------:R-:W-:Y:S02]  /*4ba0*/  @P3 ISETP.GE.AND P3, PT, R5, UR5, PT ;  /* 0x0000000505003c0c */ /* 0x000fe4000bf66270 */
[----:B-1----:R-:W-:Y:S02]  /*4bb0*/  F2FP.BF16.F32.PACK_AB R5, R129, R130 ;  /* 0x000000828105723e */ /* 0x002fe400000010ff */
[----:B------:R-:W-:Y:S02]  /*4bc0*/  @P2 FSEL R15, R15, -INF , !P6 ;  /* 0xff8000000f0f2808 */ /* 0x000fe40007000000 */
[----:B------:R-:W-:Y:S01]  /*4bd0*/  @P1 FSEL R16, R16, -INF , !P3 ;  /* 0xff80000010101808 */ /* 0x000fe20005800000 */
[----:B------:R1:W-:Y:S01]  /*4be0*/  STS [R239+0x22400], R5 ;  /* 0x02240005ef007388 */ /* 0x0003e20000000800 */
[----:B------:R-:W-:Y:S01]  /*4bf0*/  PLOP3.LUT P2, PT, PT, PT, UP0, 0x80, 0x0 ;  /* 0x000000000000781c */ /* 0x000fe20003f4f008 */
[----:B------:R-:W-:Y:S01]  /*4c00*/  FFMA.FTZ R15, R15, UR13, -R4 ;  /* 0x0000000d0f0f7c23 */ /* 0x000fe20008010804 */
[----:B------:R-:W-:Y:S01]  /*4c10*/  PLOP3.LUT P1, PT, PT, PT, UP0, 0x80, 0x0 ;  /* 0x000000000000781c */ /* 0x000fe20003f2f008 */
[--C-:B------:R-:W-:Y:S01]  /*4c20*/  FFMA.FTZ R16, R16, UR13, -R88.reuse ;  /* 0x0000000d10107c23 */ /* 0x100fe20008010858 */
[----:B------:R-:W-:Y:S01]  /*4c30*/  @P4 ISETP.GE.AND P4, PT, R89, UR5, PT ;  /* 0x0000000559004c0c */ /* 0x000fe2000bf86270 */
[----:B------:R-:W4:Y:S01]  /*4c40*/  MUFU.EX2 R117, R13 ;  /* 0x0000000d00757308 */ /* 0x000f220000000800 */
[----:B---3--:R-:W-:Y:S02]  /*4c50*/  F2FP.BF16.F32.PACK_AB R8, R127, R128 ;  /* 0x000000807f08723e */ /* 0x008fe400000010ff */
[----:B------:R-:W-:Y:S02]  /*4c60*/  @P0 FSEL R17, R17, -INF , !P4 ;  /* 0xff80000011110808 */ /* 0x000fe40006000000 */
[----:B------:R-:W-:Y:S01]  /*4c70*/  IADD3 R112, P0, R244, UR12, RZ ;  /* 0x0000000cf4707c10 */ /* 0x000fe2000ff1e0ff */
[----:B------:R-:W-:Y:S02]  /*4c80*/  STS [R241+0x22400], R8 ;  /* 0x02240008f1007388 */ /* 0x000fe40000000800 */
[----:B------:R-:W-:Y:S01]  /*4c90*/  @P2 FSEL R18, R18, -INF , !P3 ;  /* 0xff80000012122808 */ /* 0x000fe20005800000 */
[----:B------:R-:W-:Y:S01]  /*4ca0*/  FFMA.FTZ R88, R17, UR13, -R88 ;  /* 0x0000000d11587c23 */ /* 0x000fe20008010858 */
[----:B------:R-:W-:Y:S01]  /*4cb0*/  @P1 FSEL R19, R19, -INF , !P4 ;  /* 0xff80000013131808 */ /* 0x000fe20006000000 */
[----:B------:R-:W-:Y:S01]  /*4cc0*/  MUFU.EX2 R124, R14 ;  /* 0x0000000e007c7308 */ /* 0x000fe20000000800 */
[----:B------:R-:W-:Y:S01]  /*4cd0*/  IADD3.X R113, R245, UR11, RZ, P0, !PT ;  /* 0x0000000bf5717c10 */ /* 0x000fe200087fe4ff */
[--C-:B------:R-:W-:Y:S01]  /*4ce0*/  FFMA.FTZ R18, R18, UR13, -R4.reuse ;  /* 0x0000000d12127c23 */ /* 0x100fe20008010804 */
[----:B------:R-:W-:Y:S01]  /*4cf0*/  PLOP3.LUT P0, PT, PT, PT, UP3, 0x80, 0x0 ;  /* 0x000000000000781c */ /* 0x000fe20003f0f038 */
[----:B------:R-:W-:Y:S01]  /*4d00*/  FFMA.FTZ R4, R19, UR13, -R4 ;  /* 0x0000000d13047c23 */ /* 0x000fe20008010804 */
[----:B----4-:R-:W-:Y:S01]  /*4d10*/  F2FP.BF16.F32.PACK_AB R7, R117, R118 ;  /* 0x000000767507723e */ /* 0x010fe200000010ff */
[----:B------:R-:W3:Y:S04]  /*4d20*/  LDG.E R114, desc[UR6][R112.64] ;  /* 0x0000000670727981 */ /* 0x000ee8000c1e1900 */
[----:B------:R4:W-:Y:S10]  /*4d30*/  MUFU.EX2 R119, R4 ;  /* 0x0000000400777308 */ /* 0x0009f40000000800 */
[----:B------:R-:W2:Y:S10]  /*4d40*/  MUFU.EX2 R121, R15 ;  /* 0x0000000f00797308 */ /* 0x000eb40000000800 */
[----:B------:R-:W-:Y:S01]  /*4d50*/  MUFU.EX2 R116, R16 ;  /* 0x0000001000747308 */ /* 0x000fe20000000800 */
[----:B----4-:R-:W-:Y:S05]  /*4d60*/  F2FP.BF16.F32.PACK_AB R4, R122, R123 ;  /* 0x0000007b7a04723e */ /* 0x010fea00000010ff */
[----:B------:R4:W-:Y:S04]  /*4d70*/  STS [R241+0x22000], R4 ;  /* 0x02200004f1007388 */ /* 0x0009e80000000800 */
[----:B------:R-:W1:Y:S01]  /*4d80*/  MUFU.EX2 R115, R88 ;  /* 0x0000005800737308 */ /* 0x000e620000000800 */
[----:B--2---:R-:W-:Y:S01]  /*4d90*/  F2FP.BF16.F32.PACK_AB R6, R121, R124 ;  /* 0x0000007c7906723e */ /* 0x004fe200000010ff */
[----:B------:R-:W-:Y:S04]  /*4da0*/  STS [R238+0x22000], R7 ;  /* 0x02200007ee007388 */ /* 0x000fe80000000800 */
[----:B------:R-:W-:Y:S04]  /*4db0*/  STS [R238+0x22400], R6 ;  /* 0x02240006ee007388 */ /* 0x000fe80000000800 */
[----:B------:R-:W4:Y:S01]  /*4dc0*/  MUFU.EX2 R120, R18 ;  /* 0x0000001200787308 */ /* 0x000f220000000800 */
[----:B------:R-:W2:Y:S01]  /*4dd0*/  LDG.E R112, desc[UR6][R112.64+0x20] ;  /* 0x0000200670707981 */ /* 0x000ea2000c1e1900 */
[----:B-1----:R-:W-:Y:S05]  /*4de0*/  F2FP.BF16.F32.PACK_AB R5, R115, R116 ;  /* 0x000000747305723e */ /* 0x002fea00000010ff */
[----:B------:R-:W-:Y:S01]  /*4df0*/  STS [R240+0x22000], R5 ;  /* 0x02200005f0007388 */ /* 0x000fe20000000800 */
[----:B----4-:R-:W-:Y:S05]  /*4e00*/  F2FP.BF16.F32.PACK_AB R4, R119, R120 ;  /* 0x000000787704723e */ /* 0x010fea00000010ff */
[----:B------:R-:W-:Y:S04]  /*4e10*/  STS [R240+0x22400], R4 ;  /* 0x02240004f0007388 */ /* 0x000fe80000000800 */
[----:B------:R-:W-:Y:S04]  /*4e20*/  LDSM.16.M88.4 R16, [R218+0x8000] ;  /* 0x00800000da10783b */ /* 0x000fe80000000200 */
[----:B------:R-:W1:Y:S04]  /*4e30*/  LDSM.16.M88.4 R8, [R3+UR4+0x18000] ;  /* 0x018000040308783b */ /* 0x000e680008000200 */
[----:B------:R-:W4:Y:S04]  /*4e40*/  LDSM.16.M88.4 R84, [R3+UR4+0x18800] ;  /* 0x018800040354783b */ /* 0x000f280008000200 */
[----:B------:R-:W-:Y:S04]  /*4e50*/  LDSM.16.M88.4 R88, [R220+0x8000] ;  /* 0x00800000dc58783b */ /* 0x000fe80000000200 */
[----:B------:R-:W4:Y:S04]  /*4e60*/  LDSM.16.M88.4 R92, [R2+0x8000] ;  /* 0x00800000025c783b */ /* 0x000f280000000200 */
[----:B------:R-:W4:Y:S04]  /*4e70*/  LDSM.16.M88.4 R96, [R2+0x8800] ;  /* 0x008800000260783b */ /* 0x000f280000000200 */
[----:B------:R-:W-:Y:S04]  /*4e80*/  LDSM.16.M88.4 R100, [R223+0x8000] ;  /* 0x00800000df64783b */ /* 0x000fe80000000200 */
[----:B------:R-:W4:Y:S04]  /*4e90*/  LDSM.16.M88.4 R104, [R217+0x8000] ;  /* 0x00800000d968783b */ /* 0x000f280000000200 */
[----:B------:R-:W-:Y:S01]  /*4ea0*/  LDSM.16.M88.4 R108, [R216+0x8000] ;  /* 0x00800000d86c783b */ /* 0x000fe20000000200 */
[C---:B-1----:R-:W-:Y:S06]  /*4eb0*/  HMMA.16816.F32.BF16 R4, R16.reuse, R8, RZ ;  /* 0x000000081004723c */ /* 0x042fec00000418ff */
[C---:B------:R-:W-:Y:S06]  /*4ec0*/  HMMA.16816.F32.BF16 R8, R16.reuse, R10, RZ ;  /* 0x0000000a1008723c */ /* 0x040fec00000418ff */
[C---:B----4-:R-:W-:Y:S06]  /*4ed0*/  HMMA.16816.F32.BF16 R12, R16.reuse, R84, RZ ;  /* 0x00000054100c723c */ /* 0x050fec00000418ff */
[----:B------:R-:W-:Y:S01]  /*4ee0*/  HMMA.16816.F32.BF16 R16, R16, R86, RZ ;  /* 0x000000561010723c */ /* 0x000fe200000418ff */
[----:B------:R-:W1:Y:S05]  /*4ef0*/  LDSM.16.M88.4 R84, [R217+0x8800] ;  /* 0x00880000d954783b */ /* 0x000e6a0000000200 */
[C---:B------:R-:W-:Y:S06]  /*4f00*/  HMMA.16816.F32.BF16 R4, R88.reuse, R92, R4 ;  /* 0x0000005c5804723c */ /* 0x040fec0000041804 */
[C---:B------:R-:W-:Y:S01]  /*4f10*/  HMMA.16816.F32.BF16 R8, R88.reuse, R94, R8 ;  /* 0x0000005e5808723c */ /* 0x040fe20000041808 */
[----:B------:R-:W4:Y:S05]  /*4f20*/  LDSM.16.M88.4 R92, [R222+0x8000] ;  /* 0x00800000de5c783b */ /* 0x000f2a0000000200 */
[C---:B------:R-:W-:Y:S06]  /*4f30*/  HMMA.16816.F32.BF16 R12, R88.reuse, R96, R12 ;  /* 0x00000060580c723c */ /* 0x040fec000004180c */
[----:B------:R-:W-:Y:S01]  /*4f40*/  HMMA.16816.F32.BF16 R16, R88, R98, R16 ;  /* 0x000000625810723c */ /* 0x000fe20000041810 */
[----:B------:R-:W4:Y:S04]  /*4f50*/  LDSM.16.M88.4 R88, [R216+0x8800] ;  /* 0x00880000d858783b */ /* 0x000f280000000200 */
[----:B------:R-:W-:Y:S01]  /*4f60*/  LDSM.16.M88.4 R96, [R218+0xa000] ;  /* 0x00a00000da60783b */ /* 0x000fe20000000200 */
[C---:B------:R-:W-:Y:S06]  /*4f70*/  HMMA.16816.F32.BF16 R4, R100.reuse, R104, R4 ;  /* 0x000000686404723c */ /* 0x040fec0000041804 */
[C---:B------:R-:W-:Y:S01]  /*4f80*/  HMMA.16816.F32.BF16 R8, R100.reuse, R106, R8 ;  /* 0x0000006a6408723c */ /* 0x040fe20000041808 */
[----:B------:R-:W4:Y:S05]  /*4f90*/  LDSM.16.M88.4 R104, [R3+UR4+0x1a000] ;  /* 0x01a000040368783b */ /* 0x000f2a0008000200 */
[C---:B-1----:R-:W-:Y:S06]  /*4fa0*/  HMMA.16816.F32.BF16 R12, R100.reuse, R84, R12 ;  /* 0x00000054640c723c */ /* 0x042fec000004180c */
[----:B------:R-:W-:Y:S01]  /*4fb0*/  HMMA.16816.F32.BF16 R16, R100, R86, R16 ;  /* 0x000000566410723c */ /* 0x000fe20000041810 */
[----:B------:R-:W1:Y:S04]  /*4fc0*/  LDSM.16.M88.4 R84, [R3+UR4+0x1a800] ;  /* 0x01a800040354783b */ /* 0x000e680008000200 */
[----:B------:R-:W-:Y:S01]  /*4fd0*/  LDSM.16.M88.4 R100, [R220+0xa000] ;  /* 0x00a00000dc64783b */ /* 0x000fe20000000200 */
[C---:B----4-:R-:W-:Y:S06]  /*4fe0*/  HMMA.16816.F32.BF16 R4, R92.reuse, R108, R4 ;  /* 0x0000006c5c04723c */ /* 0x050fec0000041804 */
        /* <DEDUP_REMOVED lines=8> */
[----:B------:R-:W4:Y:S05]  /*5070*/  LDSM.16.M88.4 R104, [R217+0xa000] ;  /* 0x00a00000d968783b */ /* 0x000f2a0000000200 */
[C---:B-1----:R-:W-:Y:S06]  /*5080*/  HMMA.16816.F32.BF16 R12, R96.reuse, R84, R12 ;  /* 0x00000054600c723c */ /* 0x042fec000004180c */
[----:B------:R-:W-:Y:S01]  /*5090*/  HMMA.16816.F32.BF16 R16, R96, R86, R16 ;  /* 0x000000566010723c */ /* 0x000fe20000041810 */
[----:B------:R-:W1:Y:S04]  /*50a0*/  LDSM.16.M88.4 R84, [R217+0xa800] ;  /* 0x00a80000d954783b */ /* 0x000e680000000200 */
[----:B------:R-:W-:Y:S01]  /*50b0*/  LDSM.16.M88.4 R96, [R222+0xa000] ;  /* 0x00a00000de60783b */ /* 0x000fe20000000200 */
[C---:B----4-:R-:W-:Y:S06]  /*50c0*/  HMMA.16816.F32.BF16 R4, R100.reuse, R108, R4 ;  /* 0x0000006c6404723c */ /* 0x050fec0000041804 */
[C---:B------:R-:W-:Y:S01]  /*50d0*/  HMMA.16816.F32.BF16 R8, R100.reuse, R110, R8 ;  /* 0x0000006e6408723c */ /* 0x040fe20000041808 */
[----:B------:R-:W4:Y:S05]  /*50e0*/  LDSM.16.M88.4 R108, [R216+0xa000] ;  /* 0x00a00000d86c783b */ /* 0x000f2a0000000200 */
[C---:B------:R-:W-:Y:S06]  /*50f0*/  HMMA.16816.F32.BF16 R12, R100.reuse, R88, R12 ;  /* 0x00000058640c723c */ /* 0x040fec000004180c */
[----:B------:R-:W-:Y:S01]  /*5100*/  HMMA.16816.F32.BF16 R16, R100, R90, R16 ;  /* 0x0000005a6410723c */ /* 0x000fe20000041810 */
[----:B------:R-:W3:Y:S04]  /*5110*/  LDSM.16.M88.4 R88, [R216+0xa800] ;  /* 0x00a80000d858783b */ /* 0x000ee80000000200 */
[----:B------:R-:W-:Y:S01]  /*5120*/  LDSM.16.M88.4 R100, [R218+0xc000] ;  /* 0x00c00000da64783b */ /* 0x000fe20000000200 */
[C---:B------:R-:W-:Y:S06]  /*5130*/  HMMA.16816.F32.BF16 R4, R92.reuse, R104, R4 ;  /* 0x000000685c04723c */ /* 0x040fec0000041804 */
[C---:B------:R-:W-:Y:S01]  /*5140*/  HMMA.16816.F32.BF16 R8, R92.reuse, R106, R8 ;  /* 0x0000006a5c08723c */ /* 0x040fe20000041808 */
[----:B------:R-:W3:Y:S05]  /*5150*/  LDSM.16.M88.4 R104, [R3+UR4+0x1c000] ;  /* 0x01c000040368783b */ /* 0x000eea0008000200 */
[C---:B-1----:R-:W-:Y:S06]  /*5160*/  HMMA.16816.F32.BF16 R12, R92.reuse, R84, R12 ;  /* 0x000000545c0c723c */ /* 0x042fec000004180c */
[----:B------:R-:W-:Y:S01]  /*5170*/  HMMA.16816.F32.BF16 R16, R92, R86, R16 ;  /* 0x000000565c10723c */ /* 0x000fe20000041810 */
[----:B------:R-:W1:Y:S04]  /*5180*/  LDSM.16.M88.4 R84, [R3+UR4+0x1c800] ;  /* 0x01c800040354783b */ /* 0x000e680008000200 */
[----:B------:R-:W-:Y:S01]  /*5190*/  LDSM.16.M88.4 R92, [R220+0xc000] ;  /* 0x00c00000dc5c783b */ /* 0x000fe20000000200 */
[C---:B----4-:R-:W-:Y:S06]  /*51a0*/  HMMA.16816.F32.BF16 R4, R96.reuse, R108, R4 ;  /* 0x0000006c6004723c */ /* 0x050fec0000041804 */
[C---:B------:R-:W-:Y:S01]  /*51b0*/  HMMA.16816.F32.BF16 R8, R96.reuse, R110, R8 ;  /* 0x0000006e6008723c */ /* 0x040fe20000041808 */
[----:B------:R-:W4:Y:S05]  /*51c0*/  LDSM.16.M88.4 R108, [R2+0xc000] ;  /* 0x00c00000026c783b */ /* 0x000f2a0000000200 */
[C---:B---3--:R-:W-:Y:S06]  /*51d0*/  HMMA.16816.F32.BF16 R12, R96.reuse, R88, R12 ;  /* 0x00000058600c723c */ /* 0x048fec000004180c */
[----:B------:R-:W-:Y:S01]  /*51e0*/  HMMA.16816.F32.BF16 R16, R96, R90, R16 ;  /* 0x0000005a6010723c */ /* 0x000fe20000041810 */
[----:B------:R-:W3:Y:S04]  /*51f0*/  LDSM.16.M88.4 R88, [R2+0xc800] ;  /* 0x00c800000258783b */ /* 0x000ee80000000200 */
[----:B------:R-:W-:Y:S01]  /*5200*/  LDSM.16.M88.4 R96, [R223+0xc000] ;  /* 0x00c00000df60783b */ /* 0x000fe20000000200 */
[C---:B------:R-:W-:Y:S06]  /*5210*/  HMMA.16816.F32.BF16 R4, R100.reuse, R104, R4 ;  /* 0x000000686404723c */ /* 0x040fec0000041804 */
[C---:B------:R-:W-:Y:S01]  /*5220*/  HMMA.16816.F32.BF16 R8, R100.reuse, R106, R8 ;  /* 0x0000006a6408723c */ /* 0x040fe20000041808 */
[----:B------:R-:W2:Y:S05]  /*5230*/  LDSM.16.M88.4 R104, [R217+0xc000] ;  /* 0x00c00000d968783b */ /* 0x000eaa0000000200 */
[C---:B-1----:R-:W-:Y:S06]  /*5240*/  HMMA.16816.F32.BF16 R12, R100.reuse, R84, R12 ;  /* 0x00000054640c723c */ /* 0x042fec000004180c */
[----:B------:R-:W-:Y:S01]  /*5250*/  HMMA.16816.F32.BF16 R16, R100, R86, R16 ;  /* 0x000000566410723c */ /* 0x000fe20000041810 */
[----:B------:R-:W1:Y:S04]  /*5260*/  LDSM.16.M88.4 R84, [R217+0xc800] ;  /* 0x00c80000d954783b */ /* 0x000e680000000200 */
        /* <DEDUP_REMOVED lines=8> */
[C---:B--2---:R-:W-:Y:S06]  /*52f0*/  HMMA.16816.F32.BF16 R4, R96.reuse, R104, R4 ;  /* 0x000000686004723c */ /* 0x044fec0000041804 */
[C---:B------:R-:W-:Y:S01]  /*5300*/  HMMA.16816.F32.BF16 R8, R96.reuse, R106, R8 ;  /* 0x0000006a6008723c */ /* 0x040fe20000041808 */
[----:B------:R-:W2:Y:S05]  /*5310*/  LDSM.16.M88.4 R104, [R3+UR4+0x1e000] ;  /* 0x01e000040368783b */ /* 0x000eaa0008000200 */
        /* <DEDUP_REMOVED lines=23> */
[----:B------:R-:W3:Y:S05]  /*5490*/  LDSM.16.M88.4 R88, [R216+0xe800] ;  /* 0x00e80000d858783b */ /* 0x000eea0000000200 */
[C---:B--2---:R-:W-:Y:S06]  /*54a0*/  HMMA.16816.F32.BF16 R4, R100.reuse, R104, R4 ;  /* 0x000000686404723c */ /* 0x044fec0000041804 */
[C---:B------:R-:W-:Y:S06]  /*54b0*/  HMMA.16816.F32.BF16 R8, R100.reuse, R106, R8 ;  /* 0x0000006a6408723c */ /* 0x040fec0000041808 */
[C---:B-1----:R-:W-:Y:S06]  /*54c0*/  HMMA.16816.F32.BF16 R12, R100.reuse, R84, R12 ;  /* 0x00000054640c723c */ /* 0x042fec000004180c */
[----:B------:R-:W-:Y:S06]  /*54d0*/  HMMA.16816.F32.BF16 R16, R100, R86, R16 ;  /* 0x000000566410723c */ /* 0x000fec0000041810 */
[C---:B----4-:R-:W-:Y:S06]  /*54e0*/  HMMA.16816.F32.BF16 R4, R92.reuse, R108, R4 ;  /* 0x0000006c5c04723c */ /* 0x050fec0000041804 */
[C---:B------:R-:W-:Y:S06]  /*54f0*/  HMMA.16816.F32.BF16 R8, R92.reuse, R110, R8 ;  /* 0x0000006e5c08723c */ /* 0x040fec0000041808 */
[C---:B---3--:R-:W-:Y:S06]  /*5500*/  HMMA.16816.F32.BF16 R12, R92.reuse, R88, R12 ;  /* 0x000000585c0c723c */ /* 0x048fec000004180c */
[----:B------:R-:W-:Y:S06]  /*5510*/  HMMA.16816.F32.BF16 R16, R92, R90, R16 ;  /* 0x0000005a5c10723c */ /* 0x000fec0000041810 */
[C---:B------:R-:W-:Y:S01]  /*5520*/  FADD.FTZ R84, -R114.reuse, R4 ;  /* 0x0000000472547221 */ /* 0x040fe20000010100 */
[----:B------:R-:W-:Y:S01]  /*5530*/  FADD.FTZ R4, -R114, R5 ;  /* 0x0000000572047221 */ /* 0x000fe20000010100 */
[----:B------:R-:W-:Y:S03]  /*5540*/  FADD.FTZ R6, -R112, R6 ;  /* 0x0000000670067221 */ /* 0x000fe60000010100 */
[----:B------:R-:W-:Y:S01]  /*5550*/  FMUL.FTZ R5, R126, R84 ;  /* 0x000000547e057220 */ /* 0x000fe20000410000 */
[----:B------:R-:W-:Y:S01]  /*5560*/  FMUL.FTZ R4, R125, R4 ;  /* 0x000000047d047220 */ /* 0x000fe20000410000 */
[----:B------:R-:W-:Y:S01]  /*5570*/  FADD.FTZ R8, -R114, R8 ;  /* 0x0000000872087221 */ /* 0x000fe20000010100 */
[----:B------:R-:W-:Y:S01]  /*5580*/  FADD.FTZ R10, -R112, R10 ;  /* 0x0000000a700a7221 */ /* 0x000fe20000010100 */
[----:B------:R-:W-:Y:S02]  /*5590*/  FADD.FTZ R9, -R114, R9 ;  /* 0x0000000972097221 */ /* 0x000fe40000010100 */
[----:B------:R-:W-:Y:S01]  /*55a0*/  F2FP.BF16.F32.PACK_AB R4, R4, R5 ;  /* 0x000000050404723e */ /* 0x000fe200000010ff */
[----:B------:R-:W-:Y:S01]  /*55b0*/  FADD.FTZ R5, -R114, R12 ;  /* 0x0000000c72057221 */ /* 0x000fe20000010100 */
[----:B------:R-:W-:Y:S01]  /*55c0*/  FADD.FTZ R12, -R112, R7 ;  /* 0x00000007700c7221 */ /* 0x000fe20000010100 */
[----:B------:R-:W-:Y:S01]  /*55d0*/  FMUL.FTZ R84, R123, R8 ;  /* 0x000000087b547220 */ /* 0x000fe20000410000 */
[C---:B------:R-:W-:Y:S01]  /*55e0*/  FADD.FTZ R8, -R114.reuse, R13 ;  /* 0x0000000d72087221 */ /* 0x040fe20000010100 */
[----:B------:R1:W-:Y:S01]  /*55f0*/  STS [R239+0x20000], R4 ;  /* 0x02000004ef007388 */ /* 0x0003e20000000800 */
[----:B------:R-:W-:Y:S01]  /*5600*/  FMUL.FTZ R12, R129, R12 ;  /* 0x0000000c810c7220 */ /* 0x000fe20000410000 */
[C---:B------:R-:W-:Y:S01]  /*5610*/  FADD.FTZ R17, -R114.reuse, R17 ;  /* 0x0000001172117221 */ /* 0x040fe20000010100 */
[----:B------:R-:W-:Y:S01]  /*5620*/  FADD.FTZ R16, -R114, R16 ;  /* 0x0000001072107221 */ /* 0x000fe20000010100 */
[----:B------:R-:W-:Y:S01]  /*5630*/  FMUL.FTZ R5, R118, R5 ;  /* 0x0000000576057220 */ /* 0x000fe20000410000 */
[----:B------:R-:W-:Y:S01]  /*5640*/  FMUL.FTZ R8, R117, R8 ;  /* 0x0000000875087220 */ /* 0x000fe20000410000 */
[----:B------:R-:W-:Y:S01]  /*5650*/  FMUL.FTZ R7, R115, R17 ;  /* 0x0000001173077220 */ /* 0x000fe20000410000 */
[----:B------:R-:W-:Y:S01]  /*5660*/  FMUL.FTZ R13, R128, R10 ;  /* 0x0000000a800d7220 */ /* 0x000fe20000410000 */
[----:B------:R-:W-:Y:S01]  /*5670*/  FADD.FTZ R10, -R112, R14 ;  /* 0x0000000e700a7221 */ /* 0x000fe20000010100 */
[----:B------:R-:W-:Y:S01]  /*5680*/  FMUL.FTZ R9, R122, R9 ;  /* 0x000000097a097220 */ /* 0x000fe20000410000 */
[----:B------:R-:W-:Y:S01]  /*5690*/  F2FP.BF16.F32.PACK_AB R8, R8, R5 ;  /* 0x000000050808723e */ /* 0x000fe200000010ff */
[----:B------:R-:W-:Y:S01]  /*56a0*/  FADD.FTZ R5, -R112, R15 ;  /* 0x0000000f70057221 */ /* 0x000fe20000010100 */
[----:B------:R-:W-:Y:S02]  /*56b0*/  FMUL.FTZ R10, R124, R10 ;  /* 0x0000000a7c0a7220 */ /* 0x000fe40000410000 */
[----:B------:R-:W-:Y:S01]  /*56c0*/  F2FP.BF16.F32.PACK_AB R9, R9, R84 ;  /* 0x000000540909723e */ /* 0x000fe200000010ff */
[----:B------:R-:W-:Y:S05]  /*56d0*/  FMUL.FTZ R5, R121, R5 ;  /* 0x0000000579057220 */ /* 0x000fea0000410000 */
[----:B------:R-:W-:Y:S01]  /*56e0*/  F2FP.BF16.F32.PACK_AB R5, R5, R10 ;  /* 0x0000000a0505723e */ /* 0x000fe200000010ff */
[----:B-1----:R-:W-:Y:S01]  /*56f0*/  FMUL.FTZ R4, R116, R16 ;  /* 0x0000001074047220 */ /* 0x002fe20000410000 */
[----:B------:R-:W-:Y:S01]  /*5700*/  FMUL.FTZ R16, R130, R6 ;  /* 0x0000000682107220 */ /* 0x000fe20000410000 */
[C---:B------:R-:W-:Y:S01]  /*5710*/  FADD.FTZ R6, -R112.reuse, R11 ;  /* 0x0000000b70067221 */ /* 0x040fe20000010100 */
[----:B------:R-:W-:Y:S02]  /*5720*/  FADD.FTZ R11, -R112, R19 ;  /* 0x00000013700b7221 */ /* 0x000fe40000010100 */
[----:B------:R-:W-:Y:S01]  /*5730*/  F2FP.BF16.F32.PACK_AB R7, R7, R4 ;  /* 0x000000040707723e */ /* 0x000fe200000010ff */
[----:B------:R-:W-:Y:S01]  /*5740*/  FMUL.FTZ R6, R127, R6 ;  /* 0x000000067f067220 */ /* 0x000fe20000410000 */
[----:B------:R-:W-:Y:S01]  /*5750*/  F2FP.BF16.F32.PACK_AB R4, R12, R16 ;  /* 0x000000100c04723e */ /* 0x000fe200000010ff */
[----:B------:R-:W-:Y:S01]  /*5760*/  FADD.FTZ R12, -R112, R18 ;  /* 0x00000012700c7221 */ /* 0x000fe20000010100 */
[----:B------:R-:W-:Y:S02]  /*5770*/  FMUL.FTZ R11, R119, R11 ;  /* 0x0000000b770b7220 */ /* 0x000fe40000410000 */
[----:B------:R-:W-:Y:S01]  /*5780*/  F2FP.BF16.F32.PACK_AB R6, R6, R13 ;  /* 0x0000000d0606723e */ /* 0x000fe200000010ff */
[----:B------:R1:W-:Y:S01]  /*5790*/  STS [R239+0x20400], R4 ;  /* 0x02040004ef007388 */ /* 0x0003e20000000800 */
[----:B------:R-:W-:Y:S03]  /*57a0*/  FMUL.FTZ R12, R120, R12 ;  /* 0x0000000c780c7220 */ /* 0x000fe60000410000 */
[----:B------:R-:W-:Y:S04]  /*57b0*/  STS [R241+0x20000], R9 ;  /* 0x02000009f1007388 */ /* 0x000fe80000000800 */
[----:B------:R-:W-:Y:S04]  /*57c0*/  STS [R241+0x20400], R6 ;  /* 0x02040006f1007388 */ /* 0x000fe80000000800 */
[----:B------:R-:W-:Y:S04]  /*57d0*/  STS [R238+0x20000], R8 ;  /* 0x02000008ee007388 */ /* 0x000fe80000000800 */
[----:B------:R-:W-:Y:S04]  /*57e0*/  STS [R238+0x20400], R5 ;  /* 0x02040005ee007388 */ /* 0x000fe80000000800 */
[----:B------:R-:W-:Y:S01]  /*57f0*/  STS [R240+0x20000], R7 ;  /* 0x02000007f0007388 */ /* 0x000fe20000000800 */
[----:B-1----:R-:W-:Y:S05]  /*5800*/  F2FP.BF16.F32.PACK_AB R4, R11, R12 ;  /* 0x0000000c0b04723e */ /* 0x002fea00000010ff */
[----:B------:R-:W-:Y:S01]  /*5810*/  STS [R240+0x20400], R4 ;  /* 0x02040004f0007388 */ /* 0x000fe20000000800 */
[----:B------:R-:W-:Y:S06]  /*5820*/  BAR.SYNC.DEFER_BLOCKING 0x0 ;  /* 0x0000000000007b1d */ /* 0x000fec0000010000 */
[----:B------:R-:W-:Y:S04]  /*5830*/  LDSM.16.MT88.4 R4, [R219+0x22000] ;  /* 0x02200000db04783b */ /* 0x000fe80000004200 */
[----:B------:R-:W1:Y:S04]  /*5840*/  LDSM.16.MT88.4 R8, [R0+0x8000] ;  /* 0x008000000008783b */ /* 0x000e680000004200 */
[----:B------:R-:W2:Y:S04]  /*5850*/  LDSM.16.MT88.4 R12, [R221+0x22000] ;  /* 0x02200000dd0c783b */ /* 0x000ea80000004200 */
[----:B------:R-:W3:Y:S04]  /*5860*/  LDSM.16.MT88.4 R16, [R0+0xa000] ;  /* 0x00a000000010783b */ /* 0x000ee80000004200 */
[----:B------:R-:W4:Y:S04]  /*5870*/  LDSM.16.MT88.4 R84, [R0+0xc000] ;  /* 0x00c000000054783b */ /* 0x000f280000004200 */
[----:B------:R-:W4:Y:S04]  /*5880*/  LDSM.16.MT88.4 R88, [R0+0xe000] ;  /* 0x00e000000058783b */ /* 0x000f280000004200 */
[----:B------:R-:W-:Y:S04]  /*5890*/  LDSM.16.MT88.4 R92, [R219+0x22800] ;  /* 0x02280000db5c783b */ /* 0x000fe80000004200 */
[----:B------:R-:W4:Y:S04]  /*58a0*/  LDSM.16.MT88.4 R96, [R0+0x8800] ;  /* 0x008800000060783b */ /* 0x000f280000004200 */
[----:B------:R-:W4:Y:S04]  /*58b0*/  LDSM.16.MT88.4 R100, [R221+0x22800] ;  /* 0x02280000dd64783b */ /* 0x000f280000004200 */
[----:B------:R-:W4:Y:S04]  /*58c0*/  LDSM.16.MT88.4 R104, [R0+0xa800] ;  /* 0x00a800000068783b */ /* 0x000f280000004200 */
        /* <DEDUP_REMOVED lines=8> */
[-C--:B------:R-:W-:Y:S06]  /*5950*/  HMMA.16816.F32.BF16 R44, R12, R18.reuse, R44 ;  /* 0x000000120c2c723c */ /* 0x080fec000004182c */
[C---:B------:R-:W-:Y:S01]  /*5960*/  HMMA.16816.F32.BF16 R48, R4.reuse, R18, R48 ;  /* 0x000000120430723c */ /* 0x040fe20000041830 */
[----:B------:R-:W-:Y:S05]  /*5970*/  LDSM.16.MT88.4 R16, [R0+0x9000] ;  /* 0x009000000010783b */ /* 0x000fea0000004200 */
[-C--:B----4-:R-:W-:Y:S06]  /*5980*/  HMMA.16816.F32.BF16 R52, R4, R84.reuse, R52 ;  /* 0x000000540434723c */ /* 0x090fec0000041834 */
[C---:B------:R-:W-:Y:S06]  /*5990*/  HMMA.16816.F32.BF16 R56, R12.reuse, R84, R56 ;  /* 0x000000540c38723c */ /* 0x040fec0000041838 */
[-C--:B------:R-:W-:Y:S06]  /*59a0*/  HMMA.16816.F32.BF16 R60, R12, R86.reuse, R60 ;  /* 0x000000560c3c723c */ /* 0x080fec000004183c */
[C---:B------:R-:W-:Y:S01]  /*59b0*/  HMMA.16816.F32.BF16 R64, R4.reuse, R86, R64 ;  /* 0x000000560440723c */ /* 0x040fe20000041840 */
[----:B------:R-:W-:Y:S05]  /*59c0*/  LDSM.16.MT88.4 R84, [R221+0x23000] ;  /* 0x02300000dd54783b */ /* 0x000fea0000004200 */
[-C--:B------:R-:W-:Y:S06]  /*59d0*/  HMMA.16816.F32.BF16 R68, R4, R88.reuse, R68 ;  /* 0x000000580444723c */ /* 0x080fec0000041844 */
[C---:B------:R-:W-:Y:S06]  /*59e0*/  HMMA.16816.F32.BF16 R72, R12.reuse, R88, R72 ;  /* 0x000000580c48723c */ /* 0x040fec0000041848 */
[-C--:B------:R-:W-:Y:S01]  /*59f0*/  HMMA.16816.F32.BF16 R76, R12, R90.reuse, R76 ;  /* 0x0000005a0c4c723c */ /* 0x080fe2000004184c */
[----:B------:R-:W2:Y:S05]  /*5a00*/  LDSM.16.MT88.4 R12, [R0+0xe800] ;  /* 0x00e80000000c783b */ /* 0x000eaa0000004200 */
[----:B------:R-:W-:Y:S01]  /*5a10*/  HMMA.16816.F32.BF16 R80, R4, R90, R80 ;  /* 0x0000005a0450723c */ /* 0x000fe20000041850 */
[----:B------:R-:W3:Y:S04]  /*5a20*/  LDSM.16.MT88.4 R4, [R219+0x23000] ;  /* 0x02300000db04783b */ /* 0x000ee80000004200 */
[----:B------:R-:W4:Y:S01]  /*5a30*/  LDSM.16.MT88.4 R88, [R0+0xb000] ;  /* 0x00b000000058783b */ /* 0x000f220000004200 */
[-C--:B------:R-:W-:Y:S06]  /*5a40*/  HMMA.16816.F32.BF16 R20, R92, R96.reuse, R20 ;  /* 0x000000605c14723c */ /* 0x080fec0000041814 */
[C---:B------:R-:W-:Y:S06]  /*5a50*/  HMMA.16816.F32.BF16 R24, R100.reuse, R96, R24 ;  /* 0x000000606418723c */ /* 0x040fec0000041818 */
[-C--:B------:R-:W-:Y:S06]  /*5a60*/  HMMA.16816.F32.BF16 R28, R100, R98.reuse, R28 ;  /* 0x00000062641c723c */ /* 0x080fec000004181c */
[C---:B------:R-:W-:Y:S01]  /*5a70*/  HMMA.16816.F32.BF16 R32, R92.reuse, R98, R32 ;  /* 0x000000625c20723c */ /* 0x040fe20000041820 */
[----:B------:R-:W-:Y:S05]  /*5a80*/  LDSM.16.MT88.4 R96, [R0+0xf000] ;  /* 0x00f000000060783b */ /* 0x000fea0000004200 */
[-C--:B------:R-:W-:Y:S06]  /*5a90*/  HMMA.16816.F32.BF16 R36, R92, R104.reuse, R36 ;  /* 0x000000685c24723c */ /* 0x080fec0000041824 */
[C---:B------:R-:W-:Y:S06]  /*5aa0*/  HMMA.16816.F32.BF16 R40, R100.reuse, R104, R40 ;  /* 0x000000686428723c */ /* 0x040fec0000041828 */
[-C--:B------:R-:W-:Y:S06]  /*5ab0*/  HMMA.16816.F32.BF16 R44, R100, R106.reuse, R44 ;  /* 0x0000006a642c723c */ /* 0x080fec000004182c */
[C---:B------:R-:W-:Y:S01]  /*5ac0*/  HMMA.16816.F32.BF16 R48, R92.reuse, R106, R48 ;  /* 0x0000006a5c30723c */ /* 0x040fe20000041830 */
[----:B------:R-:W-:Y:S05]  /*5ad0*/  LDSM.16.MT88.4 R104, [R0+0xb800] ;  /* 0x00b800000068783b */ /* 0x000fea0000004200 */
[-C--:B-1----:R-:W-:Y:S06]  /*5ae0*/  HMMA.16816.F32.BF16 R52, R92, R8.reuse, R52 ;  /* 0x000000085c34723c */ /* 0x082fec0000041834 */
[C---:B------:R-:W-:Y:S06]  /*5af0*/  HMMA.16816.F32.BF16 R56, R100.reuse, R8, R56 ;  /* 0x000000086438723c */ /* 0x040fec0000041838 */
[-C--:B------:R-:W-:Y:S06]  /*5b00*/  HMMA.16816.F32.BF16 R60, R100, R10.reuse, R60 ;  /* 0x0000000a643c723c */ /* 0x080fec000004183c */
[C---:B------:R-:W-:Y:S01]  /*5b10*/  HMMA.16816.F32.BF16 R64, R92.reuse, R10, R64 ;  /* 0x0000000a5c40723c */ /* 0x040fe20000041840 */
[----:B------:R-:W1:Y:S05]  /*5b20*/  LDSM.16.MT88.4 R8, [R0+0xd000] ;  /* 0x00d000000008783b */ /* 0x000e6a0000004200 */
[-C--:B--2---:R-:W-:Y:S06]  /*5b30*/  HMMA.16816.F32.BF16 R68, R92, R12.reuse, R68 ;  /* 0x0000000c5c44723c */ /* 0x084fec0000041844 */
[C---:B------:R-:W-:Y:S06]  /*5b40*/  HMMA.16816.F32.BF16 R72, R100.reuse, R12, R72 ;  /* 0x0000000c6448723c */ /* 0x040fec0000041848 */
[-C--:B------:R-:W-:Y:S01]  /*5b50*/  HMMA.16816.F32.BF16 R76, R100, R14.reuse, R76 ;  /* 0x0000000e644c723c */ /* 0x080fe2000004184c */
[----:B------:R-:W-:Y:S05]  /*5b60*/  LDSM.16.MT88.4 R100, [R221+0x23800] ;  /* 0x02380000dd64783b */ /* 0x000fea0000004200 */
[----:B------:R-:W-:Y:S01]  /*5b70*/  HMMA.16816.F32.BF16 R80, R92, R14, R80 ;  /* 0x0000000e5c50723c */ /* 0x000fe20000041850 */
[----:B------:R-:W-:Y:S04]  /*5b80*/  LDSM.16.MT88.4 R12, [R219+0x23800] ;  /* 0x02380000db0c783b */ /* 0x000fe80000004200 */
[----:B------:R-:W2:Y:S01]  /*5b90*/  LDSM.16.MT88.4 R92, [R0+0x9800] ;  /* 0x00980000005c783b */ /* 0x000ea20000004200 */
[-C--:B---3--:R-:W-:Y:S06]  /*5ba0*/  HMMA.16816.F32.BF16 R20, R4, R16.reuse, R20 ;  /* 0x000000100414723c */ /* 0x088fec0000041814 */
[C---:B------:R-:W-:Y:S06]  /*5bb0*/  HMMA.16816.F32.BF16 R24, R84.reuse, R16, R24 ;  /* 0x000000105418723c */ /* 0x040fec0000041818 */
[-C--:B------:R-:W-:Y:S06]  /*5bc0*/  HMMA.16816.F32.BF16 R28, R84, R18.reuse, R28 ;  /* 0x00000012541c723c */ /* 0x080fec000004181c */
[C---:B------:R-:W-:Y:S01]  /*5bd0*/  HMMA.16816.F32.BF16 R32, R4.reuse, R18, R32 ;  /* 0x000000120420723c */ /* 0x040fe20000041820 */
[----:B------:R-:W3:Y:S01]  /*5be0*/  LDSM.16.MT88.4 R16, [R0+0xf800] ;  /* 0x00f800000010783b */ /* 0x000ee20000004200 */
[----:B------:R-:W-:Y:S04]  /*5bf0*/  BAR.SYNC.DEFER_BLOCKING 0x0 ;  /* 0x0000000000007b1d */ /* 0x000fe80000010000 */
[-C--:B----4-:R-:W-:Y:S06]  /*5c00*/  HMMA.16816.F32.BF16 R36, R4, R88.reuse, R36 ;  /* 0x000000580424723c */ /* 0x090fec0000041824 */
[C---:B------:R-:W-:Y:S06]  /*5c10*/  HMMA.16816.F32.BF16 R40, R84.reuse, R88, R40 ;  /* 0x000000585428723c */ /* 0x040fec0000041828 */
[-C--:B------:R-:W-:Y:S06]  /*5c20*/  HMMA.16816.F32.BF16 R44, R84, R90.reuse, R44 ;  /* 0x0000005a542c723c */ /* 0x080fec000004182c */
[C---:B------:R-:W-:Y:S06]  /*5c30*/  HMMA.16816.F32.BF16 R48, R4.reuse, R90, R48 ;  /* 0x0000005a0430723c */ /* 0x040fec0000041830 */
[-C--:B-1----:R-:W-:Y:S06]  /*5c40*/  HMMA.16816.F32.BF16 R52, R4, R8.reuse, R52 ;  /* 0x000000080434723c */ /* 0x082fec0000041834 */
[C---:B------:R-:W-:Y:S06]  /*5c50*/  HMMA.16816.F32.BF16 R56, R84.reuse, R8, R56 ;  /* 0x000000085438723c */ /* 0x040fec0000041838 */
[-C--:B------:R-:W-:Y:S06]  /*5c60*/  HMMA.16816.F32.BF16 R60, R84, R10.reuse, R60 ;  /* 0x0000000a543c723c */ /* 0x080fec000004183c */
[C---:B------:R-:W-:Y:S06]  /*5c70*/  HMMA.16816.F32.BF16 R64, R4.reuse, R10, R64 ;  /* 0x0000000a0440723c */ /* 0x040fec0000041840 */
[-C--:B------:R-:W-:Y:S06]  /*5c80*/  HMMA.16816.F32.BF16 R68, R4, R96.reuse, R68 ;  /* 0x000000600444723c */ /* 0x080fec0000041844 */
[C---:B------:R-:W-:Y:S06]  /*5c90*/  HMMA.16816.F32.BF16 R72, R84.reuse, R96, R72 ;  /* 0x000000605448723c */ /* 0x040fec0000041848 */
[-C--:B------:R-:W-:Y:S06]  /*5ca0*/  HMMA.16816.F32.BF16 R76, R84, R98.reuse, R76 ;  /* 0x00000062544c723c */ /* 0x080fec000004184c */
[----:B------:R-:W-:Y:S06]  /*5cb0*/  HMMA.16816.F32.BF16 R80, R4, R98, R80 ;  /* 0x000000620450723c */ /* 0x000fec0000041850 */
[-C--:B--2---:R-:W-:Y:S06]  /*5cc0*/  HMMA.16816.F32.BF16 R20, R12, R92.reuse, R20 ;  /* 0x0000005c0c14723c */ /* 0x084fec0000041814 */
[C---:B------:R-:W-:Y:S06]  /*5cd0*/  HMMA.16816.F32.BF16 R24, R100.reuse, R92, R24 ;  /* 0x0000005c6418723c */ /* 0x040fec0000041818 */
[-C--:B------:R-:W-:Y:S06]  /*5ce0*/  HMMA.16816.F32.BF16 R28, R100, R94.reuse, R28 ;  /* 0x0000005e641c723c */ /* 0x080fec000004181c */
        /* <DEDUP_REMOVED lines=9> */
[-C--:B---3--:R-:W-:Y:S06]  /*5d80*/  HMMA.16816.F32.BF16 R68, R12, R16.reuse, R68 ;  /* 0x000000100c44723c */ /* 0x088fec0000041844 */
[C---:B------:R-:W-:Y:S06]  /*5d90*/  HMMA.16816.F32.BF16 R72, R100.reuse, R16, R72 ;  /* 0x000000106448723c */ /* 0x040fec0000041848 */
[-C--:B------:R-:W-:Y:S06]  /*5da0*/  HMMA.16816.F32.BF16 R76, R100, R18.reuse, R76 ;  /* 0x00000012644c723c */ /* 0x080fec000004184c */
[----:B------:R-:W-:Y:S01]  /*5db0*/  HMMA.16816.F32.BF16 R80, R12, R18, R80 ;  /* 0x000000120c50723c */ /* 0x000fe20000041850 */
[----:B------:R-:W-:Y:S11]  /*5dc0*/  @!UPT UIADD3 URZ, URZ, URZ, URZ ;  /* 0x0000003f3f3ff290 */ /* 0x000ff6000fffe03f */
[----:B------:R-:W-:Y:S01]  /*5dd0*/  @!UPT UIADD3 URZ, URZ, URZ, URZ ;  /* 0x0000003f3f3ff290 */ /* 0x000fe2000fffe03f */
[----:B------:R-:W-:Y:S11]  /*5de0*/  @!P0 BRA `(.L_x_424) ;  /* 0x0000000400048947 */ /* 0x000ff60003800000 */
[----:B------:R-:W1:Y:S01]  /*5df0*/  LDC R8, c[0x0][0x420] ;  /* 0x00010800ff087b82 */ /* 0x000e620000000800 */
[----:B------:R-:W-:Y:S01]  /*5e00*/  ISETP.GE.AND P6, PT, R232, UR17, PT ;  /* 0x00000011e8007c0c */ /* 0x000fe2000bfc6270 */
[----:B------:R-:W-:Y:S01]  /*5e10*/  IMAD.MOV.U32 R4, RZ, RZ, R236 ;  /* 0x000000ffff047224 */ /* 0x000fe200078e00ec */
[----:B------:R-:W-:Y:S01]  /*5e20*/  ISETP.GE.AND P5, PT, R248, UR17, PT ;  /* 0x00000011f8007c0c */ /* 0x000fe2000bfa6270 */
[----:B------:R-:W-:Y:S01]  /*5e30*/  IMAD.MOV.U32 R5, RZ, RZ, R237 ;  /* 0x000000ffff057224 */ /* 0x000fe200078e00ed */
[----:B------:R-:W-:Y:S02]  /*5e40*/  ISETP.GE.AND P4, PT, R247, UR17, PT ;  /* 0x00000011f7007c0c */ /* 0x000fe4000bf86270 */
[----:B------:R-:W-:Y:S01]  /*5e50*/  ISETP.GE.AND P3, PT, R246, UR17, PT ;  /* 0x00000011f6007c0c */ /* 0x000fe2000bf66270 */
[----:B------:R-:W2:Y:S06]  /*5e60*/  LDC R9, c[0x0][0x424] ;  /* 0x00010900ff097b82 */ /* 0x000eac0000000800 */
[----:B------:R3:W-:Y:S01]  /*5e70*/  @P6 STS.128 [R230+0x8000], RZ ;  /* 0x008000ffe6006388 */ /* 0x0007e20000000c00 */
[----:B-1----:R-:W-:Y:S05]  /*5e80*/  IMAD.U32 R6, R8, -0x40, RZ ;  /* 0xffffffc008067824 */ /* 0x002fea00078e00ff */
        /* <DEDUP_REMOVED lines=9> */
[--C-:B--2---:R-:W-:Y:S02]  /*5f20*/  @!P6 LEA.HI.X R15, R8, R5, R9.reuse, 0x6, P2 ;  /* 0x00000005080fe211 */ /* 0x104fe400010f3409 */
[-C--:B------:R-:W-:Y:S01]  /*5f30*/  @!P4 LEA R10, P2, R6, R236.reuse, 0x1 ;  /* 0x000000ec060ac211 */ /* 0x080fe200078408ff */
        /* <DEDUP_REMOVED lines=8> */
[CCC-:B------:R-:W-:Y:S01]  /*5fc0*/  @!P5 LEA.HI.X R13, R6.reuse, R237.reuse, R7.reuse, 0x1, P1 ;  /* 0x000000ed060dd211 */ /* 0x1c0fe200008f0c07 */
        /* <DEDUP_REMOVED lines=35> */
.L_x_424:
[----:B------:R-:W-:Y:S01]  /*6200*/  LDSM.16.M88.4 R128, [R224] ;  /* 0x00000000e080783b */ /* 0x000fe20000000200 */
[----:B------:R-:W-:Y:S01]  /*6210*/  IMAD R231, R251, UR18, RZ ;  /* 0x00000012fbe77c24 */ /* 0x000fe2000f8e02ff */
[----:B------:R-:W-:Y:S02]  /*6220*/  @UP3 UIADD3 UR15, UP2, UR10, -0x100, URZ ;  /* 0xffffff000a0f3890 */ /* 0x000fe4000ff5e03f */
[----:B------:R-:W3:Y:S01]  /*6230*/  LDSM.16.MT88.4 R16, [R0+0x10000] ;  /* 0x010000000010783b */ /* 0x000ee20000004200 */
[----:B------:R-:W-:Y:S02]  /*6240*/  @UP3 UIADD3 UR12, UP1, UR12, -0x100, URZ ;  /* 0xffffff000c0c3890 */ /* 0x000fe4000ff3e03f */
[----:B------:R-:W-:Y:S01]  /*6250*/  @UP3 UIADD3.X UR14, UR9, -0x1, URZ, UP2, !UPT ;  /* 0xffffffff090e3890 */ /* 0x000fe200097fe43f */
[----:B------:R-:W1:Y:S01]  /*6260*/  LDSM.16.M88.4 R124, [R224+0x1000] ;  /* 0x00100000e07c783b */ /* 0x000e620000000200 */
[----:B------:R-:W-:Y:S03]  /*6270*/  @UP3 UIADD3.X UR11, UR11, -0x1, URZ, UP1, !UPT ;  /* 0xffffffff0b0b3890 */ /* 0x000fe60008ffe43f */
[----:B------:R-:W2:Y:S04]  /*6280*/  LDSM.16.MT88.4 R96, [R0+0x12000] ;  /* 0x012000000060783b */ /* 0x000ea80000004200 */
[----:B------:R-:W4:Y:S04]  /*6290*/  LDSM.16.MT88.4 R112, [R0+0x14000] ;  /* 0x014000000070783b */ /* 0x000f280000004200 */
[----:B------:R-:W4:Y:S04]  /*62a0*/  LDSM.16.MT88.4 R196, [R0+0x16000] ;  /* 0x0160000000c4783b */ /* 0x000f280000004200 */
[----:B------:R-:W-:Y:S04]  /*62b0*/  LDSM.16.M88.4 R200, [R227] ;  /* 0x00000000e3c8783b */ /* 0x000fe80000000200 */
[----:B------:R-:W4:Y:S04]  /*62c0*/  LDSM.16.MT88.4 R204, [R0+0x10800] ;  /* 0x0108000000cc783b */ /* 0x000f280000004200 */
[----:B------:R-:W4:Y:S04]  /*62d0*/  LDSM.16.M88.4 R208, [R227+0x1000] ;  /* 0x00100000e3d0783b */ /* 0x000f280000000200 */
[----:B------:R-:W4:Y:S01]  /*62e0*/  LDSM.16.MT88.4 R212, [R0+0x12800] ;  /* 0x0128000000d4783b */ /* 0x000f220000004200 */
[-C--:B---3--:R-:W-:Y:S06]  /*62f0*/  HMMA.16816.F32.BF16 R4, R128, R16.reuse, RZ ;  /* 0x000000108004723c */ /* 0x088fec00000418ff */
[C---:B-1----:R-:W-:Y:S06]  /*6300*/  HMMA.16816.F32.BF16 R8, R124.reuse, R16, RZ ;  /* 0x000000107c08723c */ /* 0x042fec00000418ff */
[-C--:B------:R-:W-:Y:S06]  /*6310*/  HMMA.16816.F32.BF16 R12, R124, R18.reuse, RZ ;  /* 0x000000127c0c723c */ /* 0x080fec00000418ff */
[C---:B------:R-:W-:Y:S06]  /*6320*/  HMMA.16816.F32.BF16 R16, R128.reuse, R18, RZ ;  /* 0x000000128010723c */ /* 0x040fec00000418ff */
[-C--:B--2---:R-:W-:Y:S06]  /*6330*/  HMMA.16816.F32.BF16 R84, R128, R96.reuse, RZ ;  /* 0x000000608054723c */ /* 0x084fec00000418ff */
[C---:B------:R-:W-:Y:S06]  /*6340*/  HMMA.16816.F32.BF16 R88, R124.reuse, R96, RZ ;  /* 0x000000607c58723c */ /* 0x040fec00000418ff */
[-C--:B------:R-:W-:Y:S06]  /*6350*/  HMMA.16816.F32.BF16 R92, R124, R98.reuse, RZ ;  /* 0x000000627c5c723c */ /* 0x080fec00000418ff */
[C---:B------:R-:W-:Y:S06]  /*6360*/  HMMA.16816.F32.BF16 R96, R128.reuse, R98, RZ ;  /* 0x000000628060723c */ /* 0x040fec00000418ff */
[-C--:B----4-:R-:W-:Y:S06]  /*6370*/  HMMA.16816.F32.BF16 R100, R128, R112.reuse, RZ ;  /* 0x000000708064723c */ /* 0x090fec00000418ff */
        /* <DEDUP_REMOVED lines=11> */
[C---:B------:R-:W-:Y:S01]  /*6430*/  HMMA.16816.F32.BF16 R16, R200.reuse, R206, R16 ;  /* 0x000000cec810723c */ /* 0x040fe20000041810 */
[----:B------:R-:W2:Y:S05]  /*6440*/  LDSM.16.MT88.4 R204, [R0+0x16800] ;  /* 0x0168000000cc783b */ /* 0x000eaa0000004200 */
[-C--:B------:R-:W-:Y:S06]  /*6450*/  HMMA.16816.F32.BF16 R84, R200, R212.reuse, R84 ;  /* 0x000000d4c854723c */ /* 0x080fec0000041854 */
[C---:B------:R-:W-:Y:S06]  /*6460*/  HMMA.16816.F32.BF16 R88, R208.reuse, R212, R88 ;  /* 0x000000d4d058723c */ /* 0x040fec0000041858 */
[-C--:B------:R-:W-:Y:S06]  /*6470*/  HMMA.16816.F32.BF16 R92, R208, R214.reuse, R92 ;  /* 0x000000d6d05c723c */ /* 0x080fec000004185c */
[C---:B------:R-:W-:Y:S01]  /*6480*/  HMMA.16816.F32.BF16 R96, R200.reuse, R214, R96 ;  /* 0x000000d6c860723c */ /* 0x040fe20000041860 */
[----:B------:R-:W-:Y:S05]  /*6490*/  LDSM.16.M88.4 R212, [R225+0x1000] ;  /* 0x00100000e1d4783b */ /* 0x000fea0000000200 */
[-C--:B-1----:R-:W-:Y:S06]  /*64a0*/  HMMA.16816.F32.BF16 R100, R200, R196.reuse, R100 ;  /* 0x000000c4c864723c */ /* 0x082fec0000041864 */
[C---:B------:R-:W-:Y:S06]  /*64b0*/  HMMA.16816.F32.BF16 R104, R208.reuse, R196, R104 ;  /* 0x000000c4d068723c */ /* 0x040fec0000041868 */
[-C--:B------:R-:W-:Y:S06]  /*64c0*/  HMMA.16816.F32.BF16 R108, R208, R198.reuse, R108 ;  /* 0x000000c6d06c723c */ /* 0x080fec000004186c */
[C---:B------:R-:W-:Y:S01]  /*64d0*/  HMMA.16816.F32.BF16 R112, R200.reuse, R198, R112 ;  /* 0x000000c6c870723c */ /* 0x040fe20000041870 */
[----:B------:R-:W-:Y:S05]  /*64e0*/  LDSM.16.M88.4 R196, [R225] ;  /* 0x00000000e1c4783b */ /* 0x000fea0000000200 */
[-C--:B--2---:R-:W-:Y:S06]  /*64f0*/  HMMA.16816.F32.BF16 R116, R200, R204.reuse, R116 ;  /* 0x000000ccc874723c */ /* 0x084fec0000041874 */
[C---:B------:R-:W-:Y:S06]  /*6500*/  HMMA.16816.F32.BF16 R120, R208.reuse, R204, R120 ;  /* 0x000000ccd078723c */ /* 0x040fec0000041878 */
[-C--:B------:R-:W-:Y:S01]  /*6510*/  HMMA.16816.F32.BF16 R124, R208, R206.reuse, R124 ;  /* 0x000000ced07c723c */ /* 0x080fe2000004187c */
[----:B------:R-:W1:Y:S05]  /*6520*/  LDSM.16.MT88.4 R208, [R0+0x11000] ;  /* 0x0110000000d0783b */ /* 0x000e6a0000004200 */
[----:B------:R-:W-:Y:S01]  /*6530*/  HMMA.16816.F32.BF16 R128, R200, R206, R128 ;  /* 0x000000cec880723c */ /* 0x000fe20000041880 */
[----:B------:R-:W2:Y:S04]  /*6540*/  LDSM.16.MT88.4 R200, [R0+0x13000] ;  /* 0x0130000000c8783b */ /* 0x000ea80000004200 */
[----:B------:R-:W3:Y:S01]  /*6550*/  LDSM.16.MT88.4 R204, [R0+0x15000] ;  /* 0x0150000000cc783b */ /* 0x000ee20000004200 */
[-C--:B-1----:R-:W-:Y:S06]  /*6560*/  HMMA.16816.F32.BF16 R4, R196, R208.reuse, R4 ;  /* 0x000000d0c404723c */ /* 0x082fec0000041804 */
[C---:B------:R-:W-:Y:S06]  /*6570*/  HMMA.16816.F32.BF16 R8, R212.reuse, R208, R8 ;  /* 0x000000d0d408723c */ /* 0x040fec0000041808 */
[-C--:B------:R-:W-:Y:S06]  /*6580*/  HMMA.16816.F32.BF16 R12, R212, R210.reuse, R12 ;  /* 0x000000d2d40c723c */ /* 0x080fec000004180c */
[C---:B------:R-:W-:Y:S01]  /*6590*/  HMMA.16816.F32.BF16 R16, R196.reuse, R210, R16 ;  /* 0x000000d2c410723c */ /* 0x040fe20000041810 */
[----:B------:R-:W1:Y:S05]  /*65a0*/  LDSM.16.MT88.4 R208, [R0+0x17000] ;  /* 0x0170000000d0783b */ /* 0x000e6a0000004200 */
[-C--:B--2---:R-:W-:Y:S06]  /*65b0*/  HMMA.16816.F32.BF16 R84, R196, R200.reuse, R84 ;  /* 0x000000c8c454723c */ /* 0x084fec0000041854 */
[C---:B------:R-:W-:Y:S06]  /*65c0*/  HMMA.16816.F32.BF16 R88, R212.reuse, R200, R88 ;  /* 0x000000c8d458723c */ /* 0x040fec0000041858 */
[-C--:B------:R-:W-:Y:S06]  /*65d0*/  HMMA.16816.F32.BF16 R92, R212, R202.reuse, R92 ;  /* 0x000000cad45c723c */ /* 0x080fec000004185c */
[C---:B------:R-:W-:Y:S01]  /*65e0*/  HMMA.16816.F32.BF16 R96, R196.reuse, R202, R96 ;  /* 0x000000cac460723c */ /* 0x040fe20000041860 */
[----:B------:R-:W-:Y:S05]  /*65f0*/  LDSM.16.M88.4 R200, [R226] ;  /* 0x00000000e2c8783b */ /* 0x000fea0000000200 */
[-C--:B---3--:R-:W-:Y:S06]  /*6600*/  HMMA.16816.F32.BF16 R100, R196, R204.reuse, R100 ;  /* 0x000000ccc464723c */ /* 0x088fec0000041864 */
[C---:B------:R-:W-:Y:S06]  /*6610*/  HMMA.16816.F32.BF16 R104, R212.reuse, R204, R104 ;  /* 0x000000ccd468723c */ /* 0x040fec0000041868 */
[-C--:B------:R-:W-:Y:S06]  /*6620*/  HMMA.16816.F32.BF16 R108, R212, R206.reuse, R108 ;  /* 0x000000ced46c723c */ /* 0x080fec000004186c */
[C---:B------:R-:W-:Y:S01]  /*6630*/  HMMA.16816.F32.BF16 R112, R196.reuse, R206, R112 ;  /* 0x000000cec470723c */ /* 0x040fe20000041870 */
[----:B------:R-:W2:Y:S05]  /*6640*/  LDSM.16.MT88.4 R204, [R0+0x11800] ;  /* 0x0118000000cc783b */ /* 0x000eaa0000004200 */
[-C--:B-1----:R-:W-:Y:S06]  /*6650*/  HMMA.16816.F32.BF16 R116, R196, R208.reuse, R116 ;  /* 0x000000d0c474723c */ /* 0x082fec0000041874 */
[C---:B------:R-:W-:Y:S06]  /*6660*/  HMMA.16816.F32.BF16 R120, R212.reuse, R208, R120 ;  /* 0x000000d0d478723c */ /* 0x040fec0000041878 */
[-C--:B------:R-:W-:Y:S01]  /*6670*/  HMMA.16816.F32.BF16 R124, R212, R210.reuse, R124 ;  /* 0x000000d2d47c723c */ /* 0x080fe2000004187c */
[----:B------:R-:W1:Y:S05]  /*6680*/  LDSM.16.M88.4 R212, [R226+0x1000] ;  /* 0x00100000e2d4783b */ /* 0x000e6a0000000200 */
[----:B------:R-:W-:Y:S01]  /*6690*/  HMMA.16816.F32.BF16 R128, R196, R210, R128 ;  /* 0x000000d2c480723c */ /* 0x000fe20000041880 */
[----:B------:R-:W3:Y:S04]  /*66a0*/  LDSM.16.MT88.4 R196, [R0+0x13800] ;  /* 0x0138000000c4783b */ /* 0x000ee80000004200 */
[----:B------:R-:W4:Y:S01]  /*66b0*/  LDSM.16.MT88.4 R208, [R0+0x15800] ;  /* 0x0158000000d0783b */ /* 0x000f220000004200 */
[-C--:B--2---:R-:W-:Y:S06]  /*66c0*/  HMMA.16816.F32.BF16 R4, R200, R204.reuse, R4 ;  /* 0x000000ccc804723c */ /* 0x084fec0000041804 */
[C---:B-1----:R-:W-:Y:S06]  /*66d0*/  HMMA.16816.F32.BF16 R8, R212.reuse, R204, R8 ;  /* 0x000000ccd408723c */ /* 0x042fec0000041808 */
[-C--:B------:R-:W-:Y:S06]  /*66e0*/  HMMA.16816.F32.BF16 R12, R212, R206.reuse, R12 ;  /* 0x000000ced40c723c */ /* 0x080fec000004180c */
[C---:B------:R-:W-:Y:S01]  /*66f0*/  HMMA.16816.F32.BF16 R16, R200.reuse, R206, R16 ;  /* 0x000000cec810723c */ /* 0x040fe20000041810 */
[----:B------:R-:W1:Y:S05]  /*6700*/  LDSM.16.MT88.4 R204, [R0+0x17800] ;  /* 0x0178000000cc783b */ /* 0x000e6a0000004200 */
[-C--:B---3--:R-:W-:Y:S06]  /*6710*/  HMMA.16816.F32.BF16 R84, R200, R196.reuse, R84 ;  /* 0x000000c4c854723c */ /* 0x088fec0000041854 */
[C---:B------:R-:W-:Y:S06]  /*6720*/  HMMA.16816.F32.BF16 R88, R212.reuse, R196, R88 ;  /* 0x000000c4d458723c */ /* 0x040fec0000041858 */
[-C--:B------:R-:W-:Y:S05]  /*6730*/  HMMA.16816.F32.BF16 R92, R212, R198.reuse, R92 ;  /* 0x000000c6d45c723c */ /* 0x080fea000004185c */
[C---:B------:R-:W-:Y:S01]  /*6740*/  IMAD.U32 R196, R231.reuse, -0x40, RZ ;  /* 0xffffffc0e7c47824 */ /* 0x040fe200078e00ff */
[C---:B------:R-:W-:Y:S05]  /*6750*/  HMMA.16816.F32.BF16 R96, R200.reuse, R198, R96 ;  /* 0x000000c6c860723c */ /* 0x040fea0000041860 */
[C---:B------:R-:W-:Y:S01]  /*6760*/  LEA R228, P1, R196.reuse, R228, 0x2 ;  /* 0x000000e4c4e47211 */ /* 0x040fe200078210ff */
[-C--:B----4-:R-:W-:Y:S05]  /*6770*/  HMMA.16816.F32.BF16 R100, R200, R208.reuse, R100 ;  /* 0x000000d0c864723c */ /* 0x090fea0000041864 */
        /* <DEDUP_REMOVED lines=8> */
[-C--:B-1----:R-:W-:Y:S01]  /*6800*/  HMMA.16816.F32.BF16 R116, R200, R204.reuse, R116 ;  /* 0x000000ccc874723c */ /* 0x082fe20000041874 */
[----:B------:R-:W-:Y:S03]  /*6810*/  @UP3 UMOV UR9, UR14 ;  /* 0x0000000e00093c82 */ /* 0x000fe60008000000 */
[----:B------:R-:W5:Y:S01]  /*6820*/  @P0 LDG.E R242, desc[UR6][R208.64+-0x100] ;  /* 0xffff0006d0f20981 */ /* 0x000f62000c1e1900 */
[CC--:B------:R-:W-:Y:S01]  /*6830*/  LEA R198, P2, R196.reuse, R228.reuse, 0x2 ;  /* 0x000000e4c4c67211 */ /* 0x0c0fe200078410ff */
[C---:B------:R-:W-:Y:S02]  /*6840*/  HMMA.16816.F32.BF16 R120, R212.reuse, R204, R120 ;  /* 0x000000ccd478723c */ /* 0x040fe40000041878 */
[----:B------:R1:W5:Y:S03]  /*6850*/  @P0 LDG.E R243, desc[UR6][R208.64+-0xe0] ;  /* 0xffff2006d0f30981 */ /* 0x000366000c1e1900 */
[-C--:B------:R-:W-:Y:S01]  /*6860*/  LEA.HI.X.SX32 R199, R196, R229.reuse, 0x2, P2 ;  /* 0x000000e5c4c77211 */ /* 0x080fe200010f16ff */
[-C--:B------:R-:W-:Y:S01]  /*6870*/  HMMA.16816.F32.BF16 R124, R212, R206.reuse, R124 ;  /* 0x000000ced47c723c */ /* 0x080fe2000004187c */
[----:B------:R2:W-:Y:S04]  /*6880*/  REDG.E.ADD.F32.FTZ.RN.STRONG.GPU desc[UR6][R228.64], R4 ;  /* 0x00000004e40079a6 */ /* 0x0005e8000c10f386 */
[----:B------:R3:W-:Y:S01]  /*6890*/  REDG.E.ADD.F32.FTZ.RN.STRONG.GPU desc[UR6][R198.64], R5 ;  /* 0x00000005c60079a6 */ /* 0x0007e2000c10f386 */
[----:B------:R-:W-:Y:S05]  /*68a0*/  HMMA.16816.F32.BF16 R128, R200, R206, R128 ;  /* 0x000000cec880723c */ /* 0x000fea0000041880 */
[C---:B------:R-:W-:Y:S02]  /*68b0*/  IMAD.SHL.U32 R197, R231.reuse, 0x10, RZ ;  /* 0x00000010e7c57824 */ /* 0x040fe400078e00ff */
[----:B------:R-:W-:Y:S04]  /*68c0*/  IMAD R210, R231, 0x18, RZ ;  /* 0x00000018e7d27824 */ /* 0x000fe800078e02ff */
[-C--:B------:R-:W-:Y:S01]  /*68d0*/  LEA R204, P1, R197, R228.reuse, 0x2 ;  /* 0x000000e4c5cc7211 */ /* 0x080fe200078210ff */
[----:B------:R-:W-:Y:S03]  /*68e0*/  IMAD R211, R231, 0x30, RZ ;  /* 0x00000030e7d37824 */ /* 0x000fe600078e02ff */
[-C--:B------:R-:W-:Y:S01]  /*68f0*/  LEA.HI.X.SX32 R205, R197, R229.reuse, 0x2, P1 ;  /* 0x000000e5c5cd7211 */ /* 0x080fe200008f16ff */
[----:B-1----:R-:W-:Y:S04]  /*6900*/  IMAD.SHL.U32 R209, R231, 0x20, RZ ;  /* 0x00000020e7d17824 */ /* 0x002fe800078e00ff */
[----:B------:R1:W-:Y:S01]  /*6910*/  REDG.E.ADD.F32.FTZ.RN.STRONG.GPU desc[UR6][R204.64], R6 ;  /* 0x00000006cc0079a6 */ /* 0x0003e2000c10f386 */
[CC--:B------:R-:W-:Y:S02]  /*6920*/  LEA R208, P1, R209.reuse, R228.reuse, 0x2 ;  /* 0x000000e4d1d07211 */ /* 0x0c0fe400078210ff */
[CC--:B--2---:R-:W-:Y:S02]  /*6930*/  LEA R4, P2, R210.reuse, R228.reuse, 0x2 ;  /* 0x000000e4d2047211 */ /* 0x0c4fe400078410ff */
[-C--:B------:R-:W-:Y:S02]  /*6940*/  LEA.HI.X.SX32 R209, R209, R229.reuse, 0x2, P1 ;  /* 0x000000e5d1d17211 */ /* 0x080fe400008f16ff */
[-C--:B---3--:R-:W-:Y:S01]  /*6950*/  LEA.HI.X.SX32 R5, R210, R229.reuse, 0x2, P2 ;  /* 0x000000e5d2057211 */ /* 0x088fe200010f16ff */
[C---:B------:R-:W-:Y:S04]  /*6960*/  IMAD R210, R231.reuse, 0x38, RZ ;  /* 0x00000038e7d27824 */ /* 0x040fe800078e02ff */
[----:B------:R2:W-:Y:S04]  /*6970*/  REDG.E.ADD.F32.FTZ.RN.STRONG.GPU desc[UR6][R4.64], R7 ;  /* 0x00000007040079a6 */ /* 0x0005e8000c10f386 */
[----:B------:R3:W-:Y:S01]  /*6980*/  REDG.E.ADD.F32.FTZ.RN.STRONG.GPU desc[UR6][R208.64], R8 ;  /* 0x00000008d00079a6 */ /* 0x0007e2000c10f386 */
[----:B-1----:R-:W-:Y:S01]  /*6990*/  IMAD R205, R231, 0x28, RZ ;  /* 0x00000028e7cd7824 */ /* 0x002fe200078e02ff */
[-C--:B------:R-:W-:Y:S04]  /*69a0*/  LEA R6, P2, R211, R228.reuse, 0x2 ;  /* 0x000000e4d3067211 */ /* 0x080fe800078410ff */
[CC--:B------:R-:W-:Y:S04]  /*69b0*/  LEA R204, P3, R205.reuse, R228.reuse, 0x2 ;  /* 0x000000e4cdcc7211 */ /* 0x0c0fe800078610ff */
[-C--:B------:R-:W-:Y:S02]  /*69c0*/  LEA.HI.X.SX32 R205, R205, R229.reuse, 0x2, P3 ;  /* 0x000000e5cdcd7211 */ /* 0x080fe400018f16ff */
[-C--:B--2---:R-:W-:Y:S03]  /*69d0*/  LEA.HI.X.SX32 R7, R211, R229.reuse, 0x2, P2 ;  /* 0x000000e5d3077211 */ /* 0x084fe600010f16ff */
[----:B------:R1:W-:Y:S01]  /*69e0*/  REDG.E.ADD.F32.FTZ.RN.STRONG.GPU desc[UR6][R204.64], R9 ;  /* 0x00000009cc0079a6 */ /* 0x0003e2000c10f386 */
[CC--:B------:R-:W-:Y:S01]  /*69f0*/  LEA R4, P1, R210.reuse, R228.reuse, 0x2 ;  /* 0x000000e4d2047211 */ /* 0x0c0fe200078210ff */
[----:B---3--:R-:W-:Y:S02]  /*6a00*/  VIADD R208, R197, 0x20 ;  /* 0x00000020c5d07836 */ /* 0x008fe40000000000 */
[----:B------:R2:W-:Y:S01]  /*6a10*/  REDG.E.ADD.F32.FTZ.RN.STRONG.GPU desc[UR6][R6.64], R10 ;  /* 0x0000000a060079a6 */ /* 0x0005e2000c10f386 */
[-C--:B------:R-:W-:Y:S02]  /*6a20*/  LEA.HI.X.SX32 R5, R210, R229.reuse, 0x2, P1 ;  /* 0x000000e5d2057211 */ /* 0x080fe400008f16ff */
[CC--:B------:R-:W-:Y:S03]  /*6a30*/  LEA R8, P1, R208.reuse, R228.reuse, 0x2 ;  /* 0x000000e4d0087211 */ /* 0x0c0fe600078210ff */
        /* <DEDUP_REMOVED lines=17> */
[----:B------:R-:W-:Y:S02]  /*6b50*/  VIADD R5, R197, 0x40 ;  /* 0x00000040c5057836 */ /* 0x000fe40000000000 */
[----:B------:R-:W-:Y:S01]  /*6b60*/  LDSM.16.MT88.4 R16, [R0+0x2000] ;  /* 0x002000000010783b */ /* 0x000fe20000004200 */
[CC--:B-1----:R-:W-:Y:S03]  /*6b70*/  LEA R8, P2, R4.reuse, R228.reuse, 0x2 ;  /* 0x000000e404087211 */ /* 0x0c2fe600078410ff */
[----:B------:R1:W-:Y:S01]  /*6b80*/  REDG.E.ADD.F32.FTZ.RN.STRONG.GPU desc[UR6][R10.64], R13 ;  /* 0x0000000d0a0079a6 */ /* 0x0003e2000c10f386 */
[-C--:B------:R-:W-:Y:S05]  /*6b90*/  LEA.HI.X.SX32 R9, R4, R229.reuse, 0x2, P2 ;  /* 0x000000e504097211 */ /* 0x080fea00010f16ff */
[----:B------:R3:W-:Y:S01]  /*6ba0*/  REDG.E.ADD.F32.FTZ.RN.STRONG.GPU desc[UR6][R8.64], R14 ;  /* 0x0000000e080079a6 */ /* 0x0007e2000c10f386 */
[C---:B--2---:R-:W-:Y:S05]  /*6bb0*/  IMAD.IADD R7, R196.reuse, 0x1, R4 ;  /* 0x00000001c4077824 */ /* 0x044fea00078e0204 */
[CC--:B------:R-:W-:Y:S04]  /*6bc0*/  LEA R6, P1, R7.reuse, R228.reuse, 0x2 ;  /* 0x000000e407067211 */ /* 0x0c0fe800078210ff */
[-C--:B------:R-:W-:Y:S05]  /*6bd0*/  LEA.HI.X.SX32 R7, R7, R229.reuse, 0x2, P1 ;  /* 0x000000e507077211 */ /* 0x080fea00008f16ff */
[----:B------:R2:W-:Y:S01]  /*6be0*/  REDG.E.ADD.F32.FTZ.RN.STRONG.GPU desc[UR6][R6.64], R15 ;  /* 0x0000000f060079a6 */ /* 0x0005e2000c10f386 */
[C---:B-1----:R-:W-:Y:S03]  /*6bf0*/  IMAD.IADD R10, R196.reuse, 0x1, R5 ;  /* 0x00000001c40a7824 */ /* 0x042fe600078e0205 */
[----:B------:R-:W-:Y:S01]  /*6c00*/  REDG.E.ADD.F32.FTZ.RN.STRONG.GPU desc[UR6][R228.64+0x100], R84 ;  /* 0x00010054e40079a6 */ /* 0x000fe2000c10f386 */
[C---:B------:R-:W-:Y:S03]  /*6c10*/  IMAD.IADD R4, R196.reuse, 0x1, R10 ;  /* 0x00000001c4047824 */ /* 0x040fe600078e020a */
[----:B------:R-:W-:Y:S01]  /*6c20*/  REDG.E.ADD.F32.FTZ.RN.STRONG.GPU desc[UR6][R198.64+0x100], R85 ;  /* 0x00010055c60079a6 */ /* 0x000fe2000c10f386 */
[CC--:B---3--:R-:W-:Y:S04]  /*6c30*/  LEA R8, P1, R5.reuse, R228.reuse, 0x2 ;  /* 0x000000e405087211 */ /* 0x0c8fe800078210ff */
        /* <DEDUP_REMOVED lines=12> */
[----:B------:R-:W-:Y:S04]  /*6d00*/  REDG.E.ADD.F32.FTZ.RN.STRONG.GPU desc[UR6][R12.64], R88 ;  /* 0x000000580c0079a6 */ /* 0x000fe8000c10f386 */
[----:B------:R3:W-:Y:S01]  /*6d10*/  REDG.E.ADD.F32.FTZ.RN.STRONG.GPU desc[UR6][R10.64], R89 ;  /* 0x000000590a0079a6 */ /* 0x0007e2000c10f386 */
[CC--:B-1----:R-:W-:Y:S03]  /*6d20*/  LEA R8, P2, R4.reuse, R228.reuse, 0x2 ;  /* 0x000000e404087211 */ /* 0x0c2fe600078410ff */
[----:B------:R-:W-:Y:S01]  /*6d30*/  LDSM.16.MT88.4 R84, [R0+0x4000] ;  /* 0x004000000054783b */ /* 0x000fe20000004200 */
[-C--:B------:R-:W-:Y:S05]  /*6d40*/  LEA.HI.X.SX32 R9, R4, R229.reuse, 0x2, P2 ;  /* 0x000000e504097211 */ /* 0x080fea00010f16ff */
[----:B------:R1:W-:Y:S01]  /*6d50*/  REDG.E.ADD.F32.FTZ.RN.STRONG.GPU desc[UR6][R8.64], R90 ;  /* 0x0000005a080079a6 */ /* 0x0003e2000c10f386 */
[C---:B--2---:R-:W-:Y:S05]  /*6d60*/  IMAD.IADD R7, R196.reuse, 0x1, R4 ;  /* 0x00000001c4077824 */ /* 0x044fea00078e0204 */
[CC--:B------:R-:W-:Y:S01]  /*6d70*/  LEA R6, P1, R7.reuse, R228.reuse, 0x2 ;  /* 0x000000e407067211 */ /* 0x0c0fe200078210ff */
[C---:B---3--:R-:W-:Y:S03]  /*6d80*/  IMAD.IADD R10, R196.reuse, 0x1, R5 ;  /* 0x00000001c40a7824 */ /* 0x048fe600078e0205 */
[-C--:B------:R-:W-:Y:S01]  /*6d90*/  LEA.HI.X.SX32 R7, R7, R229.reuse, 0x2, P1 ;  /* 0x000000e507077211 */ /* 0x080fe200008f16ff */
[----:B------:R-:W-:Y:S04]  /*6da0*/  IMAD.IADD R4, R196, 0x1, R10 ;  /* 0x00000001c4047824 */ /* 0x000fe800078e020a */
[----:B------:R2:W-:Y:S01]  /*6db0*/  REDG.E.ADD.F32.FTZ.RN.STRONG.GPU desc[UR6][R6.64], R91 ;  /* 0x0000005b060079a6 */ /* 0x0005e2000c10f386 */
[CC--:B-1----:R-:W-:Y:S03]  /*6dc0*/  LEA R8, P1, R5.reuse, R228.reuse, 0x2 ;  /* 0x000000e405087211 */ /* 0x0c2fe600078210ff */
[----:B------:R-:W-:Y:S01]  /*6dd0*/  REDG.E.ADD.F32.FTZ.RN.STRONG.GPU desc[UR6][R228.64+0x180], R96 ;  /* 0x00018060e40079a6 */ /* 0x000fe2000c10f386 */
[-C--:B------:R-:W-:Y:S03]  /*6de0*/  LEA.HI.X.SX32 R9, R5, R229.reuse, 0x2, P1 ;  /* 0x000000e505097211 */ /* 0x080fe600008f16ff */
[----:B------:R-:W-:Y:S01]  /*6df0*/  REDG.E.ADD.F32.FTZ.RN.STRONG.GPU desc[UR6][R198.64+0x180], R97 ;  /* 0x00018061c60079a6 */ /* 0x000fe2000c10f386 */
[-C--:B------:R-:W-:Y:S01]  /*6e00*/  LEA R12, P1, R4, R228.reuse, 0x2 ;  /* 0x000000e4040c7211 */ /* 0x080fe200078210ff */
[----:B------:R-:W-:Y:S02]  /*6e10*/  IMAD.IADD R5, R196, 0x1, R4 ;  /* 0x00000001c4057824 */ /* 0x000fe400078e0204 */
[----:B------:R1:W-:Y:S01]  /*6e20*/  REDG.E.ADD.F32.FTZ.RN.STRONG.GPU desc[UR6][R8.64], R98 ;  /* 0x00000062080079a6 */ /* 0x0003e2000c10f386 */
[-C--:B------:R-:W-:Y:S01]  /*6e30*/  LEA.HI.X.SX32 R13, R4, R229.reuse, 0x2, P1 ;  /* 0x000000e5040d7211 */ /* 0x080fe200008f16ff */
[----:B------:R-:W-:Y:S02]  /*6e40*/  IMAD.IADD R4, R196, 0x1, R5 ;  /* 0x00000001c4047824 */ /* 0x000fe400078e0205 */
[----:B------:R-:W-:Y:S01]  /*6e50*/  LDSM.16.MT88.4 R88, [R0+0x6000] ;  /* 0x006000000058783b */ /* 0x000fe20000004200 */
[CC--:B--2---:R-:W-:Y:S04]  /*6e60*/  LEA R6, P2, R10.reuse, R228.reuse, 0x2 ;  /* 0x000000e40a067211 */ /* 0x0c4fe800078410ff */
[-C--:B------:R-:W-:Y:S02]  /*6e70*/  LEA.HI.X.SX32 R7, R10, R229.reuse, 0x2, P2 ;  /* 0x000000e50a077211 */ /* 0x080fe400010f16ff */
[CC--:B------:R-:W-:Y:S03]  /*6e80*/  LEA R10, P1, R5.reuse, R228.reuse, 0x2 ;  /* 0x000000e4050a7211 */ /* 0x0c0fe600078210ff */
[----:B------:R2:W-:Y:S01]  /*6e90*/  REDG.E.ADD.F32.FTZ.RN.STRONG.GPU desc[UR6][R6.64], R99 ;  /* 0x00000063060079a6 */ /* 0x0005e2000c10f386 */
[-C--:B------:R-:W-:Y:S01]  /*6ea0*/  LEA.HI.X.SX32 R11, R5, R229.reuse, 0x2, P1 ;  /* 0x000000e5050b7211 */ /* 0x080fe200008f16ff */
[----:B------:R-:W-:Y:S01]  /*6eb0*/  VIADD R5, R197, 0x80 ;  /* 0x00000080c5057836 */ /* 0x000fe20000000000 */
[CC--:B-1----:R-:W-:Y:S01]  /*6ec0*/  LEA R8, P2, R4.reuse, R228.reuse, 0x2 ;  /* 0x000000e404087211 */ /* 0x0c2fe200078410ff */
[----:B------:R-:W-:Y:S03]  /*6ed0*/  REDG.E.ADD.F32.FTZ.RN.STRONG.GPU desc[UR6][R12.64], R92 ;  /* 0x0000005c0c0079a6 */ /* 0x000fe6000c10f386 */
[-C--:B------:R-:W-:Y:S01]  /*6ee0*/  LEA.HI.X.SX32 R9, R4, R229.reuse, 0x2, P2 ;  /* 0x000000e504097211 */ /* 0x080fe200010f16ff */
[----:B------:R1:W-:Y:S04]  /*6ef0*/  REDG.E.ADD.F32.FTZ.RN.STRONG.GPU desc[UR6][R10.64], R93 ;  /* 0x0000005d0a0079a6 */ /* 0x0003e8000c10f386 */
[----:B------:R3:W-:Y:S04]  /*6f00*/  REDG.E.ADD.F32.FTZ.RN.STRONG.GPU desc[UR6][R8.64], R94 ;  /* 0x0000005e080079a6 */ /* 0x0007e8000c10f386 */
[----:B------:R-:W-:Y:S01]  /*6f10*/  LDSM.16.MT88.4 R96, [R0+0x800] ;  /* 0x000800000060783b */ /* 0x000fe20000004200 */
[C---:B--2---:R-:W-:Y:S05]  /*6f20*/  IMAD.IADD R7, R196.reuse, 0x1, R4 ;  /* 0x00000001c4077824 */ /* 0x044fea00078e0204 */
[CC--:B------:R-:W-:Y:S04]  /*6f30*/  LEA R6, P1, R7.reuse, R228.reuse, 0x2 ;  /* 0x000000e407067211 */ /* 0x0c0fe800078210ff */
[-C--:B------:R-:W-:Y:S01]  /*6f40*/  LEA.HI.X.SX32 R7, R7, R229.reuse, 0x2, P1 ;  /* 0x000000e507077211 */ /* 0x080fe200008f16ff */
[C---:B-1----:R-:W-:Y:S01]  /*6f50*/  IMAD.IADD R10, R196.reuse, 0x1, R5 ;  /* 0x00000001c40a7824 */ /* 0x042fe200078e0205 */
[CC--:B---3--:R-:W-:Y:S03]  /*6f60*/  LEA R8, P1, R5.reuse, R228.reuse, 0x2 ;  /* 0x000000e405087211 */ /* 0x0c8fe600078210ff */
[----:B------:R1:W-:Y:S01]  /*6f70*/  REDG.E.ADD.F32.FTZ.RN.STRONG.GPU desc[UR6][R6.64], R95 ;  /* 0x0000005f060079a6 */ /* 0x0003e2000c10f386 */
[C---:B------:R-:W-:Y:S01]  /*6f80*/  IMAD.IADD R4, R196.reuse, 0x1, R10 ;  /* 0x00000001c4047824 */ /* 0x040fe200078e020a */
[-C--:B------:R-:W-:Y:S02]  /*6f90*/  LEA.HI.X.SX32 R9, R5, R229.reuse, 0x2, P1 ;  /* 0x000000e505097211 */ /* 0x080fe400008f16ff */
[----:B------:R-:W-:Y:S01]  /*6fa0*/  REDG.E.ADD.F32.FTZ.RN.STRONG.GPU desc[UR6][R228.64+0x200], R100 ;  /* 0x00020064e40079a6 */ /* 0x000fe2000c10f386 */
[----:B------:R-:W-:Y:S01]  /*6fb0*/  IMAD.IADD R5, R196, 0x1, R4 ;  /* 0x00000001c4057824 */ /* 0x000fe200078e0204 */
[CC--:B------:R-:W-:Y:S02]  /*6fc0*/  LEA R12, P1, R4.reuse, R228.reuse, 0x2 ;  /* 0x000000e4040c7211 */ /* 0x0c0fe400078210ff */
[----:B------:R-:W-:Y:S02]  /*6fd0*/  REDG.E.ADD.F32.FTZ.RN.STRONG.GPU desc[UR6][R198.64+0x200], R101 ;  /* 0x00020065c60079a6 */ /* 0x000fe4000c10f386 */
[-C--:B------:R-:W-:Y:S01]  /*6fe0*/  LEA.HI.X.SX32 R13, R4, R229.reuse, 0x2, P1 ;  /* 0x000000e5040d7211 */ /* 0x080fe200008f16ff */
[----:B------:R-:W-:Y:S01]  /*6ff0*/  IMAD.IADD R4, R196, 0x1, R5 ;  /* 0x00000001c4047824 */ /* 0x000fe200078e0205 */
        /* <DEDUP_REMOVED lines=12> */
[----:B------:R2:W-:Y:S04]  /*70c0*/  REDG.E.ADD.F32.FTZ.RN.STRONG.GPU desc[UR6][R8.64], R106 ;  /* 0x0000006a080079a6 */ /* 0x0005e8000c10f386 */
[----:B------:R-:W-:Y:S01]  /*70d0*/  LDSM.16.MT88.4 R100, [R221+0x20800] ;  /* 0x02080000dd64783b */ /* 0x000fe20000004200 */
        /* <DEDUP_REMOVED lines=9> */
[----:B------:R-:W-:Y:S04]  /*7170*/  REDG.E.ADD.F32.FTZ.RN.STRONG.GPU desc[UR6][R198.64+0x280], R113 ;  /* 0x00028071c60079a6 */ /* 0x000fe8000c10f386 */
[----:B------:R-:W-:Y:S01]  /*7180*/  LDSM.16.MT88.4 R104, [R0+0x7000] ;  /* 0x007000000068783b */ /* 0x000fe20000004200 */
        /* <DEDUP_REMOVED lines=12> */
[----:B------:R2:W-:Y:S04]  /*7250*/  REDG.E.ADD.F32.FTZ.RN.STRONG.GPU desc[UR6][R8.64], R109 ;  /* 0x0000006d080079a6 */ /* 0x0005e8000c10f386 */
[----:B------:R-:W-:Y:S01]  /*7260*/  LDSM.16.MT88.4 R112, [R0+0x7800] ;  /* 0x007800000070783b */ /* 0x000fe20000004200 */
        /* <DEDUP_REMOVED lines=10> */
[----:B------:R-:W-:Y:S04]  /*7310*/  REDG.E.ADD.F32.FTZ.RN.STRONG.GPU desc[UR6][R198.64+0x300], R117 ;  /* 0x00030075c60079a6 */ /* 0x000fe8000c10f386 */
[----:B------:R-:W-:Y:S01]  /*7320*/  LDSM.16.MT88.4 R108, [R0+0x5800] ;  /* 0x00580000006c783b */ /* 0x000fe20000004200 */
        /* <DEDUP_REMOVED lines=27> */
[C---:B-1----:R-:W-:Y:S01]  /*74e0*/  IMAD.IADD R6, R196.reuse, 0x1, R4 ;  /* 0x00000001c4067824 */ /* 0x042fe200078e0204 */
[CC--:B--2---:R-:W-:Y:S03]  /*74f0*/  LEA R8, P1, R197.reuse, R228.reuse, 0x2 ;  /* 0x000000e4c5087211 */ /* 0x0c4fe600078210ff */
[C---:B------:R-:W-:Y:S01]  /*7500*/  IMAD.IADD R5, R196.reuse, 0x1, R6 ;  /* 0x00000001c4057824 */ /* 0x040fe200078e0206 */
        /* <DEDUP_REMOVED lines=12> */
[----:B------:R-:W-:Y:S04]  /*75d0*/  REDG.E.ADD.F32.FTZ.RN.STRONG.GPU desc[UR6][R10.64], R125 ;  /* 0x0000007d0a0079a6 */ /* 0x000fe8000c10f386 */
[----:B------:R-:W-:Y:S01]  /*75e0*/  LDSM.16.MT88.4 R12, [R221+0x20000] ;  /* 0x02000000dd0c783b */ /* 0x000fe20000004200 */
[C---:B-1----:R-:W-:Y:S04]  /*75f0*/  LEA R8, P2, R4.reuse, R228, 0x2 ;  /* 0x000000e404087211 */ /* 0x042fe800078410ff */
        /* <DEDUP_REMOVED lines=19> */
[----:B------:R-:W3:Y:S05]  /*7730*/  LDSM.16.MT88.4 R84, [R0+0x6800] ;  /* 0x006800000054783b */ /* 0x000eea0000004200 */
[-C--:B------:R-:W-:Y:S06]  /*7740*/  HMMA.16816.F32.BF16 R180, R4, R88.reuse, R180 ;  /* 0x0000005804b4723c */ /* 0x080fec00000418b4 */
[C---:B------:R-:W-:Y:S06]  /*7750*/  HMMA.16816.F32.BF16 R184, R12.reuse, R88, R184 ;  /* 0x000000580cb8723c */ /* 0x040fec00000418b8 */
[-C--:B------:R-:W-:Y:S01]  /*7760*/  HMMA.16816.F32.BF16 R188, R12, R90.reuse, R188 ;  /* 0x0000005a0cbc723c */ /* 0x080fe200000418bc */
[----:B------:R-:W-:Y:S05]  /*7770*/  LDSM.16.MT88.4 R12, [R0+0x1000] ;  /* 0x00100000000c783b */ /* 0x000fea0000004200 */
[----:B------:R-:W-:Y:S01]  /*7780*/  HMMA.16816.F32.BF16 R192, R4, R90, R192 ;  /* 0x0000005a04c0723c */ /* 0x000fe200000418c0 */
[----:B------:R-:W4:Y:S04]  /*7790*/  LDSM.16.MT88.4 R4, [R219+0x21000] ;  /* 0x02100000db04783b */ /* 0x000f280000004200 */
[----:B------:R-:W4:Y:S01]  /*77a0*/  LDSM.16.MT88.4 R88, [R221+0x21000] ;  /* 0x02100000dd58783b */ /* 0x000f220000004200 */
        /* <DEDUP_REMOVED lines=14> */
[----:B------:R-:W-:Y:S05]  /*7890*/  LDSM.16.MT88.4 R16, [R219+0x21800] ;  /* 0x02180000db10783b */ /* 0x000fea0000004200 */
[-C--:B---3--:R-:W-:Y:S06]  /*78a0*/  HMMA.16816.F32.BF16 R180, R92, R84.reuse, R180 ;  /* 0x000000545cb4723c */ /* 0x088fec00000418b4 */
[C---:B------:R-:W-:Y:S06]  /*78b0*/  HMMA.16816.F32.BF16 R184, R100.reuse, R84, R184 ;  /* 0x0000005464b8723c */ /* 0x040fec00000418b8 */
[-C--:B------:R-:W-:Y:S01]  /*78c0*/  HMMA.16816.F32.BF16 R188, R100, R86.reuse, R188 ;  /* 0x0000005664bc723c */ /* 0x080fe200000418bc */
[----:B------:R-:W-:Y:S05]  /*78d0*/  LDSM.16.MT88.4 R100, [R0+0x3800] ;  /* 0x003800000064783b */ /* 0x000fea0000004200 */
[----:B------:R-:W-:Y:S01]  /*78e0*/  HMMA.16816.F32.BF16 R192, R92, R86, R192 ;  /* 0x000000565cc0723c */ /* 0x000fe200000418c0 */
[----:B------:R-:W2:Y:S04]  /*78f0*/  LDSM.16.MT88.4 R84, [R0+0x1800] ;  /* 0x001800000054783b */ /* 0x000ea80000004200 */
[----:B------:R-:W3:Y:S01]  /*7900*/  LDSM.16.MT88.4 R92, [R221+0x21800] ;  /* 0x02180000dd5c783b */ /* 0x000ee20000004200 */
        /* <DEDUP_REMOVED lines=17> */
[C---:B---3--:R-:W-:Y:S06]  /*7a20*/  HMMA.16816.F32.BF16 R136, R92.reuse, R84, R136 ;  /* 0x000000545c88723c */ /* 0x048fec0000041888 */
        /* <DEDUP_REMOVED lines=13> */
[----:B------:R-:W-:Y:S07]  /*7b00*/  HMMA.16816.F32.BF16 R192, R16, R114, R192 ;  /* 0x0000007210c0723c */ /* 0x000fee00000418c0 */
[C---:B------:R-:W-:Y:S04]  /*7b10*/  VIADD R18, R232.reuse, 0xc0 ;  /* 0x000000c0e8127836 */ /* 0x040fe80000000000 */
[C---:B------:R-:W-:Y:S02]  /*7b20*/  VIADD R17, R232.reuse, 0x40 ;  /* 0x00000040e8117836 */ /* 0x040fe40000000000 */
[----:B------:R-:W-:Y:S01]  /*7b30*/  VIADD R16, R232, 0x80 ;  /* 0x00000080e8107836 */ /* 0x000fe20000000000 */
[----:B------:R-:W-:Y:S10]  /*7b40*/  @!P0 BRA `(.L_x_425) ;  /* 0x0000000400088947 */ /* 0x000ff40003800000 */
[----:B------:R-:W-:Y:S01]  /*7b50*/  BAR.SYNC.DEFER_BLOCKING 0x0 ;  /* 0x0000000000007b1d */ /* 0x000fe20000010000 */
[----:B------:R-:W-:Y:S01]  /*7b60*/  ISETP.GE.AND P5, PT, R232, UR17, PT ;  /* 0x00000011e8007c0c */ /* 0x000fe2000bfa6270 */
[----:B------:R-:W-:Y:S01]  /*7b70*/  IMAD.MOV.U32 R4, RZ, RZ, R235 ;  /* 0x000000ffff047224 */ /* 0x000fe200078e00eb */
[----:B------:R-:W-:Y:S01]  /*7b80*/  ISETP.GE.AND P4, PT, R17, UR17, PT ;  /* 0x0000001111007c0c */ /* 0x000fe2000bf86270 */
[----:B------:R-:W-:Y:S01]  /*7b90*/  IMAD.MOV.U32 R5, RZ, RZ, R234 ;  /* 0x000000ffff057224 */ /* 0x000fe200078e00ea */
[----:B------:R-:W-:Y:S02]  /*7ba0*/  ISETP.GE.AND P3, PT, R16, UR17, PT ;  /* 0x0000001110007c0c */ /* 0x000fe4000bf66270 */
[----:B------:R-:W-:Y:S07]  /*7bb0*/  ISETP.GE.AND P2, PT, R18, UR17, PT ;  /* 0x0000001112007c0c */ /* 0x000fee000bf46270 */
[----:B------:R1:W-:Y:S01]  /*7bc0*/  @P5 STS.128 [R230], RZ ;  /* 0x000000ffe6005388 */ /* 0x0003e20000000c00 */
[----:B------:R-:W2:Y:S08]  /*7bd0*/  LDC R8, c[0x0][0x240] ;  /* 0x00009000ff087b82 */ /* 0x000eb00000000800 */
[----:B------:R-:W3:Y:S01]  /*7be0*/  LDC R9, c[0x0][0x244] ;  /* 0x00009100ff097b82 */ /* 0x000ee20000000800 */
[----:B--2---:R-:W-:Y:S05]  /*7bf0*/  IMAD.U32 R6, R8, -0x40, RZ ;  /* 0xffffffc008067824 */ /* 0x004fea00078e00ff */
        /* <DEDUP_REMOVED lines=9> */
[--C-:B---3--:R-:W-:Y:S02]  /*7c90*/  @!P5 LEA.HI.X R15, R8, R5, R9.reuse, 0x6, P0 ;  /* 0x00000005080fd211 */ /* 0x108fe400000f3409 */
[----:B------:R-:W-:Y:S01]  /*7ca0*/  @!P4 LEA R12, P6, R6, R235, 0x1 ;  /* 0x000000eb060cc211 */ /* 0x000fe200078c08ff */
        /* <DEDUP_REMOVED lines=44> */
.L_x_425:
        /* <DEDUP_REMOVED lines=61> */
[----:B------:R-:W-:Y:S01]  /*8340*/  F2FP.BF16.F32.PACK_AB R31, R31, R142 ;  /* 0x0000008e1f1f723e */ /* 0x000fe200000010ff */
[----:B-1----:R-:W-:Y:S01]  /*8350*/  FMUL.FTZ R15, R177, UR8 ;  /* 0x00000008b10f7c20 */ /* 0x002fe20008410000 */
        /* <DEDUP_REMOVED lines=9> */
[----:B------:R-:W-:Y:S01]  /*83f0*/  STS [R249], R38 ;  /* 0x00000026f9007388 */ /* 0x000fe20000000800 */
[----:B------:R-:W-:Y:S01]  /*8400*/  F2FP.BF16.F32.PACK_AB R25, R25, R162 ;  /* 0x000000a21919723e */ /* 0x000fe200000010ff */
[----:B------:R-:W-:Y:S01]  /*8410*/  FMUL.FTZ R172, R172, UR8 ;  /* 0x00000008acac7c20 */ /* 0x000fe20008410000 */
[----:B------:R-:W-:Y:S01]  /*8420*/  FMUL.FTZ R13, R173, UR8 ;  /* 0x00000008ad0d7c20 */ /* 0x000fe20008410000 */
[----:B------:R-:W-:Y:S01]  /*8430*/  STS [R249+0x400], R37 ;  /* 0x00040025f9007388 */ /* 0x000fe20000000800 */
        /* <DEDUP_REMOVED lines=11> */
[----:B------:R-:W-:Y:S01]  /*84f0*/  STS [R249+0x1000], R36 ;  /* 0x00100024f9007388 */ /* 0x000fe20000000800 */
        /* <DEDUP_REMOVED lines=45> */
[----:B------:R-:W-:Y:S01]  /*87d0*/  @UP0 UMOV UR19, UR8 ;  /* 0x0000000800130c82 */ /* 0x000fe20008000000 */
[----:B------:R-:W-:Y:S01]  /*87e0*/  F2FP.BF16.F32.PACK_AB R48, R49, R48 ;  /* 0x000000303130723e */ /* 0x000fe200000010ff */
[----:B------:R-:W-:Y:S01]  /*87f0*/  STS [R249+0x4000], R22 ;  /* 0x00400016f9007388 */ /* 0x000fe20000000800 */
[----:B------:R-:W-:-:S02]  /*8800*/  F2FP.BF16.F32.PACK_AB R50, R51, R50 ;  /* 0x000000323332723e */ /* 0x000fc400000010ff */
[----:B------:R-:W-:Y:S01]  /*8810*/  F2FP.BF16.F32.PACK_AB R40, R41, R40 ;  /* 0x000000282928723e */ /* 0x000fe200000010ff */
[----:B------:R-:W-:Y:S01]  /*8820*/  STS [R249+0x4400], R21 ;  /* 0x00440015f9007388 */ /* 0x000fe20000000800 */
[----:B------:R-:W-:Y:S02]  /*8830*/  F2FP.BF16.F32.PACK_AB R42, R43, R42 ;  /* 0x0000002a2b2a723e */ /* 0x000fe400000010ff */
[----:B------:R-:W-:Y:S01]  /*8840*/  F2FP.BF16.F32.PACK_AB R44, R45, R44 ;  /* 0x0000002c2d2c723e */ /* 0x000fe200000010ff */
[----:B------:R-:W-:Y:S01]  /*8850*/  STS [R250+0x4000], R15 ;  /* 0x0040000ffa007388 */ /* 0x000fe20000000800 */
[----:B------:R-:W-:Y:S02]  /*8860*/  F2FP.BF16.F32.PACK_AB R46, R47, R46 ;  /* 0x0000002e2f2e723e */ /* 0x000fe400000010ff */
        /* <DEDUP_REMOVED lines=24> */
[----:B------:R-:W-:Y:S01]  /*89f0*/  PLOP3.LUT P0, PT, PT, PT, UP0, 0x80, 0x0 ;  /* 0x000000000000781c */ /* 0x000fe20003f0f008 */
[----:B------:R-:W-:Y:S04]  /*8a00*/  STS [R250+0x6400], R6 ;  /* 0x00640006fa007388 */ /* 0x000fe80000000800 */
[----:B------:R-:W-:Y:S04]  /*8a10*/  STS [R249+0x7000], R9 ;  /* 0x00700009f9007388 */ /* 0x000fe80000000800 */
[----:B------:R-:W-:Y:S04]  /*8a20*/  STS [R249+0x7400], R8 ;  /* 0x00740008f9007388 */ /* 0x000fe80000000800 */
[----:B------:R-:W-:Y:S04]  /*8a30*/  STS [R250+0x7000], R5 ;  /* 0x00700005fa007388 */ /* 0x000fe80000000800 */
        /* <DEDUP_REMOVED lines=31> */
[----:B-1----:R-:W1:Y:S03]  /*8c30*/  S2R R4, SR_TID.X ;  /* 0x0000000000047919 */ /* 0x002e660000002100 */
        /* <DEDUP_REMOVED lines=16> */
.L_x_427:
[----:B------:R-:W-:Y:S01]  /*8d40*/  @UP0 UIADD3 UR13, UR16, UR32, URZ ;  /* 0x00000020100d0290 */ /* 0x000fe2000fffe03f */
[----:B------:R-:W-:Y:S01]  /*8d50*/  @UP0 ULDC.64 UR8, c[0x0][0x458] ;  /* 0x0001160000080ab9 */ /* 0x000fe20000000a00 */
[----:B------:R-:W-:Y:S02]  /*8d60*/  USHF.L.U32 UR12, UR33, 0x6, URZ ;  /* 0x00000006210c7899 */ /* 0x000fe4000800063f */
        /* <DEDUP_REMOVED lines=15> */
[----:B------:R-:W-:-:S12]  /*8e60*/  UIADD3 UR18, UR15, UR13, URZ ;  /* 0x0000000d0f127290 */ /* 0x000fd8000fffe03f */
.L_x_428:
[----:B------:R-:W-:Y:S01]  /*8e70*/  BAR.SYNC.DEFER_BLOCKING 0x0 ;  /* 0x0000000000007b1d */ /* 0x000fe20000010000 */
[----:B------:R-:W-:Y:S01]  /*8e80*/  USHF.R.S32.HI UR13, URZ, 0x1f, UR12 ;  /* 0x0000001f3f0d7899 */ /* 0x000fe2000801140c */
[----:B-1----:R-:W-:Y:S01]  /*8e90*/  SHF.R.S32.HI R5, RZ, 0x1f, R4 ;  /* 0x0000001fff057819 */ /* 0x002fe20000011404 */
[----:B------:R-:W-:Y:S01]  /*8ea0*/  IMAD.U32 R6, RZ, RZ, UR10 ;  /* 0x0000000aff067e24 */ /* 0x000fe2000f8e00ff */
[--C-:B------:R-:W-:Y:S01]  /*8eb0*/  SHF.R.S32.HI R9, RZ, 0x1f, R232.reuse ;  /* 0x0000001fff097819 */ /* 0x100fe200000114e8 */
[----:B------:R-:W-:Y:S01]  /*8ec0*/  UIMAD UR15, UR13, UR10, URZ ;  /* 0x0000000a0d0f72a4 */ /* 0x000fe2000f8e023f */
[----:B------:R-:W-:Y:S01]  /*8ed0*/  IMAD.MOV.U32 R8, RZ, RZ, R232 ;  /* 0x000000ffff087224 */ /* 0x000fe200078e00e8 */
[----:B------:R-:W-:Y:S01]  /*8ee0*/  LEA.HI R4, R5, R4, RZ, 0x3 ;  /* 0x0000000405047211 */ /* 0x000fe200078f18ff */
[----:B------:R-:W-:Y:S01]  /*8ef0*/  UIMAD UR5, UR33, -0x40, UR5 ;  /* 0xffffffc0210578a4 */ /* 0x000fe2000f8e0205 */
[----:B------:R-:W-:Y:S01]  /*8f00*/  BSSY B0, `(.L_x_429) ;  /* 0x0000031000007945 */ /* 0x000fe20003800000 */
[----:B------:R-:W-:Y:S01]  /*8f10*/  UIMAD UR15, UR12, UR11, UR15 ;  /* 0x0000000b0c0f72a4 */ /* 0x000fe2000f8e020f */
[----:B------:R-:W-:Y:S01]  /*8f20*/  IMAD.WIDE.U32 R6, R6, UR12, R8 ;  /* 0x0000000c06067c25 */ /* 0x000fe2000f8e0008 */
[----:B------:R-:W-:Y:S01]  /*8f30*/  SHF.R.S32.HI R4, RZ, 0x3, R4 ;  /* 0x00000003ff047819 */ /* 0x000fe20000011404 */
[----:B------:R-:W-:Y:S01]  /*8f40*/  USHF.R.S32.HI UR21, URZ, 0x1f, UR56 ;  /* 0x0000001f3f157899 */ /* 0x000fe20008011438 */
[----:B------:R-:W-:-:S02]  /*8f50*/  ULDC.64 UR16, c[0x0][0x468] ;  /* 0x00011a0000107ab9 */ /* 0x000fc40000000a00 */
[----:B------:R-:W-:Y:S01]  /*8f60*/  IMAD.U32 R5, RZ, RZ, UR15 ;  /* 0x0000000fff057e24 */ /* 0x000fe2000f8e00ff */
[----:B------:R-:W-:Y:S01]  /*8f70*/  IADD3 R6, P0, R6, UR19, RZ ;  /* 0x0000001306067c10 */ /* 0x000fe2000ff1e0ff */
[C---:B------:R-:W-:Y:S01]  /*8f80*/  VIADD R10, R4.reuse, 0x20 ;  /* 0x00000020040a7836 */ /* 0x040fe20000000000 */
[----:B------:R-:W-:Y:S01]  /*8f90*/  ISETP.GE.AND P5, PT, R4, UR5, PT ;  /* 0x0000000504007c0c */ /* 0x000fe2000bfa6270 */
[----:B------:R-:W-:Y:S01]  /*8fa0*/  UIMAD UR15, UR21, UR16, URZ ;  /* 0x00000010150f72a4 */ /* 0x000fe2000f8e023f */
[----:B------:R-:W-:Y:S01]  /*8fb0*/  IADD3.X R7, R7, UR20, R5, P0, !PT ;  /* 0x0000001407077c10 */ /* 0x000fe200087fe405 */
[----:B------:R-:W-:Y:S01]  /*8fc0*/  IMAD.U32 R5, RZ, RZ, UR16 ;  /* 0x00000010ff057e24 */ /* 0x000fe2000f8e00ff */
[----:B------:R-:W-:Y:S01]  /*8fd0*/  ISETP.GE.AND P4, PT, R10, UR5, PT ;  /* 0x000000050a007c0c */ /* 0x000fe2000bf86270 */
[----:B--2---:R1:W2:Y:S01]  /*8fe0*/  LDS.128 R48, [R230+0x11000] ;  /* 0x01100000e6307984 */ /* 0x0042a20000000c00 */
[----:B------:R-:W-:Y:S01]  /*8ff0*/  UIMAD UR17, UR56, UR17, UR15 ;  /* 0x00000011381172a4 */ /* 0x000fe2000f8e020f */
[----:B------:R-:W-:Y:S01]  /*9000*/  IMAD.WIDE.U32 R10, R5, UR56, R6 ;  /* 0x00000038050a7c25 */ /* 0x000fe2000f8e0006 */
[----:B------:R-:W-:Y:S01]  /*9010*/  SHF.R.S32.HI R68, RZ, 0x1f, R4 ;  /* 0x0000001fff447819 */ /* 0x000fe20000011404 */
[----:B------:R1:W3:Y:S03]  /*9020*/  LDS.128 R44, [R230+0x13000] ;  /* 0x01300000e62c7984 */ /* 0x0002e60000000c00 */
[----:B------:R-:W-:Y:S01]  /*9030*/  VIADD R14, R11, UR17 ;  /* 0x000000110b0e7c36 */ /* 0x000fe20008000000 */
[----:B------:R1:W4:Y:S04]  /*9040*/  LDS.128 R40, [R230+0x15000] ;  /* 0x01500000e6287984 */ /* 0x0003280000000c00 */
[----:B------:R1:W1:Y:S04]  /*9050*/  LDS.128 R36, [R230+0x17000] ;  /* 0x01700000e6247984 */ /* 0x0002680000000c00 */
[----:B------:R1:W1:Y:S04]  /*9060*/  LDS.128 R64, [R230+0x19000] ;  /* 0x01900000e6407984 */ /* 0x0002680000000c00 */
[----:B------:R1:W1:Y:S04]  /*9070*/  LDS.128 R60, [R230+0x1b000] ;  /* 0x01b00000e63c7984 */ /* 0x0002680000000c00 */
[----:B------:R1:W1:Y:S04]  /*9080*/  LDS.128 R56, [R230+0x1d000] ;  /* 0x01d00000e6387984 */ /* 0x0002680000000c00 */
[----:B------:R1:W1:Y:S01]  /*9090*/  LDS.128 R52, [R230+0x1f000] ;  /* 0x01f00000e6347984 */ /* 0x0002620000000c00 */
[----:B------:R-:W-:Y:S05]  /*90a0*/  @P5 BRA `(.L_x_430) ;  /* 0x0000000000585947 */ /* 0x000fea0003800000 */
[----:B------:R-:W-:Y:S01]  /*90b0*/  ULDC UR15, c[0x0][0x2d0] ;  /* 0x0000b400000f7ab9 */ /* 0x000fe20000000800 */
[----:B------:R-:W2:Y:S01]  /*90c0*/  LDS.128 R32, [R230+0x12000] ;  /* 0x01200000e6207984 */ /* 0x000ea20000000c00 */
[----:B------:R-:W-:Y:S01]  /*90d0*/  ISETP.GE.AND P6, PT, R232, UR15, PT ;  /* 0x0000000fe8007c0c */ /* 0x000fe2000bfc6270 */
[----:B------:R-:W-:Y:S01]  /*90e0*/  IMAD R5, R68, UR10, RZ ;  /* 0x0000000a44057c24 */ /* 0x000fe2000f8e02ff */
[----:B------:R-:W-:Y:S01]  /*90f0*/  ISETP.GE.AND P3, PT, R17, UR15, PT ;  /* 0x0000000f11007c0c */ /* 0x000fe2000bf66270 */
[----:B------:R-:W3:Y:S01]  /*9100*/  LDS.128 R28, [R230+0x14000] ;  /* 0x01400000e61c7984 */ /* 0x000ee20000000c00 */
[----:B------:R-:W-:Y:S01]  /*9110*/  IMAD.MOV.U32 R6, RZ, RZ, R10 ;  /* 0x000000ffff067224 */ /* 0x000fe200078e000a */
[----:B------:R-:W-:Y:S01]  /*9120*/  ISETP.GE.AND P2, PT, R16, UR15, PT ;  /* 0x0000000f10007c0c */ /* 0x000fe2000bf46270 */
[----:B------:R-:W-:Y:S01]  /*9130*/  IMAD.MOV.U32 R7, RZ, RZ, R14 ;  /* 0x000000ffff077224 */ /* 0x000fe200078e000e */
[----:B------:R-:W4:Y:S01]  /*9140*/  LDS.128 R24, [R230+0x16000] ;  /* 0x01600000e6187984 */ /* 0x000f220000000c00 */
[----:B------:R-:W-:Y:S01]  /*9150*/  IMAD R5, R4, UR11, R5 ;  /* 0x0000000b04057c24 */ /* 0x000fe2000f8e0205 */
[----:B------:R-:W-:Y:S01]  /*9160*/  ISETP.GE.AND P1, PT, R18, UR15, PT ;  /* 0x0000000f12007c0c */ /* 0x000fe2000bf26270 */
[----:B------:R-:W-:Y:S01]  /*9170*/  IMAD.WIDE.U32 R12, R4, UR10, R6 ;  /* 0x0000000a040c7c25 */ /* 0x000fe2000f8e0006 */
[----:B------:R-:W-:-:S02]  /*9180*/  ULDC.64 UR16, c[0x0][0x3f0] ;  /* 0x0000fc0000107ab9 */ /* 0x000fc40000000a00 */
[----:B------:R-:W1:Y:S01]  /*9190*/  @!P6 LDS.128 R20, [R230+0x10000] ;  /* 0x01000000e614e984 */ /* 0x000e620000000c00 */
[----:B------:R-:W-:Y:S01]  /*91a0*/  IMAD.IADD R5, R13, 0x1, R5 ;  /* 0x000000010d057824 */ /* 0x000fe200078e0205 */
[----:B------:R-:W-:-:S04]  /*91b0*/  LEA R6, P0, R12, UR16, 0x1 ;  /* 0x000000100c067c11 */ /* 0x000fc8000f8008ff */
[----:B------:R-:W-:-:S05]  /*91c0*/  LEA.HI.X R7, R12, UR17, R5, 0x1, P0 ;  /* 0x000000110c077c11 */ /* 0x000fca00080f0c05 */
[----:B--2---:R2:W-:Y:S04]  /*91d0*/  @!P3 STG.E.128 desc[UR6][R6.64+0x80], R32 ;  /* 0x000080200600b986 */ /* 0x0045e8000c101d06 */
[----:B---3--:R2:W-:Y:S04]  /*91e0*/  @!P2 STG.E.128 desc[UR6][R6.64+0x100], R28 ;  /* 0x0001001c0600a986 */ /* 0x0085e8000c101d06 */
[----:B----4-:R2:W-:Y:S04]  /*91f0*/  @!P1 STG.E.128 desc[UR6][R6.64+0x180], R24 ;  /* 0x0001801806009986 */ /* 0x0105e8000c101d06 */
[----:B-1----:R2:W-:Y:S02]  /*9200*/  @!P6 STG.E.128 desc[UR6][R6.64], R20 ;  /* 0x000000140600e986 */ /* 0x0025e4000c101d06 */
.L_x_430:
[----:B------:R-:W-:Y:S05]  /*9210*/  BSYNC B0 ;  /* 0x0000000000007941 */ /* 0x000fea0003800000 */
.L_x_429:
[----:B------:R-:W-:Y:S04]  /*9220*/  BSSY B0, `(.L_x_431) ;  /* 0x0000016000007945 */ /* 0x000fe80003800000 */
[----:B------:R-:W-:Y:S05]  /*9230*/  @P4 BRA `(.L_x_432) ;  /* 0x0000000000504947 */ /* 0x000fea0003800000 */
[----:B------:R-:W-:Y:S01]  /*9240*/  IADD3 R5, P0, R4, 0x20, RZ ;  /* 0x0000002004057810 */ /* 0x000fe20007f1e0ff */
[----:B--2---:R-:W-:Y:S01]  /*9250*/  IMAD.MOV.U32 R7, RZ, RZ, R14 ;  /* 0x000000ffff077224 */ /* 0x004fe200078e000e */
[----:B------:R-:W-:Y:S01]  /*9260*/  ULDC UR5, c[0x0][0x2d0] ;  /* 0x0000b40000057ab9 */ /* 0x000fe20000000800 */
[----:B------:R-:W-:Y:S01]  /*9270*/  ULDC.64 UR16, c[0x0][0x3f0] ;  /* 0x0000fc0000107ab9 */ /* 0x000fe20000000a00 */
[----:B------:R-:W-:Y:S01]  /*9280*/  ISETP.GE.AND P3, PT, R232, UR5, PT ;  /* 0x00000005e8007c0c */ /* 0x000fe2000bf66270 */
[----:B------:R-:W-:Y:S01]  /*9290*/  IMAD.X R6, RZ, RZ, R68, P0 ;  /* 0x000000ffff067224 */ /* 0x000fe200000e0644 */
[----:B------:R-:W-:Y:S02]  /*92a0*/  ISETP.GE.AND P2, PT, R17, UR5, PT ;  /* 0x0000000511007c0c */ /* 0x000fe4000bf46270 */
[----:B------:R-:W-:Y:S01]  /*92b0*/  ISETP.GE.AND P1, PT, R16, UR5, PT ;  /* 0x0000000510007c0c */ /* 0x000fe2000bf26270 */
[----:B------:R-:W-:Y:S01]  /*92c0*/  IMAD R12, R6, UR10, RZ ;  /* 0x0000000a060c7c24 */ /* 0x000fe2000f8e02ff */
[----:B------:R-:W-:Y:S01]  /*92d0*/  ISETP.GE.AND P0, PT, R18, UR5, PT ;  /* 0x0000000512007c0c */ /* 0x000fe2000bf06270 */
[----:B------:R-:W-:-:S04]  /*92e0*/  IMAD.MOV.U32 R6, RZ, RZ, R10 ;  /* 0x000000ffff067224 */ /* 0x000fc800078e000a */
[----:B------:R-:W-:-:S04]  /*92f0*/  IMAD.WIDE.U32 R10, R5, UR10, R6 ;  /* 0x0000000a050a7c25 */ /* 0x000fc8000f8e0006 */
[----:B------:R-:W-:Y:S01]  /*9300*/  IMAD R5, R5, UR11, R12 ;  /* 0x0000000b05057c24 */ /* 0x000fe2000f8e020c */
[----:B------:R-:W-:-:S03]  /*9310*/  LEA R6, P6, R10, UR16, 0x1 ;  /* 0x000000100a067c11 */ /* 0x000fc6000f8c08ff */
[----:B------:R-:W-:-:S05]  /*9320*/  IMAD.IADD R5, R11, 0x1, R5 ;  /* 0x000000010b057824 */ /* 0x000fca00078e0205 */
[----:B------:R-:W-:-:S05]  /*9330*/  LEA.HI.X R7, R10, UR17, R5, 0x1, P6 ;  /* 0x000000110a077c11 */ /* 0x000fca000b0f0c05 */
[----:B------:R2:W-:Y:S04]  /*9340*/  @!P3 STG.E.128 desc[UR6][R6.64], R48 ;  /* 0x000000300600b986 */ /* 0x0005e8000c101d06 */
[----:B---3--:R2:W-:Y:S04]  /*9350*/  @!P2 STG.E.128 desc[UR6][R6.64+0x80], R44 ;  /* 0x0000802c0600a986 */ /* 0x0085e8000c101d06 */
[----:B----4-:R2:W-:Y:S04]  /*9360*/  @!P1 STG.E.128 desc[UR6][R6.64+0x100], R40 ;  /* 0x0001002806009986 */ /* 0x0105e8000c101d06 */
[----:B-1----:R2:W-:Y:S02]  /*9370*/  @!P0 STG.E.128 desc[UR6][R6.64+0x180], R36 ;  /* 0x0001802406008986 */ /* 0x0025e4000c101d06 */
.L_x_432:
[----:B------:R-:W-:Y:S05]  /*9380*/  BSYNC B0 ;  /* 0x0000000000007941 */ /* 0x000fea0003800000 */
.L_x_431:
[----:B--2---:R2:W1:Y:S01]  /*9390*/  LDS.128 R28, [R230+0x18000] ;  /* 0x01800000e61c7984 */ /* 0x0044620000000c00 */
[----:B------:R-:W-:Y:S01]  /*93a0*/  IMAD.U32 R6, RZ, RZ, UR8 ;  /* 0x00000008ff067e24 */ /* 0x000fe2000f8e00ff */
[----:B------:R-:W-:Y:S01]  /*93b0*/  UIMAD UR13, UR13, UR8, URZ ;  /* 0x000000080d0d72a4 */ /* 0x000fe2000f8e023f */
[----:B------:R-:W-:Y:S01]  /*93c0*/  BSSY B0, `(.L_x_433) ;  /* 0x0000023000007945 */ /* 0x000fe20003800000 */
[----:B------:R2:W1:Y:S01]  /*93d0*/  LDS.128 R24, [R230+0x1a000] ;  /* 0x01a00000e6187984 */ /* 0x0004620000000c00 */
[----:B------:R-:W-:Y:S01]  /*93e0*/  IMAD.WIDE.U32 R6, R6, UR12, R8 ;  /* 0x0000000c06067c25 */ /* 0x000fe2000f8e0008 */
[----:B------:R-:W-:Y:S02]  /*93f0*/  UIMAD UR12, UR12, UR9, UR13 ;  /* 0x000000090c0c72a4 */ /* 0x000fe4000f8e020d */
[----:B------:R2:W1:Y:S01]  /*9400*/  LDS.128 R20, [R230+0x1c000] ;  /* 0x01c00000e6147984 */ /* 0x0004620000000c00 */
[----:B------:R-:W-:Y:S01]  /*9410*/  USHF.R.S32.HI UR5, URZ, 0x1f, UR56 ;  /* 0x0000001f3f057899 */ /* 0x000fe20008011438 */
[----:B------:R-:W-:Y:S01]  /*9420*/  IADD3 R6, P0, R6, UR14, RZ ;  /* 0x0000000e06067c10 */ /* 0x000fe2000ff1e0ff */
[----:B------:R-:W-:Y:S01]  /*9430*/  ULDC.64 UR10, c[0x0][0x470] ;  /* 0x00011c00000a7ab9 */ /* 0x000fe20000000a00 */
[----:B------:R2:W1:Y:S01]  /*9440*/  LDS.128 R12, [R230+0x1e000] ;  /* 0x01e00000e60c7984 */ /* 0x0004620000000c00 */
[----:B------:R-:W-:Y:S01]  /*9450*/  IMAD.U32 R5, RZ, RZ, UR12 ;  /* 0x0000000cff057e24 */ /* 0x000fe2000f8e00ff */
[----:B------:R-:W-:-:S04]  /*9460*/  UIMAD UR5, UR5, UR10, URZ ;  /* 0x0000000a050572a4 */ /* 0x000fc8000f8e023f */
[----:B------:R-:W-:Y:S01]  /*9470*/  IADD3.X R7, R7, UR18, R5, P0, !PT ;  /* 0x0000001207077c10 */ /* 0x000fe200087fe405 */
[----:B------:R-:W-:Y:S01]  /*9480*/  UIMAD UR11, UR56, UR11, UR5 ;  /* 0x0000000b380b72a4 */ /* 0x000fe2000f8e0205 */
[----:B------:R-:W-:-:S05]  /*9490*/  MOV R5, UR10 ;  /* 0x0000000a00057c02 */ /* 0x000fca0008000f00 */
[----:B------:R-:W-:-:S05]  /*94a0*/  IMAD.WIDE.U32 R8, R5, UR56, R6 ;  /* 0x0000003805087c25 */ /* 0x000fca000f8e0006 */
[----:B------:R-:W-:Y:S01]  /*94b0*/  IADD3 R5, R9, UR11, RZ ;  /* 0x0000000b09057c10 */ /* 0x000fe2000fffe0ff */
[----:B------:R-:W-:Y:S06]  /*94c0*/  @P5 BRA `(.L_x_434) ;  /* 0x0000000000485947 */ /* 0x000fec0003800000 */
[----:B------:R-:W-:Y:S01]  /*94d0*/  IMAD.MOV.U32 R6, RZ, RZ, R8 ;  /* 0x000000ffff067224 */ /* 0x000fe200078e0008 */
[----:B------:R-:W-:Y:S01]  /*94e0*/  ULDC UR5, c[0x0][0x2d0] ;  /* 0x0000b40000057ab9 */ /* 0x000fe20000000800 */
[----:B------:R-:W-:Y:S01]  /*94f0*/  IMAD.MOV.U32 R7, RZ, RZ, R5 ;  /* 0x000000ffff077224 */ /* 0x000fe200078e0005 */
[----:B------:R-:W-:Y:S01]  /*9500*/  ISETP.GE.AND P3, PT, R232, UR5, PT ;  /* 0x00000005e8007c0c */ /* 0x000fe2000bf66270 */
[----:B------:R-:W-:Y:S01]  /*9510*/  IMAD R19, R68, UR8, RZ ;  /* 0x0000000844137c24 */ /* 0x000fe2000f8e02ff */
[----:B------:R-:W-:Y:S01]  /*9520*/  ISETP.GE.AND P2, PT, R17, UR5, PT ;  /* 0x0000000511007c0c */ /* 0x000fe2000bf46270 */
[----:B------:R-:W-:Y:S01]  /*9530*/  IMAD.WIDE.U32 R10, R4, UR8, R6 ;  /* 0x00000008040a7c25 */ /* 0x000fe2000f8e0006 */
[----:B------:R-:W-:Y:S01]  /*9540*/  ISETP.GE.AND P1, PT, R16, UR5, PT ;  /* 0x0000000510007c0c */ /* 0x000fe2000bf26270 */
[----:B------:R-:W-:Y:S01]  /*9550*/  ULDC.64 UR10, c[0x0][0x3f8] ;  /* 0x0000fe00000a7ab9 */ /* 0x000fe20000000a00 */
[----:B------:R-:W-:Y:S01]  /*9560*/  ISETP.GE.AND P0, PT, R18, UR5, PT ;  /* 0x0000000512007c0c */ /* 0x000fe2000bf06270 */
[----:B------:R-:W-:-:S04]  /*9570*/  IMAD R6, R4, UR9, R19 ;  /* 0x0000000904067c24 */ /* 0x000fc8000f8e0213 */
[----:B------:R-:W-:Y:S01]  /*9580*/  IMAD.IADD R7, R11, 0x1, R6 ;  /* 0x000000010b077824 */ /* 0x000fe200078e0206 */
[----:B------:R-:W-:-:S04]  /*9590*/  LEA R6, P5, R10, UR10, 0x1 ;  /* 0x0000000a0a067c11 */ /* 0x000fc8000f8a08ff */
[----:B------:R-:W-:-:S05]  /*95a0*/  LEA.HI.X R7, R10, UR11, R7, 0x1, P5 ;  /* 0x0000000b0a077c11 */ /* 0x000fca000a8f0c07 */
[----:B-1----:R1:W-:Y:S04]  /*95b0*/  @!P3 STG.E.128 desc[UR6][R6.64], R28 ;  /* 0x0000001c0600b986 */ /* 0x0023e8000c101d06 */
[----:B------:R1:W-:Y:S04]  /*95c0*/  @!P2 STG.E.128 desc[UR6][R6.64+0x80], R24 ;  /* 0x000080180600a986 */ /* 0x0003e8000c101d06 */
[----:B------:R1:W-:Y:S04]  /*95d0*/  @!P1 STG.E.128 desc[UR6][R6.64+0x100], R20 ;  /* 0x0001001406009986 */ /* 0x0003e8000c101d06 */
[----:B------:R1:W-:Y:S02]  /*95e0*/  @!P0 STG.E.128 desc[UR6][R6.64+0x180], R12 ;  /* 0x0001800c06008986 */ /* 0x0003e4000c101d06 */
.L_x_434:
[----:B------:R-:W-:Y:S05]  /*95f0*/  BSYNC B0 ;  /* 0x0000000000007941 */ /* 0x000fea0003800000 */
.L_x_433:
[----:B------:R-:W-:Y:S05]  /*9600*/  @P4 BRA `(.L_x_435) ;  /* 0x0000000800fc4947 */ /* 0x000fea0003800000 */
[----:B------:R-:W-:Y:S01]  /*9610*/  IADD3 R4, P0, R4, 0x20, RZ ;  /* 0x0000002004047810 */ /* 0x000fe20007f1e0ff */
[----:B-1----:R-:W-:Y:S01]  /*9620*/  IMAD.MOV.U32 R7, RZ, RZ, R5 ;  /* 0x000000ffff077224 */ /* 0x002fe200078e0005 */
[----:B------:R-:W-:Y:S01]  /*9630*/  ULDC UR5, c[0x0][0x2d0] ;  /* 0x0000b40000057ab9 */ /* 0x000fe20000000800 */
[----:B------:R-:W-:Y:S01]  /*9640*/  ULDC.64 UR10, c[0x0][0x3f8] ;  /* 0x0000fe00000a7ab9 */ /* 0x000fe20000000a00 */
[----:B------:R-:W-:Y:S01]  /*9650*/  ISETP.GE.AND P1, PT, R17, UR5, PT ;  /* 0x0000000511007c0c */ /* 0x000fe2000bf26270 */
[----:B------:R-:W-:Y:S01]  /*9660*/  IMAD.X R6, RZ, RZ, R68, P0 ;  /* 0x000000ffff067224 */ /* 0x000fe200000e0644 */
[----:B------:R-:W-:Y:S02]  /*9670*/  ISETP.GE.AND P2, PT, R232, UR5, PT ;  /* 0x00000005e8007c0c */ /* 0x000fe4000bf46270 */
[----:B------:R-:W-:Y:S01]  /*9680*/  ISETP.GE.AND P0, PT, R16, UR5, PT ;  /* 0x0000000510007c0c */ /* 0x000fe2000bf06270 */
[----:B------:R-:W-:Y:S02]  /*9690*/  IMAD R9, R6, UR8, RZ ;  /* 0x0000000806097c24 */ /* 0x000fe4000f8e02ff */
[----:B------:R-:W-:-:S02]  /*96a0*/  IMAD.MOV.U32 R6, RZ, RZ, R8 ;  /* 0x000000ffff067224 */ /* 0x000fc400078e0008 */
[C---:B------:R-:W-:Y:S02]  /*96b0*/  IMAD R5, R4.reuse, UR9, R9 ;  /* 0x0000000904057c24 */ /* 0x040fe4000f8e0209 */
[----:B------:R-:W-:-:S04]  /*96c0*/  IMAD.WIDE.U32 R6, R4, UR8, R6 ;  /* 0x0000000804067c25 */ /* 0x000fc8000f8e0006 */
[----:B------:R-:W-:Y:S01]  /*96d0*/  IMAD.IADD R5, R7, 0x1, R5 ;  /* 0x0000000107057824 */ /* 0x000fe200078e0205 */
[----:B------:R-:W-:-:S04]  /*96e0*/  LEA R4, P3, R6, UR10, 0x1 ;  /* 0x0000000a06047c11 */ /* 0x000fc8000f8608ff */
[----:B------:R-:W-:-:S05]  /*96f0*/  LEA.HI.X R5, R6, UR11, R5, 0x1, P3 ;  /* 0x0000000b06057c11 */ /* 0x000fca00098f0c05 */
[----:B------:R1:W-:Y:S04]  /*9700*/  @!P2 STG.E.128 desc[UR6][R4.64], R64 ;  /* 0x000000400400a986 */ /* 0x0003e8000c101d06 */
[----:B------:R1:W-:Y:S04]  /*9710*/  @!P1 STG.E.128 desc[UR6][R4.64+0x80], R60 ;  /* 0x0000803c04009986 */ /* 0x0003e8000c101d06 */
[----:B------:R1:W-:Y:S01]  /*9720*/  @!P0 STG.E.128 desc[UR6][R4.64+0x100], R56 ;  /* 0x0001003804008986 */ /* 0x0003e2000c101d06 */
[----:B------:R-:W-:-:S13]  /*9730*/  ISETP.GE.AND P0, PT, R18, UR5, PT ;  /* 0x0000000512007c0c */ /* 0x000fda000bf06270 */
[----:B------:R-:W-:Y:S05]  /*9740*/  @P0 BRA `(.L_x_435) ;  /* 0x0000000800ac0947 */ /* 0x000fea0003800000 */
[----:B------:R1:W-:Y:S01]  /*9750*/  STG.E.128 desc[UR6][R4.64+0x180], R52 ;  /* 0x0001803404007986 */ /* 0x0003e2000c101d06 */
[----:B------:R-:W-:Y:S05]  /*9760*/  BRA `(.L_x_435) ;  /* 0x0000000800a47947 */ /* 0x000fea0003800000 */
.L_x_407:
[----:B------:R-:W-:Y:S01]  /*9770*/  UISETP.NE.AND UP0, UPT, UR32, -0x1, UPT ;  /* 0xffffffff2000788c */ /* 0x000fe2000bf05270 */
[----:B------:R-:W1:Y:S01]  /*9780*/  S2R R5, SR_TID.X ;  /* 0x0000000000057919 */ /* 0x000e620000002100 */
[----:B------:R-:W-:-:S04]  /*9790*/  USHF.L.U32 UR17, UR33, 0x6, URZ ;  /* 0x0000000621117899 */ /* 0x000fc8000800063f */
        /* <DEDUP_REMOVED lines=21> */
.L_x_436:
[----:B------:R-:W-:Y:S01]  /*98f0*/  @UP0 UIADD3 UR14, UR16, UR32, URZ ;  /* 0x00000020100e0290 */ /* 0x000fe2000fffe03f */
[----:B-1----:R-:W-:Y:S01]  /*9900*/  SHF.R.S32.HI R4, RZ, 0x1f, R5 ;  /* 0x0000001fff047819 */ /* 0x002fe20000011405 */
[----:B------:R-:W-:Y:S01]  /*9910*/  @UP0 ULDC.64 UR10, c[0x0][0x458] ;  /* 0x00011600000a0ab9 */ /* 0x000fe20000000a00 */
[----:B------:R-:W-:Y:S02]  /*9920*/  USHF.R.S32.HI UR19, URZ, 0x1f, UR17 ;  /* 0x0000001f3f137899 */ /* 0x000fe40008011411 */
        /* <DEDUP_REMOVED lines=18> */
.L_x_437:
[----:B------:R-:W-:Y:S01]  /*9a50*/  UIMAD UR12, UR19, UR8, URZ ;  /* 0x00000008130c72a4 */ /* 0x000fe2000f8e023f */
[----:B------:R-:W-:Y:S01]  /*9a60*/  IMAD.U32 R6, RZ, RZ, UR8 ;  /* 0x00000008ff067e24 */ /* 0x000fe2000f8e00ff */
[----:B------:R-:W-:Y:S01]  /*9a70*/  LEA.HI R4, R4, R5, RZ, 0x3 ;  /* 0x0000000504047211 */ /* 0x000fe200078f18ff */
[----:B------:R-:W-:Y:S01]  /*9a80*/  UIADD3 UR5, -UR17, UR5, URZ ;  /* 0x0000000511057290 */ /* 0x000fe2000fffe13f */
[----:B------:R-:W-:Y:S01]  /*9a90*/  BSSY B0, `(.L_x_438) ;  /* 0x0000028000007945 */ /* 0x000fe20003800000 */
[----:B------:R-:W-:Y:S01]  /*9aa0*/  UIMAD UR12, UR17, UR9, UR12 ;  /* 0x00000009110c72a4 */ /* 0x000fe2000f8e020c */
[----:B------:R-:W-:Y:S01]  /*9ab0*/  IMAD.WIDE.U32 R6, R6, UR17, R232 ;  /* 0x0000001106067c25 */ /* 0x000fe2000f8e00e8 */
[----:B------:R-:W-:Y:S01]  /*9ac0*/  SHF.R.S32.HI R4, RZ, 0x3, R4 ;  /* 0x00000003ff047819 */ /* 0x000fe20000011404 */
[----:B------:R-:W-:Y:S01]  /*9ad0*/  USHF.R.S32.HI UR14, URZ, 0x1f, UR56 ;  /* 0x0000001f3f0e7899 */ /* 0x000fe20008011438 */
[C---:B------:R-:W-:Y:S01]  /*9ae0*/  IADD3 R12, R232.reuse, 0x40, RZ ;  /* 0x00000040e80c7810 */ /* 0x040fe20007ffe0ff */
[----:B------:R-:W-:Y:S01]  /*9af0*/  VIADD R13, R232, 0x80 ;  /* 0x00000080e80d7836 */ /* 0x000fe20000000000 */
[----:B------:R-:W-:Y:S01]  /*9b00*/  IADD3 R8, P0, R6, UR20, RZ ;  /* 0x0000001406087c10 */ /* 0x000fe2000ff1e0ff */
[----:B------:R-:W-:Y:S01]  /*9b10*/  IMAD.U32 R5, RZ, RZ, UR12 ;  /* 0x0000000cff057e24 */ /* 0x000fe2000f8e00ff */
[----:B------:R-:W-:Y:S01]  /*9b20*/  ULDC.64 UR12, c[0x0][0x468] ;  /* 0x00011a00000c7ab9 */ /* 0x000fe20000000a00 */
[C---:B------:R-:W-:Y:S01]  /*9b30*/  ISETP.GE.AND P5, PT, R4.reuse, UR5, PT ;  /* 0x0000000504007c0c */ /* 0x040fe2000bfa6270 */
[----:B------:R-:W-:Y:S01]  /*9b40*/  UIMAD UR14, UR14, UR12, URZ ;  /* 0x0000000c0e0e72a4 */ /* 0x000fe2000f8e023f */
[----:B------:R-:W-:Y:S01]  /*9b50*/  IADD3 R6, R4, 0x20, RZ ;  /* 0x0000002004067810 */ /* 0x000fe20007ffe0ff */
[----:B------:R-:W-:Y:S01]  /*9b60*/  VIADD R15, R232, 0xc0 ;  /* 0x000000c0e80f7836 */ /* 0x000fe20000000000 */
[----:B------:R-:W-:Y:S01]  /*9b70*/  IADD3.X R9, R7, UR21, R5, P0, !PT ;  /* 0x0000001507097c10 */ /* 0x000fe200087fe405 */
[----:B------:R-:W-:Y:S01]  /*9b80*/  IMAD.U32 R5, RZ, RZ, UR12 ;  /* 0x0000000cff057e24 */ /* 0x000fe2000f8e00ff */
[----:B------:R-:W-:Y:S01]  /*9b90*/  UIMAD UR13, UR56, UR13, UR14 ;  /* 0x0000000d380d72a4 */ /* 0x000fe2000f8e020e */
[----:B------:R-:W-:-:S02]  /*9ba0*/  ISETP.GE.AND P4, PT, R6, UR5, PT ;  /* 0x0000000506007c0c */ /* 0x000fc4000bf86270 */
[----:B------:R-:W-:Y:S01]  /*9bb0*/  IMAD.WIDE.U32 R8, R5, UR56, R8 ;  /* 0x0000003805087c25 */ /* 0x000fe2000f8e0008 */
[----:B------:R-:W-:-:S04]  /*9bc0*/  SHF.R.S32.HI R16, RZ, 0x1f, R4 ;  /* 0x0000001fff107819 */ /* 0x000fc80000011404 */
[----:B------:R-:W-:Y:S01]  /*9bd0*/  IADD3 R14, R9, UR13, RZ ;  /* 0x0000000d090e7c10 */ /* 0x000fe2000fffe0ff */
[----:B------:R-:W-:Y:S06]  /*9be0*/  @P5 BRA `(.L_x_439) ;  /* 0x0000000000485947 */ /* 0x000fec0003800000 */
[----:B------:R-:W-:Y:S01]  /*9bf0*/  IMAD R5, R16, UR8, RZ ;  /* 0x0000000810057c24 */ /* 0x000fe2000f8e02ff */
[----:B------:R-:W-:Y:S01]  /*9c00*/  ULDC UR14, c[0x0][0x2d0] ;  /* 0x0000b400000e7ab9 */ /* 0x000fe20000000800 */
[----:B------:R-:W-:Y:S01]  /*9c10*/  IMAD.MOV.U32 R6, RZ, RZ, R8 ;  /* 0x000000ffff067224 */ /* 0x000fe200078e0008 */
[----:B------:R-:W-:Y:S01]  /*9c20*/  ISETP.GE.AND P3, PT, R232, UR14, PT ;  /* 0x0000000ee8007c0c */ /* 0x000fe2000bf66270 */
[----:B------:R-:W-:Y:S01]  /*9c30*/  IMAD.MOV.U32 R7, RZ, RZ, R14 ;  /* 0x000000ffff077224 */ /* 0x000fe200078e000e */
[----:B------:R-:W-:Y:S01]  /*9c40*/  ISETP.GE.AND P2, PT, R12, UR14, PT ;  /* 0x0000000e0c007c0c */ /* 0x000fe2000bf46270 */
[C---:B------:R-:W-:Y:S01]  /*9c50*/  IMAD R5, R4.reuse, UR9, R5 ;  /* 0x0000000904057c24 */ /* 0x040fe2000f8e0205 */
[----:B------:R-:W-:Y:S01]  /*9c60*/  ISETP.GE.AND P1, PT, R13, UR14, PT ;  /* 0x0000000e0d007c0c */ /* 0x000fe2000bf26270 */
[----:B------:R-:W-:Y:S01]  /*9c70*/  IMAD.WIDE.U32 R10, R4, UR8, R6 ;  /* 0x00000008040a7c25 */ /* 0x000fe2000f8e0006 */
[----:B------:R-:W-:Y:S01]  /*9c80*/  ISETP.GE.AND P0, PT, R15, UR14, PT ;  /* 0x0000000e0f007c0c */ /* 0x000fe2000bf06270 */
[----:B------:R-:W-:-:S02]  /*9c90*/  ULDC.64 UR12, c[0x0][0x3f0] ;  /* 0x0000fc00000c7ab9 */ /* 0x000fc40000000a00 */
[----:B------:R-:W-:Y:S01]  /*9ca0*/  IMAD.IADD R5, R5, 0x1, R11 ;  /* 0x0000000105057824 */ /* 0x000fe200078e020b */
[----:B------:R-:W-:-:S04]  /*9cb0*/  LEA R6, P6, R10, UR12, 0x1 ;  /* 0x0000000c0a067c11 */ /* 0x000fc8000f8c08ff */
[----:B------:R-:W-:-:S05]  /*9cc0*/  LEA.HI.X R7, R10, UR13, R5, 0x1, P6 ;  /* 0x0000000d0a077c11 */ /* 0x000fca000b0f0c05 */
[----:B------:R1:W-:Y:S04]  /*9cd0*/  @!P3 STG.E.128 desc[UR6][R6.64], RZ ;  /* 0x000000ff0600b986 */ /* 0x0003e8000c101d06 */
[----:B------:R1:W-:Y:S04]  /*9ce0*/  @!P2 STG.E.128 desc[UR6][R6.64+0x80], RZ ;  /* 0x000080ff0600a986 */ /* 0x0003e8000c101d06 */
[----:B------:R1:W-:Y:S04]  /*9cf0*/  @!P1 STG.E.128 desc[UR6][R6.64+0x100], RZ ;  /* 0x000100ff06009986 */ /* 0x0003e8000c101d06 */
[----:B------:R1:W-:Y:S02]  /*9d00*/  @!P0 STG.E.128 desc[UR6][R6.64+0x180], RZ ;  /* 0x000180ff06008986 */ /* 0x0003e4000c101d06 */
.L_x_439:
[----:B------:R-:W-:Y:S05]  /*9d10*/  BSYNC B0 ;  /* 0x0000000000007941 */ /* 0x000fea0003800000 */
.L_x_438:
[----:B------:R-:W-:Y:S04]  /*9d20*/  BSSY B0, `(.L_x_440) ;  /* 0x0000015000007945 */ /* 0x000fe80003800000 */
[----:B------:R-:W-:Y:S05]  /*9d30*/  @P4 BRA `(.L_x_441) ;  /* 0x00000000004c4947 */ /* 0x000fea0003800000 */
[----:B------:R-:W-:Y:S01]  /*9d40*/  IADD3 R5, P0, R4, 0x20, RZ ;  /* 0x0000002004057810 */ /* 0x000fe20007f1e0ff */
[----:B------:R-:W-:Y:S01]  /*9d50*/  IMAD.MOV.U32 R9, RZ, RZ, R14 ;  /* 0x000000ffff097224 */ /* 0x000fe200078e000e */
[----:B------:R-:W-:Y:S01]  /*9d60*/  ULDC UR5, c[0x0][0x2d0] ;  /* 0x0000b40000057ab9 */ /* 0x000fe20000000800 */
[----:B------:R-:W-:Y:S01]  /*9d70*/  ULDC.64 UR12, c[0x0][0x3f0] ;  /* 0x0000fc00000c7ab9 */ /* 0x000fe20000000a00 */
[----:B------:R-:W-:Y:S01]  /*9d80*/  ISETP.GE.AND P3, PT, R232, UR5, PT ;  /* 0x00000005e8007c0c */ /* 0x000fe2000bf66270 */
[----:B-1----:R-:W-:Y:S01]  /*9d90*/  IMAD.X R6, RZ, RZ, R16, P0 ;  /* 0x000000ffff067224 */ /* 0x002fe200000e0610 */
[----:B------:R-:W-:Y:S01]  /*9da0*/  ISETP.GE.AND P2, PT, R12, UR5, PT ;  /* 0x000000050c007c0c */ /* 0x000fe2000bf46270 */
[----:B------:R-:W-:Y:S01]  /*9db0*/  IMAD.WIDE.U32 R8, R5, UR8, R8 ;  /* 0x0000000805087c25 */ /* 0x000fe2000f8e0008 */
[----:B------:R-:W-:Y:S02]  /*9dc0*/  ISETP.GE.AND P1, PT, R13, UR5, PT ;  /* 0x000000050d007c0c */ /* 0x000fe4000bf26270 */
[----:B------:R-:W-:Y:S01]  /*9dd0*/  ISETP.GE.AND P0, PT, R15, UR5, PT ;  /* 0x000000050f007c0c */ /* 0x000fe2000bf06270 */
[----:B------:R-:W-:-:S04]  /*9de0*/  IMAD R6, R6, UR8, RZ ;  /* 0x0000000806067c24 */ /* 0x000fc8000f8e02ff */
[----:B------:R-:W-:Y:S01]  /*9df0*/  IMAD R5, R5, UR9, R6 ;  /* 0x0000000905057c24 */ /* 0x000fe2000f8e0206 */
[----:B------:R-:W-:-:S03]  /*9e00*/  LEA R6, P6, R8, UR12, 0x1 ;  /* 0x0000000c08067c11 */ /* 0x000fc6000f8c08ff */
[----:B------:R-:W-:-:S05]  /*9e10*/  IMAD.IADD R5, R5, 0x1, R9 ;  /* 0x0000000105057824 */ /* 0x000fca00078e0209 */
[----:B------:R-:W-:-:S05]  /*9e20*/  LEA.HI.X R7, R8, UR13, R5, 0x1, P6 ;  /* 0x0000000d08077c11 */ /* 0x000fca000b0f0c05 */
[----:B------:R2:W-:Y:S04]  /*9e30*/  @!P3 STG.E.128 desc[UR6][R6.64], RZ ;  /* 0x000000ff0600b986 */ /* 0x0005e8000c101d06 */
[----:B------:R2:W-:Y:S04]  /*9e40*/  @!P2 STG.E.128 desc[UR6][R6.64+0x80], RZ ;  /* 0x000080ff0600a986 */ /* 0x0005e8000c101d06 */
[----:B------:R2:W-:Y:S04]  /*9e50*/  @!P1 STG.E.128 desc[UR6][R6.64+0x100], RZ ;  /* 0x000100ff06009986 */ /* 0x0005e8000c101d06 */
[----:B------:R2:W-:Y:S02]  /*9e60*/  @!P0 STG.E.128 desc[UR6][R6.64+0x180], RZ ;  /* 0x000180ff06008986 */ /* 0x0005e4000c101d06 */
.L_x_441:
[----:B------:R-:W-:Y:S05]  /*9e70*/  BSYNC B0 ;  /* 0x0000000000007941 */ /* 0x000fea0003800000 */
.L_x_440:
[----:B------:R-:W-:Y:S01]  /*9e80*/  UIMAD UR5, UR19, UR10, URZ ;  /* 0x0000000a130572a4 */ /* 0x000fe2000f8e023f */
[----:B-12---:R-:W-:Y:S01]  /*9e90*/  IMAD.U32 R6, RZ, RZ, UR10 ;  /* 0x0000000aff067e24 */ /* 0x006fe2000f8e00ff */
[----:B------:R-:W-:Y:S01]  /*9ea0*/  USHF.R.S32.HI UR12, URZ, 0x1f, UR56 ;  /* 0x0000001f3f0c7899 */ /* 0x000fe20008011438 */
[----:B------:R-:W-:Y:S01]  /*9eb0*/  BSSY B0, `(.L_x_442) ;  /* 0x000001f000007945 */ /* 0x000fe20003800000 */
[----:B------:R-:W-:Y:S01]  /*9ec0*/  UIMAD UR5, UR17, UR11, UR5 ;  /* 0x0000000b110572a4 */ /* 0x000fe2000f8e0205 */
[----:B------:R-:W-:Y:S01]  /*9ed0*/  IMAD.WIDE.U32 R6, R6, UR17, R232 ;  /* 0x0000001106067c25 */ /* 0x000fe2000f8e00e8 */
[----:B------:R-:W-:-:S04]  /*9ee0*/  ULDC.64 UR8, c[0x0][0x470] ;  /* 0x00011c0000087ab9 */ /* 0x000fc80000000a00 */
[----:B------:R-:W-:Y:S01]  /*9ef0*/  IMAD.U32 R5, RZ, RZ, UR5 ;  /* 0x00000005ff057e24 */ /* 0x000fe2000f8e00ff */
[----:B------:R-:W-:Y:S01]  /*9f00*/  IADD3 R8, P0, R6, UR15, RZ ;  /* 0x0000000f06087c10 */ /* 0x000fe2000ff1e0ff */
[----:B------:R-:W-:-:S03]  /*9f10*/  UIMAD UR5, UR12, UR8, URZ ;  /* 0x000000080c0572a4 */ /* 0x000fc6000f8e023f */
        /* <DEDUP_REMOVED lines=12> */
[C---:B------:R-:W-:Y:S01]  /*9fe0*/  IMAD.WIDE.U32 R10, R4.reuse, UR10, R6 ;  /* 0x0000000a040a7c25 */ /* 0x040fe2000f8e0006 */
[----:B------:R-:W-:Y:S01]  /*9ff0*/  ISETP.GE.AND P1, PT, R13, UR5, PT ;  /* 0x000000050d007c0c */ /* 0x000fe2000bf26270 */
[----:B------:R-:W-:Y:S01]  /*a000*/  ULDC.64 UR8, c[0x0][0x3f8] ;  /* 0x0000fe0000087ab9 */ /* 0x000fe20000000a00 */
[----:B------:R-:W-:Y:S01]  /*a010*/  ISETP.GE.AND P0, PT, R15, UR5, PT ;  /* 0x000000050f007c0c */ /* 0x000fe2000bf06270 */
[----:B------:R-:W-:-:S04]  /*a020*/  IMAD R6, R4, UR11, R14 ;  /* 0x0000000b04067c24 */ /* 0x000fc8000f8e020e */
[----:B------:R-:W-:Y:S01]  /*a030*/  IMAD.IADD R7, R6, 0x1, R11 ;  /* 0x0000000106077824 */ /* 0x000fe200078e020b */
[----:B------:R-:W-:-:S04]  /*a040*/  LEA R6, P5, R10, UR8, 0x1 ;  /* 0x000000080a067c11 */ /* 0x000fc8000f8a08ff */
[----:B------:R-:W-:-:S05]  /*a050*/  LEA.HI.X R7, R10, UR9, R7, 0x1, P5 ;  /* 0x000000090a077c11 */ /* 0x000fca000a8f0c07 */
[----:B------:R1:W-:Y:S04]  /*a060*/  @!P3 STG.E.128 desc[UR6][R6.64], RZ ;  /* 0x000000ff0600b986 */ /* 0x0003e8000c101d06 */
[----:B------:R1:W-:Y:S04]  /*a070*/  @!P2 STG.E.128 desc[UR6][R6.64+0x80], RZ ;  /* 0x000080ff0600a986 */ /* 0x0003e8000c101d06 */
[----:B------:R1:W-:Y:S04]  /*a080*/  @!P1 STG.E.128 desc[UR6][R6.64+0x100], RZ ;  /* 0x000100ff06009986 */ /* 0x0003e8000c101d06 */
[----:B------:R1:W-:Y:S02]  /*a090*/  @!P0 STG.E.128 desc[UR6][R6.64+0x180], RZ ;  /* 0x000180ff06008986 */ /* 0x0003e4000c101d06 */
.L_x_443:
[----:B------:R-:W-:Y:S05]  /*a0a0*/  BSYNC B0 ;  /* 0x0000000000007941 */ /* 0x000fea0003800000 */
.L_x_442:
[----:B------:R-:W-:Y:S05]  /*a0b0*/  @P4 BRA `(.L_x_435) ;  /* 0x0000000000504947 */ /* 0x000fea0003800000 */
[----:B------:R-:W-:Y:S01]  /*a0c0*/  IADD3 R4, P0, R4, 0x20, RZ ;  /* 0x0000002004047810 */ /* 0x000fe20007f1e0ff */
[----:B-1----:R-:W-:Y:S01]  /*a0d0*/  IMAD.MOV.U32 R7, RZ, RZ, R5 ;  /* 0x000000ffff077224 */ /* 0x002fe200078e0005 */
[----:B------:R-:W-:Y:S01]  /*a0e0*/  ULDC UR5, c[0x0][0x2d0] ;  /* 0x0000b40000057ab9 */ /* 0x000fe20000000800 */
[----:B------:R-:W-:Y:S01]  /*a0f0*/  IMAD.MOV.U32 R6, RZ, RZ, R8 ;  /* 0x000000ffff067224 */ /* 0x000fe200078e0008 */
[----:B------:R-:W-:Y:S01]  /*a100*/  ISETP.GE.AND P2, PT, R12, UR5, PT ;  /* 0x000000050c007c0c */ /* 0x000fe2000bf46270 */
[----:B------:R-:W-:Y:S01]  /*a110*/  IMAD.X R9, RZ, RZ, R16, P0 ;  /* 0x000000ffff097224 */ /* 0x000fe200000e0610 */
[----:B------:R-:W-:Y:S01]  /*a120*/  ISETP.GE.AND P1, PT, R13, UR5, PT ;  /* 0x000000050d007c0c */ /* 0x000fe2000bf26270 */
[----:B------:R-:W-:Y:S01]  /*a130*/  IMAD.WIDE.U32 R6, R4, UR10, R6 ;  /* 0x0000000a04067c25 */ /* 0x000fe2000f8e0006 */
[----:B------:R-:W-:Y:S01]  /*a140*/  ISETP.GE.AND P3, PT, R232, UR5, PT ;  /* 0x00000005e8007c0c */ /* 0x000fe2000bf66270 */
[----:B------:R-:W-:Y:S01]  /*a150*/  ULDC.64 UR8, c[0x0][0x3f8] ;  /* 0x0000fe0000087ab9 */ /* 0x000fe20000000a00 */
        /* <DEDUP_REMOVED lines=10> */
.L_x_435:
[----:B------:R-:W-:Y:S05]  /*a200*/  BSYNC B1 ;  /* 0x0000000000017941 */ /* 0x000fea0003800000 */
.L_x_402:
[----:B-12---:R-:W2:Y:S01]  /*a210*/  LDL R4, [R1+0x4] ;  /* 0x0000040001047983 */ /* 0x006ea20000100800 */
[----:B------:R-:W-:Y:S01]  /*a220*/  ULDC UR5, c[0x0][0xc] ;  /* 0x0000030000057ab9 */ /* 0x000fe20000000800 */
[----:B------:R-:W-:Y:S02]  /*a230*/  UIADD3 UR59, UR59, 0x1, URZ ;  /* 0x000000013b3b7890 */ /* 0x000fe4000fffe03f */
[----:B------:R-:W-:Y:S01]  /*a240*/  UIADD3 UR33, UR5, UR33, URZ ;  /* 0x0000002105217290 */ /* 0x000fe2000fffe03f */
[----:B--2---:R-:W-:-:S13]  /*a250*/  R2UR UR8, R4 ;  /* 0x00000000040872ca */ /* 0x004fda00000e0000 */
[----:B------:R-:W-:-:S06]  /*a260*/  UISETP.GE.AND UP0, UPT, UR33, UR8, UPT ;  /* 0x000000082100728c */ /* 0x000fcc000bf06270 */
[----:B------:R-:W-:-:S13]  /*a270*/  PLOP3.LUT P0, PT, PT, PT, UP0, 0x80, 0x0 ;  /* 0x000000000000781c */ /* 0x000fda0003f0f008 */
[----:B------:R-:W-:Y:S05]  /*a280*/  @P0 BRA `(.L_x_444) ;  /* 0x0000000000040947 */ /* 0x000fea0003800000 */
[----:B------:R-:W-:Y:S05]  /*a290*/  BRA `(.L_x_445) ;  /* 0xffffff6800087947 */ /* 0x000fea000383ffff */
.L_x_444:
[----:B------:R-:W-:Y:S05]  /*a2a0*/  EXIT ;  /* 0x000000000000794d */ /* 0x000fea0003800000 */
.L_x_446:
        /* <DEDUP_REMOVED lines=13> */
.L_x_2034:


//--------------------- .text._ZN5flash44flash_bwd_dq_dk_dv_loop_seqk_parallel_kernelI23Flash_bwd_kernel_traitsILi256ELi64ELi64ELi8ELi4ELi2ELi2ELb0ELb1EN7cutlass10bfloat16_tE19Flash_kernel_traitsILi256ELi64ELi64ELi8ES3_EELb0ELb0ELb1ELb0ELb0ELb0ELb0EEEvNS_16Flash_bwd_paramsE --------------------------
	.section	.text._ZN5flash44flash_bwd_dq_dk_dv_loop_seqk_parallel_kernelI23Flash_bwd_kernel_traitsILi256ELi64ELi64ELi8ELi4ELi2ELi2ELb0ELb1EN7cutlass10bfloat16_tE19Flash_kernel_traitsILi256ELi64ELi64ELi8ES3_EELb0ELb0ELb1ELb0ELb0ELb0ELb0EEEvNS_16Flash_bwd_paramsE,"ax",@progbits
	.align	128
        .global         _ZN5flash44flash_bwd_dq_dk_dv_loop_seqk_parallel_kernelI23Flash_bwd_kernel_traitsILi256ELi64ELi64ELi8ELi4ELi2ELi2ELb0ELb1EN7cutlass10bfloat16_tE19Flash_kernel_traitsILi256ELi64ELi64ELi8ES3_EELb0ELb0ELb1ELb0ELb0ELb0ELb0EEEvNS_16Flash_bwd_paramsE
        .type           _ZN5flash44flash_bwd_dq_dk_dv_loop_seqk_parallel_kernelI23Flash_bwd_kernel_traitsILi256ELi64ELi64ELi8ELi4ELi2ELi2ELb0ELb1EN7cutlass10bfloat16_tE19Flash_kernel_traitsILi256ELi64ELi64ELi8ES3_EELb0ELb0ELb1ELb0ELb0ELb0ELb0EEEvNS_16Flash_bwd_paramsE,@function
        .size           _ZN5flash44flash_bwd_dq_dk_dv_loop_seqk_parallel_kernelI23Flash_bwd_kernel_traitsILi256ELi64ELi64ELi8ELi4ELi2ELi2ELb0ELb1EN7cutlass10bfloat16_tE19Flash_kernel_traitsILi256ELi64ELi64ELi8ES3_EELb0ELb0ELb1ELb0ELb0ELb0ELb0EEEvNS_16Flash_bwd_paramsE,(.L_x_2035 - _ZN5flash44flash_bwd_dq_dk_dv_loop_seqk_parallel_kernelI23Flash_bwd_kernel_traitsILi256ELi64ELi64ELi8ELi4ELi2ELi2ELb0ELb1EN7cutlass10bfloat16_tE19Flash_kernel_traitsILi256ELi64ELi64ELi8ES3_EELb0ELb0ELb1ELb0ELb0ELb0ELb0EEEvNS_16Flash_bwd_paramsE)
        .other          _ZN5flash44flash_bwd_dq_dk_dv_loop_seqk_parallel_kernelI23Flash_bwd_kernel_traitsILi256ELi64ELi64ELi8ELi4ELi2ELi2ELb0ELb1EN7cutlass10bfloat16_tE19Flash_kernel_traitsILi256ELi64ELi64ELi8ES3_EELb0ELb0ELb1ELb0ELb0ELb0ELb0EEEvNS_16Flash_bwd_paramsE,@"STO_CUDA_ENTRY STV_DEFAULT"
_ZN5flash44flash_bwd_dq_dk_dv_loop_seqk_parallel_kernelI23Flash_bwd_kernel_traitsILi256ELi64ELi64ELi8ELi4ELi2ELi2ELb0ELb1EN7cutlass10bfloat16_tE19Flash_kernel_traitsILi256ELi64ELi64ELi8ES3_EELb0ELb0ELb1ELb0ELb0ELb0ELb0EEEvNS_16Flash_bwd_paramsE:
.text._ZN5flash44flash_bwd_dq_dk_dv_loop_seqk_parallel_kernelI23Flash_bwd_kernel_traitsILi256ELi64ELi64ELi8ELi4ELi2ELi2ELb0ELb1EN7cutlass10bfloat16_tE19Flash_kernel_traitsILi256ELi64ELi64ELi8ES3_EELb0ELb0ELb1ELb0ELb0ELb0ELb0EEEvNS_16Flash_bwd_paramsE:
        /* <DEDUP_REMOVED lines=10> */
[----:B------:R1:W-:Y:S02]  /*00a0*/  STL [R1], R0 ;  /* 0x0000000001007387 */ /* 0x0003e40000100800 */
        /* <DEDUP_REMOVED lines=8> */
[----:B------:R-:W-:Y:S01]  /*0130*/  IMAD.MOV.U32 R222, RZ, RZ, 0x40 ;  /* 0x00000040ffde7424 */ /* 0x000fe200078e00ff */
[----:B------:R-:W-:Y:S01]  /*0140*/  ULDC.64 UR8, c[0x0][0x208] ;  /* 0x0000820000087ab9 */ /* 0x000fe20000000a00 */
[----:B------:R-:W-:Y:S01]  /*0150*/  IMAD.MOV.U32 R240, RZ, RZ, -0x10 ;  /* 0xfffffff0fff07424 */ /* 0x000fe200078e00ff */
[----:B------:R-:W4:Y:S01]  /*0160*/  S2UR UR48, SR_CTAID.Y ;  /* 0x00000000003079c3 */ /* 0x000f220000002600 */
[----:B------:R-:W-:-:S07]  /*0170*/  ULDC UR58, c[0x0][0x394] ;  /* 0x0000e500003a7ab9 */ /* 0x000fce0000000800 */
[----:B------:R-:W-:Y:S08]  /*0180*/  S2UR UR54, SR_CTAID.Z ;  /* 0x00000000003679c3 */ /* 0x000ff00000002700 */
[----:B------:R-:W5:Y:S01]  /*0190*/  S2UR UR4, SR_CgaCtaId ;  /* 0x00000000000479c3 */ /* 0x000f620000008800 */
[----:B---3--:R-:W-:Y:S01]  /*01a0*/  ULEA UR5, UR7, UR5, 0x18 ;  /* 0x0000000507057291 */ /* 0x008fe2000f8ec03f */
[----:B--2---:R-:W-:Y:S01]  /*01b0*/  SHF.R.S32.HI R12, RZ, 0x1f, R14 ;  /* 0x0000001fff0c7819 */ /* 0x004fe2000001140e */
[----:B------:R-:W-:Y:S01]  /*01c0*/  IMAD.SHL.U32 R252, R14, 0x2, RZ ;  /* 0x000000020efc7824 */ /* 0x000fe200078e00ff */
[----:B----4-:R-:W-:-:S02]  /*01d0*/  USHF.L.U32 UR7, UR48, 0x7, URZ ;  /* 0x0000000730077899 */ /* 0x010fc4000800063f */
[CC--:B------:R-:W-:Y:S02]  /*01e0*/  LEA.HI R4, R12.reuse, R14.reuse, RZ, 0x5 ;  /* 0x0000000e0c047211 */ /* 0x0c0fe400078f28ff */
[CC--:B------:R-:W-:Y:S02]  /*01f0*/  LEA.HI R17, R12.reuse, R14.reuse, RZ, 0x2 ;  /* 0x0000000e0c117211 */ /* 0x0c0fe400078f10ff */
[--C-:B------:R-:W-:Y:S02]  /*0200*/  SHF.R.S32.HI R6, RZ, 0x5, R4.reuse ;  /* 0x00000005ff067819 */ /* 0x100fe40000011404 */
[----:B-1----:R-:W-:Y:S02]  /*0210*/  SHF.R.S32.HI R0, RZ, 0x1f, R4 ;  /* 0x0000001fff007819 */ /* 0x002fe40000011404 */
[----:B------:R-:W-:Y:S02]  /*0220*/  LEA.HI R9, R12, R14, RZ, 0x4 ;  /* 0x0000000e0c097211 */ /* 0x000fe400078f20ff */
[----:B------:R-:W-:-:S02]  /*0230*/  LEA.HI R0, R0, R6, RZ, 0x2 ;  /* 0x0000000600007211 */ /* 0x000fc400078f10ff */
[----:B------:R-:W-:Y:S01]  /*0240*/  LEA.HI R2, R4, R6, RZ, 0x1 ;  /* 0x0000000604027211 */ /* 0x000fe200078f08ff */
[----:B-----5:R-:W-:Y:S01]  /*0250*/  ULEA UR4, UR4, UR6, 0x18 ;  /* 0x0000000604047291 */ /* 0x020fe2000f8ec03f */
[--C-:B------:R-:W-:Y:S01]  /*0260*/  SHF.R.S32.HI R10, RZ, 0x2, R17.reuse ;  /* 0x00000002ff0a7819 */ /* 0x100fe20000011411 */
[----:B------:R-:W-:Y:S01]  /*0270*/  USHF.R.S32.HI UR6, URZ, 0x1f, UR54 ;  /* 0x0000001f3f067899 */ /* 0x000fe20008011436 */
[----:B------:R-:W-:Y:S02]  /*0280*/  SHF.R.S32.HI R7, RZ, 0x1f, R17 ;  /* 0x0000001fff077819 */ /* 0x000fe40000011411 */
[----:B------:R-:W-:Y:S02]  /*0290*/  LOP3.LUT R3, R0, 0xfffffffc, RZ, 0xc0, !PT ;  /* 0xfffffffc00037812 */ /* 0x000fe400078ec0ff */
[----:B------:R-:W-:Y:S02]  /*02a0*/  SHF.R.S32.HI R8, RZ, 0x4, R9 ;  /* 0x00000004ff087819 */ /* 0x000fe40000011409 */
[----:B------:R-:W-:Y:S01]  /*02b0*/  LOP3.LUT R0, R2, 0xfffffffe, RZ, 0xc0, !PT ;  /* 0xfffffffe02007812 */ /* 0x000fe200078ec0ff */
[----:B------:R-:W-:Y:S01]  /*02c0*/  IMAD.IADD R218, R6, 0x1, -R3 ;  /* 0x0000000106da7824 */ /* 0x000fe200078e0a03 */
[----:B------:R-:W-:-:S02]  /*02d0*/  LEA.HI R2, R7, R10, RZ, 0x3 ;  /* 0x0000000a07027211 */ /* 0x000fc400078f18ff */
[----:B------:R-:W-:Y:S01]  /*02e0*/  LEA.HI R5, R9, R8, RZ, 0x1 ;  /* 0x0000000809057211 */ /* 0x000fe200078f08ff */
[----:B------:R-:W-:Y:S01]  /*02f0*/  IMAD.IADD R224, R6, 0x1, -R0 ;  /* 0x0000000106e07824 */ /* 0x000fe200078e0a00 */
[----:B------:R-:W-:Y:S02]  /*0300*/  LOP3.LUT R0, R2, 0xfffffff8, RZ, 0xc0, !PT ;  /* 0xfffffff802007812 */ /* 0x000fe400078ec0ff */
[----:B------:R-:W-:Y:S02]  /*0310*/  LOP3.LUT R2, R4, 0xffffffe0, RZ, 0xc0, !PT ;  /* 0xffffffe004027812 */ /* 0x000fe400078ec0ff */
[----:B------:R-:W-:Y:S01]  /*0320*/  LOP3.LUT R3, R5, 0xfffffffe, RZ, 0xc0, !PT ;  /* 0xfffffffe05037812 */ /* 0x000fe200078ec0ff */
[----:B------:R-:W-:Y:S01]  /*0330*/  IMAD.IADD R5, R10, 0x1, -R0 ;  /* 0x000000010a057824 */ /* 0x000fe200078e0a00 */
[-C--:B------:R-:W-:Y:S01]  /*0340*/  LEA.HI R15, R12, R14.reuse, RZ, 0x3 ;  /* 0x0000000e0c0f7211 */ /* 0x080fe200078f18ff */
[----:B------:R-:W-:Y:S01]  /*0350*/  IMAD.IADD R2, R14, 0x1, -R2 ;  /* 0x000000010e027824 */ /* 0x000fe200078e0a02 */
[----:B------:R-:W-:Y:S01]  /*0360*/  LEA.HI R10, R12, R14, RZ, 0x6 ;  /* 0x0000000e0c0a7211 */ /* 0x000fe200078f30ff */
[----:B------:R-:W-:Y:S01]  /*0370*/  IMAD.IADD R11, R8, 0x1, -R3 ;  /* 0x00000001080b7824 */ /* 0x000fe200078e0a03 */
[----:B------:R-:W-:-:S02]  /*0380*/  SHF.R.S32.HI R4, RZ, 0x3, R15 ;  /* 0x00000003ff047819 */ /* 0x000fc4000001140f */
[----:B------:R-:W-:Y:S02]  /*0390*/  LOP3.LUT R0, R15, 0xfffffff8, RZ, 0xc0, !PT ;  /* 0xfffffff80f007812 */ /* 0x000fe400078ec0ff */
[----:B------:R-:W-:Y:S01]  /*03a0*/  LOP3.LUT R3, R9, 0xfffffff0, RZ, 0xc0, !PT ;  /* 0xfffffff009037812 */ /* 0x000fe200078ec0ff */
[----:B------:R-:W-:Y:S01]  /*03b0*/  IMAD.SHL.U32 R4, R4, 0x40, RZ ;  /* 0x0000004004047824 */ /* 0x000fe200078e00ff */
[----:B------:R-:W-:Y:S01]  /*03c0*/  SHF.R.S32.HI R6, RZ, 0x1f, R2 ;  /* 0x0000001fff067819 */ /* 0x000fe20000011402 */
[C---:B------:R-:W-:Y:S02]  /*03d0*/  IMAD.IADD R0, R14.reuse, 0x1, -R0 ;  /* 0x000000010e007824 */ /* 0x040fe400078e0a00 */
[----:B------:R-:W-:Y:S01]  /*03e0*/  IMAD.IADD R3, R14, 0x1, -R3 ;  /* 0x000000010e037824 */ /* 0x000fe200078e0a03 */
[----:B------:R-:W-:Y:S01]  /*03f0*/  LEA.HI R16, R6, R2, RZ, 0x2 ;  /* 0x0000000206107211 */ /* 0x000fe200078f10ff */
[----:B------:R-:W-:Y:S01]  /*0400*/  IMAD.SHL.U32 R232, R0, 0x8, RZ ;  /* 0x0000000800e87824 */ /* 0x000fe200078e00ff */
[----:B------:R-:W-:Y:S01]  /*0410*/  LOP3.LUT R2, R4, 0x1c0, RZ, 0xc0, !PT ;  /* 0x000001c004027812 */ /* 0x000fe200078ec0ff */
[----:B------:R-:W-:Y:S01]  /*0420*/  IMAD.SHL.U32 R9, R11, 0x200, RZ ;  /* 0x000002000b097824 */ /* 0x000fe200078e00ff */
[----:B------:R-:W-:-:S02]  /*0430*/  SHF.R.S32.HI R6, RZ, 0x1f, R3 ;  /* 0x0000001fff067819 */ /* 0x000fc40000011403 */
[----:B------:R-:W-:Y:S02]  /*0440*/  SHF.R.U32.HI R4, RZ, 0x3, R2 ;  /* 0x00000003ff047819 */ /* 0x000fe40000011602 */
[----:B------:R-:W-:Y:S02]  /*0450*/  LOP3.LUT R2, R2, 0x38, R232, 0xf8, !PT ;  /* 0x0000003802027812 */ /* 0x000fe400078ef8e8 */
[----:B------:R-:W-:Y:S02]  /*0460*/  LOP3.LUT P4, RZ, R0, 0x4, RZ, 0xc0, !PT ;  /* 0x0000000400ff7812 */ /* 0x000fe4000788c0ff */
[----:B------:R-:W-:Y:S02]  /*0470*/  LEA.HI R13, R6, R3, RZ, 0x3 ;  /* 0x00000003060d7211 */ /* 0x000fe400078f18ff */
[C---:B------:R-:W-:Y:S01]  /*0480*/  LOP3.LUT P3, RZ, R0.reuse, 0x2, RZ, 0xc0, !PT ;  /* 0x0000000200ff7812 */ /* 0x040fe2000786c0ff */
[----:B------:R-:W-:Y:S01]  /*0490*/  IMAD.SHL.U32 R0, R0, 0x40, RZ ;  /* 0x0000004000007824 */ /* 0x000fe200078e00ff */
[----:B------:R-:W-:Y:S01]  /*04a0*/  LOP3.LUT R7, R2, R4, RZ, 0x3c, !PT ;  /* 0x0000000402077212 */ /* 0x000fe200078e3cff */
[----:B------:R-:W-:Y:S01]  /*04b0*/  IMAD.SHL.U32 R2, R224, 0x10, RZ ;  /* 0x00000010e0027824 */ /* 0x000fe200078e00ff */
[----:B------:R-:W-:-:S02]  /*04c0*/  LOP3.LUT R4, R13, 0xfffffff8, RZ, 0xc0, !PT ;  /* 0xfffffff80d047812 */ /* 0x000fc400078ec0ff */
[----:B------:R-:W-:Y:S02]  /*04d0*/  LOP3.LUT R0, R0, 0x1c0, RZ, 0xc0, !PT ;  /* 0x000001c000007812 */ /* 0x000fe400078ec0ff */
[----:B------:R-:W-:Y:S01]  /*04e0*/  LEA.HI R6, R12, R14, RZ, 0x7 ;  /* 0x0000000e0c067211 */ /* 0x000fe200078f38ff */
[----:B------:R-:W-:Y:S01]  /*04f0*/  IMAD.IADD R8, R3, 0x1, -R4 ;  /* 0x0000000103087824 */ /* 0x000fe200078e0a04 */
[C---:B------:R-:W-:Y:S02]  /*0500*/  LOP3.LUT R3, R0.reuse, 0x8, R15, 0xf8, !PT ;  /* 0x0000000800037812 */ /* 0x040fe400078ef80f */
[----:B------:R-:W-:Y:S02]  /*0510*/  LOP3.LUT R4, R0, 0x10, R2, 0xf8, !PT ;  /* 0x0000001000047812 */ /* 0x000fe400078ef802 */
[----:B------:R-:W-:Y:S02]  /*0520*/  SHF.R.U32.HI R219, RZ, 0x3, R0 ;  /* 0x00000003ffdb7819 */ /* 0x000fe40000011600 */
[----:B------:R-:W-:-:S02]  /*0530*/  LOP3.LUT R0, R5, 0x1, RZ, 0xc0, !PT ;  /* 0x0000000105007812 */ /* 0x000fc400078ec0ff */
[----:B------:R-:W-:Y:S02]  /*0540*/  SHF.R.S32.HI R6, RZ, 0x7, R6 ;  /* 0x00000007ff067819 */ /* 0x000fe40000011406 */
[----:B------:R-:W-:Y:S02]  /*0550*/  ISETP.NE.U32.AND P0, PT, R0, 0x1, PT ;  /* 0x000000010000780c */ /* 0x000fe40003f05070 */
[----:B------:R-:W-:Y:S01]  /*0560*/  SHF.R.S32.HI R0, RZ, 0x6, R10 ;  /* 0x00000006ff007819 */ /* 0x000fe2000001140a */
[C---:B------:R-:W-:Y:S01]  /*0570*/  IMAD R2, R6.reuse, 0x800, R9 ;  /* 0x0000080006027824 */ /* 0x040fe200078e0209 */
[----:B------:R-:W-:Y:S01]  /*0580*/  LOP3.LUT R3, R3, R219, RZ, 0x3c, !PT ;  /* 0x000000db03037212 */ /* 0x000fe200078e3cff */
[----:B------:R-:W-:Y:S01]  /*0590*/  IMAD.SHL.U32 R6, R6, 0x20, RZ ;  /* 0x0000002006067824 */ /* 0x000fe200078e00ff */
[----:B------:R-:W-:Y:S01]  /*05a0*/  LOP3.LUT R12, R4, 0x8, R15, 0xf8, !PT ;  /* 0x00000008040c7812 */ /* 0x000fe200078ef80f */
[C---:B------:R-:W-:Y:S01]  /*05b0*/  IMAD R230, R0.reuse, 0x200, R7 ;  /* 0x0000020000e67824 */ /* 0x040fe200078e0207 */
[C---:B------:R-:W-:Y:S01]  /*05c0*/  R2P PR, R5.reuse, 0x6 ;  /* 0x0000000605007804 */ /* 0x040fe20000000000 */
[----:B------:R-:W-:Y:S01]  /*05d0*/  IMAD.SHL.U32 R4, R0, 0x8, RZ ;  /* 0x0000000800047824 */ /* 0x000fe200078e00ff */
[----:B------:R-:W-:Y:S01]  /*05e0*/  LOP3.LUT R252, R6, 0x6, R252, 0xf8, !PT ;  /* 0x0000000606fc7812 */ /* 0x000fe200078ef8fc */
[----:B------:R-:W-:Y:S01]  /*05f0*/  IMAD.SHL.U32 R0, R5, 0x40, RZ ;  /* 0x0000004005007824 */ /* 0x000fe200078e00ff */
[----:B------:R-:W-:Y:S01]  /*0600*/  LOP3.LUT P6, RZ, R8, 0x4, RZ, 0xc0, !PT ;  /* 0x0000000408ff7812 */ /* 0x000fe200078cc0ff */
[----:B------:R-:W-:Y:S01]  /*0610*/  IMAD.IADD R3, R2, 0x1, R3 ;  /* 0x0000000102037824 */ /* 0x000fe200078e0203 */
[----:B------:R-:W-:Y:S01]  /*0620*/  LOP3.LUT R2, R17, 0x7ffffffc, RZ, 0xc0, !PT ;  /* 0x7ffffffc11027812 */ /* 0x000fe200078ec0ff */
[----:B------:R-:W-:Y:S01]  /*0630*/  IMAD.SHL.U32 R7, R11, 0x20, RZ ;  /* 0x000000200b077824 */ /* 0x000fe200078e00ff */
[----:B------:R-:W-:Y:S01]  /*0640*/  LOP3.LUT R0, R0, 0x1c0, RZ, 0xc0, !PT ;  /* 0x000001c000007812 */ /* 0x000fe200078ec0ff */
[----:B------:R-:W-:Y:S01]  /*0650*/  IMAD.SHL.U32 R3, R3, 0x2, RZ ;  /* 0x0000000203037824 */ /* 0x000fe200078e00ff */
[----:B------:R-:W-:Y:S01]  /*0660*/  LOP3.LUT P5, RZ, R8, 0x2, RZ, 0xc0, !PT ;  /* 0x0000000208ff7812 */ /* 0x000fe200078ac0ff */
[----:B------:R-:W-:Y:S01]  /*0670*/  IMAD.IADD R5, R14, 0x1, -R2 ;  /* 0x000000010e057824 */ /* 0x000fe200078e0a02 */
[----:B------:R-:W-:-:S02]  /*0680*/  LOP3.LUT R2, R4, 0x18, RZ, 0xc0, !PT ;  /* 0x0000001804027812 */ /* 0x000fc400078ec0ff */
[----:B------:R-:W-:Y:S01]  /*0690*/  SHF.R.U32.HI R4, RZ, 0x3, R0 ;  /* 0x00000003ff047819 */ /* 0x000fe20000011600 */
[----:B------:R-:W-:Y:S01]  /*06a0*/  IMAD.SHL.U32 R5, R5, 0x2, RZ ;  /* 0x0000000205057824 */ /* 0x000fe200078e00ff */
[----:B------:R-:W-:Y:S02]  /*06b0*/  LOP3.LUT R6, R0, 0x20, R6, 0xf8, !PT ;  /* 0x0000002000067812 */ /* 0x000fe400078ef806 */
[----:B------:R-:W-:Y:S02]  /*06c0*/  LOP3.LUT R7, R2, 0x20, R7, 0xf8, !PT ;  /* 0x0000002002077812 */ /* 0x000fe400078ef807 */
[----:B------:R-:W-:Y:S01]  /*06d0*/  LOP3.LUT R2, R4, R0, R2, 0x1e, !PT ;  /* 0x0000000004027212 */ /* 0x000fe200078e1e02 */
[--C-:B------:R-:W-:Y:S01]  /*06e0*/  IMAD R0, R218, 0x400, R5.reuse ;  /* 0x00000400da007824 */ /* 0x100fe200078e0205 */
[----:B------:R-:W-:Y:S01]  /*06f0*/  LOP3.LUT R4, R6, R4, RZ, 0x3c, !PT ;  /* 0x0000000406047212 */ /* 0x000fe200078e3cff */
[----:B------:R-:W-:Y:S01]  /*0700*/  IMAD R5, R224, 0x400, R5 ;  /* 0x00000400e0057824 */ /* 0x000fe200078e0205 */
[----:B------:R-:W-:-:S02]  /*0710*/  LOP3.LUT R219, R9, R12, R219, 0xf6, !PT ;  /* 0x0000000c09db7212 */ /* 0x000fc400078ef6db */
[----:B------:R-:W-:Y:S01]  /*0720*/  SEL R216, R222, 0xffffffc0, !P4 ;  /* 0xffffffc0ded87807 */ /* 0x000fe20006000000 */
[----:B------:R-:W-:Y:S01]  /*0730*/  IMAD.IADD R239, R0, 0x1, R4 ;  /* 0x0000000100ef7824 */ /* 0x000fe200078e0204 */
[----:B------:R-:W-:Y:S01]  /*0740*/  SEL R222, R222, 0xffffffc0, !P6 ;  /* 0xffffffc0dede7807 */ /* 0x000fe20007000000 */
[----:B------:R-:W-:Y:S01]  /*0750*/  IMAD.SHL.U32 R0, R8, 0x40, RZ ;  /* 0x0000004008007824 */ /* 0x000fe200078e00ff */
[----:B------:R-:W-:Y:S01]  /*0760*/  SEL R240, R240, 0x10, !P0 ;  /* 0x00000010f0f07807 */ /* 0x000fe20004000000 */
[----:B------:R-:W-:Y:S01]  /*0770*/  IMAD.IADD R249, R5, 0x1, R2 ;  /* 0x0000000105f97824 */ /* 0x000fe200078e0202 */
[----:B------:R-:W-:Y:S01]  /*0780*/  LEA R239, R239, UR5, 0x1 ;  /* 0x00000005efef7c11 */ /* 0x000fe2000f8e08ff */
[----:B------:R-:W-:Y:S01]  /*0790*/  IMAD.SHL.U32 R4, R11, 0x8, RZ ;  /* 0x000000080b047824 */ /* 0x000fe200078e00ff */
[----:B------:R-:W-:Y:S01]  /*07a0*/  LOP3.LUT R0, R0, 0x1c0, RZ, 0xc0, !PT ;  /* 0x000001c000007812 */ /* 0x000fe200078ec0ff */
[----:B------:R-:W-:Y:S01]  /*07b0*/  IMAD.SHL.U32 R5, R13, 0x40, RZ ;  /* 0x000000400d057824 */ /* 0x000fe200078e00ff */
[----:B------:R-:W-:Y:S01]  /*07c0*/  LEA R219, R219, UR5, 0x1 ;  /* 0x00000005dbdb7c11 */ /* 0x000fe2000f8e08ff */
[C---:B------:R-:W-:Y:S01]  /*07d0*/  VIADD R238, R239.reuse, 0x20 ;  /* 0x00000020efee7836 */ /* 0x040fe20000000000 */
[----:B------:R-:W-:Y:S01]  /*07e0*/  SHF.R.U32.HI R2, RZ, 0x3, R0 ;  /* 0x00000003ff027819 */ /* 0x000fe20000011600 */
[C---:B------:R-:W-:Y:S01]  /*07f0*/  @P1 VIADD R238, R239.reuse, 0xffffffe0 ;  /* 0xffffffe0efee1836 */ /* 0x040fe20000000000 */
[----:B------:R-:W-:Y:S01]  /*0800*/  LOP3.LUT R6, R0, 0x8, R4, 0xf8, !PT ;  /* 0x0000000800067812 */ /* 0x000fe200078ef804 */
[----:B------:R-:W-:Y:S01]  /*0810*/  IMAD.IADD R221, R216, 0x1, R219 ;  /* 0x00000001d8dd7824 */ /* 0x000fe200078e02db */
[----:B------:R-:W-:Y:S01]  /*0820*/  LOP3.LUT R7, R2, R7, R0, 0x1e, !PT ;  /* 0x0000000702077212 */ /* 0x000fe200078e1e00 */
[----:B------:R-:W-:Y:S01]  /*0830*/  IMAD.IADD R241, R239, 0x1, R240 ;  /* 0x00000001eff17824 */ /* 0x000fe200078e02f0 */
[----:B------:R-:W-:Y:S01]  /*0840*/  LOP3.LUT R0, R5, 0xfffffe00, RZ, 0xc0, !PT ;  /* 0xfffffe0005007812 */ /* 0x000fe200078ec0ff */
[----:B------:R-:W-:Y:S01]  /*0850*/  IMAD.U32 R5, RZ, RZ, UR7 ;  /* 0x00000007ff057e24 */ /* 0x000fe2000f8e00ff */
[----:B------:R-:W-:Y:S01]  /*0860*/  SHF.R.S32.HI R4, RZ, 0x2, R16 ;  /* 0x00000002ff047819 */ /* 0x000fe20000011410 */
[----:B------:R-:W-:Y:S01]  /*0870*/  USHF.R.S32.HI UR7, URZ, 0x1f, UR54 ;  /* 0x0000001f3f077899 */ /* 0x000fe20008011436 */
[----:B------:R-:W-:Y:S01]  /*0880*/  LOP3.LUT R2, R6, R2, RZ, 0x3c, !PT ;  /* 0x0000000206027212 */ /* 0x000fe200078e3cff */
[----:B------:R-:W-:Y:S01]  /*0890*/  IMAD R224, R224, 0x400, R0 ;  /* 0x00000400e0e07824 */ /* 0x000fe200078e0200 */
[----:B------:R-:W-:Y:S01]  /*08a0*/  LEA R230, R230, UR5, 0x1 ;  /* 0x00000005e6e67c11 */ /* 0x000fe2000f8e08ff */
[----:B------:R-:W-:-:S02]  /*08b0*/  IMAD R251, R218, 0x10, R4 ;  /* 0x00000010dafb7824 */ /* 0x000fc400078e0204 */
[----:B------:R-:W-:Y:S01]  /*08c0*/  IMAD.U32 R4, RZ, RZ, UR7 ;  /* 0x00000007ff047e24 */ /* 0x000fe2000f8e00ff */
[----:B------:R-:W-:Y:S01]  /*08d0*/  USHF.R.S32.HI UR7, URZ, 0x1f, UR48 ;  /* 0x0000001f3f077899 */ /* 0x000fe20008011430 */
[----:B------:R-:W-:Y:S01]  /*08e0*/  IMAD R218, R218, 0x400, R0 ;  /* 0x00000400dada7824 */ /* 0x000fe200078e0200 */
[----:B------:R-:W-:Y:S01]  /*08f0*/  LOP3.LUT R0, R7, R0, RZ, 0xfc, !PT ;  /* 0x0000000007007212 */ /* 0x000fe200078efcff */
[----:B------:R-:W-:Y:S02]  /*0900*/  IMAD.IADD R224, R2, 0x1, R224 ;  /* 0x0000000102e07824 */ /* 0x000fe400078e02e0 */
[----:B------:R-:W-:Y:S01]  /*0910*/  IMAD.IADD R218, R218, 0x1, R2 ;  /* 0x00000001dada7824 */ /* 0x000fe200078e0202 */
[----:B------:R-:W-:Y:S01]  /*0920*/  LEA R0, R0, UR5, 0x1 ;  /* 0x0000000500007c11 */ /* 0x000fe2000f8e08ff */
[----:B------:R-:W-:Y:S01]  /*0930*/  IMAD.U32 R2, RZ, RZ, UR7 ;  /* 0x00000007ff027e24 */ /* 0x000fe2000f8e00ff */
[----:B------:R-:W-:Y:S01]  /*0940*/  UIADD3 UR7, UR5, 0x10000, URZ ;  /* 0x0001000005077890 */ /* 0x000fe2000fffe03f */
[----:B------:R-:W-:Y:S01]  /*0950*/  IMAD.U32 R2, RZ, RZ, UR6 ;  /* 0x00000006ff027e24 */ /* 0x000fe2000f8e00ff */
[----:B------:R-:W-:Y:S01]  /*0960*/  UIADD3 UR6, UR5, 0x20000, URZ ;  /* 0x0002000005067890 */ /* 0x000fe2000fffe03f */
[----:B------:R-:W-:Y:S01]  /*0970*/  SEL R2, R226, 0xffffffe0, !P3 ;  /* 0xffffffe0e2027807 */ /* 0x000fe20005800000 */
[----:B------:R-:W-:Y:S01]  /*0980*/  IMAD.IADD R240, R240, 0x1, R238 ;  /* 0x00000001f0f07824 */ /* 0x000fe200078e02ee */
[----:B------:R-:W-:Y:S01]  /*0990*/  SEL R226, R226, 0xffffffe0, !P5 ;  /* 0xffffffe0e2e27807 */ /* 0x000fe20006800000 */
[----:B------:R-:W-:Y:S01]  /*09a0*/  VIADD R217, R3, UR7 ;  /* 0x0000000703d97c36 */ /* 0x000fe20008000000 */
[----:B------:R-:W-:-:S02]  /*09b0*/  LEA R218, R218, UR5, 0x1 ;  /* 0x00000005dada7c11 */ /* 0x000fc4000f8e08ff */
[----:B------:R-:W-:Y:S01]  /*09c0*/  LEA R224, R224, UR6, 0x1 ;  /* 0x00000006e0e07c11 */ /* 0x000fe2000f8e08ff */
[----:B------:R-:W-:Y:S01]  /*09d0*/  IMAD.IADD R2, R217, 0x1, R2 ;  /* 0x00000001d9027824 */ /* 0x000fe200078e0202 */
[----:B------:R-:W-:Y:S01]  /*09e0*/  LEA R249, R249, UR7, 0x1 ;  /* 0x00000007f9f97c11 */ /* 0x000fe2000f8e08ff */
[----:B------:R-:W-:Y:S02]  /*09f0*/  IMAD.IADD R220, R218, 0x1, R226 ;  /* 0x00000001dadc7824 */ /* 0x000fe400078e02e2 */
[----:B------:R-:W-:Y:S02]  /*0a00*/  IMAD.IADD R225, R222, 0x1, R224 ;  /* 0x00000001dee17824 */ /* 0x000fe400078e02e0 */
[----:B------:R-:W-:Y:S02]  /*0a10*/  IMAD.IADD R217, R217, 0x1, R216 ;  /* 0x00000001d9d97824 */ /* 0x000fe400078e02d8 */
[----:B------:R-:W-:Y:S02]  /*0a20*/  VIADD R250, R249, 0x40 ;  /* 0x00000040f9fa7836 */ /* 0x000fe40000000000 */
[----:B------:R-:W-:-:S02]  /*0a30*/  IMAD.IADD R223, R218, 0x1, R222 ;  /* 0x00000001dadf7824 */ /* 0x000fc400078e02de */
[----:B------:R-:W-:Y:S02]  /*0a40*/  IMAD.IADD R227, R226, 0x1, R224 ;  /* 0x00000001e2e37824 */ /* 0x000fe400078e02e0 */
[----:B------:R-:W-:Y:S02]  /*0a50*/  IMAD.IADD R216, R2, 0x1, R216 ;  /* 0x0000000102d87824 */ /* 0x000fe400078e02d8 */
[----:B------:R-:W-:Y:S02]  /*0a60*/  @P2 VIADD R250, R249, 0xffffffc0 ;  /* 0xffffffc0f9fa2836 */ /* 0x000fe40000000000 */
[----:B------:R-:W-:Y:S02]  /*0a70*/  IMAD.IADD R222, R220, 0x1, R222 ;  /* 0x00000001dcde7824 */ /* 0x000fe400078e02de */
[----:B------:R-:W-:-:S07]  /*0a80*/  IMAD.IADD R226, R226, 0x1, R225 ;  /* 0x00000001e2e27824 */ /* 0x000fce00078e02e1 */
.L_x_493:
        /* <DEDUP_REMOVED lines=36> */
[----:B------:R-:W-:Y:S01]  /*0cd0*/  UMOV UR23, URZ ;  /* 0x0000003f00177c82 */ /* 0x000fe20008000000 */
[----:B----45:R4:W5:Y:S01]  /*0ce0*/  @P1 LDG.E R10, desc[UR8][R4.64] ;  /* 0x00000008040a1981 */ /* 0x030962000c1e1900 */
[----:B------:R-:W-:Y:S01]  /*0cf0*/  @!UP3 ULDC.64 UR6, c[0x0][0x318] ;  /* 0x0000c6000006bab9 */ /* 0x000fe20000000a00 */
[----:B----4-:R-:W-:-:S02]  /*0d00*/  IMAD.U32 R4, RZ, RZ, UR15 ;  /* 0x0000000fff047e24 */ /* 0x010fc4000f8e00ff */
[----:B------:R-:W-:-:S05]  /*0d10*/  IMAD.U32 R5, RZ, RZ, UR14 ;  /* 0x0000000eff057e24 */ /* 0x000fca000f8e00ff */
[----:B------:R-:W4:Y:S04]  /*0d20*/  @P3 LDG.E R9, desc[UR8][R4.64] ;  /* 0x0000000804093981 */ /* 0x000f28000c1e1900 */
[----:B------:R3:W4:Y:S02]  /*0d30*/  @P3 LDG.E R6, desc[UR8][R4.64+0x4] ;  /* 0x0000040804063981 */ /* 0x000724000c1e1900 */
[----:B---3--:R-:W-:Y:S02]  /*0d40*/  IMAD.U32 R4, RZ, RZ, UR10 ;  /* 0x0000000aff047e24 */ /* 0x008fe4000f8e00ff */
[----:B------:R-:W-:-:S05]  /*0d50*/  IMAD.U32 R5, RZ, RZ, UR5 ;  /* 0x00000005ff057e24 */ /* 0x000fca000f8e00ff */
[----:B------:R-:W3:Y:S01]  /*0d60*/  @!P2 LDG.E R7, desc[UR8][R4.64] ;  /* 0x000000080407a981 */ /* 0x000ee2000c1e1900 */
        /* <DEDUP_REMOVED lines=14> */
[----:B-----5:R-:W-:Y:S02]  /*0e50*/  @P1 R2UR UR23, R10 ;  /* 0x000000000a1712ca */ /* 0x020fe400000e0000 */
[----:B-1----:R-:W-:-:S11]  /*0e60*/  SHF.R.S32.HI R10, RZ, 0x1f, R11 ;  /* 0x0000001fff0a7819 */ /* 0x002fd6000001140b */
[----:B------:R-:W-:Y:S01]  /*0e70*/  @UP3 UIADD3 UR5, UR11, -UR23, URZ ;  /* 0x800000170b053290 */ /* 0x000fe2000fffe03f */
[----:B----4-:R-:W-:Y:S02]  /*0e80*/  @P3 R2UR UR6, R9 ;  /* 0x00000000090632ca */ /* 0x010fe400000e0000 */
[----:B------:R-:W-:Y:S02]  /*0e90*/  @P3 R2UR UR12, R6 ;  /* 0x00000000060c32ca */ /* 0x000fe400000e0000 */
        /* <DEDUP_REMOVED lines=8> */
.L_x_447:
        /* <DEDUP_REMOVED lines=17> */
[----:B------:R-:W-:Y:S02]  /*1030*/  UIADD3 UR18, UR7, 0x3f, URZ ;  /* 0x0000003f07127890 */ /* 0x000fe4000fffe03f */
[----:B------:R-:W-:Y:S02]  /*1040*/  UIMAD.WIDE.U32 UR20, UR48, UR10, URZ ;  /* 0x0000000a301472a5 */ /* 0x000fe4000f8e003f */
[----:B------:R-:W-:Y:S01]  /*1050*/  UIMAD UR10, UR55, UR10, URZ ;  /* 0x0000000a370a72a4 */ /* 0x000fe2000f8e023f */
[----:B------:R-:W-:Y:S01]  /*1060*/  ULDC UR19, c[0x0][0x394] ;  /* 0x0000e50000137ab9 */ /* 0x000fe20000000800 */
[----:B------:R-:W-:-:S02]  /*1070*/  USHF.R.S32.HI UR24, URZ, 0x1f, UR18 ;  /* 0x0000001f3f187899 */ /* 0x000fc40008011412 */
[----:B------:R-:W-:Y:S01]  /*1080*/  @UP2 ULDC.64 UR12, c[0x0][0x420] ;  /* 0x00010800000c2ab9 */ /* 0x000fe20000000a00 */
[----:B------:R-:W-:Y:S02]  /*1090*/  UIMAD UR25, UR48, UR11, UR10 ;  /* 0x0000000b301972a4 */ /* 0x000fe4000f8e020a */
[----:B------:R-:W-:Y:S01]  /*10a0*/  @UP2 UIMAD.WIDE.U32 UR46, UR6, UR12, URZ ;  /* 0x0000000c062e22a5 */ /* 0x000fe2000f8e003f */
[----:B------:R-:W-:Y:S01]  /*10b0*/  @!UP2 ULDC.64 UR10, c[0x0][0x418] ;  /* 0x00010600000aaab9 */ /* 0x000fe20000000a00 */
[----:B------:R-:W-:Y:S01]  /*10c0*/  ULDC.U8 UR27, c[0x0][0x480] ;  /* 0x00012000001b7ab9 */ /* 0x000fe20000000000 */
[----:B------:R-:W-:Y:S02]  /*10d0*/  @!UP2 UIMAD UR12, UR55, UR10, URZ ;  /* 0x0000000a370ca2a4 */ /* 0x000fe4000f8e023f */
[----:B------:R-:W-:Y:S01]  /*10e0*/  @!UP2 UIMAD.WIDE.U32 UR38, UR48, UR10, URZ ;  /* 0x0000000a3026a2a5 */ /* 0x000fe2000f8e003f */
[----:B-1----:R-:W-:Y:S01]  /*10f0*/  IABS R9, R12 ;  /* 0x0000000c00097213 */ /* 0x002fe20000000000 */
[----:B------:R-:W-:Y:S01]  /*1100*/  UIADD3 UR10, UR7, 0x40, UR30 ;  /* 0x00000040070a7890 */ /* 0x000fe2000fffe01e */
[----:B------:R-:W-:Y:S01]  /*1110*/  ISETP.NE.AND P3, PT, R12, RZ, PT ;  /* 0x000000ff0c00720c */ /* 0x000fe20003f65270 */
[----:B------:R-:W-:Y:S01]  /*1120*/  UISETP.NE.AND UP4, UPT, UR27, URZ, UPT ;  /* 0x0000003f1b00728c */ /* 0x000fe2000bf85270 */
[----:B------:R-:W1:Y:S01]  /*1130*/  I2F.RP R6, R9 ;  /* 0x0000000900067306 */ /* 0x000e620000209400 */
[----:B------:R-:W-:-:S02]  /*1140*/  UIADD3 UR19, UR10, UR19, -UR5 ;  /* 0x000000130a137290 */ /* 0x000fc4000fffe805 */
[----:B------:R-:W-:Y:S02]  /*1150*/  ULEA.HI UR27, UR24, UR18, URZ, 0x6 ;  /* 0x00000012181b7291 */ /* 0x000fe4000f8f303f */
[----:B------:R-:W-:Y:S02]  /*1160*/  UIADD3 UR18, UR19, 0x3f, URZ ;  /* 0x0000003f13127890 */ /* 0x000fe4000fffe03f */
[----:B------:R-:W-:Y:S01]  /*1170*/  USHF.L.U32 UR16, UR48, 0x7, URZ ;  /* 0x0000000730107899 */ /* 0x000fe2000800063f */
[----:B------:R-:W-:Y:S01]  /*1180*/  ULDC.64 UR32, c[0x0][0x240] ;  /* 0x0000900000207ab9 */ /* 0x000fe20000000a00 */
[----:B------:R-:W-:Y:S01]  /*1190*/  USHF.R.S32.HI UR19, URZ, 0x1f, UR18 ;  /* 0x0000001f3f137899 */ /* 0x000fe20008011412 */
[----:B------:R-:W-:Y:S01]  /*11a0*/  ULDC UR56, c[0x0][0x2d4] ;  /* 0x0000b50000387ab9 */ /* 0x000fe20000000800 */
[----:B------:R-:W-:Y:S01]  /*11b0*/  USEL UR28, UR16, URZ, UP0 ;  /* 0x0000003f101c7287 */ /* 0x000fe20008000000 */
[----:B-1----:R-:W1:Y:S01]  /*11c0*/  MUFU.RCP R6, R6 ;  /* 0x0000000600067308 */ /* 0x002e620000001000 */
[----:B------:R-:W-:-:S02]  /*11d0*/  UIMAD.WIDE.U32 UR16, UR6, UR32, URZ ;  /* 0x00000020061072a5 */ /* 0x000fc4000f8e003f */
[----:B------:R-:W-:Y:S01]  /*11e0*/  USHF.R.S32.HI UR43, URZ, 0x1f, UR56 ;  /* 0x0000001f3f2b7899 */ /* 0x000fe20008011438 */
[----:B------:R-:W-:Y:S01]  /*11f0*/  ULDC.64 UR14, c[0x0][0x488] ;  /* 0x00012200000e7ab9 */ /* 0x000fe20000000a00 */
[----:B------:R-:W-:Y:S02]  /*1200*/  ULEA.HI UR18, UR19, UR18, URZ, 0x6 ;  /* 0x0000001213127291 */ /* 0x000fe4000f8f303f */
[----:B------:R-:W-:Y:S02]  /*1210*/  UIMAD.WIDE.U32 UR34, UR50, UR14, URZ ;  /* 0x0000000e322272a5 */ /* 0x000fe4000f8e003f */
[----:B------:R-:W-:Y:S02]  /*1220*/  @!UP2 UIMAD UR31, UR48, UR11, UR12 ;  /* 0x0000000b301fa2a4 */ /* 0x000fe4000f8e020c */
[----:B------:R-:W-:Y:S02]  /*1230*/  USEL UR42, UR20, UR16, !UP2 ;  /* 0x00000010142a7287 */ /* 0x000fe4000d000000 */
[----:B------:R-:W-:-:S02]  /*1240*/  USHF.L.U64.HI UR12, UR48, 0x7, UR55 ;  /* 0x00000007300c7899 */ /* 0x000fc40008010237 */
[----:B------:R-:W-:Y:S01]  /*1250*/  UIMAD UR20, UR43, UR48, URZ ;  /* 0x000000302b1472a4 */ /* 0x000fe2000f8e023f */
[----:B-1----:R-:W-:Y:S01]  /*1260*/  VIADD R6, R6, 0xffffffe ;  /* 0x0ffffffe06067836 */ /* 0x002fe20000000000 */
[----:B------:R-:W-:Y:S02]  /*1270*/  USHF.R.S32.HI UR19, URZ, 0x6, UR27 ;  /* 0x000000063f137899 */ /* 0x000fe4000801141b */
[----:B------:R-:W-:Y:S01]  /*1280*/  USHF.R.S32.HI UR18, URZ, 0x6, UR18 ;  /* 0x000000063f127899 */ /* 0x000fe20008011412 */
[----:B------:R-:W1:Y:S01]  /*1290*/  F2I.FTZ.U32.TRUNC.NTZ R7, R6 ;  /* 0x0000000600077305 */ /* 0x000e62000021f000 */
[----:B------:R-:W-:Y:S01]  /*12a0*/  ULDC UR60, c[0x0][0x2dc] ;  /* 0x0000b700003c7ab9 */ /* 0x000fe20000000800 */
[----:B------:R-:W-:Y:S01]  /*12b0*/  ULDC UR59, c[0x0][0x270] ;  /* 0x00009c00003b7ab9 */ /* 0x000fe20000000800 */
[----:B------:R-:W-:Y:S02]  /*12c0*/  UIMAD UR50, UR50, UR15, UR35 ;  /* 0x0000000f323272a4 */ /* 0x000fe4000f8e0223 */
[----:B------:R-:W-:-:S02]  /*12d0*/  UIMAD UR26, UR6, UR33, URZ ;  /* 0x00000021061a72a4 */ /* 0x000fc4000f8e023f */
[----:B------:R-:W-:Y:S02]  /*12e0*/  UIMAD.WIDE UR10, UR60, UR59, URZ ;  /* 0x0000003b3c0a72a5 */ /* 0x000fe4000f8e023f */
[----:B------:R-:W-:Y:S02]  /*12f0*/  UIMAD.WIDE.U32 UR14, UR48, UR56, URZ ;  /* 0x00000038300e72a5 */ /* 0x000fe4000f8e003f */
[----:B------:R-:W-:Y:S02]  /*1300*/  USEL UR29, UR12, URZ, UP0 ;  /* 0x0000003f0c1d7287 */ /* 0x000fe40008000000 */
[----:B------:R-:W-:Y:S01]  /*1310*/  UIMAD UR20, UR55, UR56, UR20 ;  /* 0x00000038371472a4 */ /* 0x000fe2000f8e0214 */
[----:B-1----:R-:W-:Y:S01]  /*1320*/  IMAD.MOV R5, RZ, RZ, -R7 ;  /* 0x000000ffff057224 */ /* 0x002fe200078e0a07 */
[----:B------:R-:W-:Y:S01]  /*1330*/  UISETP.LT.AND UP0, UPT, UR19, UR18, UPT ;  /* 0x000000121300728c */ /* 0x000fe2000bf01270 */
[----:B------:R-:W-:Y:S01]  /*1340*/  IMAD.MOV.U32 R6, RZ, RZ, RZ ;  /* 0x000000ffff067224 */ /* 0x000fe200078e00ff */
[----:B------:R-:W-:Y:S01]  /*1350*/  UIADD3 UR40, UR21, UR25, URZ ;  /* 0x0000001915287290 */ /* 0x000fe2000fffe03f */
[----:B------:R-:W-:Y:S01]  /*1360*/  IMAD R5, R5, R9, RZ ;  /* 0x0000000905057224 */ /* 0x000fe200078e02ff */
[----:B------:R-:W-:-:S02]  /*1370*/  @UP2 UIADD3 UR40, UR17, UR26, URZ ;  /* 0x0000001a11282290 */ /* 0x000fc4000fffe03f */
[----:B------:R-:W-:Y:S01]  /*1380*/  UIMAD UR26, UR11, UR14, URZ ;  /* 0x0000000e0b1a72a4 */ /* 0x000fe2000f8e023f */
[----:B------:R-:W-:Y:S01]  /*1390*/  IMAD.HI.U32 R5, R7, R5, R6 ;  /* 0x0000000507057227 */ /* 0x000fe200078e0006 */
[----:B------:R-:W-:Y:S01]  /*13a0*/  MOV R6, R8 ;  /* 0x0000000800067202 */ /* 0x000fe20000000f00 */
[----:B------:R-:W-:Y:S02]  /*13b0*/  UIADD3 UR20, UR15, UR20, URZ ;  /* 0x000000140f147290 */ /* 0x000fe4000fffe03f */
[----:B------:R-:W-:Y:S02]  /*13c0*/  USEL UR43, UR19, UR18, UP0 ;  /* 0x00000012132b7287 */ /* 0x000fe40008000000 */
[----:B------:R-:W-:Y:S01]  /*13d0*/  IMAD.HI.U32 R5, R5, R6, RZ ;  /* 0x0000000605057227 */ /* 0x000fe200078e00ff */
[----:B------:R-:W-:Y:S02]  /*13e0*/  @UP2 UIMAD UR41, UR6, UR13, UR47 ;  /* 0x0000000d062922a4 */ /* 0x000fe4000f8e022f */
[----:B------:R-:W-:Y:S01]  /*13f0*/  UIMAD.WIDE.U32 UR16, UR10, UR14, URZ ;  /* 0x0000000e0a1072a5 */ /* 0x000fe2000f8e003f */
[----:B------:R-:W-:Y:S01]  /*1400*/  IMAD.MOV R7, RZ, RZ, -R5 ;  /* 0x000000ffff077224 */ /* 0x000fe200078e0a05 */
[----:B------:R-:W-:Y:S01]  /*1410*/  UIMAD UR19, UR10, UR20, UR26 ;  /* 0x000000140a1372a4 */ /* 0x000fe2000f8e021a */
[----:B------:R-:W-:-:S02]  /*1420*/  ULDC.U8 UR13, c[0x0][0x3d8] ;  /* 0x0000f600000d7ab9 */ /* 0x000fc40000000000 */
[C---:B------:R-:W-:Y:S01]  /*1430*/  IMAD R6, R9.reuse, R7, R6 ;  /* 0x0000000709067224 */ /* 0x040fe200078e0206 */
[----:B------:R-:W-:Y:S02]  /*1440*/  ULEA UR18, UR43, 0xffffffc0, 0x6 ;  /* 0xffffffc02b127891 */ /* 0x000fe4000f8e303f */
[----:B------:R-:W-:Y:S02]  /*1450*/  UISETP.NE.AND UP3, UPT, UR13, URZ, UPT ;  /* 0x0000003f0d00728c */ /* 0x000fe4000bf65270 */
[----:B------:R-:W-:Y:S01]  /*1460*/  ISETP.GT.U32.AND P1, PT, R9, R6, PT ;  /* 0x000000060900720c */ /* 0x000fe20003f24070 */
[----:B------:R-:W-:Y:S02]  /*1470*/  UIMAD.WIDE.U32 UR14, UR10, UR6, URZ ;  /* 0x000000060a0e72a5 */ /* 0x000fe4000f8e003f */
[----:B------:R-:W-:Y:S02]  /*1480*/  UIADD3 UR45, UR17, UR19, URZ ;  /* 0x00000013112d7290 */ /* 0x000fe4000fffe03f */
[----:B------:R-:W-:-:S02]  /*1490*/  USHF.R.S32.HI UR27, URZ, 0x1f, UR18 ;  /* 0x0000001f3f1b7899 */ /* 0x000fc40008011412 */
[----:B------:R-:W-:Y:S02]  /*14a0*/  UIADD3 UR19, UP0, UR18, UR28, URZ ;  /* 0x0000001c12137290 */ /* 0x000fe4000ff1e03f */
[----:B------:R-:W-:Y:S02]  /*14b0*/  UISETP.NE.AND UP1, UPT, UR37, -0x1, UPT ;  /* 0xffffffff2500788c */ /* 0x000fe4000bf25270 */
[----:B------:R-:W-:Y:S02]  /*14c0*/  UIMAD UR21, UR11, UR6, URZ ;  /* 0x000000060b1572a4 */ /* 0x000fe4000f8e023f */
[----:B------:R-:W-:Y:S01]  /*14d0*/  @!P1 IMAD.IADD R6, R6, 0x1, -R9 ;  /* 0x0000000106069824 */ /* 0x000fe200078e0a09 */
[----:B------:R-:W-:Y:S01]  /*14e0*/  USEL UR53, UR16, UR14, !UP2 ;  /* 0x0000000e10357287 */ /* 0x000fe2000d000000 */
[----:B------:R-:W-:Y:S01]  /*14f0*/  @!P1 IADD3 R5, R5, 0x1, RZ ;  /* 0x0000000105059810 */ /* 0x000fe20007ffe0ff */
[----:B------:R-:W-:Y:S01]  /*1500*/  UIADD3.X UR14, UR27, UR29, URZ, UP0, !UPT ;  /* 0x0000001d1b0e7290 */ /* 0x000fe200087fe43f */
[----:B------:R-:W-:Y:S01]  /*1510*/  PLOP3.LUT P1, PT, PT, PT, UP1, 0x80, 0x0 ;  /* 0x000000000000781c */ /* 0x000fe20003f2f018 */
[----:B------:R-:W-:Y:S01]  /*1520*/  UIMAD UR11, UR11, UR19, URZ ;  /* 0x000000130b0b72a4 */ /* 0x000fe2000f8e023f */
[----:B------:R-:W-:Y:S01]  /*1530*/  ISETP.GE.U32.AND P0, PT, R6, R9, PT ;  /* 0x000000090600720c */ /* 0x000fe20003f06070 */
[----:B------:R-:W-:Y:S01]  /*1540*/  ULDC UR61, c[0x0][0x2c4] ;  /* 0x0000b100003d7ab9 */ /* 0x000fe20000000800 */
[----:B------:R-:W-:Y:S01]  /*1550*/  UIMAD.WIDE.U32 UR28, UR10, UR19, URZ ;  /* 0x000000130a1c72a5 */ /* 0x000fe2000f8e003f */
[----:B------:R-:W-:Y:S01]  /*1560*/  LOP3.LUT R6, R12, UR54, RZ, 0x3c, !PT ;  /* 0x000000360c067c12 */ /* 0x000fe2000f8e3cff */
[----:B------:R-:W-:-:S02]  /*1570*/  UIMAD UR20, UR10, UR14, UR11 ;  /* 0x0000000e0a1472a4 */ /* 0x000fc4000f8e020b */
[----:B------:R-:W-:Y:S01]  /*1580*/  @UP3 UIMAD UR10, UR48, UR61, URZ ;  /* 0x0000003d300a32a4 */ /* 0x000fe2000f8e023f */
[----:B------:R-:W-:Y:S01]  /*1590*/  ISETP.GE.AND P2, PT, R6, RZ, PT ;  /* 0x000000ff0600720c */ /* 0x000fe20003f46270 */
[----:B------:R-:W-:Y:S02]  /*15a0*/  @UP1 UIADD3 UR35, UR23, UR37, URZ ;  /* 0x0000002517231290 */ /* 0x000fe4000fffe03f */
[----:B------:R-:W-:Y:S01]  /*15b0*/  @UP1 UIADD3 UR36, UR23, UR37, URZ ;  /* 0x0000002517241290 */ /* 0x000fe2000fffe03f */
[----:B------:R-:W-:Y:S01]  /*15c0*/  @UP1 ULDC.64 UR12, c[0x0][0x248] ;  /* 0x00009200000c1ab9 */ /* 0x000fe20000000a00 */
[----:B------:R-:W-:Y:S01]  /*15d0*/  @UP1 ULDC.64 UR24, c[0x0][0x250] ;  /* 0x0000940000181ab9 */ /* 0x000fe20000000a00 */
[----:B------:R-:W-:Y:S01]  /*15e0*/  @UP3 USEL UR11, UR10, UR6, !UP2 ;  /* 0x000000060a0b3287 */ /* 0x000fe2000d000000 */
[----:B------:R-:W-:Y:S01]  /*15f0*/  @P0 VIADD R5, R5, 0x1 ;  /* 0x0000000105050836 */ /* 0x000fe20000000000 */
[----:B------:R-:W-:Y:S01]  /*1600*/  @UP2 UIADD3 UR45, UR15, UR21, URZ ;  /* 0x000000150f2d2290 */ /* 0x000fe2000fffe03f */
[----:B------:R-:W-:Y:S01]  /*1610*/  PLOP3.LUT P0, PT, PT, PT, UP3, 0x80, 0x0 ;  /* 0x000000000000781c */ /* 0x000fe20003f0f038 */
[----:B------:R-:W-:Y:S01]  /*1620*/  @UP1 UIMAD.WIDE.U32 UR16, UR35, UR12, URZ ;  /* 0x0000000c231012a5 */ /* 0x000fe2000f8e003f */
[----:B------:R-:W-:Y:S01]  /*1630*/  IMAD.MOV.U32 R18, RZ, RZ, R5 ;  /* 0x000000ffff127224 */ /* 0x000fe200078e0005 */
[----:B------:R-:W-:Y:S01]  /*1640*/  @UP1 UIMAD.WIDE.U32 UR14, UR36, UR24, URZ ;  /* 0x00000018240e12a5 */ /* 0x000fe2000f8e003f */
[----:B------:R-:W-:Y:S01]  /*1650*/  @UP3 ULDC UR10, c[0x0][0x2e4] ;  /* 0x0000b900000a3ab9 */ /* 0x000fe20000000800 */
[----:B------:R-:W-:-:S02]  /*1660*/  UIMAD UR49, UR54, UR60, URZ ;  /* 0x0000003c363172a4 */ /* 0x000fc4000f8e023f */
[----:B------:R-:W-:Y:S01]  /*1670*/  @!P2 IADD3 R18, -R18, RZ, RZ ;  /* 0x000000ff1212a210 */ /* 0x000fe20007ffe1ff */
[----:B------:R-:W-:Y:S01]  /*1680*/  @UP3 UIMAD UR44, UR54, UR10, UR11 ;  /* 0x0000000a362c32a4 */ /* 0x000fe2000f8e020b */
[----:B------:R-:W-:Y:S01]  /*1690*/  @!P3 LOP3.LUT R18, RZ, R12, RZ, 0x33, !PT ;  /* 0x0000000cff12b212 */ /* 0x000fe200078e33ff */
[----:B------:R-:W-:Y:S02]  /*16a0*/  @UP1 UIMAD UR35, UR35, UR13, URZ ;  /* 0x0000000d232312a4 */ /* 0x000fe4000f8e023f */
[----:B------:R-:W-:Y:S02]  /*16b0*/  @UP1 UIMAD UR36, UR36, UR25, URZ ;  /* 0x00000019242412a4 */ /* 0x000fe4000f8e023f */
[----:B------:R-:W-:Y:S02]  /*16c0*/  @!UP3 UIMAD UR10, UR48, UR59, UR54 ;  /* 0x0000003b300ab2a4 */ /* 0x000fe4000f8e0236 */
[----:B------:R-:W-:Y:S02]  /*16d0*/  @!UP2 UIADD3 UR41, UR39, UR31, URZ ;  /* 0x0000001f2729a290 */ /* 0x000fe4000fffe03f */
[----:B------:R-:W-:-:S02]  /*16e0*/  USEL UR52, UR34, URZ, UP4 ;  /* 0x0000003f22347287 */ /* 0x000fc4000a000000 */
[----:B------:R-:W-:Y:S02]  /*16f0*/  USHF.R.S32.HI UR51, URZ, 0x1f, UR49 ;  /* 0x0000001f3f337899 */ /* 0x000fe40008011431 */
[----:B------:R-:W-:Y:S02]  /*1700*/  @UP1 UIADD3 UR36, UR15, UR36, URZ ;  /* 0x000000240f241290 */ /* 0x000fe4000fffe03f */
[----:B------:R-:W-:Y:S02]  /*1710*/  USEL UR50, UR50, URZ, UP4 ;  /* 0x0000003f32327287 */ /* 0x000fe4000a000000 */
[----:B------:R-:W-:Y:S02]  /*1720*/  @!UP3 UIMAD UR44, UR10, UR61, URZ ;  /* 0x0000003d0a2cb2a4 */ /* 0x000fe4000f8e023f */
        /* <DEDUP_REMOVED lines=17> */
.L_x_449:
        /* <DEDUP_REMOVED lines=13> */
.L_x_450:
        /* <DEDUP_REMOVED lines=11> */
.L_x_451:
[----:B------:R-:W-:-:S04]  /*19c0*/  UIMAD UR6, UR48, UR59, UR54 ;  /* 0x0000003b300672a4 */ /* 0x000fc8000f8e0236 */
[----:B------:R-:W-:-:S12]  /*19d0*/  UIMAD UR6, UR6, UR56, URZ ;  /* 0x00000038060672a4 */ /* 0x000fd8000f8e023f */
.L_x_452:
[----:B------:R-:W-:Y:S01]  /*19e0*/  LEA.HI R8, R10, R11, RZ, 0x5 ;  /* 0x0000000b0a087211 */ /* 0x000fe200078f28ff */
[----:B------:R-:W-:Y:S01]  /*19f0*/  UIMAD UR10, UR60, UR59, URZ ;  /* 0x0000003b3c0a72a4 */ /* 0x000fe2000f8e023f */
[----:B------:R-:W1:Y:S01]  /*1a00*/  LDC.64 R6, c[0x0][0x420] ;  /* 0x00010800ff067b82 */ /* 0x000e620000000a00 */
[----:B------:R-:W-:Y:S01]  /*1a10*/  UIADD3 UR19, -UR5, UR7, UR30 ;  /* 0x0000000705137290 */ /* 0x000fe2000fffe11e */
[----:B------:R-:W-:Y:S01]  /*1a20*/  LOP3.LUT R5, R8, 0xffffffe0, RZ, 0xc0, !PT ;  /* 0xffffffe008057812 */ /* 0x000fe200078ec0ff */
[----:B------:R-:W-:Y:S01]  /*1a30*/  ULDC UR46, c[0x0][0x398] ;  /* 0x0000e600002e7ab9 */ /* 0x000fe20000000800 */
[----:B------:R-:W-:Y:S01]  /*1a40*/  SHF.R.S32.HI R8, RZ, 0x5, R8 ;  /* 0x00000005ff087819 */ /* 0x000fe20000011408 */
[----:B------:R-:W-:Y:S01]  /*1a50*/  USHF.R.S32.HI UR38, URZ, 0x1f, UR54 ;  /* 0x0000001f3f267899 */ /* 0x000fe20008011436 */
[--C-:B------:R-:W-:Y:S01]  /*1a60*/  SHF.R.S32.HI R233, RZ, 0x1f, R232.reuse ;  /* 0x0000001fffe97819 */ /* 0x100fe200000114e8 */
[----:B------:R-:W-:Y:S01]  /*1a70*/  IMAD.IADD R5, R11, 0x1, -R5 ;  /* 0x000000010b057824 */ /* 0x000fe200078e0a05 */
[----:B------:R-:W-:Y:S01]  /*1a80*/  ULDC.64 UR14, c[0x0][0x428] ;  /* 0x00010a00000e7ab9 */ /* 0x000fe20000000a00 */
[----:B------:R-:W-:Y:S01]  /*1a90*/  IADD3 R16, P2, R4, UR18, RZ ;  /* 0x0000001204107c10 */ /* 0x000fe2000ff5e0ff */
[----:B------:R-:W-:Y:S01]  /*1aa0*/  UIMAD UR20, UR38, UR14, URZ ;  /* 0x0000000e261472a4 */ /* 0x000fe2000f8e023f */
[----:B------:R-:W-:Y:S01]  /*1ab0*/  IMAD R10, R8, UR10, R5 ;  /* 0x0000000a080a7c24 */ /* 0x000fe2000f8e0205 */
[----:B------:R-:W-:Y:S01]  /*1ac0*/  USHF.L.U32 UR10, UR10, 0x6, URZ ;  /* 0x000000060a0a7899 */ /* 0x000fe2000800063f */
[----:B------:R-:W-:Y:S01]  /*1ad0*/  IMAD.U32 R15, RZ, RZ, UR14 ;  /* 0x0000000eff0f7e24 */ /* 0x000fe2000f8e00ff */
[----:B------:R-:W-:Y:S01]  /*1ae0*/  IADD3 R8, P0, R232, UR11, RZ ;  /* 0x0000000be8087c10 */ /* 0x000fe2000ff1e0ff */
[----:B------:R-:W-:Y:S01]  /*1af0*/  IMAD.WIDE.U32 R12, R16, UR32, R232 ;  /* 0x00000020100c7c25 */ /* 0x000fe2000f8e00e8 */
[----:B------:R-:W-:Y:S01]  /*1b00*/  UIADD3 UR26, UP2, UP0, UR28, UR10, UR49 ;  /* 0x0000000a1c1a7290 */ /* 0x000fe2000f85e031 */
[----:B------:R-:W-:Y:S01]  /*1b10*/  IADD3.X R14, R27, UR27, RZ, P2, !PT ;  /* 0x0000001b1b0e7c10 */ /* 0x000fe200097fe4ff */
[----:B------:R-:W-:Y:S01]  /*1b20*/  USHF.R.S32.HI UR10, URZ, 0x1f, UR10 ;  /* 0x0000001f3f0a7899 */ /* 0x000fe2000801140a */
[----:B------:R-:W-:Y:S01]  /*1b30*/  IADD3.X R9, R233, UR41, RZ, P0, !PT ;  /* 0x00000029e9097c10 */ /* 0x000fe200087fe4ff */
[----:B------:R-:W-:Y:S01]  /*1b40*/  ULDC.64 UR28, c[0x0][0x400] ;  /* 0x00010000001c7ab9 */ /* 0x000fe20000000a00 */
[----:B------:R-:W-:Y:S01]  /*1b50*/  UIMAD UR20, UR54, UR15, UR20 ;  /* 0x0000000f361472a4 */ /* 0x000fe2000f8e0214 */
[----:B------:R-:W-:Y:S01]  /*1b60*/  IMAD R11, R14, UR32, RZ ;  /* 0x000000200e0b7c24 */ /* 0x000fe2000f8e02ff */
[----:B------:R-:W-:Y:S01]  /*1b70*/  UIADD3.X UR21, UR21, UR10, UR51, UP2, UP0 ;  /* 0x0000000a15157290 */ /* 0x000fe200097e0433 */
[C---:B-1----:R-:W-:Y:S01]  /*1b80*/  IMAD R5, R6.reuse, UR27, RZ ;  /* 0x0000001b06057c24 */ /* 0x042fe2000f8e02ff */
[----:B------:R-:W-:Y:S01]  /*1b90*/  UIADD3 UR10, UR19, -UR46, URZ ;  /* 0x8000002e130a7290 */ /* 0x000fe2000fffe03f */
[----:B------:R-:W-:Y:S01]  /*1ba0*/  IMAD.WIDE.U32 R8, R6, UR18, R8 ;  /* 0x0000001206087c25 */ /* 0x000fe2000f8e0008 */
[----:B------:R-:W-:Y:S01]  /*1bb0*/  UIADD3 UR19, UP2, UP0, UR52, UR26, UR53 ;  /* 0x0000001a34137290 */ /* 0x000fe2000f85e035 */
[----:B------:R-:W-:Y:S01]  /*1bc0*/  IADD3 R12, P2, R12, UR42, RZ ;  /* 0x0000002a0c0c7c10 */ /* 0x000fe2000ff5e0ff */
[----:B------:R-:W-:Y:S01]  /*1bd0*/  ULDC.64 UR16, c[0x0][0x258] ;  /* 0x0000960000107ab9 */ /* 0x000fe20000000a00 */
[----:B------:R-:W-:Y:S01]  /*1be0*/  IMAD R5, R7, UR18, R5 ;  /* 0x0000001207057c24 */ /* 0x000fe2000f8e0205 */
[----:B------:R-:W-:Y:S01]  /*1bf0*/  UIADD3.X UR14, UR50, UR21, UR45, UP2, UP0 ;  /* 0x00000015320e7290 */ /* 0x000fe200097e042d */
[----:B------:R-:W-:Y:S01]  /*1c00*/  IMAD R20, R16, UR33, R11 ;  /* 0x0000002110147c24 */ /* 0x000fe2000f8e020b */
[----:B------:R-:W-:Y:S01]  /*1c10*/  USHF.R.S32.HI UR21, URZ, 0x1f, UR10 ;  /* 0x0000001f3f157899 */ /* 0x000fe2000801140a */
[----:B------:R-:W-:Y:S01]  /*1c20*/  IMAD.IADD R9, R9, 0x1, R5 ;  /* 0x0000000109097824 */ /* 0x000fe200078e0205 */
[C---:B------:R-:W-:Y:S01]  /*1c30*/  IADD3 R5, P0, R10.reuse, UR19, RZ ;  /* 0x000000130a057c10 */ /* 0x040fe2000ff1e0ff */
[----:B------:R-:W-:Y:S01]  /*1c40*/  UIMAD UR15, UR38, UR16, URZ ;  /* 0x00000010260f72a4 */ /* 0x000fe2000f8e023f */
[----:B------:R-:W-:Y:S01]  /*1c50*/  IADD3.X R13, R13, UR40, R20, P2, !PT ;  /* 0x000000280d0d7c10 */ /* 0x000fe200097fe414 */
[----:B------:R-:W-:Y:S01]  /*1c60*/  ULEA.HI UR21, UR21, UR10, URZ, 0x6 ;  /* 0x0000000a15157291 */ /* 0x000fe2000f8f303f */
[----:B------:R-:W-:Y:S01]  /*1c70*/  LEA.HI.X.SX32 R10, R10, UR14, 0x1, P0 ;  /* 0x0000000e0a0a7c11 */ /* 0x000fe200080f0eff */
[----:B------:R-:W-:Y:S01]  /*1c80*/  IMAD.WIDE.U32 R8, R15, UR54, R8 ;  /* 0x000000360f087c25 */ /* 0x000fe2000f8e0008 */
[C---:B------:R-:W-:Y:S01]  /*1c90*/  LEA R228, P0, R5.reuse, UR28, 0x2 ;  /* 0x0000001c05e47c11 */ /* 0x040fe2000f8010ff */
[----:B------:R-:W-:Y:S01]  /*1ca0*/  USHF.R.S32.HI UR21, URZ, 0x6, UR21 ;  /* 0x000000063f157899 */ /* 0x000fe20008011415 */
[----:B------:R-:W-:Y:S01]  /*1cb0*/  BSSY B1, `(.L_x_448) ;  /* 0x0000872000017945 */ /* 0x000fe20003800000 */
[----:B------:R-:W-:Y:S01]  /*1cc0*/  UIADD3 UR39, UR18, UR6, URZ ;  /* 0x0000000612277290 */ /* 0x000fe2000fffe03f */
[----:B------:R-:W-:Y:S01]  /*1cd0*/  LEA.HI.X R229, R5, UR29, R10, 0x2, P0 ;  /* 0x0000001d05e57c11 */ /* 0x000fe200080f140a */
[----:B------:R-:W-:Y:S01]  /*1ce0*/  UISETP.LT.AND UP0, UPT, URZ, UR21, UPT ;  /* 0x000000153f00728c */ /* 0x000fe2000bf01270 */
[----:B------:R-:W-:Y:S01]  /*1cf0*/  IADD3 R11, R9, UR20, RZ ;  /* 0x00000014090b7c10 */ /* 0x000fe2000fffe0ff */
[----:B------:R-:W-:Y:S01]  /*1d00*/  UIADD3 UR38, UR18, UR44, URZ ;  /* 0x0000002c12267290 */ /* 0x000fe2000fffe03f */
[----:B------:R-:W-:Y:S01]  /*1d10*/  IMAD.MOV.U32 R10, RZ, RZ, R8 ;  /* 0x000000ffff0a7224 */ /* 0x000fe200078e0008 */
[----:B------:R-:W-:Y:S01]  /*1d20*/  USEL UR21, URZ, UR21, !UP0 ;  /* 0x000000153f157287 */ /* 0x000fe2000c000000 */
[----:B------:R-:W-:Y:S01]  /*1d30*/  IMAD.U32 R19, RZ, RZ, UR16 ;  /* 0x00000010ff137e24 */ /* 0x000fe2000f8e00ff */
[----:B------:R-:W-:Y:S01]  /*1d40*/  ULDC.64 UR60, c[0x0][0x478] ;  /* 0x00011e00003c7ab9 */ /* 0x000fe20000000a00 */
[-C--:B------:R-:W-:Y:S01]  /*1d50*/  IMAD R5, R27, R6.reuse, RZ ;  /* 0x000000061b057224 */ /* 0x080fe200078e02ff */
[----:B------:R-:W-:Y:S01]  /*1d60*/  UISETP.GT.AND UP0, UPT, UR43, UR21, UPT ;  /* 0x000000152b00728c */ /* 0x000fe2000bf04270 */
[----:B------:R-:W-:Y:S01]  /*1d70*/  IMAD.WIDE.U32 R12, R19, UR54, R12 ;  /* 0x00000036130c7c25 */ /* 0x000fe2000f8e000c */
[----:B------:R-:W-:Y:S01]  /*1d80*/  UIMAD UR14, UR54, UR17, UR15 ;  /* 0x00000011360e72a4 */ /* 0x000fe2000f8e020f */
[----:B------:R-:W-:Y:S01]  /*1d90*/  IADD3 R246, R232, 0x40, RZ ;  /* 0x00000040e8f67810 */ /* 0x000fe20007ffe0ff */
[----:B------:R-:W-:Y:S01]  /*1da0*/  ULDC.64 UR52, c[0x0][0x2b0] ;  /* 0x0000ac0000347ab9 */ /* 0x000fe20000000a00 */
[----:B------:R-:W-:Y:S01]  /*1db0*/  UIMAD.WIDE UR16, UR39, 0x4, UR60 ;  /* 0x00000004271078a5 */ /* 0x000fe2000f8e023c */
[----:B------:R-:W-:Y:S01]  /*1dc0*/  PLOP3.LUT P0, PT, PT, PT, UP0, 0x80, 0x0 ;  /* 0x000000000000781c */ /* 0x000fe20003f0f008 */
[----:B------:R-:W-:Y:S01]  /*1dd0*/  UIMAD.WIDE UR38, UR38, 0x4, UR52 ;  /* 0x00000004262678a5 */ /* 0x000fe2000f8e0234 */
[----:B------:R-:W-:Y:S01]  /*1de0*/  IMAD.WIDE.U32 R10, R4, R6, R10 ;  /* 0x00000006040a7225 */ /* 0x000fe200078e000a */
[----:B------:R-:W-:Y:S01]  /*1df0*/  ULDC.64 UR28, c[0x0][0x210] ;  /* 0x00008400001c7ab9 */ /* 0x000fe20000000a00 */
[----:B------:R-:W-:Y:S01]  /*1e00*/  ULDC.64 UR26, c[0x0][0x3e0] ;  /* 0x0000f800001a7ab9 */ /* 0x000fe20000000a00 */
[----:B------:R-:W-:Y:S01]  /*1e10*/  LEA R234, P3, R12, UR28, 0x1 ;  /* 0x0000001c0cea7c11 */ /* 0x000fe2000f8608ff */
[----:B------:R-:W-:Y:S01]  /*1e20*/  IMAD R5, R4, R7, R5 ;  /* 0x0000000704057224 */ /* 0x000fe200078e0205 */
[----:B------:R-:W-:Y:S01]  /*1e30*/  UMOV UR18, UR16 ;  /* 0x0000001000127c82 */ /* 0x000fe20008000000 */
[----:B------:R-:W-:Y:S01]  /*1e40*/  LEA R235, P2, R10, UR26, 0x1 ;  /* 0x0000001a0aeb7c11 */ /* 0x000fe2000f8408ff */
[----:B------:R-:W-:Y:S01]  /*1e50*/  UIADD3 UR6, UR43, -0x1, URZ ;  /* 0xffffffff2b067890 */ /* 0x000fe2000fffe03f */
[----:B------:R-:W-:Y:S01]  /*1e60*/  IMAD.IADD R17, R11, 0x1, R5 ;  /* 0x000000010b117824 */ /* 0x000fe200078e0205 */
[----:B------:R-:W-:Y:S01]  /*1e70*/  IADD3 R21, R13, UR14, RZ ;  /* 0x0000000e0d157c10 */ /* 0x000fe2000fffe0ff */
[----:B------:R-:W-:Y:S01]  /*1e80*/  UMOV UR16, UR38 ;  /* 0x0000002600107c82 */ /* 0x000fe20008000000 */
[----:B------:R-:W-:Y:S01]  /*1e90*/  UMOV UR15, UR39 ;  /* 0x00000027000f7c82 */ /* 0x000fe20008000000 */
[----:B------:R-:W-:Y:S01]  /*1ea0*/  VIADD R247, R232, 0x80 ;  /* 0x00000080e8f77836 */ /* 0x000fe20000000000 */
[----:B------:R-:W-:Y:S01]  /*1eb0*/  LEA.HI.X R236, R12, UR29, R21, 0x1, P3 ;  /* 0x0000001d0cec7c11 */ /* 0x000fe200098f0c15 */
[----:B------:R-:W-:Y:S01]  /*1ec0*/  VIADD R248, R232, 0xc0 ;  /* 0x000000c0e8f87836 */ /* 0x000fe20000000000 */
[----:B------:R-:W-:Y:S01]  /*1ed0*/  LEA.HI.X R237, R10, UR27, R17, 0x1, P2 ;  /* 0x0000001b0aed7c11 */ /* 0x000fe200090f0c11 */
[----:B------:R-:W-:Y:S06]  /*1ee0*/  @P0 BRA `(.L_x_453) ;  /* 0x0000000800780947 */ /* 0x000fec0003800000 */
        /* <DEDUP_REMOVED lines=19> */
.L_x_454:
[----:B------:R-:W-:Y:S01]  /*2020*/  @UP1 UIADD3 UR14, UR23, UR37, URZ ;  /* 0x00000025170e1290 */ /* 0x000fe2000fffe03f */
[----:B------:R-:W-:Y:S01]  /*2030*/  @UP1 ULDC.64 UR6, c[0x0][0x458] ;  /* 0x0001160000061ab9 */ /* 0x000fe20000000a00 */
[----:B------:R-:W-:Y:S02]  /*2040*/  USHF.R.S32.HI UR17, URZ, 0x1f, UR30 ;  /* 0x0000001f3f117899 */ /* 0x000fe4000801141e */
[----:B------:R-:W-:Y:S02]  /*2050*/  @UP1 UIMAD.WIDE.U32 UR12, UR14, UR6, URZ ;  /* 0x000000060e0c12a5 */ /* 0x000fe4000f8e003f */
[----:B------:R-:W-:-:S04]  /*2060*/  @UP1 UIMAD UR14, UR14, UR7, URZ ;  /* 0x000000070e0e12a4 */ /* 0x000fc8000f8e023f */
[----:B------:R-:W-:-:S03]  /*2070*/  @UP1 UIADD3 UR16, UR13, UR14, URZ ;  /* 0x0000000e0d101290 */ /* 0x000fc6000fffe03f */
[----:B------:R-:W-:Y:S01]  /*2080*/  @UP1 UMOV UR14, UR12 ;  /* 0x0000000c000e1c82 */ /* 0x000fe20008000000 */
[----:B------:R-:W-:Y:S08]  /*2090*/  @P1 BRA `(.L_x_455) ;  /* 0x0000000000301947 */ /* 0x000ff00003800000 */
        /* <DEDUP_REMOVED lines=12> */
.L_x_455:
[----:B------:R-:W-:Y:S01]  /*2160*/  UIMAD UR12, UR17, UR10, URZ ;  /* 0x0000000a110c72a4 */ /* 0x000fe2000f8e023f */
[----:B------:R-:W-:Y:S01]  /*2170*/  IMAD.U32 R6, RZ, RZ, UR10 ;  /* 0x0000000aff067e24 */ /* 0x000fe2000f8e00ff */
[----:B------:R-:W-:Y:S01]  /*2180*/  UIADD3 UR5, -UR30, UR5, URZ ;  /* 0x000000051e057290 */ /* 0x000fe2000fffe13f */
[----:B------:R-:W-:Y:S01]  /*2190*/  BSSY B0, `(.L_x_456) ;  /* 0x0000023000007945 */ /* 0x000fe20003800000 */
[----:B------:R-:W-:Y:S01]  /*21a0*/  UIMAD UR12, UR30, UR11, UR12 ;  /* 0x0000000b1e0c72a4 */ /* 0x000fe2000f8e020c */
[----:B------:R-:W-:Y:S01]  /*21b0*/  IMAD.WIDE.U32 R6, R6, UR30, R232 ;  /* 0x0000001e06067c25 */ /* 0x000fe2000f8e00e8 */
[----:B------:R-:W-:Y:S02]  /*21c0*/  USHF.R.S32.HI UR15, URZ, 0x1f, UR54 ;  /* 0x0000001f3f0f7899 */ /* 0x000fe40008011436 */
[----:B------:R-:W-:Y:S02]  /*21d0*/  ISETP.GE.AND P5, PT, R4, UR5, PT ;  /* 0x0000000504007c0c */ /* 0x000fe4000bfa6270 */
[----:B------:R-:W-:Y:S01]  /*21e0*/  MOV R5, UR12 ;  /* 0x0000000c00057c02 */ /* 0x000fe20008000f00 */
[----:B------:R-:W-:Y:S01]  /*21f0*/  ULDC.64 UR12, c[0x0][0x468] ;  /* 0x00011a00000c7ab9 */ /* 0x000fe20000000a00 */
[----:B------:R-:W-:Y:S01]  /*2200*/  IADD3 R8, P0, R6, UR18, RZ ;  /* 0x0000001206087c10 */ /* 0x000fe2000ff1e0ff */
[----:B------:R-:W-:Y:S01]  /*2210*/  UIMAD UR15, UR15, UR12, URZ ;  /* 0x0000000c0f0f72a4 */ /* 0x000fe2000f8e023f */
[----:B------:R-:W-:-:S02]  /*2220*/  VIADD R6, R4, 0x20 ;  /* 0x0000002004067836 */ /* 0x000fc40000000000 */
[----:B------:R-:W-:Y:S01]  /*2230*/  IADD3.X R9, R7, UR19, R5, P0, !PT ;  /* 0x0000001307097c10 */ /* 0x000fe200087fe405 */
[----:B------:R-:W-:Y:S01]  /*2240*/  UIMAD UR13, UR54, UR13, UR15 ;  /* 0x0000000d360d72a4 */ /* 0x000fe2000f8e020f */
[----:B------:R-:W-:Y:S02]  /*2250*/  MOV R5, UR12 ;  /* 0x0000000c00057c02 */ /* 0x000fe40008000f00 */
[----:B------:R-:W-:-:S03]  /*2260*/  ISETP.GE.AND P4, PT, R6, UR5, PT ;  /* 0x0000000506007c0c */ /* 0x000fc6000bf86270 */
[----:B------:R-:W-:-:S04]  /*2270*/  IMAD.WIDE.U32 R8, R5, UR54, R8 ;  /* 0x0000003605087c25 */ /* 0x000fc8000f8e0008 */
[----:B------:R-:W-:Y:S01]  /*2280*/  VIADD R12, R9, UR13 ;  /* 0x0000000d090c7c36 */ /* 0x000fe20008000000 */
        /* <DEDUP_REMOVED lines=19> */
.L_x_457:
[----:B------:R-:W-:Y:S05]  /*23c0*/  BSYNC B0 ;  /* 0x0000000000007941 */ /* 0x000fea0003800000 */
.L_x_456:
        /* <DEDUP_REMOVED lines=21> */
.L_x_459:
[----:B------:R-:W-:Y:S05]  /*2520*/  BSYNC B0 ;  /* 0x0000000000007941 */ /* 0x000fea0003800000 */
.L_x_458:
        /* <DEDUP_REMOVED lines=34> */
.L_x_461:
[----:B------:R-:W-:Y:S05]  /*2750*/  BSYNC B0 ;  /* 0x0000000000007941 */ /* 0x000fea0003800000 */
.L_x_460:
        /* <DEDUP_REMOVED lines=23> */
.L_x_453:
[----:B------:R-:W-:Y:S01]  /*28d0*/  PLOP3.LUT P0, PT, PT, PT, UP4, 0x80, 0x0 ;  /* 0x000000000000781c */ /* 0x000fe20003f0f048 */
[----:B------:R-:W-:Y:S01]  /*28e0*/  UIMAD UR10, UR6, -0x40, UR7 ;  /* 0xffffffc0060a78a4 */ /* 0x000fe2000f8e0207 */
[C---:B------:R-:W-:Y:S01]  /*28f0*/  VIADD R26, R4.reuse, 0x20 ;  /* 0x00000020041a7836 */ /* 0x040fe20000000000 */
[----:B------:R-:W-:Y:S01]  /*2900*/  USHF.R.S32.HI UR19, URZ, 0x1f, UR30 ;  /* 0x0000001f3f137899 */ /* 0x000fe2000801141e */
[----:B------:R-:W-:Y:S09]  /*2910*/  BSSY B0, `(.L_x_463) ;  /* 0x0000031000007945 */ /* 0x000ff20003800000 */
[----:B------:R-:W-:Y:S01]  /*2920*/  @P0 BAR.SYNC.DEFER_BLOCKING 0x0 ;  /* 0x0000000000000b1d */ /* 0x000fe20000010000 */
[----:B------:R-:W-:-:S02]  /*2930*/  ISETP.GE.AND P6, PT, R4, UR10, PT ;  /* 0x0000000a04007c0c */ /* 0x000fc4000bfc6270 */
[----:B------:R-:W-:-:S11]  /*2940*/  ISETP.GE.AND P5, PT, R26, UR10, PT ;  /* 0x0000000a1a007c0c */ /* 0x000fd6000bfa6270 */
        /* <DEDUP_REMOVED lines=16> */
[----:B------:R-:W-:Y:S01]  /*2a50*/  IMAD.WIDE.U32 R14, R15, UR54, R8 ;  /* 0x000000360f0e7c25 */ /* 0x000fe2000f8e0008 */
[----:B------:R-:W-:-:S03]  /*2a60*/  ISETP.GE.AND P1, PT, R248, UR38, PT ;  /* 0x00000026f8007c0c */ /* 0x000fc6000bf26270 */
[----:B------:R-:W-:-:S04]  /*2a70*/  VIADD R5, R15, UR20 ;  /* 0x000000140f057c36 */ /* 0x000fc80008000000 */
[----:B------:R-:W-:Y:S01]  /*2a80*/  @!P4 MOV R15, R237 ;  /* 0x000000ed000fc202 */ /* 0x000fe20000000f00 */
[----:B--2---:R-:W-:Y:S01]  /*2a90*/  IMAD.WIDE R8, R232, 0x2, R28 ;  /* 0x00000002e8087825 */ /* 0x004fe200078e021c */
[----:B------:R2:W-:Y:S02]  /*2aa0*/  @P4 STS.128 [R230+0x8000], RZ ;  /* 0x008000ffe6004388 */ /* 0x0005e40000000c00 */
        /* <DEDUP_REMOVED lines=23> */
.L_x_464:
[----:B------:R-:W-:Y:S05]  /*2c20*/  BSYNC B0 ;  /* 0x0000000000007941 */ /* 0x000fea0003800000 */
.L_x_463:
[----:B------:R4:W-:Y:S01]  /*2c30*/  @P5 STS.128 [R230+0x9000], RZ ;  /* 0x009000ffe6005388 */ /* 0x0009e20000000c00 */
[----:B------:R-:W-:Y:S01]  /*2c40*/  BSSY B0, `(.L_x_465) ;  /* 0x000002c000007945 */ /* 0x000fe20003800000 */
[----:B------:R-:W-:Y:S02]  /*2c50*/  MOV R23, UR12 ;  /* 0x0000000c00177c02 */ /* 0x000fe40008000f00 */
[----:B------:R4:W-:Y:S04]  /*2c60*/  @P5 STS.128 [R230+0xb000], RZ ;  /* 0x00b000ffe6005388 */ /* 0x0009e80000000c00 */
[----:B------:R4:W-:Y:S04]  /*2c70*/  @P5 STS.128 [R230+0xd000], RZ ;  /* 0x00d000ffe6005388 */ /* 0x0009e80000000c00 */
[----:B------:R4:W-:Y:S01]  /*2c80*/  @P5 STS.128 [R230+0xf000], RZ ;  /* 0x00f000ffe6005388 */ /* 0x0009e20000000c00 */
[----:B------:R-:W-:Y:S05]  /*2c90*/  @P5 BRA `(.L_x_466) ;  /* 0x0000000000985947 */ /* 0x000fea0003800000 */
[----:B------:R-:W-:Y:S01]  /*2ca0*/  ULDC UR11, c[0x0][0x2d0] ;  /* 0x0000b400000b7ab9 */ /* 0x000fe20000000800 */
[----:B--2---:R-:W-:Y:S01]  /*2cb0*/  IMAD.WIDE.U32 R14, R6, 0x20, RZ ;  /* 0x00000020060e7825 */ /* 0x004fe200078e00ff */
[----:B------:R-:W-:Y:S02]  /*2cc0*/  ISETP.GE.AND P3, PT, R246, UR11, PT ;  /* 0x0000000bf6007c0c */ /* 0x000fe4000bf66270 */
[----:B------:R-:W-:Y:S02]  /*2cd0*/  ISETP.GE.AND P4, PT, R232, UR11, PT ;  /* 0x0000000be8007c0c */ /* 0x000fe4000bf86270 */
[----:B------:R-:W-:Y:S01]  /*2ce0*/  IADD3 R5, P0, R10, R14, RZ ;  /* 0x0000000e0a057210 */ /* 0x000fe20007f1e0ff */
[----:B------:R-:W-:Y:S01]  /*2cf0*/  IMAD.SHL.U32 R14, R7, 0x20, RZ ;  /* 0x00000020070e7824 */ /* 0x000fe200078e00ff */
[----:B------:R-:W-:-:S04]  /*2d00*/  ISETP.GE.AND P2, PT, R247, UR11, PT ;  /* 0x0000000bf7007c0c */ /* 0x000fc8000bf46270 */
[----:B------:R-:W-:-:S03]  /*2d10*/  IADD3.X R14, R17, R15, R14, P0, !PT ;  /* 0x0000000f110e7210 */ /* 0x000fc600007fe40e */
[C---:B---3--:R-:W-:Y:S02]  /*2d20*/  @!P3 LEA R8, P0, R5.reuse, UR26, 0x1 ;  /* 0x0000001a0508bc11 */ /* 0x048fe4000f8008ff */
[----:B------:R-:W-:Y:S01]  /*2d30*/  @!P4 LEA R10, P1, R6, R235, 0x6 ;  /* 0x000000eb060ac211 */ /* 0x000fe200078230ff */
[----:B------:R2:W-:Y:S01]  /*2d40*/  @P4 STS.128 [R230+0x9000], RZ ;  /* 0x009000ffe6004388 */ /* 0x0005e20000000c00 */
[C---:B------:R-:W-:Y:S02]  /*2d50*/  @!P3 LEA.HI.X R9, R5.reuse, UR27, R14, 0x1, P0 ;  /* 0x0000001b0509bc11 */ /* 0x040fe400080f0c0e */
        /* <DEDUP_REMOVED lines=26> */
.L_x_466:
[----:B------:R-:W-:Y:S05]  /*2f00*/  BSYNC B0 ;  /* 0x0000000000007941 */ /* 0x000fea0003800000 */
.L_x_465:
        /* <DEDUP_REMOVED lines=19> */
[----:B------:R-:W-:Y:S02]  /*3040*/  @!P3 IMAD.MOV.U32 R9, RZ, RZ, R236 ;  /* 0x000000ffff09b224 */ /* 0x000fe400078e00ec */
[----:B--2---:R-:W-:-:S03]  /*3050*/  IMAD.WIDE R6, R232, 0x2, R10 ;  /* 0x00000002e8067825 */ /* 0x004fc600078e020a */
        /* <DEDUP_REMOVED lines=23> */
.L_x_468:
[----:B------:R-:W-:Y:S05]  /*31d0*/  BSYNC B0 ;  /* 0x0000000000007941 */ /* 0x000fea0003800000 */
.L_x_467:
        /* <DEDUP_REMOVED lines=19> */
[C---:B------:R-:W-:Y:S02]  /*3310*/  @!P3 LEA R10, P5, R5.reuse, UR28, 0x1 ;  /* 0x0000001c050abc11 */ /* 0x040fe4000f8a08ff */
        /* <DEDUP_REMOVED lines=27> */
.L_x_470:
[----:B------:R-:W-:Y:S05]  /*34d0*/  BSYNC B0 ;  /* 0x0000000000007941 */ /* 0x000fea0003800000 */
.L_x_469:
[----:B------:R-:W-:Y:S01]  /*34e0*/  UIADD3 UR11, -UR30, UR5, URZ ;  /* 0x000000051e0b7290 */ /* 0x000fe2000fffe13f */
[----:B--23--:R-:W-:Y:S01]  /*34f0*/  IMAD.WIDE.U32 R6, R23, UR30, R232 ;  /* 0x0000001e17067c25 */ /* 0x00cfe2000f8e00e8 */
[----:B------:R-:W-:Y:S01]  /*3500*/  UIMAD UR14, UR19, UR12, URZ ;  /* 0x0000000c130e72a4 */ /* 0x000fe2000f8e023f */
[----:B------:R-:W-:Y:S01]  /*3510*/  BSSY B0, `(.L_x_471) ;  /* 0x0000042000007945 */ /* 0x000fe20003800000 */
[----:B------:R-:W-:Y:S01]  /*3520*/  ULDC.64 UR26, c[0x0][0x260] ;  /* 0x00009800001a7ab9 */ /* 0x000fe20000000a00 */
[C---:B------:R-:W-:Y:S01]  /*3530*/  ISETP.GE.AND P6, PT, R251.reuse, UR10, PT ;  /* 0x0000000afb007c0c */ /* 0x040fe2000bfc6270 */
[----:B------:R-:W-:Y:S01]  /*3540*/  UIMAD UR14, UR30, UR13, UR14 ;  /* 0x0000000d1e0e72a4 */ /* 0x000fe2000f8e020e */
[----:B------:R-:W-:Y:S02]  /*3550*/  ISETP.GE.AND P4, PT, R4, UR11, PT ;  /* 0x0000000b04007c0c */ /* 0x000fe4000bf86270 */
[----:B------:R-:W-:Y:S02]  /*3560*/  IADD3 R10, P0, R6, UR31, RZ ;  /* 0x0000001f060a7c10 */ /* 0x000fe4000ff1e0ff */
[----:B------:R-:W-:Y:S01]  /*3570*/  IADD3 R6, R251, 0x8, RZ ;  /* 0x00000008fb067810 */ /* 0x000fe20007ffe0ff */
[----:B------:R-:W-:-:S03]  /*3580*/  IMAD.U32 R5, RZ, RZ, UR14 ;  /* 0x0000000eff057e24 */ /* 0x000fc6000f8e00ff */
[----:B------:R-:W-:Y:S02]  /*3590*/  ISETP.GE.AND P5, PT, R6, UR10, PT ;  /* 0x0000000a06007c0c */ /* 0x000fe4000bfa6270 */
[----:B------:R-:W-:Y:S01]  /*35a0*/  IADD3.X R11, R7, UR35, R5, P0, !PT ;  /* 0x00000023070b7c10 */ /* 0x000fe200087fe405 */
[----:B------:R-:W-:Y:S02]  /*35b0*/  IMAD R5, R25, UR26, RZ ;  /* 0x0000001a19057c24 */ /* 0x000fe4000f8e02ff */
[----:B------:R2:W-:Y:S02]  /*35c0*/  @P4 STS.128 [R230+0x10000], RZ ;  /* 0x010000ffe6004388 */ /* 0x0005e40000000c00 */
[C---:B------:R-:W-:Y:S02]  /*35d0*/  IMAD R16, R18.reuse, UR27, R5 ;  /* 0x0000001b12107c24 */ /* 0x040fe4000f8e0205 */
[----:B------:R2:W-:Y:S01]  /*35e0*/  @P4 STS.128 [R230+0x12000], RZ ;  /* 0x012000ffe6004388 */ /* 0x0005e20000000c00 */
[----:B------:R-:W-:-:S03]  /*35f0*/  IMAD.WIDE.U32 R10, R18, UR26, R10 ;  /* 0x0000001a120a7c25 */ /* 0x000fc6000f8e000a */
[----:B------:R2:W-:Y:S01]  /*3600*/  @P4 STS.128 [R230+0x14000], RZ ;  /* 0x014000ffe6004388 */ /* 0x0005e20000000c00 */
[----:B------:R-:W-:-:S03]  /*3610*/  IMAD.IADD R17, R11, 0x1, R16 ;  /* 0x000000010b117824 */ /* 0x000fc600078e0210 */
[----:B------:R2:W-:Y:S01]  /*3620*/  @P4 STS.128 [R230+0x16000], RZ ;  /* 0x016000ffe6004388 */ /* 0x0005e20000000c00 */
[----:B------:R-:W-:Y:S05]  /*3630*/  @P4 BRA `(.L_x_472) ;  /* 0x0000000000bc4947 */ /* 0x000fea0003800000 */
[----:B------:R-:W-:Y:S01]  /*3640*/  ULDC UR10, c[0x0][0x2d0] ;  /* 0x0000b400000a7ab9 */ /* 0x000fe20000000800 */
[----:B------:R-:W3:Y:S01]  /*3650*/  LDC.64 R20, c[0x0][0x218] ;  /* 0x00008600ff147b82 */ /* 0x000ee20000000a00 */
[----:B------:R-:W-:Y:S01]  /*3660*/  ISETP.GE.AND P0, PT, R232, UR10, PT ;  /* 0x0000000ae8007c0c */ /* 0x000fe2000bf06270 */
[----:B------:R-:W-:Y:S01]  /*3670*/  IMAD R5, R24, UR12, RZ ;  /* 0x0000000c18057c24 */ /* 0x000fe2000f8e02ff */
[----:B------:R-:W-:Y:S02]  /*3680*/  MOV R6, UR31 ;  /* 0x0000001f00067c02 */ /* 0x000fe40008000f00 */
[----:B------:R-:W-:Y:S01]  /*3690*/  MOV R7, UR35 ;  /* 0x0000002300077c02 */ /* 0x000fe20008000f00 */
[----:B------:R-:W-:Y:S01]  /*36a0*/  IMAD R12, R22, UR13, R5 ;  /* 0x0000000d160c7c24 */ /* 0x000fe2000f8e0205 */
[----:B------:R-:W-:Y:S01]  /*36b0*/  ISETP.GE.AND P2, PT, R246, UR10, PT ;  /* 0x0000000af6007c0c */ /* 0x000fe2000bf46270 */
[----:B------:R-:W-:-:S06]  /*36c0*/  IMAD.WIDE.U32 R6, R22, UR12, R6 ;  /* 0x0000000c16067c25 */ /* 0x000fcc000f8e0006 */
[----:B------:R-:W5:Y:S01]  /*36d0*/  @!P0 LDC.64 R14, c[0x0][0x218] ;  /* 0x00008600ff0e8b82 */ /* 0x000f620000000a00 */
[----:B------:R-:W-:Y:S01]  /*36e0*/  @!P0 MOV R9, R17 ;  /* 0x0000001100098202 */ /* 0x000fe20000000f00 */
[----:B------:R-:W-:Y:S01]  /*36f0*/  @!P0 IMAD R5, R27, UR12, RZ ;  /* 0x0000000c1b058c24 */ /* 0x000fe2000f8e02ff */
[----:B------:R1:W-:Y:S01]  /*3700*/  @P0 STS.128 [R230+0x10000], RZ ;  /* 0x010000ffe6000388 */ /* 0x0003e20000000c00 */
[----:B------:R-:W-:Y:S02]  /*3710*/  @!P0 IMAD.MOV.U32 R8, RZ, RZ, R10 ;  /* 0x000000ffff088224 */ /* 0x000fe400078e000a */
[C---:B------:R-:W-:Y:S02]  /*3720*/  @!P0 IMAD R5, R4.reuse, UR13, R5 ;  /* 0x0000000d04058c24 */ /* 0x040fe4000f8e0205 */
[----:B------:R-:W-:-:S04]  /*3730*/  @!P0 IMAD.WIDE.U32 R8, R4, UR12, R8 ;  /* 0x0000000c04088c25 */ /* 0x000fc8000f8e0008 */
[----:B------:R-:W-:Y:S01]  /*3740*/  IMAD.IADD R7, R7, 0x1, R12 ;  /* 0x0000000107077824 */ /* 0x000fe200078e020c */
[----:B------:R-:W-:Y:S01]  /*3750*/  @!P0 IADD3 R5, R9, R5, RZ ;  /* 0x0000000509058210 */ /* 0x000fe20007ffe0ff */
[----:B---3--:R-:W-:Y:S01]  /*3760*/  IMAD.WIDE R12, R232, 0x2, R20 ;  /* 0x00000002e80c7825 */ /* 0x008fe200078e0214 */
[----:B-----5:R-:W-:-:S04]  /*3770*/  @!P0 LEA R14, P1, R8, R14, 0x1 ;  /* 0x0000000e080e8211 */ /* 0x020fc800078208ff */
[----:B------:R-:W-:Y:S01]  /*3780*/  @!P0 LEA.HI.X R15, R8, R15, R5, 0x1, P1 ;  /* 0x0000000f080f8211 */ /* 0x000fe200008f0c05 */
[----:B------:R-:W-:Y:S01]  /*3790*/  IMAD.WIDE.U32 R8, R18, UR26, R6 ;  /* 0x0000001a12087c25 */ /* 0x000fe2000f8e0006 */
[----:B------:R-:W-:-:S03]  /*37a0*/  ISETP.GE.AND P1, PT, R247, UR10, PT ;  /* 0x0000000af7007c0c */ /* 0x000fc6000bf26270 */
[----:B------:R-:W-:Y:S01]  /*37b0*/  @!PT LDS RZ, [RZ] ;  /* 0x00000000fffff984 */ /* 0x000fe20000000800 */
[----:B------:R-:W-:Y:S01]  /*37c0*/  @!PT LDS RZ, [RZ] ;  /* 0x00000000fffff984 */ /* 0x000fe20000000800 */
[----:B------:R-:W-:Y:S01]  /*37d0*/  @!PT LDS RZ, [RZ] ;  /* 0x00000000fffff984 */ /* 0x000fe20000000800 */
[----:B------:R1:W-:Y:S01]  /*37e0*/  @!P0 LDGSTS.E.BYPASS.LTC128B.128 [R230+0x10000], desc[UR8][R14.64] ;  /* 0x100000000ee68fae */ /* 0x0003e2000b901d48 */
[----:B------:R-:W-:Y:S01]  /*37f0*/  ISETP.GE.AND P0, PT, R248, UR10, PT ;  /* 0x0000000af8007c0c */ /* 0x000fe2000bf06270 */
        /* <DEDUP_REMOVED lines=19> */
.L_x_472:
[----:B------:R-:W-:Y:S05]  /*3930*/  BSYNC B0 ;  /* 0x0000000000007941 */ /* 0x000fea0003800000 */
.L_x_471:
        /* <DEDUP_REMOVED lines=11> */
[----:B-1-3--:R-:W-:Y:S01]  /*39f0*/  IMAD.U32 R6, RZ, RZ, UR31 ;  /* 0x0000001fff067e24 */ /* 0x00afe2000f8e00ff */
[----:B------:R-:W-:Y:S01]  /*3a00*/  IADD3 R5, P1, R22, 0x20, RZ ;  /* 0x0000002016057810 */ /* 0x000fe20007f3e0ff */
[----:B------:R-:W-:Y:S01]  /*3a10*/  IMAD.U32 R7, RZ, RZ, UR35 ;  /* 0x00000023ff077e24 */ /* 0x000fe2000f8e00ff */
[----:B------:R-:W-:Y:S01]  /*3a20*/  MOV R12, R10 ;  /* 0x0000000a000c7202 */ /* 0x000fe20000000f00 */
[----:B------:R-:W-:Y:S01]  /*3a30*/  IMAD.MOV.U32 R13, RZ, RZ, R17 ;  /* 0x000000ffff0d7224 */ /* 0x000fe200078e0011 */
[----:B------:R-:W-:Y:S01]  /*3a40*/  IADD3.X R9, RZ, R24, RZ, P1, !PT ;  /* 0x00000018ff097210 */ /* 0x000fe20000ffe4ff */
[----:B------:R-:W-:Y:S01]  /*3a50*/  IMAD.WIDE.U32 R6, R5, UR12, R6 ;  /* 0x0000000c05067c25 */ /* 0x000fe2000f8e0006 */
[----:B------:R-:W-:-:S03]  /*3a60*/  IADD3 R8, P1, R4, 0x20, RZ ;  /* 0x0000002004087810 */ /* 0x000fc60007f3e0ff */
[----:B------:R-:W-:Y:S01]  /*3a70*/  IMAD R9, R9, UR12, RZ ;  /* 0x0000000c09097c24 */ /* 0x000fe2000f8e02ff */
[----:B------:R-:W-:Y:S01]  /*3a80*/  IADD3.X R11, RZ, R27, RZ, P1, !PT ;  /* 0x0000001bff0b7210 */ /* 0x000fe20000ffe4ff */
[----:B------:R-:W1:Y:S01]  /*3a90*/  @!P0 LDC.64 R14, c[0x0][0x218] ;  /* 0x00008600ff0e8b82 */ /* 0x000e620000000a00 */
[----:B------:R-:W-:Y:S01]  /*3aa0*/  IMAD.WIDE.U32 R12, R8, UR12, R12 ;  /* 0x0000000c080c7c25 */ /* 0x000fe2000f8e000c */
[----:B------:R3:W-:Y:S03]  /*3ab0*/  @P0 STS.128 [R230+0x11000], RZ ;  /* 0x011000ffe6000388 */ /* 0x0007e60000000c00 */
[----:B------:R-:W-:Y:S02]  /*3ac0*/  IMAD R5, R5, UR13, R9 ;  /* 0x0000000d05057c24 */ /* 0x000fe4000f8e0209 */
[----:B------:R-:W-:Y:S02]  /*3ad0*/  IMAD R11, R11, UR12, RZ ;  /* 0x0000000c0b0b7c24 */ /* 0x000fe4000f8e02ff */
[----:B------:R-:W-:-:S02]  /*3ae0*/  IMAD.IADD R7, R7, 0x1, R5 ;  /* 0x0000000107077824 */ /* 0x000fc400078e0205 */
[----:B------:R-:W-:Y:S02]  /*3af0*/  IMAD R5, R8, UR13, R11 ;  /* 0x0000000d08057c24 */ /* 0x000fe4000f8e020b */
[----:B------:R-:W-:-:S03]  /*3b00*/  IMAD.WIDE.U32 R8, R18, UR26, R6 ;  /* 0x0000001a12087c25 */ /* 0x000fc6000f8e0006 */
[----:B------:R-:W-:Y:S01]  /*3b10*/  IADD3 R11, R13, R5, RZ ;  /* 0x000000050d0b7210 */ /* 0x000fe20007ffe0ff */
        /* <DEDUP_REMOVED lines=29> */
.L_x_474:
[----:B------:R-:W-:Y:S05]  /*3cf0*/  BSYNC B0 ;  /* 0x0000000000007941 */ /* 0x000fea0003800000 */
.L_x_473:
[----:B------:R-:W-:Y:S01]  /*3d00*/  UIMAD UR10, UR19, UR24, URZ ;  /* 0x00000018130a72a4 */ /* 0x000fe2000f8e023f */
[----:B------:R2:W-:Y:S01]  /*3d10*/  @P4 STS.128 [R230+0x18000], RZ ;  /* 0x018000ffe6004388 */ /* 0x0005e20000000c00 */
[----:B-1-3--:R-:W-:Y:S01]  /*3d20*/  IMAD.WIDE.U32 R6, R19, UR30, R232 ;  /* 0x0000001e13067c25 */ /* 0x00afe2000f8e00e8 */
[----:B------:R-:W-:Y:S01]  /*3d30*/  SHF.R.S32.HI R244, RZ, 0x1f, R251 ;  /* 0x0000001ffff47819 */ /* 0x000fe200000114fb */
[----:B------:R-:W-:Y:S01]  /*3d40*/  UIMAD UR10, UR30, UR25, UR10 ;  /* 0x000000191e0a72a4 */ /* 0x000fe2000f8e020a */
[----:B------:R2:W-:Y:S01]  /*3d50*/  @P4 STS.128 [R230+0x1a000], RZ ;  /* 0x01a000ffe6004388 */ /* 0x0005e20000000c00 */
[----:B------:R-:W-:Y:S01]  /*3d60*/  IMAD.SHL.U32 R16, R251, 0x4, RZ ;  /* 0x00000004fb107824 */ /* 0x000fe200078e00ff */
[----:B------:R-:W-:Y:S01]  /*3d70*/  IADD3 R10, P0, R6, UR34, RZ ;  /* 0x00000022060a7c10 */ /* 0x000fe2000ff1e0ff */
[----:B------:R-:W-:Y:S01]  /*3d80*/  BSSY B0, `(.L_x_475) ;  /* 0x000003f000007945 */ /* 0x000fe20003800000 */
[----:B------:R2:W-:Y:S01]  /*3d90*/  @P4 STS.128 [R230+0x1c000], RZ ;  /* 0x01c000ffe6004388 */ /* 0x0005e20000000c00 */
[----:B------:R-:W-:Y:S01]  /*3da0*/  MOV R5, UR10 ;  /* 0x0000000a00057c02 */ /* 0x000fe20008000f00 */
[----:B------:R-:W-:Y:S01]  /*3db0*/  ULDC.64 UR10, c[0x0][0x268] ;  /* 0x00009a00000a7ab9 */ /* 0x000fe20000000a00 */
[----:B------:R-:W-:Y:S01]  /*3dc0*/  IADD3 R16, P1, R16, UR16, RZ ;  /* 0x0000001010107c10 */ /* 0x000fe2000ff3e0ff */
[----:B------:R2:W-:Y:S01]  /*3dd0*/  @P4 STS.128 [R230+0x1e000], RZ ;  /* 0x01e000ffe6004388 */ /* 0x0005e20000000c00 */
[----:B------:R-:W-:Y:S01]  /*3de0*/  IADD3.X R11, R7, UR36, R5, P0, !PT ;  /* 0x00000024070b7c10 */ /* 0x000fe200087fe405 */
[----:B------:R-:W-:Y:S01]  /*3df0*/  IMAD R5, R25, UR10, RZ ;  /* 0x0000000a19057c24 */ /* 0x000fe2000f8e02ff */
[----:B------:R-:W-:Y:S01]  /*3e00*/  SHF.L.U64.HI R6, R251, 0x2, R244 ;  /* 0x00000002fb067819 */ /* 0x000fe200000102f4 */
[----:B------:R-:W-:Y:S01]  /*3e10*/  IMAD.MOV.U32 R242, RZ, RZ, 0x7f800000 ;  /* 0x7f800000fff27424 */ /* 0x000fe200078e00ff */
[----:B------:R-:W-:Y:S01]  /*3e20*/  MOV R243, 0x7f800000 ;  /* 0x7f80000000f37802 */ /* 0x000fe20000000f00 */
[----:B------:R-:W-:Y:S01]  /*3e30*/  IMAD R19, R18, UR11, R5 ;  /* 0x0000000b12137c24 */ /* 0x000fe2000f8e0205 */
[----:B------:R-:W-:Y:S01]  /*3e40*/  IADD3.X R17, R6, UR15, RZ, P1, !PT ;  /* 0x0000000f06117c10 */ /* 0x000fe20008ffe4ff */
[----:B------:R-:W-:-:S04]  /*3e50*/  IMAD.WIDE.U32 R10, R18, UR10, R10 ;  /* 0x0000000a120a7c25 */ /* 0x000fc8000f8e000a */
        /* <DEDUP_REMOVED lines=8> */
[----:B------:R-:W-:Y:S01]  /*3ee0*/  IMAD R12, R22, UR25, R5 ;  /* 0x00000019160c7c24 */ /* 0x000fe2000f8e0205 */
        /* <DEDUP_REMOVED lines=11> */
[----:B-1----:R-:W-:Y:S01]  /*3fa0*/  IMAD.WIDE R12, R232, 0x2, R28 ;  /* 0x00000002e80c7825 */ /* 0x002fe200078e021c */
[----:B---3--:R-:W-:-:S04]  /*3fb0*/  @!P0 LEA R14, P1, R8, R14, 0x1 ;  /* 0x0000000e080e8211 */ /* 0x008fc800078208ff */
        /* <DEDUP_REMOVED lines=27> */
.L_x_476:
[----:B------:R-:W-:Y:S05]  /*4170*/  BSYNC B0 ;  /* 0x0000000000007941 */ /* 0x000fea0003800000 */
.L_x_475:
[----:B------:R1:W-:Y:S01]  /*4180*/  @P3 STS.128 [R230+0x19000], RZ ;  /* 0x019000ffe6003388 */ /* 0x0003e20000000c00 */
[----:B------:R-:W-:Y:S03]  /*4190*/  BSSY B0, `(.L_x_477) ;  /* 0x0000038000007945 */ /* 0x000fe60003800000 */
[----:B------:R1:W-:Y:S04]  /*41a0*/  @P3 STS.128 [R230+0x1b000], RZ ;  /* 0x01b000ffe6003388 */ /* 0x0003e80000000c00 */
[----:B------:R1:W-:Y:S04]  /*41b0*/  @P3 STS.128 [R230+0x1d000], RZ ;  /* 0x01d000ffe6003388 */ /* 0x0003e80000000c00 */
[----:B------:R1:W-:Y:S01]  /*41c0*/  @P3 STS.128 [R230+0x1f000], RZ ;  /* 0x01f000ffe6003388 */ /* 0x0003e20000000c00 */
[----:B------:R-:W-:Y:S05]  /*41d0*/  @P3 BRA `(.L_x_478) ;  /* 0x0000000000cc3947 */ /* 0x000fea0003800000 */
[----:B------:R-:W-:Y:S01]  /*41e0*/  ULDC UR11, c[0x0][0x2d0] ;  /* 0x0000b400000b7ab9 */ /* 0x000fe20000000800 */
[----:B-1-3--:R-:W-:Y:S01]  /*41f0*/  IADD3 R6, P0, R22, 0x20, RZ ;  /* 0x0000002016067810 */ /* 0x00afe20007f1e0ff */
[----:B------:R-:W1:Y:S01]  /*4200*/  LDC.64 R14, c[0x0][0x220] ;  /* 0x00008800ff0e7b82 */ /* 0x000e620000000a00 */
[----:B------:R-:W-:Y:S01]  /*4210*/  ISETP.GE.AND P3, PT, R232, UR11, PT ;  /* 0x0000000be8007c0c */ /* 0x000fe2000bf66270 */
[----:B------:R-:W-:Y:S01]  /*4220*/  IMAD.U32 R5, RZ, RZ, UR36 ;  /* 0x00000024ff057e24 */ /* 0x000fe2000f8e00ff */
[----:B------:R-:W-:Y:S01]  /*4230*/  IADD3 R7, P1, R4, 0x20, RZ ;  /* 0x0000002004077810 */ /* 0x000fe20007f3e0ff */
[----:B------:R-:W-:Y:S01]  /*4240*/  IMAD.X R8, RZ, RZ, R24, P0 ;  /* 0x000000ffff087224 */ /* 0x000fe200000e0618 */
[----:B------:R-:W-:Y:S02]  /*4250*/  MOV R4, UR34 ;  /* 0x0000002200047c02 */ /* 0x000fe40008000f00 */
[----:B------:R-:W-:Y:S01]  /*4260*/  IADD3.X R9, RZ, R27, RZ, P1, !PT ;  /* 0x0000001bff097210 */ /* 0x000fe20000ffe4ff */
[----:B------:R-:W-:Y:S01]  /*4270*/  IMAD R8, R8, UR24, RZ ;  /* 0x0000001808087c24 */ /* 0x000fe2000f8e02ff */
[----:B------:R-:W-:Y:S01]  /*4280*/  ISETP.GE.AND P2, PT, R246, UR11, PT ;  /* 0x0000000bf6007c0c */ /* 0x000fe2000bf46270 */
[----:B------:R-:W-:Y:S01]  /*4290*/  IMAD.WIDE.U32 R4, R6, UR24, R4 ;  /* 0x0000001806047c25 */ /* 0x000fe2000f8e0004 */
[----:B------:R-:W-:-:S03]  /*42a0*/  ISETP.GE.AND P1, PT, R247, UR11, PT ;  /* 0x0000000bf7007c0c */ /* 0x000fc6000bf26270 */
[----:B------:R-:W3:Y:S01]  /*42b0*/  @!P3 LDC.64 R12, c[0x0][0x220] ;  /* 0x00008800ff0cbb82 */ /* 0x000ee20000000a00 */
[----:B------:R-:W-:Y:S01]  /*42c0*/  IMAD R11, R9, UR24, RZ ;  /* 0x00000018090b7c24 */ /* 0x000fe2000f8e02ff */
[----:B------:R-:W-:Y:S01]  /*42d0*/  MOV R9, R20 ;  /* 0x0000001400097202 */ /* 0x000fe20000000f00 */
[----:B------:R-:W-:Y:S01]  /*42e0*/  IMAD R6, R6, UR25, R8 ;  /* 0x0000001906067c24 */ /* 0x000fe2000f8e0208 */
[----:B------:R1:W-:Y:S01]  /*42f0*/  @P3 STS.128 [R230+0x19000], RZ ;  /* 0x019000ffe6003388 */ /* 0x0003e20000000c00 */
[----:B------:R-:W-:Y:S02]  /*4300*/  IMAD.MOV.U32 R8, RZ, RZ, R10 ;  /* 0x000000ffff087224 */ /* 0x000fe400078e000a */
[----:B------:R-:W-:Y:S02]  /*4310*/  IMAD.IADD R5, R5, 0x1, R6 ;  /* 0x0000000105057824 */ /* 0x000fe400078e0206 */
[----:B------:R-:W-:-:S04]  /*4320*/  IMAD.WIDE.U32 R8, R7, UR24, R8 ;  /* 0x0000001807087c25 */ /* 0x000fc8000f8e0008 */
[----:B------:R-:W-:-:S05]  /*4330*/  IMAD R7, R7, UR25, R11 ;  /* 0x0000001907077c24 */ /* 0x000fca000f8e020b */
[----:B------:R-:W-:Y:S01]  /*4340*/  IADD3 R9, R9, R7, RZ ;  /* 0x0000000709097210 */ /* 0x000fe20007ffe0ff */
[----:B------:R-:W-:-:S04]  /*4350*/  IMAD.WIDE.U32 R6, R18, UR10, R4 ;  /* 0x0000000a12067c25 */ /* 0x000fc8000f8e0004 */
[----:B-1----:R-:W-:Y:S01]  /*4360*/  IMAD.WIDE R4, R232, 0x2, R14 ;  /* 0x00000002e8047825 */ /* 0x002fe200078e020e */
[----:B---3--:R-:W-:-:S03]  /*4370*/  @!P3 LEA R10, P0, R8, R12, 0x1 ;  /* 0x0000000c080ab211 */ /* 0x008fc600078008ff */
[----:B------:R-:W-:Y:S01]  /*4380*/  IMAD.IADD R7, R19, 0x1, R7 ;  /* 0x0000000113077824 */ /* 0x000fe200078e0207 */
[----:B------:R-:W-:Y:S02]  /*4390*/  @!P3 LEA.HI.X R11, R8, R13, R9, 0x1, P0 ;  /* 0x0000000d080bb211 */ /* 0x000fe400000f0c09 */
[----:B------:R-:W-:Y:S02]  /*43a0*/  ISETP.GE.AND P0, PT, R248, UR11, PT ;  /* 0x0000000bf8007c0c */ /* 0x000fe4000bf06270 */
[C---:B------:R-:W-:Y:S01]  /*43b0*/  LEA R4, P4, R6.reuse, R4, 0x1 ;  /* 0x0000000406047211 */ /* 0x040fe200078808ff */
[----:B------:R-:W-:Y:S01]  /*43c0*/  @!PT LDS RZ, [RZ] ;  /* 0x00000000fffff984 */ /* 0x000fe20000000800 */
[----:B------:R-:W-:Y:S01]  /*43d0*/  @!PT LDS RZ, [RZ] ;  /* 0x00000000fffff984 */ /* 0x000fe20000000800 */
[----:B------:R-:W-:Y:S01]  /*43e0*/  @!PT LDS RZ, [RZ] ;  /* 0x00000000fffff984 */ /* 0x000fe20000000800 */
[----:B------:R1:W-:Y:S03]  /*43f0*/  @!P3 LDGSTS.E.BYPASS.LTC128B.128 [R230+0x19000], desc[UR8][R10.64] ;  /* 0x190000000ae6bfae */ /* 0x0003e6000b901d48 */
[----:B------:R-:W-:Y:S01]  /*4400*/  LEA.HI.X R5, R6, R5, R7, 0x1, P4 ;  /* 0x0000000506057211 */ /* 0x000fe200020f0c07 */
        /* <DEDUP_REMOVED lines=16> */
.L_x_478:
[----:B------:R-:W-:Y:S05]  /*4510*/  BSYNC B0 ;  /* 0x0000000000007941 */ /* 0x000fea0003800000 */
.L_x_477:
[----:B------:R-:W-:Y:S01]  /*4520*/  UIADD3 UR30, UR30, UR7, URZ ;  /* 0x000000071e1e7290 */ /* 0x000fe2000fffe03f */
[----:B------:R-:W-:Y:S01]  /*4530*/  IMAD.SHL.U32 R245, R251, 0x4, RZ ;  /* 0x00000004fbf57824 */ /* 0x000fe200078e00ff */
[----:B------:R-:W-:Y:S02]  /*4540*/  CS2R R190, SRZ ;  /* 0x0000000000be7805 */ /* 0x000fe4000001ff00 */
[----:B------:R-:W-:Y:S01]  /*4550*/  CS2R R188, SRZ ;  /* 0x0000000000bc7805 */ /* 0x000fe2000001ff00 */
[----:B------:R-:W-:Y:S01]  /*4560*/  UIADD3 UR25, -UR5, 0x40, UR30 ;  /* 0x0000004005197890 */ /* 0x000fe2000fffe11e */
        /* <DEDUP_REMOVED lines=63> */
[----:B------:R-:W-:Y:S01]  /*4960*/  ULDC UR10, c[0x0][0x394] ;  /* 0x0000e500000a7ab9 */ /* 0x000fe20000000800 */
[----:B------:R-:W-:Y:S01]  /*4970*/  ULDC UR24, c[0x0][0x2d0] ;  /* 0x0000b40000187ab9 */ /* 0x000fe20000000800 */
[----:B------:R-:W-:Y:S01]  /*4980*/  ULDC UR26, c[0x0][0x398] ;  /* 0x0000e600001a7ab9 */ /* 0x000fe20000000800 */
[----:B------:R-:W-:Y:S01]  /*4990*/  UIADD3 UR25, UR25, -UR46, URZ ;  /* 0x8000002e19197290 */ /* 0x000fe2000fffe03f */
[----:B------:R1:W5:Y:S01]  /*49a0*/  @!P6 LDG.E R242, desc[UR8][R16.64] ;  /* 0x0000000810f2e981 */ /* 0x000362000c1e1900 */
[----:B------:R-:W-:Y:S01]  /*49b0*/  UMOV UR13, UR10 ;  /* 0x0000000a000d7c82 */ /* 0x000fe20008000000 */
[----:B------:R-:W-:Y:S01]  /*49c0*/  ULDC UR27, c[0x0][0x2dc] ;  /* 0x0000b700001b7ab9 */ /* 0x000fe20000000800 */
[----:B------:R-:W-:Y:S01]  /*49d0*/  ULDC UR20, c[0x0][0x2ec] ;  /* 0x0000bb0000147ab9 */ /* 0x000fe20000000800 */
[----:B------:R1:W5:Y:S04]  /*49e0*/  @!P5 LDG.E R243, desc[UR8][R16.64+0x20] ;  /* 0x0000200810f3d981 */ /* 0x000368000c1e1900 */
[----:B------:R-:W0:Y:S03]  /*49f0*/  LDGDEPBAR ;  /* 0x00000000000079af */ /* 0x000e260000000000 */
.L_x_483:
[----:B------:R-:W0:Y:S01]  /*4a00*/  LDGDEPBAR ;  /* 0x00000000000079af */ /* 0x000e220000000000 */
[----:B------:R-:W-:Y:S01]  /*4a10*/  IADD3 R108, P0, R245, UR18, RZ ;  /* 0x00000012f56c7c10 */ /* 0x000fe2000ff1e0ff */
[----:B------:R-:W-:Y:S01]  /*4a20*/  USHF.L.U32 UR11, UR6, 0x6, URZ ;  /* 0x00000006060b7899 */ /* 0x000fe2000800063f */
[----:B------:R-:W-:Y:S02]  /*4a30*/  UMOV UR10, UR58 ;  /* 0x0000003a000a7c82 */ /* 0x000fe40008000000 */
[----:B------:R-:W-:Y:S01]  /*4a40*/  IADD3.X R109, R244, UR17, RZ, P0, !PT ;  /* 0x00000011f46d7c10 */ /* 0x000fe200087fe4ff */
[----:B------:R-:W-:Y:S06]  /*4a50*/  UISETP.GE.AND UP0, UPT, UR11, UR25, UPT ;  /* 0x000000190b00728c */ /* 0x000fec000bf06270 */
[----:B------:R-:W-:Y:S01]  /*4a60*/  PLOP3.LUT P0, PT, PT, PT, UP0, 0x80, 0x0 ;  /* 0x000000000000781c */ /* 0x000fe20003f0f008 */
[----:B------:R-:W-:Y:S04]  /*4a70*/  DEPBAR.LE SB0, 0x0 ;  /* 0x000080000000791a */ /* 0x000fe80000000000 */
[----:B------:R-:W-:Y:S06]  /*4a80*/  BAR.SYNC.DEFER_BLOCKING 0x0 ;  /* 0x0000000000007b1d */ /* 0x000fec0000010000 */
[----:B-1----:R-:W-:Y:S04]  /*4a90*/  LDSM.16.M88.4 R16, [R218] ;  /* 0x00000000da10783b */ /* 0x002fe80000000200 */
[----:B------:R-:W3:Y:S04]  /*4aa0*/  LDSM.16.M88.4 R8, [R3+UR4+0x10000] ;  /* 0x010000040308783b */ /* 0x000ee80008000200 */
[----:B------:R-:W1:Y:S04]  /*4ab0*/  LDSM.16.M88.4 R84, [R3+UR4+0x10800] ;  /* 0x010800040354783b */ /* 0x000e680008000200 */
[----:B------:R-:W-:Y:S04]  /*4ac0*/  LDSM.16.M88.4 R88, [R220] ;  /* 0x00000000dc58783b */ /* 0x000fe80000000200 */
[----:B------:R-:W2:Y:S04]  /*4ad0*/  LDSM.16.M88.4 R92, [R2] ;  /* 0x00000000025c783b */ /* 0x000ea80000000200 */
[----:B------:R-:W4:Y:S04]  /*4ae0*/  LDSM.16.M88.4 R96, [R2+0x800] ;  /* 0x000800000260783b */ /* 0x000f280000000200 */
[----:B------:R-:W-:Y:S04]  /*4af0*/  LDSM.16.M88.4 R100, [R217] ;  /* 0x00000000d964783b */ /* 0x000fe80000000200 */
[----:B------:R-:W-:Y:S04]  /*4b00*/  LDSM.16.M88.4 R104, [R217+0x800] ;  /* 0x00080000d968783b */ /* 0x000fe80000000200 */
[----:B-----5:R2:W5:Y:S04]  /*4b10*/  LDG.E R113, desc[UR8][R108.64] ;  /* 0x000000086c717981 */ /* 0x020568000c1e1900 */
[----:B------:R2:W5:Y:S01]  /*4b20*/  LDG.E R112, desc[UR8][R108.64+0x20] ;  /* 0x000020086c707981 */ /* 0x000562000c1e1900 */
[C---:B---3--:R-:W-:Y:S06]  /*4b30*/  HMMA.16816.F32.BF16 R4, R16.reuse, R8, RZ ;  /* 0x000000081004723c */ /* 0x048fec00000418ff */
[C---:B------:R-:W-:Y:S06]  /*4b40*/  HMMA.16816.F32.BF16 R8, R16.reuse, R10, RZ ;  /* 0x0000000a1008723c */ /* 0x040fec00000418ff */
[C---:B-1----:R-:W-:Y:S06]  /*4b50*/  HMMA.16816.F32.BF16 R12, R16.reuse, R84, RZ ;  /* 0x00000054100c723c */ /* 0x042fec00000418ff */
[----:B------:R-:W-:Y:S01]  /*4b60*/  HMMA.16816.F32.BF16 R16, R16, R86, RZ ;  /* 0x000000561010723c */ /* 0x000fe200000418ff */
[----:B------:R-:W1:Y:S05]  /*4b70*/  LDSM.16.M88.4 R84, [R223] ;  /* 0x00000000df54783b */ /* 0x000e6a0000000200 */
[C---:B--2---:R-:W-:Y:S06]  /*4b80*/  HMMA.16816.F32.BF16 R4, R88.reuse, R92, R4 ;  /* 0x0000005c5804723c */ /* 0x044fec0000041804 */
[C---:B------:R-:W-:Y:S01]  /*4b90*/  HMMA.16816.F32.BF16 R8, R88.reuse, R94, R8 ;  /* 0x0000005e5808723c */ /* 0x040fe20000041808 */
[----:B------:R-:W-:Y:S05]  /*4ba0*/  LDSM.16.M88.4 R92, [R216] ;  /* 0x00000000d85c783b */ /* 0x000fea0000000200 */
[C---:B----4-:R-:W-:Y:S06]  /*4bb0*/  HMMA.16816.F32.BF16 R12, R88.reuse, R96, R12 ;  /* 0x00000060580c723c */ /* 0x050fec000004180c */
[----:B------:R-:W-:Y:S01]  /*4bc0*/  HMMA.16816.F32.BF16 R16, R88, R98, R16 ;  /* 0x000000625810723c */ /* 0x000fe20000041810 */
[----:B------:R-:W2:Y:S04]  /*4bd0*/  LDSM.16.M88.4 R88, [R222] ;  /* 0x00000000de58783b */ /* 0x000ea80000000200 */
[----:B------:R-:W3:Y:S01]  /*4be0*/  LDSM.16.M88.4 R96, [R216+0x800] ;  /* 0x00080000d860783b */ /* 0x000ee20000000200 */
[C---:B-1----:R-:W-:Y:S06]  /*4bf0*/  HMMA.16816.F32.BF16 R4, R84.reuse, R100, R4 ;  /* 0x000000645404723c */ /* 0x042fec0000041804 */
[C---:B------:R-:W-:Y:S01]  /*4c00*/  HMMA.16816.F32.BF16 R8, R84.reuse, R102, R8 ;  /* 0x000000665408723c */ /* 0x040fe20000041808 */
[----:B------:R-:W-:Y:S05]  /*4c10*/  LDSM.16.M88.4 R100, [R3+UR4+0x12000] ;  /* 0x012000040364783b */ /* 0x000fea0008000200 */
[C---:B------:R-:W-:Y:S06]  /*4c20*/  HMMA.16816.F32.BF16 R12, R84.reuse, R104, R12 ;  /* 0x00000068540c723c */ /* 0x040fec000004180c */
[----:B------:R-:W-:Y:S01]  /*4c30*/  HMMA.16816.F32.BF16 R16, R84, R106, R16 ;  /* 0x0000006a5410723c */ /* 0x000fe20000041810 */
[----:B------:R-:W1:Y:S04]  /*4c40*/  LDSM.16.M88.4 R84, [R218+0x2000] ;  /* 0x00200000da54783b */ /* 0x000e680000000200 */
[----:B------:R-:W4:Y:S01]  /*4c50*/  LDSM.16.M88.4 R104, [R3+UR4+0x12800] ;  /* 0x012800040368783b */ /* 0x000f220008000200 */
[C---:B--2---:R-:W-:Y:S06]  /*4c60*/  HMMA.16816.F32.BF16 R4, R88.reuse, R92, R4 ;  /* 0x0000005c5804723c */ /* 0x044fec0000041804 */
[C---:B------:R-:W-:Y:S01]  /*4c70*/  HMMA.16816.F32.BF16 R8, R88.reuse, R94, R8 ;  /* 0x0000005e5808723c */ /* 0x040fe20000041808 */
[----:B------:R-:W-:Y:S05]  /*4c80*/  LDSM.16.M88.4 R92, [R2+0x2000] ;  /* 0x00200000025c783b */ /* 0x000fea0000000200 */
[C---:B---3--:R-:W-:Y:S06]  /*4c90*/  HMMA.16816.F32.BF16 R12, R88.reuse, R96, R12 ;  /* 0x00000060580c723c */ /* 0x048fec000004180c */
[----:B------:R-:W-:Y:S01]  /*4ca0*/  HMMA.16816.F32.BF16 R16, R88, R98, R16 ;  /* 0x000000625810723c */ /* 0x000fe20000041810 */
[----:B------:R-:W2:Y:S04]  /*4cb0*/  LDSM.16.M88.4 R88, [R220+0x2000] ;  /* 0x00200000dc58783b */ /* 0x000ea80000000200 */
[----:B------:R-:W3:Y:S01]  /*4cc0*/  LDSM.16.M88.4 R96, [R2+0x2800] ;  /* 0x002800000260783b */ /* 0x000ee20000000200 */
[C---:B-1----:R-:W-:Y:S06]  /*4cd0*/  HMMA.16816.F32.BF16 R4, R84.reuse, R100, R4 ;  /* 0x000000645404723c */ /* 0x042fec0000041804 */
[C---:B------:R-:W-:Y:S01]  /*4ce0*/  HMMA.16816.F32.BF16 R8, R84.reuse, R102, R8 ;  /* 0x000000665408723c */ /* 0x040fe20000041808 */
[----:B------:R-:W-:Y:S05]  /*4cf0*/  LDSM.16.M88.4 R100, [R217+0x2000] ;  /* 0x00200000d964783b */ /* 0x000fea0000000200 */
[C---:B----4-:R-:W-:Y:S06]  /*4d00*/  HMMA.16816.F32.BF16 R12, R84.reuse, R104, R12 ;  /* 0x00000068540c723c */ /* 0x050fec000004180c */
[----:B------:R-:W-:Y:S01]  /*4d10*/  HMMA.16816.F32.BF16 R16, R84, R106, R16 ;  /* 0x0000006a5410723c */ /* 0x000fe20000041810 */
[----:B------:R-:W1:Y:S04]  /*4d20*/  LDSM.16.M88.4 R84, [R223+0x2000] ;  /* 0x00200000df54783b */ /* 0x000e680000000200 */
[----:B------:R-:W4:Y:S01]  /*4d30*/  LDSM.16.M88.4 R104, [R217+0x2800] ;  /* 0x00280000d968783b */ /* 0x000f220000000200 */
        /* <DEDUP_REMOVED lines=9> */
[----:B------:R-:W-:Y:S05]  /*4dd0*/  LDSM.16.M88.4 R100, [R3+UR4+0x14000] ;  /* 0x014000040364783b */ /* 0x000fea0008000200 */
[C---:B----4-:R-:W-:Y:S06]  /*4de0*/  HMMA.16816.F32.BF16 R12, R84.reuse, R104, R12 ;  /* 0x00000068540c723c */ /* 0x050fec000004180c */
        /* <DEDUP_REMOVED lines=53> */
[C---:B------:R-:W-:Y:S06]  /*5140*/  HMMA.16816.F32.BF16 R8, R84.reuse, R102, R8 ;  /* 0x000000665408723c */ /* 0x040fec0000041808 */
[C---:B----4-:R-:W-:Y:S06]  /*5150*/  HMMA.16816.F32.BF16 R12, R84.reuse, R104, R12 ;  /* 0x00000068540c723c */ /* 0x050fec000004180c */
[----:B------:R-:W-:Y:S06]  /*5160*/  HMMA.16816.F32.BF16 R16, R84, R106, R16 ;  /* 0x0000006a5410723c */ /* 0x000fec0000041810 */
[C---:B--2---:R-:W-:Y:S06]  /*5170*/  HMMA.16816.F32.BF16 R4, R88.reuse, R92, R4 ;  /* 0x0000005c5804723c */ /* 0x044fec0000041804 */
[C---:B------:R-:W-:Y:S06]  /*5180*/  HMMA.16816.F32.BF16 R8, R88.reuse, R94, R8 ;  /* 0x0000005e5808723c */ /* 0x040fec0000041808 */
[C---:B---3--:R-:W-:Y:S06]  /*5190*/  HMMA.16816.F32.BF16 R12, R88.reuse, R96, R12 ;  /* 0x00000060580c723c */ /* 0x048fec000004180c */
[----:B------:R-:W-:Y:S01]  /*51a0*/  HMMA.16816.F32.BF16 R16, R88, R98, R16 ;  /* 0x000000625810723c */ /* 0x000fe20000041810 */
[----:B------:R-:W-:Y:S11]  /*51b0*/  @!UPT UIADD3 URZ, URZ, URZ, URZ ;  /* 0x0000003f3f3ff290 */ /* 0x000ff6000fffe03f */
[----:B------:R-:W-:Y:S01]  /*51c0*/  @!UPT UIADD3 URZ, URZ, URZ, URZ ;  /* 0x0000003f3f3ff290 */ /* 0x000fe2000fffe03f */
[----:B------:R-:W-:Y:S11]  /*51d0*/  @!P0 BRA `(.L_x_479) ;  /* 0x0000000000308947 */ /* 0x000ff60003800000 */
        /* <DEDUP_REMOVED lines=12> */
.L_x_479:
[----:B------:R-:W-:Y:S01]  /*52a0*/  UIADD3 UR13, UR5, 0x1, -UR7 ;  /* 0x00000001050d7890 */ /* 0x000fe2000fffe807 */
[----:B------:R-:W-:Y:S01]  /*52b0*/  IMAD.U32 R84, RZ, RZ, UR22 ;  /* 0x00000016ff547e24 */ /* 0x000fe2000f8e00ff */
[----:B------:R-:W-:Y:S01]  /*52c0*/  UIADD3 UR12, -UR10, UR5, -UR7 ;  /* 0x000000050a0c7290 */ /* 0x000fe2000fffe907 */
[----:B------:R-:W-:Y:S01]  /*52d0*/  VIADD R87, R251, UR11 ;  /* 0x0000000bfb577c36 */ /* 0x000fe20008000000 */
[----:B------:R-:W-:Y:S01]  /*52e0*/  UIADD3 UR11, UR13, UR26, URZ ;  /* 0x0000001a0d0b7290 */ /* 0x000fe2000fffe03f */
[----:B------:R-:W-:Y:S02]  /*52f0*/  IMAD R84, R84, 0x40, R252 ;  /* 0x0000004054547824 */ /* 0x000fe400078e02fc */
[C---:B------:R-:W-:Y:S01]  /*5300*/  VIADD R86, R87.reuse, 0x8 ;  /* 0x0000000857567836 */ /* 0x040fe20000000000 */
[----:B------:R-:W-:Y:S01]  /*5310*/  VIADDMNMX R85, R87, UR12, RZ, !PT ;  /* 0x0000000c57557c46 */ /* 0x000fe2000f8001ff */
[C---:B------:R-:W-:Y:S02]  /*5320*/  VIADD R94, R84.reuse, 0x1 ;  /* 0x00000001545e7836 */ /* 0x040fe40000000000 */
[----:B------:R-:W-:Y:S01]  /*5330*/  IMAD.U32 R88, RZ, RZ, UR11 ;  /* 0x0000000bff587e24 */ /* 0x000fe2000f8e00ff */
[-C--:B------:R-:W-:Y:S01]  /*5340*/  ISETP.GE.AND P1, PT, R84, R85.reuse, PT ;  /* 0x000000555400720c */ /* 0x080fe20003f26270 */
[----:B------:R-:W-:Y:S01]  /*5350*/  IMAD.U32 R95, RZ, RZ, UR26 ;  /* 0x0000001aff5f7e24 */ /* 0x000fe2000f8e00ff */
[----:B------:R-:W-:Y:S01]  /*5360*/  ISETP.GE.AND P0, PT, R94, R85, PT ;  /* 0x000000555e00720c */ /* 0x000fe20003f06270 */
[----:B------:R-:W-:Y:S01]  /*5370*/  VIADD R93, R84, 0x8 ;  /* 0x00000008545d7836 */ /* 0x000fe20000000000 */
[----:B------:R-:W-:Y:S01]  /*5380*/  VIADDMNMX R87, R88, R87, UR5, PT ;  /* 0x0000000558577e46 */ /* 0x000fe2000b800157 */
[----:B------:R-:W-:Y:S01]  /*5390*/  VIADD R92, R84, 0x9 ;  /* 0x00000009545c7836 */ /* 0x000fe20000000000 */
[----:B------:R-:W-:Y:S01]  /*53a0*/  IADD3 R95, R86, UR13, R95 ;  /* 0x0000000d565f7c10 */ /* 0x000fe2000fffe05f */
[C---:B------:R-:W-:Y:S01]  /*53b0*/  VIADD R91, R84.reuse, 0x10 ;  /* 0x00000010545b7836 */ /* 0x040fe20000000000 */
[CC--:B------:R-:W-:Y:S01]  /*53c0*/  ISETP.GE.OR P1, PT, R84.reuse, R87.reuse, !P1 ;  /* 0x000000575400720c */ /* 0x0c0fe20004f26670 */
[----:B------:R-:W-:Y:S01]  /*53d0*/  VIADD R90, R84, 0x11 ;  /* 0x00000011545a7836 */ /* 0x000fe20000000000 */
[----:B------:R-:W-:Y:S01]  /*53e0*/  ISETP.GE.OR P0, PT, R94, R87, !P0 ;  /* 0x000000575e00720c */ /* 0x000fe20004706670 */
[----:B------:R-:W-:Y:S01]  /*53f0*/  VIADD R89, R84, 0x18 ;  /* 0x0000001854597836 */ /* 0x000fe20000000000 */
[----:B------:R-:W-:Y:S01]  /*5400*/  VIADDMNMX R86, R86, UR12, RZ, !PT ;  /* 0x0000000c56567c46 */ /* 0x000fe2000f8001ff */
[----:B------:R-:W-:Y:S01]  /*5410*/  VIADD R88, R84, 0x19 ;  /* 0x0000001954587836 */ /* 0x000fe20000000000 */
[----:B------:R-:W-:Y:S01]  /*5420*/  FSEL R4, R4, -INF , !P1 ;  /* 0xff80000004047808 */ /* 0x000fe20004800000 */
[----:B------:R-:W-:Y:S01]  /*5430*/  UMOV UR13, UR10 ;  /* 0x0000000a000d7c82 */ /* 0x000fe20008000000 */
[-C--:B------:R-:W-:Y:S02]  /*5440*/  ISETP.GE.AND P6, PT, R93, R85.reuse, PT ;  /* 0x000000555d00720c */ /* 0x080fe40003fc6270 */
[-C--:B------:R-:W-:Y:S02]  /*5450*/  ISETP.GE.AND P5, PT, R92, R85.reuse, PT ;  /* 0x000000555c00720c */ /* 0x080fe40003fa6270 */
[-C--:B------:R-:W-:Y:S02]  /*5460*/  ISETP.GE.AND P4, PT, R91, R85.reuse, PT ;  /* 0x000000555b00720c */ /* 0x080fe40003f86270 */
[-C--:B------:R-:W-:Y:S02]  /*5470*/  ISETP.GE.AND P3, PT, R90, R85.reuse, PT ;  /* 0x000000555a00720c */ /* 0x080fe40003f66270 */
[-C--:B------:R-:W-:Y:S02]  /*5480*/  ISETP.GE.AND P2, PT, R89, R85.reuse, PT ;  /* 0x000000555900720c */ /* 0x080fe40003f46270 */
[----:B------:R-:W-:Y:S02]  /*5490*/  ISETP.GE.AND P1, PT, R88, R85, PT ;  /* 0x000000555800720c */ /* 0x000fe40003f26270 */
[----:B------:R-:W-:Y:S02]  /*54a0*/  FSEL R5, R5, -INF , !P0 ;  /* 0xff80000005057808 */ /* 0x000fe40004000000 */
[----:B------:R-:W-:Y:S02]  /*54b0*/  VIMNMX R85, R95, UR5, PT ;  /* 0x000000055f557c48 */ /* 0x000fe4000bfe0100 */
[-C--:B------:R-:W-:Y:S02]  /*54c0*/  ISETP.GE.AND P0, PT, R84, R86.reuse, PT ;  /* 0x000000565400720c */ /* 0x080fe40003f06270 */
[-C--:B------:R-:W-:Y:S02]  /*54d0*/  ISETP.GE.OR P6, PT, R93, R87.reuse, !P6 ;  /* 0x000000575d00720c */ /* 0x080fe400077c6670 */
[-C--:B------:R-:W-:Y:S02]  /*54e0*/  ISETP.GE.OR P5, PT, R92, R87.reuse, !P5 ;  /* 0x000000575c00720c */ /* 0x080fe40006fa6670 */
[-C--:B------:R-:W-:Y:S02]  /*54f0*/  ISETP.GE.OR P4, PT, R91, R87.reuse, !P4 ;  /* 0x000000575b00720c */ /* 0x080fe40006786670 */
[-C--:B------:R-:W-:Y:S02]  /*5500*/  ISETP.GE.OR P3, PT, R90, R87.reuse, !P3 ;  /* 0x000000575a00720c */ /* 0x080fe40005f66670 */
[-C--:B------:R-:W-:Y:S02]  /*5510*/  ISETP.GE.OR P2, PT, R89, R87.reuse, !P2 ;  /* 0x000000575900720c */ /* 0x080fe40005746670 */
[----:B------:R-:W-:Y:S02]  /*5520*/  ISETP.GE.OR P1, PT, R88, R87, !P1 ;  /* 0x000000575800720c */ /* 0x000fe40004f26670 */
[-C--:B------:R-:W-:Y:S02]  /*5530*/  ISETP.GE.OR P0, PT, R84, R85.reuse, !P0 ;  /* 0x000000555400720c */ /* 0x080fe40004706670 */
[----:B------:R-:W-:Y:S02]  /*5540*/  FSEL R8, R8, -INF , !P6 ;  /* 0xff80000008087808 */ /* 0x000fe40007000000 */
[----:B------:R-:W-:Y:S02]  /*5550*/  FSEL R9, R9, -INF , !P5 ;  /* 0xff80000009097808 */ /* 0x000fe40006800000 */
[----:B------:R-:W-:Y:S02]  /*5560*/  FSEL R12, R12, -INF , !P4 ;  /* 0xff8000000c0c7808 */ /* 0x000fe40006000000 */
[----:B------:R-:W-:Y:S02]  /*5570*/  FSEL R13, R13, -INF , !P3 ;  /* 0xff8000000d0d7808 */ /* 0x000fe40005800000 */
[----:B------:R-:W-:Y:S02]  /*5580*/  FSEL R16, R16, -INF , !P2 ;  /* 0xff80000010107808 */ /* 0x000fe40005000000 */
[----:B------:R-:W-:Y:S02]  /*5590*/  FSEL R17, R17, -INF , !P1 ;  /* 0xff80000011117808 */ /* 0x000fe40004800000 */
[----:B------:R-:W-:Y:S02]  /*55a0*/  FSEL R6, R6, -INF , !P0 ;  /* 0xff80000006067808 */ /* 0x000fe40004000000 */
[-C--:B------:R-:W-:Y:S02]  /*55b0*/  ISETP.GE.AND P6, PT, R94, R86.reuse, PT ;  /* 0x000000565e00720c */ /* 0x080fe40003fc6270 */
[-C--:B------:R-:W-:Y:S02]  /*55c0*/  ISETP.GE.AND P5, PT, R93, R86.reuse, PT ;  /* 0x000000565d00720c */ /* 0x080fe40003fa6270 */
[-C--:B------:R-:W-:Y:S02]  /*55d0*/  ISETP.GE.AND P4, PT, R92, R86.reuse, PT ;  /* 0x000000565c00720c */ /* 0x080fe40003f86270 */
[-C--:B------:R-:W-:Y:S02]  /*55e0*/  ISETP.GE.AND P3, PT, R91, R86.reuse, PT ;  /* 0x000000565b00720c */ /* 0x080fe40003f66270 */
[-C--:B------:R-:W-:Y:S02]  /*55f0*/  ISETP.GE.AND P2, PT, R90, R86.reuse, PT ;  /* 0x000000565a00720c */ /* 0x080fe40003f46270 */
[-C--:B------:R-:W-:Y:S02]  /*5600*/  ISETP.GE.AND P1, PT, R89, R86.reuse, PT ;  /* 0x000000565900720c */ /* 0x080fe40003f26270 */
[----:B------:R-:W-:Y:S02]  /*5610*/  ISETP.GE.AND P0, PT, R88, R86, PT ;  /* 0x000000565800720c */ /* 0x000fe40003f06270 */
[-C--:B------:R-:W-:Y:S02]  /*5620*/  ISETP.GE.OR P6, PT, R94, R85.reuse, !P6 ;  /* 0x000000555e00720c */ /* 0x080fe400077c6670 */
[-C--:B------:R-:W-:Y:S02]  /*5630*/  ISETP.GE.OR P5, PT, R93, R85.reuse, !P5 ;  /* 0x000000555d00720c */ /* 0x080fe40006fa6670 */
[-C--:B------:R-:W-:Y:S02]  /*5640*/  ISETP.GE.OR P4, PT, R92, R85.reuse, !P4 ;  /* 0x000000555c00720c */ /* 0x080fe40006786670 */
        /* <DEDUP_REMOVED lines=11> */
.L_x_480:
[C---:B------:R-:W-:Y:S01]  /*5700*/  FMUL.FTZ R84, R242.reuse, 1.4426950216293334961 ;  /* 0x3fb8aa3bf2547820 */ /* 0x040fe20000410000 */
[----:B------:R-:W-:Y:S01]  /*5710*/  FSETP.NEU.FTZ.AND P0, PT, R242, -INF , PT ;  /* 0xff800000f200780b */ /* 0x000fe20003f1d000 */
[C---:B------:R-:W-:Y:S01]  /*5720*/  FMUL.FTZ R85, R243.reuse, 1.4426950216293334961 ;  /* 0x3fb8aa3bf3557820 */ /* 0x040fe20000410000 */
[----:B------:R-:W-:Y:S02]  /*5730*/  UISETP.GT.AND UP2, UPT, UR6, UR21, UPT ;  /* 0x000000150600728c */ /* 0x000fe4000bf44270 */
[----:B------:R-:W-:Y:S02]  /*5740*/  FSEL R84, R84, RZ, P0 ;  /* 0x000000ff54547208 */ /* 0x000fe40000000000 */
[----:B------:R-:W-:Y:S03]  /*5750*/  FSETP.NEU.FTZ.AND P0, PT, R243, -INF , PT ;  /* 0xff800000f300780b */ /* 0x000fe60003f1d000 */
[--C-:B------:R-:W-:Y:S01]  /*5760*/  FFMA.FTZ R4, R4, UR20, -R84.reuse ;  /* 0x0000001404047c23 */ /* 0x100fe20008010854 */
[--C-:B------:R-:W-:Y:S01]  /*5770*/  FFMA.FTZ R5, R5, UR20, -R84.reuse ;  /* 0x0000001405057c23 */ /* 0x100fe20008010854 */
[--C-:B------:R-:W-:Y:S01]  /*5780*/  FFMA.FTZ R9, R9, UR20, -R84.reuse ;  /* 0x0000001409097c23 */ /* 0x100fe20008010854 */
[--C-:B------:R-:W-:Y:S01]  /*5790*/  FFMA.FTZ R8, R8, UR20, -R84.reuse ;  /* 0x0000001408087c23 */ /* 0x100fe20008010854 */
[----:B------:R1:W-:Y:S01]  /*57a0*/  MUFU.EX2 R123, R4 ;  /* 0x00000004007b7308 */ /* 0x0003e20000000800 */
[--C-:B------:R-:W-:Y:S01]  /*57b0*/  FFMA.FTZ R12, R12, UR20, -R84.reuse ;  /* 0x000000140c0c7c23 */ /* 0x100fe20008010854 */
[--C-:B------:R-:W-:Y:S01]  /*57c0*/  FFMA.FTZ R13, R13, UR20, -R84.reuse ;  /* 0x000000140d0d7c23 */ /* 0x100fe20008010854 */
[--C-:B------:R-:W-:Y:S01]  /*57d0*/  FFMA.FTZ R16, R16, UR20, -R84.reuse ;  /* 0x0000001410107c23 */ /* 0x100fe20008010854 */
[----:B------:R-:W-:Y:S06]  /*57e0*/  FFMA.FTZ R84, R17, UR20, -R84 ;  /* 0x0000001411547c23 */ /* 0x000fec0008010854 */
[----:B------:R-:W2:Y:S10]  /*57f0*/  MUFU.EX2 R120, R5 ;  /* 0x0000000500787308 */ /* 0x000eb40000000800 */
[----:B------:R-:W-:Y:S01]  /*5800*/  MUFU.EX2 R119, R9 ;  /* 0x0000000900777308 */ /* 0x000fe20000000800 */
[----:B-1----:R-:W-:Y:S02]  /*5810*/  FSEL R4, R85, RZ, P0 ;  /* 0x000000ff55047208 */ /* 0x002fe40000000000 */
[----:B------:R-:W-:Y:S03]  /*5820*/  PLOP3.LUT P0, PT, PT, PT, UP2, 0x80, 0x0 ;  /* 0x000000000000781c */ /* 0x000fe60003f0f028 */
[--C-:B------:R-:W-:Y:S01]  /*5830*/  FFMA.FTZ R6, R6, UR20, -R4.reuse ;  /* 0x0000001406067c23 */ /* 0x100fe20008010804 */
[--C-:B------:R-:W-:Y:S01]  /*5840*/  FFMA.FTZ R7, R7, UR20, -R4.reuse ;  /* 0x0000001407077c23 */ /* 0x100fe20008010804 */
[--C-:B------:R-:W-:Y:S01]  /*5850*/  FFMA.FTZ R10, R10, UR20, -R4.reuse ;  /* 0x000000140a0a7c23 */ /* 0x100fe20008010804 */
[--C-:B------:R-:W-:Y:S01]  /*5860*/  FFMA.FTZ R11, R11, UR20, -R4.reuse ;  /* 0x000000140b0b7c23 */ /* 0x100fe20008010804 */
[--C-:B------:R-:W-:Y:S01]  /*5870*/  FFMA.FTZ R18, R18, UR20, -R4.reuse ;  /* 0x0000001412127c23 */ /* 0x100fe20008010804 */
[--C-:B------:R-:W-:Y:S01]  /*5880*/  FFMA.FTZ R14, R14, UR20, -R4.reuse ;  /* 0x000000140e0e7c23 */ /* 0x100fe20008010804 */
[--C-:B------:R-:W-:Y:S01]  /*5890*/  FFMA.FTZ R15, R15, UR20, -R4.reuse ;  /* 0x000000140f0f7c23 */ /* 0x100fe20008010804 */
[----:B------:R-:W-:Y:S01]  /*58a0*/  FFMA.FTZ R4, R19, UR20, -R4 ;  /* 0x0000001413047c23 */ /* 0x000fe20008010804 */
[----:B------:R2:W-:Y:S10]  /*58b0*/  MUFU.EX2 R117, R6 ;  /* 0x0000000600757308 */ /* 0x0005f40000000800 */
[----:B------:R-:W1:Y:S10]  /*58c0*/  MUFU.EX2 R115, R7 ;  /* 0x0000000700737308 */ /* 0x000e740000000800 */
[----:B------:R-:W3:Y:S10]  /*58d0*/  MUFU.EX2 R121, R8 ;  /* 0x0000000800797308 */ /* 0x000ef40000000800 */
[----:B------:R3:W-:Y:S10]  /*58e0*/  MUFU.EX2 R118, R4 ;  /* 0x0000000400767308 */ /* 0x0007f40000000800 */
[----:B------:R-:W-:Y:S10]  /*58f0*/  MUFU.EX2 R116, R10 ;  /* 0x0000000a00747308 */ /* 0x000ff40000000800 */
[----:B------:R-:W4:Y:S10]  /*5900*/  MUFU.EX2 R114, R11 ;  /* 0x0000000b00727308 */ /* 0x000f340000000800 */
[----:B------:R-:W-:Y:S10]  /*5910*/  MUFU.EX2 R129, R12 ;  /* 0x0000000c00817308 */ /* 0x000ff40000000800 */
[----:B------:R-:W4:Y:S10]  /*5920*/  MUFU.EX2 R128, R13 ;  /* 0x0000000d00807308 */ /* 0x000f340000000800 */
[----:B------:R-:W-:Y:S10]  /*5930*/  MUFU.EX2 R126, R14 ;  /* 0x0000000e007e7308 */ /* 0x000ff40000000800 */
[----:B------:R-:W4:Y:S10]  /*5940*/  MUFU.EX2 R125, R15 ;  /* 0x0000000f007d7308 */ /* 0x000f340000000800 */
[----:B------:R-:W-:Y:S10]  /*5950*/  MUFU.EX2 R127, R16 ;  /* 0x00000010007f7308 */ /* 0x000ff40000000800 */
[----:B------:R-:W4:Y:S10]  /*5960*/  MUFU.EX2 R124, R84 ;  /* 0x00000054007c7308 */ /* 0x000f340000000800 */
[----:B------:R-:W4:Y:S01]  /*5970*/  MUFU.EX2 R122, R18 ;  /* 0x00000012007a7308 */ /* 0x000f220000000800 */
[----:B--2---:R-:W-:Y:S02]  /*5980*/  F2FP.BF16.F32.PACK_AB R6, R120, R123 ;  /* 0x0000007b7806723e */ /* 0x004fe400000010ff */
[----:B-1----:R-:W-:Y:S02]  /*5990*/  F2FP.BF16.F32.PACK_AB R5, R115, R117 ;  /* 0x000000757305723e */ /* 0x002fe400000010ff */
[----:B---3--:R-:W-:Y:S01]  /*59a0*/  F2FP.BF16.F32.PACK_AB R4, R119, R121 ;  /* 0x000000797704723e */ /* 0x008fe200000010ff */
[----:B------:R1:W-:Y:S01]  /*59b0*/  STS [R239+0x22000], R6 ;  /* 0x02200006ef007388 */ /* 0x0003e20000000800 */
[----:B----4-:R-:W-:Y:S02]  /*59c0*/  F2FP.BF16.F32.PACK_AB R8, R114, R116 ;  /* 0x000000747208723e */ /* 0x010fe400000010ff */
[----:B------:R-:W-:Y:S01]  /*59d0*/  F2FP.BF16.F32.PACK_AB R7, R128, R129 ;  /* 0x000000818007723e */ /* 0x000fe200000010ff */
[----:B------:R2:W-:Y:S04]  /*59e0*/  STS [R239+0x22400], R5 ;  /* 0x02240005ef007388 */ /* 0x0005e80000000800 */
[----:B------:R3:W-:Y:S04]  /*59f0*/  STS [R241+0x22000], R4 ;  /* 0x02200004f1007388 */ /* 0x0007e80000000800 */
[----:B------:R-:W-:Y:S04]  /*5a00*/  STS [R241+0x22400], R8 ;  /* 0x02240008f1007388 */ /* 0x000fe80000000800 */
[----:B------:R-:W-:Y:S01]  /*5a10*/  STS [R238+0x22000], R7 ;  /* 0x02200007ee007388 */ /* 0x000fe20000000800 */
[----:B-1----:R-:W-:Y:S02]  /*5a20*/  F2FP.BF16.F32.PACK_AB R6, R125, R126 ;  /* 0x0000007e7d06723e */ /* 0x002fe400000010ff */
[----:B--2---:R-:W-:Y:S03]  /*5a30*/  F2FP.BF16.F32.PACK_AB R5, R124, R127 ;  /* 0x0000007f7c05723e */ /* 0x004fe600000010ff */
[----:B------:R-:W-:Y:S01]  /*5a40*/  STS [R238+0x22400], R6 ;  /* 0x02240006ee007388 */ /* 0x000fe20000000800 */
[----:B---3--:R-:W-:Y:S03]  /*5a50*/  F2FP.BF16.F32.PACK_AB R4, R118, R122 ;  /* 0x0000007a7604723e */ /* 0x008fe600000010ff */
[----:B------:R-:W-:Y:S04]  /*5a60*/  STS [R240+0x22000], R5 ;  /* 0x02200005f0007388 */ /* 0x000fe80000000800 */
[----:B------:R-:W-:Y:S04]  /*5a70*/  STS [R240+0x22400], R4 ;  /* 0x02240004f0007388 */ /* 0x000fe80000000800 */
[----:B------:R-:W-:Y:S04]  /*5a80*/  LDSM.16.M88.4 R16, [R218+0x8000] ;  /* 0x00800000da10783b */ /* 0x000fe80000000200 */
[----:B------:R-:W1:Y:S04]  /*5a90*/  LDSM.16.M88.4 R8, [R3+UR4+0x18000] ;  /* 0x018000040308783b */ /* 0x000e680008000200 */
[----:B------:R-:W2:Y:S04]  /*5aa0*/  LDSM.16.M88.4 R84, [R3+UR4+0x18800] ;  /* 0x018800040354783b */ /* 0x000ea80008000200 */
[----:B------:R-:W-:Y:S04]  /*5ab0*/  LDSM.16.M88.4 R88, [R220+0x8000] ;  /* 0x00800000dc58783b */ /* 0x000fe80000000200 */
[----:B------:R-:W3:Y:S04]  /*5ac0*/  LDSM.16.M88.4 R92, [R2+0x8000] ;  /* 0x00800000025c783b */ /* 0x000ee80000000200 */
[----:B------:R-:W4:Y:S04]  /*5ad0*/  LDSM.16.M88.4 R96, [R2+0x8800] ;  /* 0x008800000260783b */ /* 0x000f280000000200 */
[----:B------:R-:W-:Y:S04]  /*5ae0*/  LDSM.16.M88.4 R100, [R223+0x8000] ;  /* 0x00800000df64783b */ /* 0x000fe80000000200 */
[----:B------:R-:W4:Y:S04]  /*5af0*/  LDSM.16.M88.4 R104, [R217+0x8000] ;  /* 0x00800000d968783b */ /* 0x000f280000000200 */
[----:B------:R-:W-:Y:S01]  /*5b00*/  LDSM.16.M88.4 R108, [R216+0x8000] ;  /* 0x00800000d86c783b */ /* 0x000fe20000000200 */
[C---:B-1----:R-:W-:Y:S06]  /*5b10*/  HMMA.16816.F32.BF16 R4, R16.reuse, R8, RZ ;  /* 0x000000081004723c */ /* 0x042fec00000418ff */
[C---:B------:R-:W-:Y:S06]  /*5b20*/  HMMA.16816.F32.BF16 R8, R16.reuse, R10, RZ ;  /* 0x0000000a1008723c */ /* 0x040fec00000418ff */
[C---:B--2---:R-:W-:Y:S06]  /*5b30*/  HMMA.16816.F32.BF16 R12, R16.reuse, R84, RZ ;  /* 0x00000054100c723c */ /* 0x044fec00000418ff */
[----:B------:R-:W-:Y:S01]  /*5b40*/  HMMA.16816.F32.BF16 R16, R16, R86, RZ ;  /* 0x000000561010723c */ /* 0x000fe200000418ff */
[----:B------:R-:W1:Y:S05]  /*5b50*/  LDSM.16.M88.4 R84, [R217+0x8800] ;  /* 0x00880000d954783b */ /* 0x000e6a0000000200 */
[C---:B---3--:R-:W-:Y:S06]  /*5b60*/  HMMA.16816.F32.BF16 R4, R88.reuse, R92, R4 ;  /* 0x0000005c5804723c */ /* 0x048fec0000041804 */
[C---:B------:R-:W-:Y:S01]  /*5b70*/  HMMA.16816.F32.BF16 R8, R88.reuse, R94, R8 ;  /* 0x0000005e5808723c */ /* 0x040fe20000041808 */
[----:B------:R-:W2:Y:S05]  /*5b80*/  LDSM.16.M88.4 R92, [R222+0x8000] ;  /* 0x00800000de5c783b */ /* 0x000eaa0000000200 */
[C---:B----4-:R-:W-:Y:S06]  /*5b90*/  HMMA.16816.F32.BF16 R12, R88.reuse, R96, R12 ;  /* 0x00000060580c723c */ /* 0x050fec000004180c */
[----:B------:R-:W-:Y:S01]  /*5ba0*/  HMMA.16816.F32.BF16 R16, R88, R98, R16 ;  /* 0x000000625810723c */ /* 0x000fe20000041810 */
[----:B------:R-:W3:Y:S04]  /*5bb0*/  LDSM.16.M88.4 R88, [R216+0x8800] ;  /* 0x00880000d858783b */ /* 0x000ee80000000200 */
        /* <DEDUP_REMOVED lines=8> */
[C---:B--2---:R-:W-:Y:S06]  /*5c40*/  HMMA.16816.F32.BF16 R4, R92.reuse, R108, R4 ;  /* 0x0000006c5c04723c */ /* 0x044fec0000041804 */
[C---:B------:R-:W-:Y:S01]  /*5c50*/  HMMA.16816.F32.BF16 R8, R92.reuse, R110, R8 ;  /* 0x0000006e5c08723c */ /* 0x040fe20000041808 */
[----:B------:R-:W2:Y:S05]  /*5c60*/  LDSM.16.M88.4 R108, [R2+0xa000] ;  /* 0x00a00000026c783b */ /* 0x000eaa0000000200 */
[C---:B---3--:R-:W-:Y:S06]  /*5c70*/  HMMA.16816.F32.BF16 R12, R92.reuse, R88, R12 ;  /* 0x000000585c0c723c */ /* 0x048fec000004180c */
[----:B------:R-:W-:Y:S01]  /*5c80*/  HMMA.16816.F32.BF16 R16, R92, R90, R16 ;  /* 0x0000005a5c10723c */ /* 0x000fe20000041810 */
[----:B------:R-:W3:Y:S04]  /*5c90*/  LDSM.16.M88.4 R88, [R2+0xa800] ;  /* 0x00a800000258783b */ /* 0x000ee80000000200 */
[----:B------:R-:W-:Y:S01]  /*5ca0*/  LDSM.16.M88.4 R92, [R223+0xa000] ;  /* 0x00a00000df5c783b */ /* 0x000fe20000000200 */
[C---:B----4-:R-:W-:Y:S06]  /*5cb0*/  HMMA.16816.F32.BF16 R4, R96.reuse, R104, R4 ;  /* 0x000000686004723c */ /* 0x050fec0000041804 */
[C---:B------:R-:W-:Y:S01]  /*5cc0*/  HMMA.16816.F32.BF16 R8, R96.reuse, R106, R8 ;  /* 0x0000006a6008723c */ /* 0x040fe20000041808 */
[----:B------:R-:W4:Y:S05]  /*5cd0*/  LDSM.16.M88.4 R104, [R217+0xa000] ;  /* 0x00a00000d968783b */ /* 0x000f2a0000000200 */
[C---:B-1----:R-:W-:Y:S06]  /*5ce0*/  HMMA.16816.F32.BF16 R12, R96.reuse, R84, R12 ;  /* 0x00000054600c723c */ /* 0x042fec000004180c */
[----:B------:R-:W-:Y:S01]  /*5cf0*/  HMMA.16816.F32.BF16 R16, R96, R86, R16 ;  /* 0x000000566010723c */ /* 0x000fe20000041810 */
[----:B------:R-:W1:Y:S04]  /*5d00*/  LDSM.16.M88.4 R84, [R217+0xa800] ;  /* 0x00a80000d954783b */ /* 0x000e680000000200 */
        /* <DEDUP_REMOVED lines=62> */
[----:B------:R-:W3:Y:S05]  /*60f0*/  LDSM.16.M88.4 R88, [R216+0xe800] ;  /* 0x00e80000d858783b */ /* 0x000eea0000000200 */
[C---:B----4-:R-:W-:Y:S06]  /*6100*/  HMMA.16816.F32.BF16 R4, R100.reuse, R104, R4 ;  /* 0x000000686404723c */ /* 0x050fec0000041804 */
[C---:B------:R-:W-:Y:S06]  /*6110*/  HMMA.16816.F32.BF16 R8, R100.reuse, R106, R8 ;  /* 0x0000006a6408723c */ /* 0x040fec0000041808 */
[C---:B-1----:R-:W-:Y:S06]  /*6120*/  HMMA.16816.F32.BF16 R12, R100.reuse, R84, R12 ;  /* 0x00000054640c723c */ /* 0x042fec000004180c */
[----:B------:R-:W-:Y:S06]  /*6130*/  HMMA.16816.F32.BF16 R16, R100, R86, R16 ;  /* 0x000000566410723c */ /* 0x000fec0000041810 */
[C---:B--2---:R-:W-:Y:S06]  /*6140*/  HMMA.16816.F32.BF16 R4, R92.reuse, R108, R4 ;  /* 0x0000006c5c04723c */ /* 0x044fec0000041804 */
[C---:B------:R-:W-:Y:S06]  /*6150*/  HMMA.16816.F32.BF16 R8, R92.reuse, R110, R8 ;  /* 0x0000006e5c08723c */ /* 0x040fec0000041808 */
[C---:B---3--:R-:W-:Y:S06]  /*6160*/  HMMA.16816.F32.BF16 R12, R92.reuse, R88, R12 ;  /* 0x000000585c0c723c */ /* 0x048fec000004180c */
[----:B------:R-:W-:Y:S06]  /*6170*/  HMMA.16816.F32.BF16 R16, R92, R90, R16 ;  /* 0x0000005a5c10723c */ /* 0x000fec0000041810 */
[C---:B-----5:R-:W-:Y:S01]  /*6180*/  FADD.FTZ R4, -R113.reuse, R4 ;  /* 0x0000000471047221 */ /* 0x060fe20000010100 */
[----:B------:R-:W-:Y:S01]  /*6190*/  FADD.FTZ R5, -R113, R5 ;  /* 0x0000000571057221 */ /* 0x000fe20000010100 */
[C---:B------:R-:W-:Y:S03]  /*61a0*/  FADD.FTZ R6, -R112.reuse, R6 ;  /* 0x0000000670067221 */ /* 0x040fe60000010100 */
[----:B------:R-:W-:Y:S01]  /*61b0*/  FADD.FTZ R7, -R112, R7 ;  /* 0x0000000770077221 */ /* 0x000fe20000010100 */
[----:B------:R-:W-:Y:S01]  /*61c0*/  FMUL.FTZ R85, R123, R4 ;  /* 0x000000047b557220 */ /* 0x000fe20000410000 */
[----:B------:R-:W-:Y:S01]  /*61d0*/  FMUL.FTZ R84, R120, R5 ;  /* 0x0000000578547220 */ /* 0x000fe20000410000 */
[----:B------:R-:W-:Y:S01]  /*61e0*/  FMUL.FTZ R4, R117, R6 ;  /* 0x0000000675047220 */ /* 0x000fe20000410000 */
[----:B------:R-:W-:Y:S01]  /*61f0*/  FMUL.FTZ R5, R115, R7 ;  /* 0x0000000773057220 */ /* 0x000fe20000410000 */
[C---:B------:R-:W-:Y:S01]  /*6200*/  FADD.FTZ R8, -R113.reuse, R8 ;  /* 0x0000000871087221 */ /* 0x040fe20000010100 */
[----:B------:R-:W-:Y:S01]  /*6210*/  FADD.FTZ R9, -R113, R9 ;  /* 0x0000000971097221 */ /* 0x000fe20000010100 */
[----:B------:R-:W-:Y:S01]  /*6220*/  F2FP.BF16.F32.PACK_AB R6, R84, R85 ;  /* 0x000000555406723e */ /* 0x000fe200000010ff */
[C---:B------:R-:W-:Y:S01]  /*6230*/  FADD.FTZ R11, -R112.reuse, R11 ;  /* 0x0000000b700b7221 */ /* 0x040fe20000010100 */
[----:B------:R-:W-:Y:S01]  /*6240*/  FMUL.FTZ R86, R121, R8 ;  /* 0x0000000879567220 */ /* 0x000fe20000410000 */
[----:B------:R-:W-:Y:S01]  /*6250*/  FMUL.FTZ R9, R119, R9 ;  /* 0x0000000977097220 */ /* 0x000fe20000410000 */
[----:B------:R-:W-:Y:S01]  /*6260*/  F2FP.BF16.F32.PACK_AB R5, R5, R4 ;  /* 0x000000040505723e */ /* 0x000fe200000010ff */
[----:B------:R1:W-:Y:S01]  /*6270*/  STS [R239+0x20000], R6 ;  /* 0x02000006ef007388 */ /* 0x0003e20000000800 */
[----:B------:R-:W-:Y:S01]  /*6280*/  FADD.FTZ R10, -R112, R10 ;  /* 0x0000000a700a7221 */ /* 0x000fe20000010100 */
[----:B------:R-:W-:Y:S01]  /*6290*/  FMUL.FTZ R8, R114, R11 ;  /* 0x0000000b72087220 */ /* 0x000fe20000410000 */
[----:B------:R-:W-:Y:S01]  /*62a0*/  F2FP.BF16.F32.PACK_AB R4, R9, R86 ;  /* 0x000000560904723e */ /* 0x000fe200000010ff */
[----:B------:R2:W-:Y:S01]  /*62b0*/  STS [R239+0x20400], R5 ;  /* 0x02040005ef007388 */ /* 0x0005e20000000800 */
[----:B------:R-:W-:Y:S01]  /*62c0*/  FMUL.FTZ R10, R116, R10 ;  /* 0x0000000a740a7220 */ /* 0x000fe20000410000 */
[C---:B------:R-:W-:Y:S01]  /*62d0*/  FADD.FTZ R13, -R113.reuse, R13 ;  /* 0x0000000d710d7221 */ /* 0x040fe20000010100 */
[C---:B------:R-:W-:Y:S01]  /*62e0*/  FADD.FTZ R12, -R113.reuse, R12 ;  /* 0x0000000c710c7221 */ /* 0x040fe20000010100 */
[----:B------:R3:W-:Y:S01]  /*62f0*/  STS [R241+0x20000], R4 ;  /* 0x02000004f1007388 */ /* 0x0007e20000000800 */
[C---:B------:R-:W-:Y:S01]  /*6300*/  FADD.FTZ R14, -R112.reuse, R14 ;  /* 0x0000000e700e7221 */ /* 0x040fe20000010100 */
[----:B------:R-:W-:Y:S01]  /*6310*/  FADD.FTZ R15, -R112, R15 ;  /* 0x0000000f700f7221 */ /* 0x000fe20000010100 */
[----:B------:R-:W-:Y:S01]  /*6320*/  FADD.FTZ R17, -R113, R17 ;  /* 0x0000001171117221 */ /* 0x000fe20000010100 */
[----:B------:R-:W-:Y:S01]  /*6330*/  FMUL.FTZ R12, R129, R12 ;  /* 0x0000000c810c7220 */ /* 0x000fe20000410000 */
[----:B------:R-:W-:Y:S01]  /*6340*/  FMUL.FTZ R7, R128, R13 ;  /* 0x0000000d80077220 */ /* 0x000fe20000410000 */
[----:B------:R-:W-:Y:S01]  /*6350*/  FMUL.FTZ R14, R126, R14 ;  /* 0x0000000e7e0e7220 */ /* 0x000fe20000410000 */
[----:B------:R-:W-:Y:S01]  /*6360*/  FMUL.FTZ R15, R125, R15 ;  /* 0x0000000f7d0f7220 */ /* 0x000fe20000410000 */
[----:B------:R-:W-:Y:S01]  /*6370*/  FADD.FTZ R16, -R113, R16 ;  /* 0x0000001071107221 */ /* 0x000fe20000010100 */
[C---:B------:R-:W-:Y:S01]  /*6380*/  FADD.FTZ R18, -R112.reuse, R18 ;  /* 0x0000001270127221 */ /* 0x040fe20000010100 */
[----:B------:R-:W-:Y:S01]  /*6390*/  FADD.FTZ R19, -R112, R19 ;  /* 0x0000001370137221 */ /* 0x000fe20000010100 */
[----:B------:R-:W-:Y:S01]  /*63a0*/  F2FP.BF16.F32.PACK_AB R8, R8, R10 ;  /* 0x0000000a0808723e */ /* 0x000fe200000010ff */
[----:B------:R-:W-:Y:S01]  /*63b0*/  FMUL.FTZ R16, R127, R16 ;  /* 0x000000107f107220 */ /* 0x000fe20000410000 */
[----:B------:R-:W-:Y:S01]  /*63c0*/  FMUL.FTZ R18, R122, R18 ;  /* 0x000000127a127220 */ /* 0x000fe20000410000 */
[----:B------:R-:W-:Y:S01]  /*63d0*/  FMUL.FTZ R19, R118, R19 ;  /* 0x0000001376137220 */ /* 0x000fe20000410000 */
[----:B------:R-:W-:Y:S01]  /*63e0*/  F2FP.BF16.F32.PACK_AB R7, R7, R12 ;  /* 0x0000000c0707723e */ /* 0x000fe200000010ff */
[----:B------:R-:W-:Y:S01]  /*63f0*/  STS [R241+0x20400], R8 ;  /* 0x02040008f1007388 */ /* 0x000fe20000000800 */
[----:B-1----:R-:W-:Y:S03]  /*6400*/  F2FP.BF16.F32.PACK_AB R6, R15, R14 ;  /* 0x0000000e0f06723e */ /* 0x002fe600000010ff */
[----:B------:R-:W-:Y:S01]  /*6410*/  STS [R238+0x20000], R7 ;  /* 0x02000007ee007388 */ /* 0x000fe20000000800 */
[----:B--2---:R-:W-:Y:S03]  /*6420*/  FMUL.FTZ R5, R124, R17 ;  /* 0x000000117c057220 */ /* 0x004fe60000410000 */
[----:B------:R-:W-:Y:S01]  /*6430*/  STS [R238+0x20400], R6 ;  /* 0x02040006ee007388 */ /* 0x000fe20000000800 */
[----:B---3--:R-:W-:Y:S02]  /*6440*/  F2FP.BF16.F32.PACK_AB R4, R19, R18 ;  /* 0x000000121304723e */ /* 0x008fe400000010ff */
[----:B------:R-:W-:Y:S03]  /*6450*/  F2FP.BF16.F32.PACK_AB R5, R5, R16 ;  /* 0x000000100505723e */ /* 0x000fe600000010ff */
[----:B------:R-:W-:Y:S04]  /*6460*/  STS [R240+0x20400], R4 ;  /* 0x02040004f0007388 */ /* 0x000fe80000000800 */
        /* <DEDUP_REMOVED lines=114> */
[----:B------:R-:W-:Y:S01]  /*6b90*/  @!P4 LEA R10, P2, R6, R235, 0x1 ;  /* 0x000000eb060ac211 */ /* 0x000fe200078408ff */
        /* <DEDUP_REMOVED lines=8> */
[C-C-:B------:R-:W-:Y:S01]  /*6c20*/  @!P5 LEA.HI.X R13, R6.reuse, R237, R7.reuse, 0x1, P1 ;  /* 0x000000ed060dd211 */ /* 0x140fe200008f0c07 */
        /* <DEDUP_REMOVED lines=35> */
.L_x_481:
[----:B------:R-:W-:Y:S01]  /*6e60*/  LDSM.16.M88.4 R128, [R224] ;  /* 0x00000000e080783b */ /* 0x000fe20000000200 */
[----:B------:R-:W1:Y:S01]  /*6e70*/  LDC R231, c[0x0][0x270] ;  /* 0x00009c00ffe77b82 */ /* 0x000e620000000800 */
[----:B------:R-:W-:Y:S02]  /*6e80*/  @UP2 UIADD3 UR11, UP1, UR16, -0x100, URZ ;  /* 0xffffff00100b2890 */ /* 0x000fe4000ff3e03f */
[----:B------:R-:W3:Y:S01]  /*6e90*/  LDSM.16.MT88.4 R16, [R0+0x10000] ;  /* 0x010000000010783b */ /* 0x000ee20000004200 */
[----:B------:R-:W-:Y:S02]  /*6ea0*/  @UP2 UIADD3 UR18, UP0, UR18, -0x100, URZ ;  /* 0xffffff0012122890 */ /* 0x000fe4000ff1e03f */
[----:B------:R-:W-:Y:S01]  /*6eb0*/  @UP2 UIADD3.X UR10, UR15, -0x1, URZ, UP1, !UPT ;  /* 0xffffffff0f0a2890 */ /* 0x000fe20008ffe43f */
[----:B------:R-:W2:Y:S01]  /*6ec0*/  LDSM.16.M88.4 R124, [R224+0x1000] ;  /* 0x00100000e07c783b */ /* 0x000ea20000000200 */
[----:B------:R-:W-:Y:S03]  /*6ed0*/  @UP2 UIADD3.X UR17, UR17, -0x1, URZ, UP0, !UPT ;  /* 0xffffffff11112890 */ /* 0x000fe600087fe43f */
[----:B------:R-:W4:Y:S04]  /*6ee0*/  LDSM.16.MT88.4 R96, [R0+0x12000] ;  /* 0x012000000060783b */ /* 0x000f280000004200 */
[----:B------:R-:W4:Y:S04]  /*6ef0*/  LDSM.16.MT88.4 R112, [R0+0x14000] ;  /* 0x014000000070783b */ /* 0x000f280000004200 */
[----:B------:R-:W4:Y:S04]  /*6f00*/  LDSM.16.MT88.4 R196, [R0+0x16000] ;  /* 0x0160000000c4783b */ /* 0x000f280000004200 */
[----:B------:R-:W-:Y:S04]  /*6f10*/  LDSM.16.M88.4 R200, [R227] ;  /* 0x00000000e3c8783b */ /* 0x000fe80000000200 */
[----:B------:R-:W4:Y:S04]  /*6f20*/  LDSM.16.MT88.4 R204, [R0+0x10800] ;  /* 0x0108000000cc783b */ /* 0x000f280000004200 */
[----:B------:R-:W4:Y:S04]  /*6f30*/  LDSM.16.M88.4 R208, [R227+0x1000] ;  /* 0x00100000e3d0783b */ /* 0x000f280000000200 */
[----:B------:R-:W4:Y:S01]  /*6f40*/  LDSM.16.MT88.4 R212, [R0+0x12800] ;  /* 0x0128000000d4783b */ /* 0x000f220000004200 */
[-C--:B---3--:R-:W-:Y:S03]  /*6f50*/  HMMA.16816.F32.BF16 R4, R128, R16.reuse, RZ ;  /* 0x000000108004723c */ /* 0x088fe600000418ff */
[----:B-1----:R-:W-:Y:S03]  /*6f60*/  IMAD R231, R231, UR27, RZ ;  /* 0x0000001be7e77c24 */ /* 0x002fe6000f8e02ff */
[C---:B--2---:R-:W-:Y:S06]  /*6f70*/  HMMA.16816.F32.BF16 R8, R124.reuse, R16, RZ ;  /* 0x000000107c08723c */ /* 0x044fec00000418ff */
        /* <DEDUP_REMOVED lines=409> */
[-C--:B------:R-:W-:Y:S01]  /*8910*/  @!P4 LEA R12, P6, R6, R234.reuse, 0x1 ;  /* 0x000000ea060cc211 */ /* 0x080fe200078c08ff */
        /* <DEDUP_REMOVED lines=44> */
.L_x_482:
        /* <DEDUP_REMOVED lines=222> */
.L_x_484:
        /* <DEDUP_REMOVED lines=18> */
[----:B------:R-:W-:-:S12]  /*9ae0*/  UIADD3 UR18, UR15, UR13, URZ ;  /* 0x0000000d0f127290 */ /* 0x000fd8000fffe03f */
.L_x_485:
        /* <DEDUP_REMOVED lines=46> */
[C---:B------:R-:W-:Y:S01]  /*9dd0*/  IMAD R5, R4.reuse, UR7, R5 ;  /* 0x0000000704057c24 */ /* 0x040fe2000f8e0205 */
        /* <DEDUP_REMOVED lines=11> */
.L_x_487:
[----:B------:R-:W-:Y:S05]  /*9e90*/  BSYNC B0 ;  /* 0x0000000000007941 */ /* 0x000fea0003800000 */
.L_x_486:
        /* <DEDUP_REMOVED lines=22> */
.L_x_489:
[----:B------:R-:W-:Y:S05]  /*a000*/  BSYNC B0 ;  /* 0x0000000000007941 */ /* 0x000fea0003800000 */
.L_x_488:
        /* <DEDUP_REMOVED lines=38> */
.L_x_491:
[----:B------:R-:W-:Y:S05]  /*a270*/  BSYNC B0 ;  /* 0x0000000000007941 */ /* 0x000fea0003800000 */
.L_x_490:
        /* <DEDUP_REMOVED lines=17> */
[----:B------:R1:W-:Y:S04]  /*a390*/  @!P3 STG.E.128 desc[UR8][R4.64], R64 ;  /* 0x000000400400b986 */ /* 0x0003e8000c101d08 */
[----:B------:R1:W-:Y:S04]  /*a3a0*/  @!P2 STG.E.128 desc[UR8][R4.64+0x80], R60 ;  /* 0x0000803c0400a986 */ /* 0x0003e8000c101d08 */
[----:B------:R1:W-:Y:S04]  /*a3b0*/  @!P1 STG.E.128 desc[UR8][R4.64+0x100], R56 ;  /* 0x0001003804009986 */ /* 0x0003e8000c101d08 */
[----:B------:R1:W-:Y:S02]  /*a3c0*/  @!P0 STG.E.128 desc[UR8][R4.64+0x180], R52 ;  /* 0x0001803404008986 */ /* 0x0003e4000c101d08 */
.L_x_462:
[----:B------:R-:W-:Y:S05]  /*a3d0*/  BSYNC B1 ;  /* 0x0000000000017941 */ /* 0x000fea0003800000 */
.L_x_448:
[----:B-12---:R-:W2:Y:S01]  /*a3e0*/  LDL R4, [R1] ;  /* 0x0000000001047983 */ /* 0x006ea20000100800 */
        /* <DEDUP_REMOVED lines=8> */
.L_x_492:
[----:B------:R-:W-:Y:S05]  /*a470*/  EXIT ;  /* 0x000000000000794d */ /* 0x000fea0003800000 */
.L_x_494:
        /* <DEDUP_REMOVED lines=16> */
.L_x_2035:


//--------------------- .text._ZN5flash44flash_bwd_dq_dk_dv_loop_seqk_parallel_kernelI23Flash_bwd_kernel_traitsILi256ELi64ELi64ELi8ELi4ELi2ELi2ELb0ELb1EN7cutlass10bfloat16_tE19Flash_kernel_traitsILi256ELi64ELi64ELi8ES3_EELb0ELb0ELb0ELb0ELb0ELb1ELb0EEEvNS_16Flash_bwd_paramsE --------------------------
	.section	.text._ZN5flash44flash_bwd_dq_dk_dv_loop_seqk_parallel_kernelI23Flash_bwd_kernel_traitsILi256ELi64ELi64ELi8ELi4ELi2ELi2ELb0ELb1EN7cutlass10bfloat16_tE19Flash_kernel_traitsILi256ELi64ELi64ELi8ES3_EELb0ELb0ELb0ELb0ELb0ELb1ELb0EEEvNS_16Flash_bwd_paramsE,"ax",@progbits
	.align	128
        .global         _ZN5flash44flash_bwd_dq_dk_dv_loop_seqk_parallel_kernelI23Flash_bwd_kernel_traitsILi256ELi64ELi64ELi8ELi4ELi2ELi2ELb0ELb1EN7cutlass10bfloat16_tE19Flash_kernel_traitsILi256ELi64ELi64ELi8ES3_EELb0ELb0ELb0ELb0ELb0ELb1ELb0EEEvNS_16Flash_bwd_paramsE
        .type           _ZN5flash44flash_bwd_dq_dk_dv_loop_seqk_parallel_kernelI23Flash_bwd_kernel_traitsILi256ELi64ELi64ELi8ELi4ELi2ELi2ELb0ELb1EN7cutlass10bfloat16_tE19Flash_kernel_traitsILi256ELi64ELi64ELi8ES3_EELb0ELb0ELb0ELb0ELb0ELb1ELb0EEEvNS_16Flash_bwd_paramsE,@function
        .size           _ZN5flash44flash_bwd_dq_dk_dv_loop_seqk_parallel_kernelI23Flash_bwd_kernel_traitsILi256ELi64ELi64ELi8ELi4ELi2ELi2ELb0ELb1EN7cutlass10bfloat16_tE19Flash_kernel_traitsILi256ELi64ELi64ELi8ES3_EELb0ELb0ELb0ELb0ELb0ELb1ELb0EEEvNS_16Flash_bwd_paramsE,(.L_x_2036 - _ZN5flash44flash_bwd_dq_dk_dv_loop_seqk_parallel_kernelI23Flash_bwd_kernel_traitsILi256ELi64ELi64ELi8ELi4ELi2ELi2ELb0ELb1EN7cutlass10bfloat16_tE19Flash_kernel_traitsILi256ELi64ELi64ELi8ES3_EELb0ELb0ELb0ELb0ELb0ELb1ELb0EEEvNS_16Flash_bwd_paramsE)
        .other          _ZN5flash44flash_bwd_dq_dk_dv_loop_seqk_parallel_kernelI23Flash_bwd_kernel_traitsILi256ELi64ELi64ELi8ELi4ELi2ELi2ELb0ELb1EN7cutlass10bfloat16_tE19Flash_kernel_traitsILi256ELi64ELi64ELi8ES3_EELb0ELb0ELb0ELb0ELb0ELb1ELb0EEEvNS_16Flash_bwd_paramsE,@"STO_CUDA_ENTRY STV_DEFAULT"
_ZN5flash44flash_bwd_dq_dk_dv_loop_seqk_parallel_kernelI23Flash_bwd_kernel_traitsILi256ELi64ELi64ELi8ELi4ELi2ELi2ELb0ELb1EN7cutlass10bfloat16_tE19Flash_kernel_traitsILi256ELi64ELi64ELi8ES3_EELb0ELb0ELb0ELb0ELb0ELb1ELb0EEEvNS_16Flash_bwd_paramsE:
.text._ZN5flash44flash_bwd_dq_dk_dv_loop_seqk_parallel_kernelI23Flash_bwd_kernel_traitsILi256ELi64ELi64ELi8ELi4ELi2ELi2ELb0ELb1EN7cutlass10bfloat16_tE19Flash_kernel_traitsILi256ELi64ELi64ELi8ES3_EELb0ELb0ELb0ELb0ELb0ELb1ELb0EEEvNS_16Flash_bwd_paramsE:
        /* <DEDUP_REMOVED lines=13> */
[----:B------:R-:W-:Y:S01]  /*00d0*/  UMOV UR6, 0x400 ;  /* 0x0000040000067882 */ /* 0x000fe20000000000 */
[----:B------:R-:W-:Y:S02]  /*00e0*/  IMAD.MOV.U32 R226, RZ, RZ, 0x20 ;  /* 0x00000020ffe27424 */ /* 0x000fe400078e00ff */
[----:B------:R-:W-:Y:S02]  /*00f0*/  IMAD.MOV.U32 R222, RZ, RZ, 0x40 ;  /* 0x00000040ffde7424 */ /* 0x000fe400078e00ff */
[----:B------:R-:W-:Y:S01]  /*0100*/  IMAD.MOV.U32 R238, RZ, RZ, -0x10 ;  /* 0xfffffff0ffee7424 */ /* 0x000fe200078e00ff */
[----:B------:R-:W3:Y:S08]  /*0110*/  S2UR UR53, SR_CTAID.Z ;  /* 0x00000000003579c3 */ /* 0x000ef00000002700 */
[----:B------:R-:W4:Y:S08]  /*0120*/  S2UR UR4, SR_CgaCtaId ;  /* 0x00000000000479c3 */ /* 0x000f300000008800 */
[----:B------:R-:W5:Y:S01]  /*0130*/  S2UR UR42, SR_CTAID.Y ;  /* 0x00000000002a79c3 */ /* 0x000f620000002600 */
[----:B--2---:R-:W-:Y:S01]  /*0140*/  ULEA UR5, UR5, UR7, 0x18 ;  /* 0x0000000705057291 */ /* 0x004fe2000f8ec03f */
[----:B-1----:R-:W-:Y:S01]  /*0150*/  SHF.R.S32.HI R16, RZ, 0x1f, R15 ;  /* 0x0000001fff107819 */ /* 0x002fe2000001140f */
[----:B------:R-:W-:Y:S01]  /*0160*/  IMAD.SHL.U32 R248, R15, 0x2, RZ ;  /* 0x000000020ff87824 */ /* 0x000fe200078e00ff */
[----:B---3--:R-:W-:-:S02]  /*0170*/  USHF.R.S32.HI UR7, URZ, 0x1f, UR53 ;  /* 0x0000001f3f077899 */ /* 0x008fc40008011435 */
[CC--:B------:R-:W-:Y:S01]  /*0180*/  LEA.HI R4, R16.reuse, R15.reuse, RZ, 0x5 ;  /* 0x0000000f10047211 */ /* 0x0c0fe200078f28ff */
[----:B------:R-:W-:Y:S01]  /*0190*/  USHF.R.S32.HI UR60, URZ, 0x1f, UR53 ;  /* 0x0000001f3f3c7899 */ /* 0x000fe20008011435 */
[----:B------:R-:W-:Y:S02]  /*01a0*/  LEA.HI R6, R16, R15, RZ, 0x4 ;  /* 0x0000000f10067211 */ /* 0x000fe400078f20ff */
[--C-:B------:R-:W-:Y:S01]  /*01b0*/  SHF.R.S32.HI R5, RZ, 0x5, R4.reuse ;  /* 0x00000005ff057819 */ /* 0x100fe20000011404 */
[----:B----4-:R-:W-:Y:S01]  /*01c0*/  ULEA UR4, UR4, UR6, 0x18 ;  /* 0x0000000604047291 */ /* 0x010fe2000f8ec03f */
[----:B------:R-:W-:Y:S02]  /*01d0*/  SHF.R.S32.HI R0, RZ, 0x1f, R4 ;  /* 0x0000001fff007819 */ /* 0x000fe40000011404 */
[----:B------:R-:W-:Y:S02]  /*01e0*/  SHF.R.S32.HI R7, RZ, 0x4, R6 ;  /* 0x00000004ff077819 */ /* 0x000fe40000011406 */
[----:B------:R-:W-:-:S02]  /*01f0*/  LEA.HI R0, R0, R5, RZ, 0x2 ;  /* 0x0000000500007211 */ /* 0x000fc400078f10ff */
[----:B------:R-:W-:Y:S01]  /*0200*/  LEA.HI R2, R4, R5, RZ, 0x1 ;  /* 0x0000000504027211 */ /* 0x000fe200078f08ff */
[----:B-----5:R-:W-:Y:S01]  /*0210*/  USHF.R.S32.HI UR6, URZ, 0x1f, UR42 ;  /* 0x0000001f3f067899 */ /* 0x020fe2000801142a */
[----:B------:R-:W-:Y:S01]  /*0220*/  LEA.HI R8, R6, R7, RZ, 0x1 ;  /* 0x0000000706087211 */ /* 0x000fe200078f08ff */
[----:B------:R-:W-:Y:S01]  /*0230*/  USHF.R.S32.HI UR61, URZ, 0x1f, UR42 ;  /* 0x0000001f3f3d7899 */ /* 0x000fe2000801142a */
[----:B------:R-:W-:Y:S02]  /*0240*/  LOP3.LUT R3, R0, 0xfffffffc, RZ, 0xc0, !PT ;  /* 0xfffffffc00037812 */ /* 0x000fe400078ec0ff */
[----:B------:R-:W-:Y:S01]  /*0250*/  LOP3.LUT R0, R2, 0xfffffffe, RZ, 0xc0, !PT ;  /* 0xfffffffe02007812 */ /* 0x000fe200078ec0ff */
[----:B------:R-:W-:Y:S01]  /*0260*/  IMAD.U32 R251, RZ, RZ, UR6 ;  /* 0x00000006fffb7e24 */ /* 0x000fe2000f8e00ff */
[----:B------:R-:W-:Y:S01]  /*0270*/  LOP3.LUT R2, R8, 0xfffffffe, RZ, 0xc0, !PT ;  /* 0xfffffffe08027812 */ /* 0x000fe200078ec0ff */
[C---:B------:R-:W-:Y:S01]  /*0280*/  IMAD.IADD R218, R5.reuse, 0x1, -R3 ;  /* 0x0000000105da7824 */ /* 0x040fe200078e0a03 */
[CC--:B------:R-:W-:Y:S01]  /*0290*/  LEA.HI R17, R16.reuse, R15.reuse, RZ, 0x2 ;  /* 0x0000000f10117211 */ /* 0x0c0fe200078f10ff */
[----:B------:R-:W-:Y:S01]  /*02a0*/  IMAD.IADD R224, R5, 0x1, -R0 ;  /* 0x0000000105e07824 */ /* 0x000fe200078e0a00 */
[----:B------:R-:W-:Y:S01]  /*02b0*/  LEA.HI R11, R16, R15, RZ, 0x3 ;  /* 0x0000000f100b7211 */ /* 0x000fe200078f18ff */
[----:B------:R-:W-:Y:S01]  /*02c0*/  IMAD.IADD R14, R7, 0x1, -R2 ;  /* 0x00000001070e7824 */ /* 0x000fe200078e0a02 */
[----:B------:R-:W-:Y:S01]  /*02d0*/  LOP3.LUT R0, R4, 0xffffffe0, RZ, 0xc0, !PT ;  /* 0xffffffe004007812 */ /* 0x000fe200078ec0ff */
[----:B------:R-:W-:Y:S01]  /*02e0*/  USHF.R.S32.HI UR6, URZ, 0x1f, UR53 ;  /* 0x0000001f3f067899 */ /* 0x000fe20008011435 */
[--C-:B------:R-:W-:Y:S01]  /*02f0*/  SHF.R.S32.HI R7, RZ, 0x2, R17.reuse ;  /* 0x00000002ff077819 */ /* 0x100fe20000011411 */
[----:B------:R-:W-:Y:S01]  /*0300*/  IMAD.SHL.U32 R10, R14, 0x200, RZ ;  /* 0x000002000e0a7824 */ /* 0x000fe200078e00ff */
[----:B------:R-:W-:-:S02]  /*0310*/  SHF.R.S32.HI R2, RZ, 0x1f, R17 ;  /* 0x0000001fff027819 */ /* 0x000fc40000011411 */
[----:B------:R-:W-:Y:S01]  /*0320*/  LOP3.LUT R5, R6, 0xfffffff0, RZ, 0xc0, !PT ;  /* 0xfffffff006057812 */ /* 0x000fe200078ec0ff */
[----:B------:R-:W-:Y:S01]  /*0330*/  IMAD.U32 R250, RZ, RZ, UR6 ;  /* 0x00000006fffa7e24 */ /* 0x000fe2000f8e00ff */
[----:B------:R-:W-:Y:S01]  /*0340*/  SHF.R.S32.HI R244, RZ, 0x3, R11 ;  /* 0x00000003fff47819 */ /* 0x000fe2000001140b */
[----:B------:R-:W-:Y:S01]  /*0350*/  UIADD3 UR6, UR5, 0x20000, URZ ;  /* 0x0002000005067890 */ /* 0x000fe2000fffe03f */
[----:B------:R-:W-:Y:S01]  /*0360*/  LOP3.LUT R6, R11, 0xfffffff8, RZ, 0xc0, !PT ;  /* 0xfffffff80b067812 */ /* 0x000fe200078ec0ff */
[C---:B------:R-:W-:Y:S01]  /*0370*/  IMAD.IADD R5, R15.reuse, 0x1, -R5 ;  /* 0x000000010f057824 */ /* 0x040fe200078e0a05 */
[----:B------:R-:W-:Y:S01]  /*0380*/  LEA.HI R4, R2, R7, RZ, 0x3 ;  /* 0x0000000702047211 */ /* 0x000fe200078f18ff */
[C---:B------:R-:W-:Y:S02]  /*0390*/  IMAD.IADD R2, R15.reuse, 0x1, -R0 ;  /* 0x000000010f027824 */ /* 0x040fe400078e0a00 */
[----:B------:R-:W-:Y:S01]  /*03a0*/  IMAD.SHL.U32 R3, R244, 0x40, RZ ;  /* 0x00000040f4037824 */ /* 0x000fe200078e00ff */
[----:B------:R-:W-:Y:S01]  /*03b0*/  LOP3.LUT R4, R4, 0xfffffff8, RZ, 0xc0, !PT ;  /* 0xfffffff804047812 */ /* 0x000fe200078ec0ff */
[----:B------:R-:W-:Y:S01]  /*03c0*/  IMAD.IADD R0, R15, 0x1, -R6 ;  /* 0x000000010f007824 */ /* 0x000fe200078e0a06 */
[----:B------:R-:W-:-:S02]  /*03d0*/  SHF.R.S32.HI R6, RZ, 0x1f, R2 ;  /* 0x0000001fff067819 */ /* 0x000fc40000011402 */
[----:B------:R-:W-:Y:S01]  /*03e0*/  LOP3.LUT R3, R3, 0x1c0, RZ, 0xc0, !PT ;  /* 0x000001c003037812 */ /* 0x000fe200078ec0ff */
[----:B------:R-:W-:Y:S01]  /*03f0*/  IMAD.SHL.U32 R8, R0, 0x8, RZ ;  /* 0x0000000800087824 */ /* 0x000fe200078e00ff */
[----:B------:R-:W-:Y:S01]  /*0400*/  LEA.HI R18, R6, R2, RZ, 0x2 ;  /* 0x0000000206127211 */ /* 0x000fe200078f10ff */
[----:B------:R-:W-:Y:S01]  /*0410*/  IMAD.IADD R7, R7, 0x1, -R4 ;  /* 0x0000000107077824 */ /* 0x000fe200078e0a04 */
[C---:B------:R-:W-:Y:S02]  /*0420*/  LOP3.LUT P4, RZ, R0.reuse, 0x2, RZ, 0xc0, !PT ;  /* 0x0000000200ff7812 */ /* 0x040fe4000788c0ff */
[----:B------:R-:W-:Y:S02]  /*0430*/  LOP3.LUT R2, R3, 0x38, R8, 0xf8, !PT ;  /* 0x0000003803027812 */ /* 0x000fe400078ef808 */
[----:B------:R-:W-:Y:S02]  /*0440*/  SHF.R.U32.HI R3, RZ, 0x3, R3 ;  /* 0x00000003ff037819 */ /* 0x000fe40000011603 */
[C---:B------:R-:W-:Y:S01]  /*0450*/  LOP3.LUT P3, RZ, R0.reuse, 0x4, RZ, 0xc0, !PT ;  /* 0x0000000400ff7812 */ /* 0x040fe2000786c0ff */
[----:B------:R-:W-:Y:S01]  /*0460*/  IMAD.SHL.U32 R0, R0, 0x40, RZ ;  /* 0x0000004000007824 */ /* 0x000fe200078e00ff */
[----:B------:R-:W-:Y:S01]  /*0470*/  LOP3.LUT R12, R2, R3, RZ, 0x3c, !PT ;  /* 0x00000003020c7212 */ /* 0x000fe200078e3cff */
[----:B------:R-:W-:Y:S01]  /*0480*/  IMAD.SHL.U32 R2, R224, 0x10, RZ ;  /* 0x00000010e0027824 */ /* 0x000fe200078e00ff */
[----:B------:R-:W-:-:S02]  /*0490*/  SHF.R.S32.HI R3, RZ, 0x1f, R5 ;  /* 0x0000001fff037819 */ /* 0x000fc40000011405 */
[----:B------:R-:W-:Y:S02]  /*04a0*/  LEA.HI R8, R16, R15, RZ, 0x7 ;  /* 0x0000000f10087211 */ /* 0x000fe400078f38ff */
[----:B------:R-:W-:Y:S02]  /*04b0*/  LOP3.LUT R0, R0, 0x1c0, RZ, 0xc0, !PT ;  /* 0x000001c000007812 */ /* 0x000fe400078ec0ff */
[----:B------:R-:W-:Y:S02]  /*04c0*/  LEA.HI R13, R3, R5, RZ, 0x3 ;  /* 0x00000005030d7211 */ /* 0x000fe400078f18ff */
[----:B------:R-:W-:Y:S02]  /*04d0*/  SHF.R.S32.HI R8, RZ, 0x7, R8 ;  /* 0x00000007ff087819 */ /* 0x000fe40000011408 */
[----:B------:R-:W-:Y:S02]  /*04e0*/  LOP3.LUT R3, R0, 0x8, R11, 0xf8, !PT ;  /* 0x0000000800037812 */ /* 0x000fe400078ef80b */
[----:B------:R-:W-:-:S02]  /*04f0*/  SHF.R.U32.HI R219, RZ, 0x3, R0 ;  /* 0x00000003ffdb7819 */ /* 0x000fc40000011600 */
[----:B------:R-:W-:Y:S02]  /*0500*/  LOP3.LUT R4, R13, 0xfffffff8, RZ, 0xc0, !PT ;  /* 0xfffffff80d047812 */ /* 0x000fe400078ec0ff */
[----:B------:R-:W-:Y:S01]  /*0510*/  LOP3.LUT R6, R0, 0x10, R2, 0xf8, !PT ;  /* 0x0000001000067812 */ /* 0x000fe200078ef802 */
[----:B------:R-:W-:Y:S01]  /*0520*/  IMAD R2, R8, 0x800, R10 ;  /* 0x0000080008027824 */ /* 0x000fe200078e020a */
[----:B------:R-:W-:Y:S01]  /*0530*/  LOP3.LUT R0, R7, 0x1, RZ, 0xc0, !PT ;  /* 0x0000000107007812 */ /* 0x000fe200078ec0ff */
[----:B------:R-:W-:Y:S01]  /*0540*/  IMAD.IADD R9, R5, 0x1, -R4 ;  /* 0x0000000105097824 */ /* 0x000fe200078e0a04 */
[----:B------:R-:W-:Y:S02]  /*0550*/  LOP3.LUT R3, R3, R219, RZ, 0x3c, !PT ;  /* 0x000000db03037212 */ /* 0x000fe400078e3cff */
[----:B------:R-:W-:Y:S02]  /*0560*/  LEA.HI R4, R16, R15, RZ, 0x6 ;  /* 0x0000000f10047211 */ /* 0x000fe400078f30ff */
[----:B------:R-:W-:Y:S01]  /*0570*/  ISETP.NE.U32.AND P0, PT, R0, 0x1, PT ;  /* 0x000000010000780c */ /* 0x000fe20003f05070 */
[----:B------:R-:W-:Y:S01]  /*0580*/  IMAD.IADD R3, R2, 0x1, R3 ;  /* 0x0000000102037824 */ /* 0x000fe200078e0203 */
[----:B------:R-:W-:Y:S01]  /*0590*/  LOP3.LUT R0, R17, 0x7ffffffc, RZ, 0xc0, !PT ;  /* 0x7ffffffc11007812 */ /* 0x000fe200078ec0ff */
[----:B------:R-:W-:Y:S01]  /*05a0*/  IMAD.SHL.U32 R2, R7, 0x40, RZ ;  /* 0x0000004007027824 */ /* 0x000fe200078e00ff */
[----:B------:R-:W-:Y:S01]  /*05b0*/  SHF.R.S32.HI R4, RZ, 0x6, R4 ;  /* 0x00000006ff047819 */ /* 0x000fe20000011404 */
[----:B------:R-:W-:Y:S01]  /*05c0*/  IMAD.SHL.U32 R3, R3, 0x2, RZ ;  /* 0x0000000203037824 */ /* 0x000fe200078e00ff */
[----:B------:R-:W-:Y:S01]  /*05d0*/  LOP3.LUT R11, R6, 0x8, R11, 0xf8, !PT ;  /* 0x00000008060b7812 */ /* 0x000fe200078ef80b */
[----:B------:R-:W-:Y:S01]  /*05e0*/  IMAD.IADD R6, R15, 0x1, -R0 ;  /* 0x000000010f067824 */ /* 0x000fe200078e0a00 */
[----:B------:R-:W-:Y:S01]  /*05f0*/  LOP3.LUT R2, R2, 0x1c0, RZ, 0xc0, !PT ;  /* 0x000001c002027812 */ /* 0x000fe200078ec0ff */
[----:B------:R-:W-:Y:S01]  /*0600*/  IMAD.SHL.U32 R0, R8, 0x20, RZ ;  /* 0x0000002008007824 */ /* 0x000fe200078e00ff */
[----:B------:R-:W-:Y:S01]  /*0610*/  R2P PR, R7, 0x6 ;  /* 0x0000000607007804 */ /* 0x000fe20000000000 */
[----:B------:R-:W-:Y:S01]  /*0620*/  IMAD.SHL.U32 R5, R4, 0x8, RZ ;  /* 0x0000000804057824 */ /* 0x000fe200078e00ff */
[----:B------:R-:W-:Y:S01]  /*0630*/  LOP3.LUT R219, R10, R11, R219, 0xf6, !PT ;  /* 0x0000000b0adb7212 */ /* 0x000fe200078ef6db */
[----:B------:R-:W-:Y:S01]  /*0640*/  IMAD R12, R4, 0x200, R12 ;  /* 0x00000200040c7824 */ /* 0x000fe200078e020c */
[----:B------:R-:W-:Y:S01]  /*0650*/  LOP3.LUT R248, R0, 0x6, R248, 0xf8, !PT ;  /* 0x0000000600f87812 */ /* 0x000fe200078ef8f8 */
[----:B------:R-:W-:Y:S01]  /*0660*/  IMAD.SHL.U32 R6, R6, 0x2, RZ ;  /* 0x0000000206067824 */ /* 0x000fe200078e00ff */
[----:B------:R-:W-:-:S02]  /*0670*/  LOP3.LUT R7, R2, 0x20, R0, 0xf8, !PT ;  /* 0x0000002002077812 */ /* 0x000fc400078ef800 */
[----:B------:R-:W-:Y:S01]  /*0680*/  LOP3.LUT R0, R5, 0x18, RZ, 0xc0, !PT ;  /* 0x0000001805007812 */ /* 0x000fe200078ec0ff */
[----:B------:R-:W-:Y:S01]  /*0690*/  IMAD.SHL.U32 R5, R14, 0x20, RZ ;  /* 0x000000200e057824 */ /* 0x000fe200078e00ff */
[----:B------:R-:W-:Y:S01]  /*06a0*/  SHF.R.U32.HI R4, RZ, 0x3, R2 ;  /* 0x00000003ff047819 */ /* 0x000fe20000011602 */
[----:B------:R-:W-:Y:S01]  /*06b0*/  IMAD R8, R218, 0x400, R6 ;  /* 0x00000400da087824 */ /* 0x000fe200078e0206 */
[----:B------:R-:W-:Y:S02]  /*06c0*/  LOP3.LUT P6, RZ, R9, 0x2, RZ, 0xc0, !PT ;  /* 0x0000000209ff7812 */ /* 0x000fe400078cc0ff */
[----:B------:R-:W-:Y:S01]  /*06d0*/  LOP3.LUT R10, R0, 0x20, R5, 0xf8, !PT ;  /* 0x00000020000a7812 */ /* 0x000fe200078ef805 */
[----:B------:R-:W-:Y:S01]  /*06e0*/  IMAD.SHL.U32 R5, R13, 0x40, RZ ;  /* 0x000000400d057824 */ /* 0x000fe200078e00ff */
[----:B------:R-:W-:Y:S01]  /*06f0*/  LOP3.LUT R2, R4, R2, R0, 0x1e, !PT ;  /* 0x0000000204027212 */ /* 0x000fe200078e1e00 */
[----:B------:R-:W-:Y:S01]  /*0700*/  IMAD.SHL.U32 R0, R9, 0x40, RZ ;  /* 0x0000004009007824 */ /* 0x000fe200078e00ff */
[----:B------:R-:W-:Y:S01]  /*0710*/  LOP3.LUT R7, R7, R4, RZ, 0x3c, !PT ;  /* 0x0000000407077212 */ /* 0x000fe200078e3cff */
[----:B------:R-:W-:Y:S01]  /*0720*/  IMAD R4, R224, 0x400, R6 ;  /* 0x00000400e0047824 */ /* 0x000fe200078e0206 */
[----:B------:R-:W-:-:S02]  /*0730*/  LOP3.LUT P5, RZ, R9, 0x4, RZ, 0xc0, !PT ;  /* 0x0000000409ff7812 */ /* 0x000fc400078ac0ff */
[----:B------:R-:W-:Y:S01]  /*0740*/  LOP3.LUT R0, R0, 0x1c0, RZ, 0xc0, !PT ;  /* 0x000001c000007812 */ /* 0x000fe200078ec0ff */
[----:B------:R-:W-:Y:S01]  /*0750*/  IMAD.IADD R245, R4, 0x1, R2 ;  /* 0x0000000104f57824 */ /* 0x000fe200078e0202 */
[----:B------:R-:W-:Y:S01]  /*0760*/  SEL R216, R222, 0xffffffc0, !P3 ;  /* 0xffffffc0ded87807 */ /* 0x000fe20005800000 */
[----:B------:R-:W-:Y:S01]  /*0770*/  IMAD.SHL.U32 R4, R14, 0x8, RZ ;  /* 0x000000080e047824 */ /* 0x000fe200078e00ff */
[----:B------:R-:W-:Y:S01]  /*0780*/  SHF.R.U32.HI R2, RZ, 0x3, R0 ;  /* 0x00000003ff027819 */ /* 0x000fe20000011600 */
[----:B------:R-:W-:Y:S01]  /*0790*/  IMAD.IADD R8, R8, 0x1, R7 ;  /* 0x0000000108087824 */ /* 0x000fe200078e0207 */
[----:B------:R-:W-:Y:S02]  /*07a0*/  SEL R222, R222, 0xffffffc0, !P5 ;  /* 0xffffffc0dede7807 */ /* 0x000fe40006800000 */
[----:B------:R-:W-:Y:S01]  /*07b0*/  LOP3.LUT R6, R0, 0x8, R4, 0xf8, !PT ;  /* 0x0000000800067812 */ /* 0x000fe200078ef804 */
[----:B------:R-:W-:Y:S01]  /*07c0*/  IMAD.U32 R4, RZ, RZ, UR7 ;  /* 0x00000007ff047e24 */ /* 0x000fe2000f8e00ff */
[----:B------:R-:W-:Y:S01]  /*07d0*/  LOP3.LUT R7, R2, R10, R0, 0x1e, !PT ;  /* 0x0000000a02077212 */ /* 0x000fe200078e1e00 */
[----:B------:R-:W-:Y:S01]  /*07e0*/  USHF.L.U32 UR7, UR42, 0x7, URZ ;  /* 0x000000072a077899 */ /* 0x000fe2000800063f */
[----:B------:R-:W-:-:S02]  /*07f0*/  SHF.R.S32.HI R4, RZ, 0x2, R18 ;  /* 0x00000002ff047819 */ /* 0x000fc40000011412 */
[----:B------:R-:W-:Y:S02]  /*0800*/  LOP3.LUT R0, R5, 0xfffffe00, RZ, 0xc0, !PT ;  /* 0xfffffe0005007812 */ /* 0x000fe400078ec0ff */
[----:B------:R-:W-:Y:S01]  /*0810*/  LOP3.LUT R2, R6, R2, RZ, 0x3c, !PT ;  /* 0x0000000206027212 */ /* 0x000fe200078e3cff */
[----:B------:R-:W-:Y:S01]  /*0820*/  IMAD R249, R218, 0x10, R4 ;  /* 0x00000010daf97824 */ /* 0x000fe200078e0204 */
[----:B------:R-:W-:Y:S01]  /*0830*/  LEA R237, R8, UR5, 0x1 ;  /* 0x0000000508ed7c11 */ /* 0x000fe2000f8e08ff */
[--C-:B------:R-:W-:Y:S01]  /*0840*/  IMAD R218, R218, 0x400, R0.reuse ;  /* 0x00000400dada7824 */ /* 0x100fe200078e0200 */
[----:B------:R-:W-:Y:S01]  /*0850*/  SEL R238, R238, 0x10, !P0 ;  /* 0x00000010eeee7807 */ /* 0x000fe20004000000 */
[----:B------:R-:W-:Y:S01]  /*0860*/  IMAD R224, R224, 0x400, R0 ;  /* 0x00000400e0e07824 */ /* 0x000fe200078e0200 */
[----:B------:R-:W-:Y:S01]  /*0870*/  LEA R219, R219, UR5, 0x1 ;  /* 0x00000005dbdb7c11 */ /* 0x000fe2000f8e08ff */
[----:B------:R-:W-:Y:S01]  /*0880*/  IMAD.U32 R252, RZ, RZ, UR7 ;  /* 0x00000007fffc7e24 */ /* 0x000fe2000f8e00ff */
[----:B------:R-:W-:Y:S01]  /*0890*/  UIADD3 UR7, UR5, 0x10000, URZ ;  /* 0x0001000005077890 */ /* 0x000fe2000fffe03f */
[----:B------:R-:W-:Y:S01]  /*08a0*/  IMAD.IADD R218, R218, 0x1, R2 ;  /* 0x00000001dada7824 */ /* 0x000fe200078e0202 */
[----:B------:R-:W-:Y:S01]  /*08b0*/  LOP3.LUT R0, R7, R0, RZ, 0xfc, !PT ;  /* 0x0000000007007212 */ /* 0x000fe200078efcff */
[----:B------:R-:W-:Y:S01]  /*08c0*/  IMAD.IADD R224, R2, 0x1, R224 ;  /* 0x0000000102e07824 */ /* 0x000fe200078e02e0 */
[C---:B------:R-:W-:Y:S01]  /*08d0*/  SEL R2, R226.reuse, 0xffffffe0, !P4 ;  /* 0xffffffe0e2027807 */ /* 0x040fe20006000000 */
[----:B------:R-:W-:Y:S01]  /*08e0*/  VIADD R236, R237, 0x20 ;  /* 0x00000020edec7836 */ /* 0x000fe20000000000 */
[----:B------:R-:W-:Y:S01]  /*08f0*/  SEL R226, R226, 0xffffffe0, !P6 ;  /* 0xffffffe0e2e27807 */ /* 0x000fe20007000000 */
[----:B------:R-:W-:Y:S01]  /*0900*/  VIADD R217, R3, UR7 ;  /* 0x0000000703d97c36 */ /* 0x000fe20008000000 */
[----:B------:R-:W-:Y:S01]  /*0910*/  LEA R218, R218, UR5, 0x1 ;  /* 0x00000005dada7c11 */ /* 0x000fe2000f8e08ff */
[----:B------:R-:W-:Y:S01]  /*0920*/  @P1 VIADD R236, R237, 0xffffffe0 ;  /* 0xffffffe0edec1836 */ /* 0x000fe20000000000 */
[----:B------:R-:W-:Y:S01]  /*0930*/  LEA R224, R224, UR6, 0x1 ;  /* 0x00000006e0e07c11 */ /* 0x000fe2000f8e08ff */
[----:B------:R-:W-:Y:S01]  /*0940*/  IMAD.IADD R2, R217, 0x1, R2 ;  /* 0x00000001d9027824 */ /* 0x000fe200078e0202 */
[----:B------:R-:W-:Y:S01]  /*0950*/  LEA R245, R245, UR7, 0x1 ;  /* 0x00000007f5f57c11 */ /* 0x000fe2000f8e08ff */
[----:B------:R-:W-:Y:S01]  /*0960*/  IMAD.IADD R220, R218, 0x1, R226 ;  /* 0x00000001dadc7824 */ /* 0x000fe200078e02e2 */
[----:B------:R-:W-:Y:S01]  /*0970*/  LEA R231, R12, UR5, 0x1 ;  /* 0x000000050ce77c11 */ /* 0x000fe2000f8e08ff */
[----:B------:R-:W-:Y:S01]  /*0980*/  IMAD.IADD R225, R222, 0x1, R224 ;  /* 0x00000001dee17824 */ /* 0x000fe200078e02e0 */
[----:B------:R-:W-:Y:S01]  /*0990*/  LEA R0, R0, UR5, 0x1 ;  /* 0x0000000500007c11 */ /* 0x000fe2000f8e08ff */
[----:B------:R-:W-:Y:S01]  /*09a0*/  IMAD.IADD R217, R217, 0x1, R216 ;  /* 0x00000001d9d97824 */ /* 0x000fe200078e02d8 */
[----:B------:R-:W-:Y:S01]  /*09b0*/  ULDC.64 UR6, c[0x0][0x208] ;  /* 0x0000820000067ab9 */ /* 0x000fe20000000a00 */
[----:B------:R-:W-:-:S02]  /*09c0*/  IMAD.IADD R221, R216, 0x1, R219 ;  /* 0x00000001d8dd7824 */ /* 0x000fc400078e02db */
[----:B------:R-:W-:Y:S02]  /*09d0*/  IMAD.IADD R239, R237, 0x1, R238 ;  /* 0x00000001edef7824 */ /* 0x000fe400078e02ee */
[C---:B------:R-:W-:Y:S02]  /*09e0*/  VIADD R246, R245.reuse, 0x40 ;  /* 0x00000040f5f67836 */ /* 0x040fe40000000000 */
[----:B------:R-:W-:Y:S02]  /*09f0*/  IMAD.IADD R223, R218, 0x1, R222 ;  /* 0x00000001dadf7824 */ /* 0x000fe400078e02de */
[----:B------:R-:W-:Y:S02]  /*0a00*/  IMAD.IADD R227, R226, 0x1, R224 ;  /* 0x00000001e2e37824 */ /* 0x000fe400078e02e0 */
[----:B------:R-:W-:Y:S02]  /*0a10*/  IMAD.IADD R216, R2, 0x1, R216 ;  /* 0x0000000102d87824 */ /* 0x000fe400078e02d8 */
[----:B------:R-:W-:-:S02]  /*0a20*/  @P2 VIADD R246, R245, 0xffffffc0 ;  /* 0xffffffc0f5f62836 */ /* 0x000fc40000000000 */
[----:B------:R-:W-:Y:S02]  /*0a30*/  IMAD.IADD R238, R238, 0x1, R236 ;  /* 0x00000001eeee7824 */ /* 0x000fe400078e02ec */
[----:B------:R-:W-:Y:S02]  /*0a40*/  IMAD.IADD R222, R220, 0x1, R222 ;  /* 0x00000001dcde7824 */ /* 0x000fe400078e02de */
[----:B------:R-:W-:-:S07]  /*0a50*/  IMAD.IADD R226, R226, 0x1, R225 ;  /* 0x00000001e2e27824 */ /* 0x000fce00078e02e1 */
.L_x_523:
        /* <DEDUP_REMOVED lines=20> */
[----:B------:R-:W-:Y:S01]  /*0ba0*/  UISETP.NE.AND.EX UP2, UPT, UR13, URZ, UPT, UP0 ;  /* 0x0000003f0d00728c */ /* 0x000fe2000bf45300 */
[----:B------:R-:W-:Y:S02]  /*0bb0*/  ULDC.U8 UR17, c[0x0][0x3c2] ;  /* 0x0000f08000117ab9 */ /* 0x000fe40000000000 */
[----:B------:R-:W-:Y:S01]  /*0bc0*/  ULDC.64 UR12, c[0x0][0x2f8] ;  /* 0x0000be00000c7ab9 */ /* 0x000fe20000000a00 */
[----:B------:R-:W-:Y:S01]  /*0bd0*/  @UP4 UIADD3.X UR11, UR5, UR11, URZ, UP1, !UPT ;  /* 0x0000000b050b4290 */ /* 0x000fe20008ffe43f */
[----:B------:R-:W-:Y:S01]  /*0be0*/  IMAD.U32 R6, RZ, RZ, UR10 ;  /* 0x0000000aff067e24 */ /* 0x000fe2000f8e00ff */
[----:B------:R-:W-:Y:S01]  /*0bf0*/  UISETP.NE.AND UP1, UPT, UR17, URZ, UPT ;  /* 0x0000003f1100728c */ /* 0x000fe2000bf25270 */
[----:B------:R-:W-:Y:S01]  /*0c00*/  PLOP3.LUT P3, PT, PT, PT, UP2, 0x80, 0x0 ;  /* 0x000000000000781c */ /* 0x000fe20003f6f028 */
[----:B------:R-:W-:Y:S01]  /*0c10*/  UISETP.EQ.U32.AND UP4, UPT, UR12, URZ, UPT ;  /* 0x0000003f0c00728c */ /* 0x000fe2000bf82070 */
[----:B------:R1:W2:Y:S01]  /*0c20*/  @P0 LDG.E R8, desc[UR6][R4.64] ;  /* 0x0000000604080981 */ /* 0x0002a2000c1e1900 */
[----:B------:R-:W-:-:S02]  /*0c30*/  IMAD.U32 R7, RZ, RZ, UR11 ;  /* 0x0000000bff077e24 */ /* 0x000fc4000f8e00ff */
[----:B------:R-:W-:Y:S02]  /*0c40*/  UISETP.EQ.OR.EX UP4, UPT, UR13, URZ, !UP1, UP4 ;  /* 0x0000003f0d00728c */ /* 0x000fe4000cf82740 */
[----:B------:R-:W-:Y:S01]  /*0c50*/  UIADD3 UR8, UP0, UR16, UR12, URZ ;  /* 0x0000000c10087290 */ /* 0x000fe2000ff1e03f */
[----:B---3--:R-:W3:Y:S03]  /*0c60*/  @P1 LDG.E R10, desc[UR6][R6.64] ;  /* 0x00000006060a1981 */ /* 0x008ee6000c1e1900 */
[----:B------:R-:W-:Y:S01]  /*0c70*/  PLOP3.LUT P2, PT, PT, PT, UP4, 0x80, 0x0 ;  /* 0x000000000000781c */ /* 0x000fe20003f4f048 */
[----:B------:R-:W-:Y:S01]  /*0c80*/  UIADD3.X UR5, UR5, UR13, URZ, UP0, !UPT ;  /* 0x0000000d05057290 */ /* 0x000fe200087fe43f */
[----:B-1----:R-:W-:Y:S02]  /*0c90*/  IMAD.U32 R4, RZ, RZ, UR15 ;  /* 0x0000000fff047e24 */ /* 0x002fe4000f8e00ff */
[----:B------:R-:W-:-:S05]  /*0ca0*/  IMAD.U32 R5, RZ, RZ, UR14 ;  /* 0x0000000eff057e24 */ /* 0x000fca000f8e00ff */
[----:B----4-:R-:W4:Y:S04]  /*0cb0*/  @P3 LDG.E R9, desc[UR6][R4.64] ;  /* 0x0000000604093981 */ /* 0x010f28000c1e1900 */
[----:B-----5:R1:W5:Y:S02]  /*0cc0*/  @P3 LDG.E R6, desc[UR6][R4.64+0x4] ;  /* 0x0000040604063981 */ /* 0x020364000c1e1900 */
[----:B-1----:R-:W-:Y:S01]  /*0cd0*/  IMAD.U32 R4, RZ, RZ, UR8 ;  /* 0x00000008ff047e24 */ /* 0x002fe2000f8e00ff */
[----:B------:R-:W-:Y:S01]  /*0ce0*/  UMOV UR16, URZ ;  /* 0x0000003f00107c82 */ /* 0x000fe20008000000 */
[----:B------:R-:W-:Y:S01]  /*0cf0*/  IMAD.U32 R5, RZ, RZ, UR5 ;  /* 0x00000005ff057e24 */ /* 0x000fe2000f8e00ff */
[----:B------:R-:W-:Y:S01]  /*0d00*/  @!UP3 ULDC.64 UR8, c[0x0][0x318] ;  /* 0x0000c6000008bab9 */ /* 0x000fe20000000a00 */
[----:B------:R-:W-:-:S03]  /*0d10*/  @!UP3 ULDC UR5, c[0x0][0x2cc] ;  /* 0x0000b3000005bab9 */ /* 0x000fc60000000800 */
[----:B------:R-:W5:Y:S01]  /*0d20*/  @!P2 LDG.E R7, desc[UR6][R4.64] ;  /* 0x000000060407a981 */ /* 0x000f62000c1e1900 */
[----:B------:R-:W-:-:S04]  /*0d30*/  @!UP3 UISETP.NE.U32.AND UP0, UPT, UR8, URZ, UPT ;  /* 0x0000003f0800b28c */ /* 0x000fc8000bf05070 */
[----:B------:R-:W-:Y:S01]  /*0d40*/  @!UP3 UISETP.NE.AND.EX UP0, UPT, UR9, URZ, UPT, UP0 ;  /* 0x0000003f0900b28c */ /* 0x000fe2000bf05300 */
[----:B------:R-:W-:Y:S01]  /*0d50*/  UMOV UR8, 0xffffffff ;  /* 0xffffffff00087882 */ /* 0x000fe20000000000 */
[----:B------:R-:W-:Y:S02]  /*0d60*/  UMOV UR23, 0xffffffff ;  /* 0xffffffff00177882 */ /* 0x000fe40000000000 */
[----:B------:R-:W-:Y:S02]  /*0d70*/  @!UP3 USEL UR10, UR5, URZ, UP0 ;  /* 0x0000003f050ab287 */ /* 0x000fe40008000000 */
[----:B------:R-:W-:Y:S01]  /*0d80*/  USHF.L.U32 UR29, UR22, 0x6, URZ ;  /* 0x00000006161d7899 */ /* 0x000fe2000800063f */
[----:B------:R-:W-:Y:S01]  /*0d90*/  ULDC UR9, c[0x0][0x2c8] ;  /* 0x0000b20000097ab9 */ /* 0x000fe20000000800 */
[----:B--2---:R-:W-:Y:S02]  /*0da0*/  @P0 R2UR UR11, R8 ;  /* 0x00000000080b02ca */ /* 0x004fe400000e0000 */
[----:B------:R-:W-:-:S02]  /*0db0*/  ISETP.NE.U32.AND P0, PT, RZ, UR12, PT ;  /* 0x0000000cff007c0c */ /* 0x000fc4000bf05070 */
[----:B---3--:R-:W-:Y:S02]  /*0dc0*/  @P1 R2UR UR16, R10 ;  /* 0x000000000a1012ca */ /* 0x008fe400000e0000 */
[----:B------:R-:W-:-:S11]  /*0dd0*/  ISETP.NE.AND.EX P0, PT, RZ, UR13, PT, P0 ;  /* 0x0000000dff007c0c */ /* 0x000fd6000bf05300 */
        /* <DEDUP_REMOVED lines=11> */
.L_x_495:
        /* <DEDUP_REMOVED lines=14> */
[----:B------:R-:W-:Y:S01]  /*0f70*/  ULDC UR56, c[0x0][0x2d4] ;  /* 0x0000b50000387ab9 */ /* 0x000fe20000000800 */
[----:B------:R-:W-:Y:S01]  /*0f80*/  ULDC UR58, c[0x0][0x2dc] ;  /* 0x0000b700003a7ab9 */ /* 0x000fe20000000800 */
[----:B------:R-:W-:-:S02]  /*0f90*/  UIMAD UR24, UR42, UR11, UR10 ;  /* 0x0000000b2a1872a4 */ /* 0x000fc4000f8e020a */
[----:B------:R-:W-:Y:S01]  /*0fa0*/  USHF.R.S32.HI UR25, URZ, 0x1f, UR56 ;  /* 0x0000001f3f197899 */ /* 0x000fe20008011438 */
[----:B------:R-:W-:Y:S01]  /*0fb0*/  @!UP1 ULDC.64 UR10, c[0x0][0x418] ;  /* 0x00010600000a9ab9 */ /* 0x000fe20000000a00 */
[----:B------:R-:W-:Y:S01]  /*0fc0*/  USHF.L.U32 UR18, UR42, 0x7, URZ ;  /* 0x000000072a127899 */ /* 0x000fe2000800063f */
[----:B------:R-:W-:Y:S01]  /*0fd0*/  ULDC UR57, c[0x0][0x270] ;  /* 0x00009c0000397ab9 */ /* 0x000fe20000000800 */
[----:B------:R-:W-:Y:S02]  /*0fe0*/  @!UP1 UIMAD.WIDE.U32 UR38, UR42, UR10, URZ ;  /* 0x0000000a2a2692a5 */ /* 0x000fe4000f8e003f */
[----:B------:R-:W-:Y:S01]  /*0ff0*/  USHF.L.U64.HI UR17, UR42, 0x7, UR55 ;  /* 0x000000072a117899 */ /* 0x000fe20008010237 */
[----:B------:R-:W-:Y:S01]  /*1000*/  ULDC.U8 UR26, c[0x0][0x3d8] ;  /* 0x0000f600001a7ab9 */ /* 0x000fe20000000000 */
[----:B-1----:R-:W-:Y:S01]  /*1010*/  IABS R8, R9 ;  /* 0x0000000900087213 */ /* 0x002fe20000000000 */
[----:B------:R-:W-:Y:S01]  /*1020*/  ULDC.64 UR36, c[0x0][0x240] ;  /* 0x0000900000247ab9 */ /* 0x000fe20000000a00 */
[----:B------:R-:W-:Y:S01]  /*1030*/  USEL UR33, UR18, URZ, UP2 ;  /* 0x0000003f12217287 */ /* 0x000fe20009000000 */
[----:B------:R-:W-:Y:S01]  /*1040*/  ISETP.NE.AND P3, PT, R9, RZ, PT ;  /* 0x000000ff0900720c */ /* 0x000fe20003f65270 */
[----:B------:R-:W1:Y:S01]  /*1050*/  I2F.RP R4, R8 ;  /* 0x0000000800047306 */ /* 0x000e620000209400 */
[----:B------:R-:W-:-:S02]  /*1060*/  UISETP.NE.AND UP3, UPT, UR26, URZ, UPT ;  /* 0x0000003f1a00728c */ /* 0x000fc4000bf65270 */
[----:B------:R-:W-:Y:S02]  /*1070*/  UIMAD.WIDE.U32 UR18, UR8, UR36, URZ ;  /* 0x00000024081272a5 */ /* 0x000fe4000f8e003f */
[----:B--2---:R-:W-:Y:S02]  /*1080*/  UIMAD.WIDE.U32 UR30, UR9, UR12, URZ ;  /* 0x0000000c091e72a5 */ /* 0x004fe4000f8e003f */
[----:B------:R-:W-:Y:S02]  /*1090*/  USEL UR35, UR17, URZ, UP2 ;  /* 0x0000003f11237287 */ /* 0x000fe40009000000 */
[----:B------:R-:W-:Y:S02]  /*10a0*/  UIMAD UR48, UR9, UR13, UR31 ;  /* 0x0000000d093072a4 */ /* 0x000fe4000f8e021f */
[----:B------:R-:W-:Y:S01]  /*10b0*/  @!UP1 UIMAD UR9, UR55, UR10, URZ ;  /* 0x0000000a370992a4 */ /* 0x000fe2000f8e023f */
[----:B------:R-:W-:Y:S01]  /*10c0*/  @UP1 ULDC.64 UR12, c[0x0][0x420] ;  /* 0x00010800000c1ab9 */ /* 0x000fe20000000a00 */
[----:B------:R-:W-:Y:S01]  /*10d0*/  USEL UR54, UR14, UR18, !UP1 ;  /* 0x000000120e367287 */ /* 0x000fe2000c800000 */
[----:B-1----:R-:W1:Y:S01]  /*10e0*/  MUFU.RCP R4, R4 ;  /* 0x0000000400047308 */ /* 0x002e620000001000 */
[----:B------:R-:W-:-:S02]  /*10f0*/  @!UP1 UIMAD UR32, UR42, UR11, UR9 ;  /* 0x0000000b2a2092a4 */ /* 0x000fc4000f8e0209 */
[----:B------:R-:W-:Y:S02]  /*1100*/  UIADD3 UR9, UR34, 0x3f, URZ ;  /* 0x0000003f22097890 */ /* 0x000fe4000fffe03f */
[----:B------:R-:W-:Y:S02]  /*1110*/  @UP1 UIMAD.WIDE.U32 UR40, UR8, UR12, URZ ;  /* 0x0000000c082812a5 */ /* 0x000fe4000f8e003f */
[----:B------:R-:W-:Y:S02]  /*1120*/  USHF.R.S32.HI UR20, URZ, 0x1f, UR9 ;  /* 0x0000001f3f147899 */ /* 0x000fe40008011409 */
[----:B------:R-:W-:Y:S02]  /*1130*/  @UP1 UIMAD UR46, UR8, UR13, UR41 ;  /* 0x0000000d082e12a4 */ /* 0x000fe4000f8e0229 */
[----:B------:R-:W-:Y:S02]  /*1140*/  ULEA.HI UR44, UR20, UR9, URZ, 0x6 ;  /* 0x00000009142c7291 */ /* 0x000fe4000f8f303f */
[----:B------:R-:W-:-:S02]  /*1150*/  UIMAD UR9, UR25, UR42, URZ ;  /* 0x0000002a190972a4 */ /* 0x000fc4000f8e023f */
[----:B------:R-:W-:Y:S01]  /*1160*/  UIMAD.WIDE UR10, UR58, UR57, URZ ;  /* 0x000000393a0a72a5 */ /* 0x000fe2000f8e023f */
[----:B-1----:R-:W-:Y:S01]  /*1170*/  VIADD R4, R4, 0xffffffe ;  /* 0x0ffffffe04047836 */ /* 0x002fe20000000000 */
[----:B------:R-:W-:Y:S02]  /*1180*/  UIMAD.WIDE.U32 UR12, UR42, UR56, URZ ;  /* 0x000000382a0c72a5 */ /* 0x000fe4000f8e003f */
[----:B------:R-:W-:Y:S01]  /*1190*/  UIMAD UR9, UR55, UR56, UR9 ;  /* 0x00000038370972a4 */ /* 0x000fe2000f8e0209 */
[----:B------:R-:W1:Y:S01]  /*11a0*/  F2I.FTZ.U32.TRUNC.NTZ R5, R4 ;  /* 0x0000000400057305 */ /* 0x000e62000021f000 */
[----:B------:R-:W-:Y:S02]  /*11b0*/  UIMAD UR17, UR11, UR12, URZ ;  /* 0x0000000c0b1172a4 */ /* 0x000fe4000f8e023f */
[----:B------:R-:W-:Y:S02]  /*11c0*/  UIADD3 UR9, UR13, UR9, URZ ;  /* 0x000000090d097290 */ /* 0x000fe4000fffe03f */
[----:B------:R-:W-:-:S02]  /*11d0*/  UIADD3 UR45, UR15, UR24, URZ ;  /* 0x000000180f2d7290 */ /* 0x000fc4000fffe03f */
[----:B------:R-:W-:Y:S02]  /*11e0*/  UIMAD.WIDE.U32 UR14, UR10, UR12, URZ ;  /* 0x0000000c0a0e72a5 */ /* 0x000fe4000f8e003f */
[----:B------:R-:W-:Y:S02]  /*11f0*/  UIMAD UR9, UR10, UR9, UR17 ;  /* 0x000000090a0972a4 */ /* 0x000fe4000f8e0211 */
[----:B------:R-:W-:Y:S01]  /*1200*/  UIMAD.WIDE.U32 UR12, UR10, UR8, URZ ;  /* 0x000000080a0c72a5 */ /* 0x000fe2000f8e003f */
[----:B------:R-:W-:Y:S01]  /*1210*/  ULDC UR49, c[0x0][0x2c4] ;  /* 0x0000b10000317ab9 */ /* 0x000fe20000000800 */
[----:B------:R-:W-:Y:S01]  /*1220*/  UIADD3 UR43, UR15, UR9, URZ ;  /* 0x000000090f2b7290 */ /* 0x000fe2000fffe03f */
[----:B-1----:R-:W-:Y:S01]  /*1230*/  IMAD.MOV R4, RZ, RZ, -R5 ;  /* 0x000000ffff047224 */ /* 0x002fe200078e0a05 */
[----:B------:R-:W-:Y:S02]  /*1240*/  UIMAD UR17, UR11, UR8, URZ ;  /* 0x000000080b1172a4 */ /* 0x000fe4000f8e023f */
[----:B------:R-:W-:Y:S01]  /*1250*/  USEL UR52, UR14, UR12, !UP1 ;  /* 0x0000000c0e347287 */ /* 0x000fe2000c800000 */
[----:B------:R-:W-:Y:S01]  /*1260*/  IMAD R6, R4, R8, RZ ;  /* 0x0000000804067224 */ /* 0x000fe200078e02ff */
[----:B------:R-:W-:Y:S01]  /*1270*/  @UP3 UIMAD UR9, UR42, UR49, URZ ;  /* 0x000000312a0932a4 */ /* 0x000fe2000f8e023f */
[----:B------:R-:W-:Y:S01]  /*1280*/  IMAD.MOV.U32 R4, RZ, RZ, RZ ;  /* 0x000000ffff047224 */ /* 0x000fe200078e00ff */
[----:B------:R-:W-:-:S02]  /*1290*/  ULOP3.LUT UR12, UR44, 0xffffffc0, URZ, 0xc0, !UPT ;  /* 0xffffffc02c0c7892 */ /* 0x000fc4000f8ec03f */
[----:B------:R-:W-:Y:S01]  /*12a0*/  UISETP.NE.AND UP0, UPT, UR23, -0x1, UPT ;  /* 0xffffffff1700788c */ /* 0x000fe2000bf05270 */
[----:B------:R-:W-:Y:S01]  /*12b0*/  IMAD.HI.U32 R5, R5, R6, R4 ;  /* 0x0000000605057227 */ /* 0x000fe200078e0004 */
[----:B------:R-:W-:Y:S01]  /*12c0*/  MOV R4, R7 ;  /* 0x0000000700047202 */ /* 0x000fe20000000f00 */
[----:B------:R-:W-:Y:S02]  /*12d0*/  @UP1 UIADD3 UR43, UR13, UR17, URZ ;  /* 0x000000110d2b1290 */ /* 0x000fe4000fffe03f */
[----:B------:R-:W-:Y:S02]  /*12e0*/  @UP3 USEL UR9, UR9, UR8, !UP1 ;  /* 0x0000000809093287 */ /* 0x000fe4000c800000 */
[----:B------:R-:W-:Y:S01]  /*12f0*/  IMAD.HI.U32 R6, R5, R4, RZ ;  /* 0x0000000405067227 */ /* 0x000fe200078e00ff */
[----:B------:R-:W-:Y:S01]  /*1300*/  UIADD3 UR17, UR12, -0x40, URZ ;  /* 0xffffffc00c117890 */ /* 0x000fe2000fffe03f */
[----:B------:R-:W-:Y:S02]  /*1310*/  @UP3 ULDC UR13, c[0x0][0x2e4] ;  /* 0x0000b900000d3ab9 */ /* 0x000fe40000000800 */
[----:B------:R-:W-:Y:S01]  /*1320*/  IMAD.MOV R5, RZ, RZ, -R6 ;  /* 0x000000ffff057224 */ /* 0x000fe200078e0a06 */
[----:B------:R-:W-:-:S02]  /*1330*/  @!UP3 UIMAD UR12, UR42, UR57, UR53 ;  /* 0x000000392a0cb2a4 */ /* 0x000fc4000f8e0235 */
[----:B------:R-:W-:Y:S01]  /*1340*/  @UP3 UIMAD UR20, UR53, UR13, UR9 ;  /* 0x0000000d351432a4 */ /* 0x000fe2000f8e0209 */
[C---:B------:R-:W-:Y:S01]  /*1350*/  IMAD R4, R8.reuse, R5, R4 ;  /* 0x0000000508047224 */ /* 0x040fe200078e0204 */
[----:B------:R-:W-:Y:S02]  /*1360*/  USHF.R.S32.HI UR18, URZ, 0x1f, UR17 ;  /* 0x0000001f3f127899 */ /* 0x000fe40008011411 */
[----:B------:R-:W-:Y:S02]  /*1370*/  UIADD3 UR9, UP2, UR17, UR33, URZ ;  /* 0x0000002111097290 */ /* 0x000fe4000ff5e03f */
[----:B------:R-:W-:Y:S01]  /*1380*/  ISETP.GT.U32.AND P1, PT, R8, R4, PT ;  /* 0x000000040800720c */ /* 0x000fe20003f24070 */
[----:B------:R-:W-:Y:S01]  /*1390*/  @!UP3 UIMAD UR20, UR12, UR49, URZ ;  /* 0x000000310c14b2a4 */ /* 0x000fe2000f8e023f */
[----:B------:R-:W-:Y:S01]  /*13a0*/  ULDC.U8 UR27, c[0x0][0x480] ;  /* 0x00012000001b7ab9 */ /* 0x000fe20000000000 */
[----:B------:R-:W-:Y:S02]  /*13b0*/  UIADD3.X UR12, UR18, UR35, URZ, UP2, !UPT ;  /* 0x00000023120c7290 */ /* 0x000fe400097fe43f */
[----:B------:R-:W-:-:S02]  /*13c0*/  UIMAD UR11, UR11, UR9, URZ ;  /* 0x000000090b0b72a4 */ /* 0x000fc4000f8e023f */
[----:B------:R-:W-:Y:S02]  /*13d0*/  @UP0 UIADD3 UR21, UR16, UR23, URZ ;  /* 0x0000001710150290 */ /* 0x000fe4000fffe03f */
[----:B------:R-:W-:Y:S02]  /*13e0*/  @UP0 UIADD3 UR31, UR16, UR23, URZ ;  /* 0x00000017101f0290 */ /* 0x000fe4000fffe03f */
[----:B------:R-:W-:Y:S02]  /*13f0*/  UISETP.NE.AND UP4, UPT, UR27, URZ, UPT ;  /* 0x0000003f1b00728c */ /* 0x000fe4000bf85270 */
[----:B------:R-:W-:Y:S01]  /*1400*/  @!P1 IMAD.IADD R4, R4, 0x1, -R8 ;  /* 0x0000000104049824 */ /* 0x000fe200078e0a08 */
[----:B------:R-:W-:Y:S01]  /*1410*/  @!P1 IADD3 R6, R6, 0x1, RZ ;  /* 0x0000000106069810 */ /* 0x000fe20007ffe0ff */
[----:B------:R-:W-:Y:S01]  /*1420*/  @!UP1 UIADD3 UR46, UR39, UR32, URZ ;  /* 0x00000020272e9290 */ /* 0x000fe2000fffe03f */
[----:B------:R-:W-:Y:S01]  /*1430*/  PLOP3.LUT P1, PT, PT, PT, UP0, 0x80, 0x0 ;  /* 0x000000000000781c */ /* 0x000fe20003f2f008 */
[----:B------:R-:W-:Y:S01]  /*1440*/  @UP0 ULDC.64 UR26, c[0x0][0x248] ;  /* 0x00009200001a0ab9 */ /* 0x000fe20000000a00 */
[----:B------:R-:W-:Y:S01]  /*1450*/  ISETP.GE.U32.AND P0, PT, R4, R8, PT ;  /* 0x000000080400720c */ /* 0x000fe20003f06070 */
[----:B------:R-:W-:Y:S01]  /*1460*/  @UP0 ULDC.64 UR24, c[0x0][0x250] ;  /* 0x0000940000180ab9 */ /* 0x000fe20000000a00 */
[----:B------:R-:W-:Y:S01]  /*1470*/  LOP3.LUT R4, R9, UR53, RZ, 0x3c, !PT ;  /* 0x0000003509047c12 */ /* 0x000fe2000f8e3cff */
[----:B------:R-:W-:-:S02]  /*1480*/  UIMAD.WIDE.U32 UR32, UR10, UR9, URZ ;  /* 0x000000090a2072a5 */ /* 0x000fc4000f8e003f */
[----:B------:R-:W-:Y:S01]  /*1490*/  UIMAD UR9, UR10, UR12, UR11 ;  /* 0x0000000c0a0972a4 */ /* 0x000fe2000f8e020b */
[----:B------:R-:W-:Y:S01]  /*14a0*/  ISETP.GE.AND P2, PT, R4, RZ, PT ;  /* 0x000000ff0400720c */ /* 0x000fe20003f46270 */
[----:B------:R-:W-:Y:S02]  /*14b0*/  UIMAD UR28, UR8, UR37, URZ ;  /* 0x00000025081c72a4 */ /* 0x000fe4000f8e023f */
[----:B------:R-:W-:Y:S02]  /*14c0*/  @UP0 UIMAD.WIDE.U32 UR14, UR21, UR26, URZ ;  /* 0x0000001a150e02a5 */ /* 0x000fe4000f8e003f */
[----:B------:R-:W-:Y:S02]  /*14d0*/  @UP0 UIMAD.WIDE.U32 UR10, UR31, UR24, URZ ;  /* 0x000000181f0a02a5 */ /* 0x000fe4000f8e003f */
[----:B------:R-:W-:Y:S01]  /*14e0*/  UIMAD UR47, UR53, UR58, URZ ;  /* 0x0000003a352f72a4 */ /* 0x000fe2000f8e023f */
[----:B------:R-:W-:Y:S01]  /*14f0*/  @P0 VIADD R6, R6, 0x1 ;  /* 0x0000000106060836 */ /* 0x000fe20000000000 */
[----:B------:R-:W-:Y:S01]  /*1500*/  @UP0 UIMAD UR13, UR21, UR27, URZ ;  /* 0x0000001b150d02a4 */ /* 0x000fe2000f8e023f */
[----:B------:R-:W-:Y:S01]  /*1510*/  PLOP3.LUT P0, PT, PT, PT, UP3, 0x80, 0x0 ;  /* 0x000000000000781c */ /* 0x000fe20003f0f038 */
[----:B------:R-:W-:-:S02]  /*1520*/  @UP0 UIMAD UR12, UR31, UR25, URZ ;  /* 0x000000191f0c02a4 */ /* 0x000fc4000f8e023f */
[----:B------:R-:W-:Y:S01]  /*1530*/  @UP1 UIADD3 UR45, UR19, UR28, URZ ;  /* 0x0000001c132d1290 */ /* 0x000fe2000fffe03f */
[----:B------:R-:W-:Y:S01]  /*1540*/  @!P2 IADD3 R6, -R6, RZ, RZ ;  /* 0x000000ff0606a210 */ /* 0x000fe20007ffe1ff */
[----:B------:R-:W-:Y:S01]  /*1550*/  USEL UR49, UR30, URZ, UP4 ;  /* 0x0000003f1e317287 */ /* 0x000fe2000a000000 */
[----:B------:R-:W-:Y:S01]  /*1560*/  @!P3 LOP3.LUT R6, RZ, R9, RZ, 0x33, !PT ;  /* 0x00000009ff06b212 */ /* 0x000fe200078e33ff */
[----:B------:R-:W-:Y:S02]  /*1570*/  USHF.R.S32.HI UR51, URZ, 0x1f, UR29 ;  /* 0x0000001f3f337899 */ /* 0x000fe4000801141d */
        /* <DEDUP_REMOVED lines=20> */
.L_x_497:
        /* <DEDUP_REMOVED lines=13> */
.L_x_498:
        /* <DEDUP_REMOVED lines=11> */
.L_x_499:
[----:B------:R-:W-:-:S04]  /*1840*/  UIMAD UR8, UR42, UR57, UR53 ;  /* 0x000000392a0872a4 */ /* 0x000fc8000f8e0235 */
[----:B------:R-:W-:-:S12]  /*1850*/  UIMAD UR8, UR8, UR56, URZ ;  /* 0x00000038080872a4 */ /* 0x000fd8000f8e023f */
.L_x_500:
[----:B------:R-:W1:Y:S01]  /*1860*/  S2R R5, SR_TID.X ;  /* 0x0000000000057919 */ /* 0x000e620000002100 */
[----:B------:R-:W2:Y:S01]  /*1870*/  LDC.64 R14, c[0x0][0x420] ;  /* 0x00010800ff0e7b82 */ /* 0x000ea20000000a00 */
[----:B------:R-:W-:Y:S01]  /*1880*/  SHF.R.S32.HI R20, RZ, 0x1f, R244 ;  /* 0x0000001fff147819 */ /* 0x000fe200000114f4 */
[----:B------:R-:W-:Y:S01]  /*1890*/  UIMAD UR9, UR58, UR57, URZ ;  /* 0x000000393a0972a4 */ /* 0x000fe2000f8e023f */
[----:B------:R-:W-:Y:S01]  /*18a0*/  IADD3 R10, P1, R244, UR17, RZ ;  /* 0x00000011f40a7c10 */ /* 0x000fe2000ff3e0ff */
[----:B------:R-:W-:Y:S01]  /*18b0*/  USHF.R.S32.HI UR13, URZ, 0x1f, UR53 ;  /* 0x0000001f3f0d7899 */ /* 0x000fe20008011435 */
[----:B------:R-:W-:Y:S01]  /*18c0*/  BSSY B1, `(.L_x_496) ;  /* 0x00006e5000017945 */ /* 0x000fe20003800000 */
[----:B------:R-:W-:Y:S01]  /*18d0*/  UIADD3 UR19, UR17, UR8, URZ ;  /* 0x0000000811137290 */ /* 0x000fe2000fffe03f */
[----:B------:R-:W-:Y:S01]  /*18e0*/  IADD3.X R11, R20, UR18, RZ, P1, !PT ;  /* 0x00000012140b7c10 */ /* 0x000fe20008ffe4ff */
[----:B------:R-:W-:Y:S01]  /*18f0*/  USHF.L.U32 UR8, UR9, 0x6, URZ ;  /* 0x0000000609087899 */ /* 0x000fe2000800063f */
[----:B------:R-:W-:Y:S01]  /*1900*/  ULDC.64 UR14, c[0x0][0x258] ;  /* 0x00009600000e7ab9 */ /* 0x000fe20000000a00 */
[----:B------:R-:W-:-:S02]  /*1910*/  UIADD3 UR20, UR17, UR20, URZ ;  /* 0x0000001411147290 */ /* 0x000fc4000fffe03f */
[----:B------:R-:W-:Y:S01]  /*1920*/  IMAD R11, R11, UR36, RZ ;  /* 0x000000240b0b7c24 */ /* 0x000fe2000f8e02ff */
[----:B------:R-:W-:Y:S01]  /*1930*/  ULDC.64 UR38, c[0x0][0x2b0] ;  /* 0x0000ac0000267ab9 */ /* 0x000fe20000000a00 */
[----:B------:R-:W-:Y:S01]  /*1940*/  ULDC.64 UR40, c[0x0][0x478] ;  /* 0x00011e0000287ab9 */ /* 0x000fe20000000a00 */
[----:B--2---:R-:W-:Y:S01]  /*1950*/  IMAD R13, R14, UR18, RZ ;  /* 0x000000120e0d7c24 */ /* 0x004fe2000f8e02ff */
[----:B------:R-:W-:-:S03]  /*1960*/  UIMAD.WIDE UR18, UR19, 0x4, UR40 ;  /* 0x00000004131278a5 */ /* 0x000fc6000f8e0228 */
[----:B------:R-:W-:Y:S01]  /*1970*/  IMAD R13, R15, UR17, R13 ;  /* 0x000000110f0d7c24 */ /* 0x000fe2000f8e020d */
[----:B-1----:R-:W-:-:S04]  /*1980*/  SHF.R.S32.HI R7, RZ, 0x1f, R5 ;  /* 0x0000001fff077819 */ /* 0x002fc80000011405 */
[CC--:B------:R-:W-:Y:S02]  /*1990*/  LEA.HI R4, R7.reuse, R5.reuse, RZ, 0x3 ;  /* 0x0000000507047211 */ /* 0x0c0fe400078f18ff */
[----:B------:R-:W-:Y:S02]  /*19a0*/  LEA.HI R7, R7, R5, RZ, 0x5 ;  /* 0x0000000507077211 */ /* 0x000fe400078f28ff */
[----:B------:R-:W-:Y:S02]  /*19b0*/  LOP3.LUT R4, R4, 0xfffffff8, RZ, 0xc0, !PT ;  /* 0xfffffff804047812 */ /* 0x000fe400078ec0ff */
[----:B------:R-:W-:Y:S02]  /*19c0*/  LOP3.LUT R16, R7, 0xffffffe0, RZ, 0xc0, !PT ;  /* 0xffffffe007107812 */ /* 0x000fe400078ec0ff */
[----:B------:R-:W-:Y:S01]  /*19d0*/  SHF.R.S32.HI R12, RZ, 0x5, R7 ;  /* 0x00000005ff0c7819 */ /* 0x000fe20000011407 */
[C---:B------:R-:W-:Y:S02]  /*19e0*/  IMAD.IADD R4, R5.reuse, 0x1, -R4 ;  /* 0x0000000105047824 */ /* 0x040fe400078e0a04 */
[----:B------:R-:W-:-:S02]  /*19f0*/  IMAD.IADD R16, R5, 0x1, -R16 ;  /* 0x0000000105107824 */ /* 0x000fc400078e0a10 */
[----:B------:R-:W-:Y:S02]  /*1a00*/  IMAD.SHL.U32 R4, R4, 0x8, RZ ;  /* 0x0000000804047824 */ /* 0x000fe400078e00ff */
[----:B------:R-:W-:Y:S01]  /*1a10*/  IMAD R12, R12, UR9, R16 ;  /* 0x000000090c0c7c24 */ /* 0x000fe2000f8e0210 */
[----:B------:R-:W-:Y:S01]  /*1a20*/  UIMAD UR9, UR13, UR14, URZ ;  /* 0x0000000e0d0972a4 */ /* 0x000fe2000f8e023f */
[----:B------:R-:W-:Y:S01]  /*1a30*/  IMAD R16, R10, UR37, R11 ;  /* 0x000000250a107c24 */ /* 0x000fe2000f8e020b */
[--C-:B------:R-:W-:Y:S02]  /*1a40*/  SHF.R.S32.HI R5, RZ, 0x1f, R4.reuse ;  /* 0x0000001fff057819 */ /* 0x100fe40000011404 */
[----:B------:R-:W-:Y:S01]  /*1a50*/  IADD3 R8, P0, R4, UR10, RZ ;  /* 0x0000000a04087c10 */ /* 0x000fe2000ff1e0ff */
[----:B------:R-:W-:Y:S01]  /*1a60*/  ULDC.64 UR10, c[0x0][0x428] ;  /* 0x00010a00000a7ab9 */ /* 0x000fe20000000a00 */
[----:B------:R-:W-:Y:S01]  /*1a70*/  UIMAD UR15, UR53, UR15, UR9 ;  /* 0x0000000f350f72a4 */ /* 0x000fe2000f8e0209 */
[----:B------:R-:W-:Y:S01]  /*1a80*/  IMAD.WIDE.U32 R10, R10, UR36, R4 ;  /* 0x000000240a0a7c25 */ /* 0x000fe2000f8e0004 */
[----:B------:R-:W-:Y:S01]  /*1a90*/  IADD3.X R9, R5, UR46, RZ, P0, !PT ;  /* 0x0000002e05097c10 */ /* 0x000fe200087fe4ff */
[----:B------:R-:W-:-:S02]  /*1aa0*/  UIMAD UR12, UR13, UR10, URZ ;  /* 0x0000000a0d0c72a4 */ /* 0x000fc4000f8e023f */
[----:B------:R-:W-:Y:S01]  /*1ab0*/  IMAD.U32 R7, RZ, RZ, UR10 ;  /* 0x0000000aff077e24 */ /* 0x000fe2000f8e00ff */
[----:B------:R-:W-:Y:S01]  /*1ac0*/  UIADD3 UR10, UP1, UP0, UR32, UR8, UR47 ;  /* 0x00000008200a7290 */ /* 0x000fe2000f83e02f */
[----:B------:R-:W-:Y:S01]  /*1ad0*/  IMAD.WIDE.U32 R8, R14, UR17, R8 ;  /* 0x000000110e087c25 */ /* 0x000fe2000f8e0008 */
[----:B------:R-:W-:Y:S01]  /*1ae0*/  UIMAD UR12, UR53, UR11, UR12 ;  /* 0x0000000b350c72a4 */ /* 0x000fe2000f8e020c */
[----:B------:R-:W-:Y:S01]  /*1af0*/  IADD3 R10, P0, R10, UR54, RZ ;  /* 0x000000360a0a7c10 */ /* 0x000fe2000ff1e0ff */
[----:B------:R-:W-:Y:S01]  /*1b00*/  USHF.R.S32.HI UR11, URZ, 0x1f, UR8 ;  /* 0x0000001f3f0b7899 */ /* 0x000fe20008011408 */
[----:B------:R-:W-:Y:S02]  /*1b10*/  IMAD.IADD R9, R9, 0x1, R13 ;  /* 0x0000000109097824 */ /* 0x000fe400078e020d */
[----:B------:R-:W-:Y:S01]  /*1b20*/  IADD3.X R11, R11, UR45, R16, P0, !PT ;  /* 0x0000002d0b0b7c10 */ /* 0x000fe200087fe410 */
[----:B------:R-:W-:Y:S01]  /*1b30*/  UIADD3.X UR8, UR21, UR11, UR50, UP1, UP0 ;  /* 0x0000000b15087290 */ /* 0x000fe20008fe0432 */
[----:B------:R-:W-:Y:S01]  /*1b40*/  IMAD.WIDE.U32 R8, R7, UR53, R8 ;  /* 0x0000003507087c25 */ /* 0x000fe2000f8e0008 */
[----:B------:R-:W-:-:S02]  /*1b50*/  UIADD3 UR9, UP1, UP0, UR49, UR10, UR52 ;  /* 0x0000000a31097290 */ /* 0x000fc4000f83e034 */
[----:B------:R-:W-:Y:S01]  /*1b60*/  UIMAD.WIDE UR20, UR20, 0x4, UR38 ;  /* 0x00000004141478a5 */ /* 0x000fe2000f8e0226 */
        /* <DEDUP_REMOVED lines=8> */
[-C--:B------:R-:W-:Y:S01]  /*1bf0*/  IMAD R13, R20, R14.reuse, RZ ;  /* 0x0000000e140d7224 */ /* 0x080fe200078e02ff */
[----:B------:R-:W-:Y:S01]  /*1c00*/  LEA.HI.X.SX32 R12, R12, UR10, 0x1, P0 ;  /* 0x0000000a0c0c7c11 */ /* 0x000fe200080f0eff */
[----:B------:R-:W-:Y:S01]  /*1c10*/  IMAD.WIDE.U32 R8, R244, R14, R8 ;  /* 0x0000000ef4087225 */ /* 0x000fe200078e0008 */
[C---:B------:R-:W-:Y:S01]  /*1c20*/  LEA R228, P0, R7.reuse, UR8, 0x2 ;  /* 0x0000000807e47c11 */ /* 0x040fe2000f8010ff */
[----:B------:R-:W-:Y:S01]  /*1c30*/  ULDC.64 UR10, c[0x0][0x3e0] ;  /* 0x0000f800000a7ab9 */ /* 0x000fe20000000a00 */
[----:B------:R-:W-:Y:S01]  /*1c40*/  LEA R232, P2, R10, UR12, 0x1 ;  /* 0x0000000c0ae87c11 */ /* 0x000fe2000f8408ff */
[----:B------:R-:W-:Y:S01]  /*1c50*/  IMAD R13, R244, R15, R13 ;  /* 0x0000000ff40d7224 */ /* 0x000fe200078e020d */
[----:B------:R-:W-:Y:S01]  /*1c60*/  LEA.HI.X R229, R7, UR9, R12, 0x2, P0 ;  /* 0x0000000907e57c11 */ /* 0x000fe200080f140c */
[----:B------:R-:W-:Y:S01]  /*1c70*/  VIADD R11, R11, UR15 ;  /* 0x0000000f0b0b7c36 */ /* 0x000fe20008000000 */
[----:B------:R-:W-:Y:S01]  /*1c80*/  PLOP3.LUT P0, PT, PT, PT, UP0, 0x80, 0x0 ;  /* 0x000000000000781c */ /* 0x000fe20003f0f008 */
[----:B------:R-:W-:Y:S01]  /*1c90*/  IMAD.IADD R7, R9, 0x1, R13 ;  /* 0x0000000109077824 */ /* 0x000fe200078e020d */
[----:B------:R-:W-:Y:S01]  /*1ca0*/  LEA R12, P1, R8, UR10, 0x1 ;  /* 0x0000000a080c7c11 */ /* 0x000fe2000f8208ff */
[----:B------:R-:W-:Y:S01]  /*1cb0*/  ULEA.HI.SX32 UR14, UR44, 0xffffffff, 0x1a ;  /* 0xffffffff2c0e7891 */ /* 0x000fe2000f8fd23f */
[----:B------:R-:W-:-:S02]  /*1cc0*/  LEA.HI.X R233, R10, UR13, R11, 0x1, P2 ;  /* 0x0000000d0ae97c11 */ /* 0x000fc400090f0c0b */
[----:B------:R-:W-:-:S07]  /*1cd0*/  LEA.HI.X R13, R8, UR11, R7, 0x1, P1 ;  /* 0x0000000b080d7c11 */ /* 0x000fce00088f0c07 */
[----:B------:R-:W-:Y:S05]  /*1ce0*/  @!P0 BRA `(.L_x_501) ;  /* 0x0000006000648947 */ /* 0x000fea0003800000 */
[----:B------:R-:W-:Y:S01]  /*1cf0*/  UIMAD UR10, UR51, UR26, URZ ;  /* 0x0000001a330a72a4 */ /* 0x000fe2000f8e023f */
[----:B------:R-:W-:Y:S01]  /*1d00*/  IMAD.U32 R8, RZ, RZ, UR26 ;  /* 0x0000001aff087e24 */ /* 0x000fe2000f8e00ff */
[----:B------:R-:W-:Y:S01]  /*1d10*/  UIMAD UR9, UR51, UR24, URZ ;  /* 0x00000018330972a4 */ /* 0x000fe2000f8e023f */
[----:B------:R-:W-:Y:S01]  /*1d20*/  IMAD.U32 R7, RZ, RZ, UR24 ;  /* 0x00000018ff077e24 */ /* 0x000fe2000f8e00ff */
[----:B------:R-:W-:Y:S01]  /*1d30*/  UMOV UR8, UR14 ;  /* 0x0000000e00087c82 */ /* 0x000fe20008000000 */
[--C-:B------:R-:W-:Y:S01]  /*1d40*/  IMAD.WIDE.U32 R8, R8, UR29, R4.reuse ;  /* 0x0000001d08087c25 */ /* 0x100fe2000f8e0004 */
[----:B------:R-:W-:Y:S01]  /*1d50*/  UIMAD UR10, UR29, UR27, UR10 ;  /* 0x0000001b1d0a72a4 */ /* 0x000fe2000f8e020a */
[----:B------:R-:W1:Y:S01]  /*1d60*/  LDC R247, c[0x0][0x270] ;  /* 0x00009c00fff77b82 */ /* 0x000e620000000800 */
[----:B------:R-:W-:Y:S01]  /*1d70*/  UIMAD UR11, UR8, -0x40, UR34 ;  /* 0xffffffc0080b78a4 */ /* 0x000fe2000f8e0222 */
[----:B------:R-:W-:Y:S01]  /*1d80*/  IMAD.WIDE.U32 R4, R7, UR29, R4 ;  /* 0x0000001d07047c25 */ /* 0x000fe2000f8e0004 */
[----:B------:R-:W-:Y:S01]  /*1d90*/  UIMAD UR17, UR22, -0x40, UR5 ;  /* 0xffffffc0161178a4 */ /* 0x000fe2000f8e0205 */
[----:B------:R-:W-:Y:S01]  /*1da0*/  IADD3 R8, P3, R8, UR30, RZ ;  /* 0x0000001e08087c10 */ /* 0x000fe2000ff7e0ff */
[----:B------:R-:W-:Y:S01]  /*1db0*/  UIMAD UR9, UR29, UR25, UR9 ;  /* 0x000000191d0972a4 */ /* 0x000fe2000f8e0209 */
[----:B------:R-:W-:Y:S01]  /*1dc0*/  VIADD R16, R244, 0x20 ;  /* 0x00000020f4107836 */ /* 0x000fe20000000000 */
[----:B------:R-:W-:Y:S01]  /*1dd0*/  IADD3 R10, P1, R4, UR28, RZ ;  /* 0x0000001c040a7c10 */ /* 0x000fe2000ff3e0ff */
[----:B------:R-:W-:Y:S01]  /*1de0*/  IMAD.U32 R11, RZ, RZ, UR10 ;  /* 0x0000000aff0b7e24 */ /* 0x000fe2000f8e00ff */
[----:B------:R-:W-:Y:S01]  /*1df0*/  ULDC.64 UR14, c[0x0][0x260] ;  /* 0x00009800000e7ab9 */ /* 0x000fe20000000a00 */
[----:B------:R-:W-:Y:S01]  /*1e00*/  IMAD.MOV.U32 R234, RZ, RZ, R12 ;  /* 0x000000ffffea7224 */ /* 0x000fe200078e000c */
[C---:B------:R-:W-:Y:S01]  /*1e10*/  ISETP.GE.AND P2, PT, R16.reuse, UR11, PT ;  /* 0x0000000b10007c0c */ /* 0x040fe2000bf46270 */
[----:B------:R-:W-:Y:S01]  /*1e20*/  IMAD.U32 R4, RZ, RZ, UR9 ;  /* 0x00000009ff047e24 */ /* 0x000fe2000f8e00ff */
[----:B------:R-:W-:Y:S01]  /*1e30*/  ISETP.GE.AND P0, PT, R16, UR17, PT ;  /* 0x0000001110007c0c */ /* 0x000fe2000bf06270 */
[----:B------:R-:W-:Y:S01]  /*1e40*/  IMAD.SHL.U32 R16, R15, 0x40, RZ ;  /* 0x000000400f107824 */ /* 0x000fe200078e00ff */
[----:B------:R-:W-:Y:S01]  /*1e50*/  IADD3.X R9, R9, UR31, R11, P3, !PT ;  /* 0x0000001f09097c10 */ /* 0x000fe20009ffe40b */
[----:B------:R-:W-:Y:S01]  /*1e60*/  IMAD.WIDE.U32 R14, R14, 0x40, RZ ;  /* 0x000000400e0e7825 */ /* 0x000fe200078e00ff */
[----:B------:R-:W-:Y:S01]  /*1e70*/  IADD3.X R11, R5, UR35, R4, P1, !PT ;  /* 0x00000023050b7c10 */ /* 0x000fe20008ffe404 */
[----:B------:R-:W-:Y:S01]  /*1e80*/  ULDC.64 UR12, c[0x0][0x268] ;  /* 0x00009a00000c7ab9 */ /* 0x000fe20000000a00 */
[----:B------:R-:W-:Y:S01]  /*1e90*/  ISETP.GE.AND P1, PT, R244, UR17, PT ;  /* 0x00000011f4007c0c */ /* 0x000fe2000bf26270 */
[----:B------:R-:W-:Y:S01]  /*1ea0*/  IMAD R4, R17, UR14, RZ ;  /* 0x0000000e11047c24 */ /* 0x000fe2000f8e02ff */
[----:B------:R-:W-:Y:S01]  /*1eb0*/  USHF.L.U32 UR9, UR37, 0x6, URZ ;  /* 0x0000000625097899 */ /* 0x000fe2000800063f */
[----:B------:R-:W-:Y:S01]  /*1ec0*/  IMAD.MOV.U32 R235, RZ, RZ, R13 ;  /* 0x000000ffffeb7224 */ /* 0x000fe200078e000d */
[----:B------:R-:W-:Y:S01]  /*1ed0*/  UMOV UR10, UR20 ;  /* 0x00000014000a7c82 */ /* 0x000fe20008000000 */
[----:B------:R-:W-:-:S02]  /*1ee0*/  IMAD R13, R6, UR15, R4 ;  /* 0x0000000f060d7c24 */ /* 0x000fc4000f8e0204 */
[----:B------:R-:W-:Y:S01]  /*1ef0*/  IMAD.MOV.U32 R240, RZ, RZ, 0x7f800000 ;  /* 0x7f800000fff07424 */ /* 0x000fe200078e00ff */
[----:B------:R-:W2:Y:S01]  /*1f00*/  @!P0 LDC.64 R24, c[0x0][0x218] ;  /* 0x00008600ff188b82 */ /* 0x000ea20000000a00 */
[----:B------:R-:W-:Y:S01]  /*1f10*/  IMAD.WIDE.U32 R4, R6, UR14, R8 ;  /* 0x0000000e06047c25 */ /* 0x000fe2000f8e0008 */
[----:B------:R-:W-:-:S03]  /*1f20*/  @!P2 IADD3 R8, P3, R234, R14, RZ ;  /* 0x0000000eea08a210 */ /* 0x000fc60007f7e0ff */
[----:B------:R-:W-:Y:S01]  /*1f30*/  IMAD.MOV.U32 R241, RZ, RZ, 0x7f800000 ;  /* 0x7f800000fff17424 */ /* 0x000fe200078e00ff */
[C---:B------:R-:W-:Y:S01]  /*1f40*/  @!P0 IADD3 R14, P4, R244.reuse, 0x20, RZ ;  /* 0x00000020f40e8810 */ /* 0x040fe20007f9e0ff */
[----:B------:R-:W-:Y:S01]  /*1f50*/  VIADD R7, R249, 0x8 ;  /* 0x00000008f9077836 */ /* 0x000fe20000000000 */
[----:B------:R-:W-:Y:S01]  /*1f60*/  @!P2 IADD3.X R9, R235, R15, R16, P3, !PT ;  /* 0x0000000feb09a210 */ /* 0x000fe20001ffe410 */
[----:B------:R-:W-:Y:S01]  /*1f70*/  IMAD.IADD R5, R5, 0x1, R13 ;  /* 0x0000000105057824 */ /* 0x000fe200078e020d */
[----:B------:R-:W-:Y:S01]  /*1f80*/  @!P0 IADD3 R16, P3, R244, 0x20, RZ ;  /* 0x00000020f4108810 */ /* 0x000fe20007f7e0ff */
[--C-:B------:R-:W-:Y:S01]  /*1f90*/  @!P0 IMAD.X R18, RZ, RZ, R20.reuse, P4 ;  /* 0x000000ffff128224 */ /* 0x100fe200020e0614 */
[----:B------:R-:W-:Y:S01]  /*1fa0*/  PLOP3.LUT P4, PT, PT, PT, UP4, 0x80, 0x0 ;  /* 0x000000000000781c */ /* 0x000fe20003f8f048 */
[----:B------:R-:W3:Y:S01]  /*1fb0*/  @!P1 LDC.64 R22, c[0x0][0x220] ;  /* 0x00008800ff169b82 */ /* 0x000ee20000000a00 */
[----:B------:R-:W-:Y:S01]  /*1fc0*/  ISETP.GE.AND P6, PT, R7, UR11, PT ;  /* 0x0000000b07007c0c */ /* 0x000fe2000bfc6270 */
[----:B------:R-:W-:Y:S01]  /*1fd0*/  @!P0 IMAD R18, R18, UR26, RZ ;  /* 0x0000001a12128c24 */ /* 0x000fe2000f8e02ff */
[----:B------:R-:W-:Y:S01]  /*1fe0*/  CS2R R190, SRZ ;  /* 0x0000000000be7805 */ /* 0x000fe2000001ff00 */
[----:B------:R-:W-:Y:S01]  /*1ff0*/  @!P0 IMAD.X R15, RZ, RZ, R20, P3 ;  /* 0x000000ffff0f8224 */ /* 0x000fe200018e0614 */
[----:B------:R-:W-:Y:S01]  /*2000*/  ISETP.GE.AND P3, PT, R244, UR11, PT ;  /* 0x0000000bf4007c0c */ /* 0x000fe2000bf66270 */
[----:B------:R-:W-:Y:S01]  /*2010*/  IMAD R7, R17, UR12, RZ ;  /* 0x0000000c11077c24 */ /* 0x000fe2000f8e02ff */
[----:B------:R-:W-:Y:S01]  /*2020*/  CS2R R188, SRZ ;  /* 0x0000000000bc7805 */ /* 0x000fe2000001ff00 */
[----:B------:R-:W-:Y:S01]  /*2030*/  @!P0 IMAD R26, R14, UR27, R18 ;  /* 0x0000001b0e1a8c24 */ /* 0x000fe2000f8e0212 */
[----:B------:R-:W-:Y:S01]  /*2040*/  CS2R R194, SRZ ;  /* 0x0000000000c27805 */ /* 0x000fe2000001ff00 */
[----:B------:R-:W4:Y:S01]  /*2050*/  @!P1 LDC.64 R18, c[0x0][0x218] ;  /* 0x00008600ff129b82 */ /* 0x000f220000000a00 */
[----:B------:R-:W-:-:S07]  /*2060*/  IMAD R12, R6, UR13, R7 ;  /* 0x0000000d060c7c24 */ /* 0x000fce000f8e0207 */
[----:B------:R-:W-:Y:S01]  /*2070*/  @P4 BAR.SYNC.DEFER_BLOCKING 0x0 ;  /* 0x0000000000004b1d */ /* 0x000fe20000010000 */
[----:B------:R-:W-:Y:S01]  /*2080*/  IMAD.WIDE.U32 R6, R6, UR12, R10 ;  /* 0x0000000c06067c25 */ /* 0x000fe2000f8e000a */
[----:B------:R-:W-:-:S03]  /*2090*/  UIMAD.WIDE.U32 UR12, UR36, 0x40, URZ ;  /* 0x00000040240c78a5 */ /* 0x000fc6000f8e003f */
[----:B------:R-:W-:Y:S01]  /*20a0*/  IMAD.IADD R7, R7, 0x1, R12 ;  /* 0x0000000107077824 */ /* 0x000fe200078e020c */
[----:B------:R-:W-:Y:S01]  /*20b0*/  CS2R R192, SRZ ;  /* 0x0000000000c07805 */ /* 0x000fe2000001ff00 */
[----:B------:R-:W-:Y:S01]  /*20c0*/  @!P0 IMAD R17, R15, UR24, RZ ;  /* 0x000000180f118c24 */ /* 0x000fe2000f8e02ff */
[----:B------:R-:W-:Y:S01]  /*20d0*/  CS2R R186, SRZ ;  /* 0x0000000000ba7805 */ /* 0x000fe2000001ff00 */
[----:B------:R-:W-:Y:S01]  /*20e0*/  @!P0 IMAD.MOV.U32 R10, RZ, RZ, R6 ;  /* 0x000000ffff0a8224 */ /* 0x000fe200078e0006 */
[----:B------:R-:W-:Y:S01]  /*20f0*/  CS2R R184, SRZ ;  /* 0x0000000000b87805 */ /* 0x000fe2000001ff00 */
[----:B------:R-:W-:Y:S01]  /*2100*/  @!P0 IMAD.MOV.U32 R11, RZ, RZ, R7 ;  /* 0x000000ffff0b8224 */ /* 0x000fe200078e0007 */
[----:B------:R-:W-:Y:S01]  /*2110*/  CS2R R182, SRZ ;  /* 0x0000000000b67805 */ /* 0x000fe2000001ff00 */
[C---:B------:R-:W-:Y:S01]  /*2120*/  @!P0 IMAD R27, R16.reuse, UR25, R17 ;  /* 0x00000019101b8c24 */ /* 0x040fe2000f8e0211 */
[----:B------:R-:W-:Y:S01]  /*2130*/  CS2R R180, SRZ ;  /* 0x0000000000b47805 */ /* 0x000fe2000001ff00 */
[----:B------:R-:W-:Y:S01]  /*2140*/  @!P0 IMAD.MOV.U32 R12, RZ, RZ, R4 ;  /* 0x000000ffff0c8224 */ /* 0x000fe200078e0004 */
[----:B------:R-:W-:Y:S01]  /*2150*/  CS2R R174, SRZ ;  /* 0x0000000000ae7805 */ /* 0x000fe2000001ff00 */
[----:B------:R-:W-:Y:S01]  /*2160*/  @!P0 IMAD.MOV.U32 R13, RZ, RZ, R5 ;  /* 0x000000ffff0d8224 */ /* 0x000fe200078e0005 */
[----:B------:R-:W-:Y:S01]  /*2170*/  CS2R R172, SRZ ;  /* 0x0000000000ac7805 */ /* 0x000fe2000001ff00 */
[----:B------:R-:W-:Y:S01]  /*2180*/  @!P0 IMAD.WIDE.U32 R16, R16, UR24, R10 ;  /* 0x0000001810108c25 */ /* 0x000fe2000f8e000a */
[----:B------:R-:W-:-:S02]  /*2190*/  CS2R R178, SRZ ;  /* 0x0000000000b27805 */ /* 0x000fc4000001ff00 */
[----:B------:R-:W-:Y:S02]  /*21a0*/  CS2R R176, SRZ ;  /* 0x0000000000b07805 */ /* 0x000fe4000001ff00 */
[----:B------:R-:W-:Y:S01]  /*21b0*/  CS2R R170, SRZ ;  /* 0x0000000000aa7805 */ /* 0x000fe2000001ff00 */
[----:B------:R-:W-:Y:S01]  /*21c0*/  @!P1 IMAD R10, R20, UR26, RZ ;  /* 0x0000001a140a9c24 */ /* 0x000fe2000f8e02ff */
[----:B------:R1:W-:Y:S01]  /*21d0*/  @P3 STS.128 [R231+0x8000], RZ ;  /* 0x008000ffe7003388 */ /* 0x0003e20000000c00 */
[----:B------:R-:W-:Y:S01]  /*21e0*/  @!P0 IMAD.WIDE.U32 R14, R14, UR26, R12 ;  /* 0x0000001a0e0e8c25 */ /* 0x000fe2000f8e000c */
[----:B------:R-:W-:Y:S02]  /*21f0*/  CS2R R168, SRZ ;  /* 0x0000000000a87805 */ /* 0x000fe4000001ff00 */
[----:B------:R-:W-:Y:S01]  /*2200*/  CS2R R166, SRZ ;  /* 0x0000000000a67805 */ /* 0x000fe2000001ff00 */
[----:B------:R1:W-:Y:S01]  /*2210*/  @P3 STS.128 [R231+0xa000], RZ ;  /* 0x00a000ffe7003388 */ /* 0x0003e20000000c00 */
[C---:B------:R-:W-:Y:S01]  /*2220*/  @!P1 IMAD R10, R244.reuse, UR27, R10 ;  /* 0x0000001bf40a9c24 */ /* 0x040fe2000f8e020a */
[----:B------:R-:W-:Y:S01]  /*2230*/  CS2R R164, SRZ ;  /* 0x0000000000a47805 */ /* 0x000fe2000001ff00 */
[----:B------:R-:W-:Y:S01]  /*2240*/  @!P1 IMAD.WIDE.U32 R12, R244, UR26, R4 ;  /* 0x0000001af40c9c25 */ /* 0x000fe2000f8e0004 */
[----:B------:R1:W-:Y:S01]  /*2250*/  @P3 STS.128 [R231+0xc000], RZ ;  /* 0x00c000ffe7003388 */ /* 0x0003e20000000c00 */
[----:B------:R-:W-:-:S02]  /*2260*/  @!P2 IADD3 R4, P5, R232, UR12, RZ ;  /* 0x0000000ce804ac10 */ /* 0x000fc4000ffbe0ff */
[----:B------:R-:W-:Y:S01]  /*2270*/  CS2R R158, SRZ ;  /* 0x00000000009e7805 */ /* 0x000fe2000001ff00 */
[----:B------:R-:W-:Y:S01]  /*2280*/  IMAD.U32 R5, RZ, RZ, UR9 ;  /* 0x00000009ff057e24 */ /* 0x000fe2000f8e00ff */
[----:B------:R1:W-:Y:S01]  /*2290*/  @P3 STS.128 [R231+0xe000], RZ ;  /* 0x00e000ffe7003388 */ /* 0x0003e20000000c00 */
[----:B------:R-:W-:Y:S01]  /*22a0*/  @!P1 IMAD.IADD R11, R13, 0x1, R10 ;  /* 0x000000010d0b9824 */ /* 0x000fe200078e020a */
[C---:B----4-:R-:W-:Y:S01]  /*22b0*/  @!P1 LEA R10, P4, R12.reuse, R18, 0x1 ;  /* 0x000000120c0a9211 */ /* 0x050fe200078808ff */
[----:B------:R-:W-:Y:S01]  /*22c0*/  UMOV UR9, UR21 ;  /* 0x0000001500097c82 */ /* 0x000fe20008000000 */
[----:B------:R-:W-:Y:S01]  /*22d0*/  @!PT LDS RZ, [RZ] ;  /* 0x00000000fffff984 */ /* 0x000fe20000000800 */
[----:B------:R-:W-:Y:S01]  /*22e0*/  @!PT LDS RZ, [RZ] ;  /* 0x00000000fffff984 */ /* 0x000fe20000000800 */
[----:B------:R-:W-:Y:S01]  /*22f0*/  @!PT LDS RZ, [RZ] ;  /* 0x00000000fffff984 */ /* 0x000fe20000000800 */
[----:B------:R-:W-:Y:S01]  /*2300*/  @!P3 LDGSTS.E.BYPASS.LTC128B.128 [R231+0x8000], desc[UR6][R234.64] ;  /* 0x08000000eae7bfae */ /* 0x000fe2000b901d46 */
[----:B------:R-:W-:Y:S01]  /*2310*/  @!P2 IADD3.X R5, R233, UR13, R5, P5, !PT ;  /* 0x0000000de905ac10 */ /* 0x000fe2000affe405 */
[----:B------:R-:W-:Y:S01]  /*2320*/  IMAD.SHL.U32 R243, R249, 0x4, RZ ;  /* 0x00000004f9f37824 */ /* 0x000fe200078e00ff */
[----:B------:R-:W-:Y:S01]  /*2330*/  @!P1 LEA.HI.X R11, R12, R19, R11, 0x1, P4 ;  /* 0x000000130c0b9211 */ /* 0x000fe200020f0c0b */
[----:B------:R-:W-:Y:S01]  /*2340*/  @!P3 LDGSTS.E.BYPASS.LTC128B.128 [R231+0xa000], desc[UR6][R234.64+0x80] ;  /* 0x0a000080eae7bfae */ /* 0x000fe2000b901d46 */
[----:B------:R-:W-:Y:S01]  /*2350*/  @!P1 IMAD.WIDE.U32 R12, R244, UR24, R6 ;  /* 0x00000018f40c9c25 */ /* 0x000fe2000f8e0006 */
[----:B------:R-:W-:-:S02]  /*2360*/  CS2R R156, SRZ ;  /* 0x00000000009c7805 */ /* 0x000fc4000001ff00 */
[----:B------:R-:W-:Y:S01]  /*2370*/  CS2R R162, SRZ ;  /* 0x0000000000a27805 */ /* 0x000fe2000001ff00 */
[----:B------:R-:W-:Y:S01]  /*2380*/  @!P3 LDGSTS.E.BYPASS.LTC128B.128 [R231+0xc000], desc[UR6][R234.64+0x100] ;  /* 0x0c000100eae7bfae */ /* 0x000fe2000b901d46 */
[----:B------:R-:W-:Y:S01]  /*2390*/  @!P0 IMAD.IADD R6, R15, 0x1, R26 ;  /* 0x000000010f068824 */ /* 0x000fe200078e021a */
[----:B------:R-:W-:Y:S02]  /*23a0*/  CS2R R160, SRZ ;  /* 0x0000000000a07805 */ /* 0x000fe4000001ff00 */
[----:B------:R-:W-:Y:S01]  /*23b0*/  CS2R R154, SRZ ;  /* 0x00000000009a7805 */ /* 0x000fe2000001ff00 */
[----:B------:R-:W-:Y:S01]  /*23c0*/  @!P3 LDGSTS.E.BYPASS.LTC128B.128 [R231+0xe000], desc[UR6][R234.64+0x180] ;  /* 0x0e000180eae7bfae */ /* 0x000fe2000b901d46 */
[----:B------:R-:W-:Y:S02]  /*23d0*/  CS2R R152, SRZ ;  /* 0x0000000000987805 */ /* 0x000fe4000001ff00 */
[----:B------:R-:W-:Y:S02]  /*23e0*/  CS2R R150, SRZ ;  /* 0x0000000000967805 */ /* 0x000fe4000001ff00 */
[----:B------:R-:W-:Y:S01]  /*23f0*/  CS2R R148, SRZ ;  /* 0x0000000000947805 */ /* 0x000fe2000001ff00 */
[----:B------:R4:W-:Y:S01]  /*2400*/  @P2 STS.128 [R231+0x9000], RZ ;  /* 0x009000ffe7002388 */ /* 0x0009e20000000c00 */
[----:B------:R-:W-:-:S02]  /*2410*/  CS2R R142, SRZ ;  /* 0x00000000008e7805 */ /* 0x000fc4000001ff00 */
[----:B------:R-:W-:Y:S02]  /*2420*/  CS2R R140, SRZ ;  /* 0x00000000008c7805 */ /* 0x000fe4000001ff00 */
[----:B------:R-:W-:Y:S01]  /*2430*/  CS2R R146, SRZ ;  /* 0x0000000000927805 */ /* 0x000fe2000001ff00 */
[----:B------:R4:W-:Y:S01]  /*2440*/  @P2 STS.128 [R231+0xb000], RZ ;  /* 0x00b000ffe7002388 */ /* 0x0009e20000000c00 */
        /* <DEDUP_REMOVED lines=11> */
[----:B------:R-:W-:Y:S01]  /*2500*/  @!PT LDS RZ, [RZ] ;  /* 0x00000000fffff984 */ /* 0x000fe20000000800 */
[----:B------:R-:W-:Y:S01]  /*2510*/  @!PT LDS RZ, [RZ] ;  /* 0x00000000fffff984 */ /* 0x000fe20000000800 */
[----:B------:R-:W-:Y:S01]  /*2520*/  @!PT LDS RZ, [RZ] ;  /* 0x00000000fffff984 */ /* 0x000fe20000000800 */
[----:B------:R-:W-:Y:S01]  /*2530*/  @!P2 LDGSTS.E.BYPASS.LTC128B.128 [R231+0x9000], desc[UR6][R8.64] ;  /* 0x0900000008e7afae */ /* 0x000fe2000b901d46 */
[----:B------:R-:W-:-:S02]  /*2540*/  CS2R R74, SRZ ;  /* 0x00000000004a7805 */ /* 0x000fc4000001ff00 */
[----:B------:R-:W-:Y:S02]  /*2550*/  CS2R R72, SRZ ;  /* 0x0000000000487805 */ /* 0x000fe4000001ff00 */
[----:B------:R-:W-:Y:S01]  /*2560*/  CS2R R70, SRZ ;  /* 0x0000000000467805 */ /* 0x000fe2000001ff00 */
[----:B------:R-:W-:Y:S01]  /*2570*/  @!P2 LDGSTS.E.BYPASS.LTC128B.128 [R231+0xb000], desc[UR6][R8.64+0x80] ;  /* 0x0b00008008e7afae */ /* 0x000fe2000b901d46 */
[----:B------:R-:W-:Y:S02]  /*2580*/  CS2R R68, SRZ ;  /* 0x0000000000447805 */ /* 0x000fe4000001ff00 */
[----:B------:R-:W-:Y:S02]  /*2590*/  CS2R R62, SRZ ;  /* 0x00000000003e7805 */ /* 0x000fe4000001ff00 */
[----:B------:R-:W-:Y:S01]  /*25a0*/  CS2R R60, SRZ ;  /* 0x00000000003c7805 */ /* 0x000fe2000001ff00 */
[----:B------:R-:W-:Y:S01]  /*25b0*/  @!P2 LDGSTS.E.BYPASS.LTC128B.128 [R231+0xd000], desc[UR6][R8.64+0x100] ;  /* 0x0d00010008e7afae */ /* 0x000fe2000b901d46 */
[----:B------:R-:W-:-:S02]  /*25c0*/  CS2R R66, SRZ ;  /* 0x0000000000427805 */ /* 0x000fc4000001ff00 */
[----:B------:R-:W-:Y:S02]  /*25d0*/  CS2R R64, SRZ ;  /* 0x0000000000407805 */ /* 0x000fe4000001ff00 */
[----:B------:R-:W-:Y:S01]  /*25e0*/  CS2R R58, SRZ ;  /* 0x00000000003a7805 */ /* 0x000fe2000001ff00 */
[----:B------:R2:W-:Y:S01]  /*25f0*/  @!P2 LDGSTS.E.BYPASS.LTC128B.128 [R231+0xf000], desc[UR6][R8.64+0x180] ;  /* 0x0f00018008e7afae */ /* 0x0005e2000b901d46 */
[----:B------:R-:W-:Y:S02]  /*2600*/  CS2R R56, SRZ ;  /* 0x0000000000387805 */ /* 0x000fe4000001ff00 */
[----:B------:R-:W-:Y:S02]  /*2610*/  CS2R R54, SRZ ;  /* 0x0000000000367805 */ /* 0x000fe4000001ff00 */
[----:B------:R-:W-:Y:S01]  /*2620*/  CS2R R52, SRZ ;  /* 0x0000000000347805 */ /* 0x000fe2000001ff00 */
[----:B------:R4:W-:Y:S01]  /*2630*/  @P3 STS.128 [R231], RZ ;  /* 0x000000ffe7003388 */ /* 0x0009e20000000c00 */
        /* <DEDUP_REMOVED lines=18> */
[----:B------:R-:W-:Y:S01]  /*2760*/  @!P3 LDGSTS.E.BYPASS.LTC128B.128 [R231], desc[UR6][R232.64] ;  /* 0x00000000e8e7bfae */ /* 0x000fe2000b901d46 */
[----:B------:R-:W-:-:S03]  /*2770*/  ULDC UR17, c[0x0][0x2dc] ;  /* 0x0000b70000117ab9 */ /* 0x000fc60000000800 */
[----:B------:R-:W-:Y:S01]  /*2780*/  @!P3 LDGSTS.E.BYPASS.LTC128B.128 [R231+0x2000], desc[UR6][R232.64+0x80] ;  /* 0x02000080e8e7bfae */ /* 0x000fe2000b901d46 */
[----:B--2---:R-:W-:-:S03]  /*2790*/  @!P1 IMAD R8, R20, UR24, RZ ;  /* 0x0000001814089c24 */ /* 0x004fc6000f8e02ff */
[----:B------:R-:W-:Y:S01]  /*27a0*/  @!P3 LDGSTS.E.BYPASS.LTC128B.128 [R231+0x4000], desc[UR6][R232.64+0x100] ;  /* 0x04000100e8e7bfae */ /* 0x000fe2000b901d46 */
[----:B------:R-:W2:Y:S01]  /*27b0*/  @!P0 LDC.64 R20, c[0x0][0x220] ;  /* 0x00008800ff148b82 */ /* 0x000ea20000000a00 */
[----:B------:R-:W-:Y:S02]  /*27c0*/  @!P1 IMAD R18, R244, UR25, R8 ;  /* 0x00000019f4129c24 */ /* 0x000fe4000f8e0208 */
[----:B------:R-:W-:Y:S01]  /*27d0*/  @!P3 LDGSTS.E.BYPASS.LTC128B.128 [R231+0x6000], desc[UR6][R232.64+0x180] ;  /* 0x06000180e8e7bfae */ /* 0x000fe2000b901d46 */
[----:B------:R-:W-:-:S03]  /*27e0*/  @!P0 LEA R8, P4, R14, R24, 0x1 ;  /* 0x000000180e088211 */ /* 0x000fc600078808ff */
[----:B------:R4:W-:Y:S01]  /*27f0*/  @P2 STS.128 [R231+0x1000], RZ ;  /* 0x001000ffe7002388 */ /* 0x0009e20000000c00 */
[----:B------:R-:W-:-:S03]  /*2800*/  @!P0 LEA.HI.X R9, R14, R25, R6, 0x1, P4 ;  /* 0x000000190e098211 */ /* 0x000fc600020f0c06 */
        /* <DEDUP_REMOVED lines=9> */
[----:B------:R1:W-:Y:S01]  /*28a0*/  @!P2 LDGSTS.E.BYPASS.LTC128B.128 [R231+0x7000], desc[UR6][R4.64+0x180] ;  /* 0x0700018004e7afae */ /* 0x0003e2000b901d46 */
[----:B---3--:R-:W-:-:S03]  /*28b0*/  @!P1 LEA R6, P2, R12, R22, 0x1 ;  /* 0x000000160c069211 */ /* 0x008fc600078408ff */
        /* <DEDUP_REMOVED lines=8> */
[----:B------:R-:W-:Y:S01]  /*2940*/  @!P1 LDGSTS.E.BYPASS.LTC128B.128 [R231+0x12000], desc[UR6][R10.64+0x80] ;  /* 0x120000800ae79fae */ /* 0x000fe2000b901d46 */
[----:B-1----:R-:W-:-:S03]  /*2950*/  @!P1 IMAD.IADD R4, R13, 0x1, R18 ;  /* 0x000000010d049824 */ /* 0x002fc600078e0212 */
[----:B------:R-:W-:Y:S01]  /*2960*/  @!P1 LDGSTS.E.BYPASS.LTC128B.128 [R231+0x14000], desc[UR6][R10.64+0x100] ;  /* 0x140001000ae79fae */ /* 0x000fe2000b901d46 */
[----:B------:R-:W-:-:S03]  /*2970*/  @!P0 IMAD.IADD R5, R17, 0x1, R27 ;  /* 0x0000000111058824 */ /* 0x000fc600078e021b */
[----:B------:R-:W-:Y:S01]  /*2980*/  @!P1 LDGSTS.E.BYPASS.LTC128B.128 [R231+0x16000], desc[UR6][R10.64+0x180] ;  /* 0x160001800ae79fae */ /* 0x000fe2000b901d46 */
[----:B------:R-:W-:Y:S02]  /*2990*/  @!P1 LEA.HI.X R7, R12, R23, R4, 0x1, P2 ;  /* 0x000000170c079211 */ /* 0x000fe400010f0c04 */
[C---:B--2---:R-:W-:Y:S01]  /*29a0*/  @!P0 LEA R4, P2, R16.reuse, R20, 0x1 ;  /* 0x0000001410048211 */ /* 0x044fe200078408ff */
[----:B------:R4:W-:Y:S03]  /*29b0*/  @P0 STS.128 [R231+0x11000], RZ ;  /* 0x011000ffe7000388 */ /* 0x0009e60000000c00 */
[----:B------:R-:W-:Y:S01]  /*29c0*/  @!P0 LEA.HI.X R5, R16, R21, R5, 0x1, P2 ;  /* 0x0000001510058211 */ /* 0x000fe200010f0c05 */
[----:B------:R4:W-:Y:S01]  /*29d0*/  @P0 STS.128 [R231+0x13000], RZ ;  /* 0x013000ffe7000388 */ /* 0x0009e20000000c00 */
[----:B------:R-:W-:-:S03]  /*29e0*/  ISETP.GE.AND P2, PT, R249, UR11, PT ;  /* 0x0000000bf9007c0c */ /* 0x000fc6000bf46270 */
        /* <DEDUP_REMOVED lines=18> */
[----:B-1----:R-:W-:-:S03]  /*2b10*/  SHF.R.S32.HI R8, RZ, 0x1f, R249 ;  /* 0x0000001fff087819 */ /* 0x002fc600000114f9 */
        /* <DEDUP_REMOVED lines=9> */
[----:B------:R4:W-:Y:S04]  /*2bb0*/  @!P0 LDGSTS.E.BYPASS.LTC128B.128 [R231+0x19000], desc[UR6][R4.64] ;  /* 0x1900000004e78fae */ /* 0x0009e8000b901d46 */
[----:B------:R4:W-:Y:S01]  /*2bc0*/  @!P0 LDGSTS.E.BYPASS.LTC128B.128 [R231+0x1b000], desc[UR6][R4.64+0x80] ;  /* 0x1b00008004e78fae */ /* 0x0009e2000b901d46 */
[C---:B-1----:R-:W-:Y:S01]  /*2bd0*/  IMAD.SHL.U32 R6, R249.reuse, 0x4, RZ ;  /* 0x00000004f9067824 */ /* 0x042fe200078e00ff */
[----:B------:R-:W-:-:S02]  /*2be0*/  SHF.L.U64.HI R7, R249, 0x2, R8 ;  /* 0x00000002f9077819 */ /* 0x000fc40000010208 */
[----:B------:R4:W-:Y:S02]  /*2bf0*/  @!P0 LDGSTS.E.BYPASS.LTC128B.128 [R231+0x1d000], desc[UR6][R4.64+0x100] ;  /* 0x1d00010004e78fae */ /* 0x0009e4000b901d46 */
[----:B------:R-:W-:Y:S02]  /*2c00*/  IADD3 R6, P1, R6, UR10, RZ ;  /* 0x0000000a06067c10 */ /* 0x000fe4000ff3e0ff */
[----:B------:R4:W-:Y:S02]  /*2c10*/  @!P0 LDGSTS.E.BYPASS.LTC128B.128 [R231+0x1f000], desc[UR6][R4.64+0x180] ;  /* 0x1f00018004e78fae */ /* 0x0009e4000b901d46 */
[----:B------:R-:W-:Y:S02]  /*2c20*/  IADD3.X R7, R7, UR9, RZ, P1, !PT ;  /* 0x0000000907077c10 */ /* 0x000fe40008ffe4ff */
[----:B------:R-:W0:Y:S04]  /*2c30*/  LDGDEPBAR ;  /* 0x00000000000079af */ /* 0x000e280000000000 */
[----:B------:R4:W5:Y:S04]  /*2c40*/  @!P2 LDG.E R240, desc[UR6][R6.64] ;  /* 0x0000000606f0a981 */ /* 0x000968000c1e1900 */
[----:B------:R4:W5:Y:S01]  /*2c50*/  @!P6 LDG.E R241, desc[UR6][R6.64+0x20] ;  /* 0x0000200606f1e981 */ /* 0x000962000c1e1900 */
[----:B------:R-:W-:Y:S01]  /*2c60*/  UIADD3 UR13, UR29, 0x40, URZ ;  /* 0x000000401d0d7890 */ /* 0x000fe2000fffe03f */
[----:B------:R-:W-:-:S02]  /*2c70*/  CS2R R26, SRZ ;  /* 0x00000000001a7805 */ /* 0x000fc4000001ff00 */
[----:B------:R-:W-:Y:S02]  /*2c80*/  CS2R R24, SRZ ;  /* 0x0000000000187805 */ /* 0x000fe4000001ff00 */
[----:B------:R-:W-:Y:S02]  /*2c90*/  CS2R R22, SRZ ;  /* 0x0000000000167805 */ /* 0x000fe4000001ff00 */
[----:B------:R-:W-:Y:S02]  /*2ca0*/  CS2R R20, SRZ ;  /* 0x0000000000147805 */ /* 0x000fe4000001ff00 */
[----:B------:R-:W-:Y:S01]  /*2cb0*/  SHF.L.U64.HI R242, R249, 0x2, R8 ;  /* 0x00000002f9f27819 */ /* 0x000fe20000010208 */
[----:B------:R-:W-:Y:S01]  /*2cc0*/  UISETP.GE.AND UP0, UPT, UR13, UR5, UPT ;  /* 0x000000050d00728c */ /* 0x000fe2000bf06270 */
[----:B------:R-:W-:Y:S01]  /*2cd0*/  UMOV UR12, UR18 ;  /* 0x00000012000c7c82 */ /* 0x000fe20008000000 */
[----:B------:R-:W-:Y:S01]  /*2ce0*/  UMOV UR11, UR19 ;  /* 0x00000013000b7c82 */ /* 0x000fe20008000000 */
[----:B------:R-:W-:-:S08]  /*2cf0*/  ULDC UR13, c[0x0][0x2ec] ;  /* 0x0000bb00000d7ab9 */ /* 0x000fd00000000800 */
.L_x_504:
        /* <DEDUP_REMOVED lines=11> */
[----:B------:R-:W-:Y:S04]  /*2db0*/  LDSM.16.M88.4 R16, [R218] ;  /* 0x00000000da10783b */ /* 0x000fe80000000200 */
[----:B------:R-:W4:Y:S04]  /*2dc0*/  LDSM.16.M88.4 R8, [R3+UR4+0x10000] ;  /* 0x010000040308783b */ /* 0x000f280008000200 */
[----:B-1----:R-:W1:Y:S04]  /*2dd0*/  LDSM.16.M88.4 R84, [R3+UR4+0x10800] ;  /* 0x010800040354783b */ /* 0x002e680008000200 */
[----:B------:R-:W-:Y:S04]  /*2de0*/  LDSM.16.M88.4 R88, [R220] ;  /* 0x00000000dc58783b */ /* 0x000fe80000000200 */
[----:B------:R-:W2:Y:S04]  /*2df0*/  LDSM.16.M88.4 R92, [R2] ;  /* 0x00000000025c783b */ /* 0x000ea80000000200 */
[----:B------:R-:W3:Y:S04]  /*2e00*/  LDSM.16.M88.4 R96, [R2+0x800] ;  /* 0x000800000260783b */ /* 0x000ee80000000200 */
[----:B------:R-:W-:Y:S04]  /*2e10*/  LDSM.16.M88.4 R100, [R223] ;  /* 0x00000000df64783b */ /* 0x000fe80000000200 */
[----:B------:R-:W3:Y:S04]  /*2e20*/  LDSM.16.M88.4 R104, [R217] ;  /* 0x00000000d968783b */ /* 0x000ee80000000200 */
[----:B------:R-:W-:Y:S04]  /*2e30*/  LDSM.16.M88.4 R108, [R222] ;  /* 0x00000000de6c783b */ /* 0x000fe80000000200 */
[----:B------:R-:W-:Y:S01]  /*2e40*/  LDSM.16.M88.4 R112, [R216] ;  /* 0x00000000d870783b */ /* 0x000fe20000000200 */
[C---:B----4-:R-:W-:Y:S06]  /*2e50*/  HMMA.16816.F32.BF16 R4, R16.reuse, R8, RZ ;  /* 0x000000081004723c */ /* 0x050fec00000418ff */
[C---:B------:R-:W-:Y:S06]  /*2e60*/  HMMA.16816.F32.BF16 R8, R16.reuse, R10, RZ ;  /* 0x0000000a1008723c */ /* 0x040fec00000418ff */
[C---:B-1----:R-:W-:Y:S06]  /*2e70*/  HMMA.16816.F32.BF16 R12, R16.reuse, R84, RZ ;  /* 0x00000054100c723c */ /* 0x042fec00000418ff */
[----:B------:R-:W-:Y:S01]  /*2e80*/  HMMA.16816.F32.BF16 R16, R16, R86, RZ ;  /* 0x000000561010723c */ /* 0x000fe200000418ff */
[----:B------:R-:W1:Y:S05]  /*2e90*/  LDSM.16.M88.4 R84, [R217+0x800] ;  /* 0x00080000d954783b */ /* 0x000e6a0000000200 */
[C---:B--2---:R-:W-:Y:S06]  /*2ea0*/  HMMA.16816.F32.BF16 R4, R88.reuse, R92, R4 ;  /* 0x0000005c5804723c */ /* 0x044fec0000041804 */
[C---:B------:R-:W-:Y:S01]  /*2eb0*/  HMMA.16816.F32.BF16 R8, R88.reuse, R94, R8 ;  /* 0x0000005e5808723c */ /* 0x040fe20000041808 */
[----:B------:R-:W-:Y:S05]  /*2ec0*/  LDSM.16.M88.4 R92, [R218+0x2000] ;  /* 0x00200000da5c783b */ /* 0x000fea0000000200 */
[C---:B---3--:R-:W-:Y:S06]  /*2ed0*/  HMMA.16816.F32.BF16 R12, R88.reuse, R96, R12 ;  /* 0x00000060580c723c */ /* 0x048fec000004180c */
        /* <DEDUP_REMOVED lines=465> */
[----:B-1----:R-:W-:Y:S05]  /*4bf0*/  IMAD.U32 R4, R6, -0x40, RZ ;  /* 0xffffffc006047824 */ /* 0x002fea00078e00ff */
        /* <DEDUP_REMOVED lines=18> */
.L_x_502:
[----:B------:R-:W-:Y:S01]  /*4d20*/  LDSM.16.M88.4 R128, [R224] ;  /* 0x00000000e080783b */ /* 0x000fe20000000200 */
[----:B------:R-:W-:Y:S01]  /*4d30*/  IMAD R230, R247, UR17, RZ ;  /* 0x00000011f7e67c24 */ /* 0x000fe2000f8e02ff */
[----:B------:R-:W-:Y:S02]  /*4d40*/  @UP3 UIADD3 UR15, UP2, UR10, -0x100, URZ ;  /* 0xffffff000a0f3890 */ /* 0x000fe4000ff5e03f */
[----:B------:R-:W1:Y:S01]  /*4d50*/  LDSM.16.MT88.4 R16, [R0+0x10000] ;  /* 0x010000000010783b */ /* 0x000e620000004200 */
[----:B------:R-:W-:Y:S02]  /*4d60*/  @UP3 UIADD3 UR12, UP1, UR12, -0x100, URZ ;  /* 0xffffff000c0c3890 */ /* 0x000fe4000ff3e03f */
[----:B------:R-:W-:Y:S01]  /*4d70*/  @UP3 UIADD3.X UR14, UR9, -0x1, URZ, UP2, !UPT ;  /* 0xffffffff090e3890 */ /* 0x000fe200097fe43f */
[----:B------:R-:W2:Y:S01]  /*4d80*/  LDSM.16.M88.4 R124, [R224+0x1000] ;  /* 0x00100000e07c783b */ /* 0x000ea20000000200 */
[----:B------:R-:W-:Y:S03]  /*4d90*/  @UP3 UIADD3.X UR11, UR11, -0x1, URZ, UP1, !UPT ;  /* 0xffffffff0b0b3890 */ /* 0x000fe60008ffe43f */
[----:B------:R-:W3:Y:S04]  /*4da0*/  LDSM.16.MT88.4 R96, [R0+0x12000] ;  /* 0x012000000060783b */ /* 0x000ee80000004200 */
[----:B------:R-:W4:Y:S04]  /*4db0*/  LDSM.16.MT88.4 R112, [R0+0x14000] ;  /* 0x014000000070783b */ /* 0x000f280000004200 */
[----:B------:R-:W4:Y:S04]  /*4dc0*/  LDSM.16.MT88.4 R196, [R0+0x16000] ;  /* 0x0160000000c4783b */ /* 0x000f280000004200 */
[----:B------:R-:W-:Y:S04]  /*4dd0*/  LDSM.16.M88.4 R200, [R227] ;  /* 0x00000000e3c8783b */ /* 0x000fe80000000200 */
[----:B------:R-:W4:Y:S04]  /*4de0*/  LDSM.16.MT88.4 R204, [R0+0x10800] ;  /* 0x0108000000cc783b */ /* 0x000f280000004200 */
[----:B------:R-:W4:Y:S04]  /*4df0*/  LDSM.16.M88.4 R208, [R227+0x1000] ;  /* 0x00100000e3d0783b */ /* 0x000f280000000200 */
[----:B------:R-:W-:Y:S01]  /*4e00*/  LDSM.16.MT88.4 R212, [R0+0x14800] ;  /* 0x0148000000d4783b */ /* 0x000fe20000004200 */
[-C--:B-1----:R-:W-:Y:S06]  /*4e10*/  HMMA.16816.F32.BF16 R4, R128, R16.reuse, RZ ;  /* 0x000000108004723c */ /* 0x082fec00000418ff */
[C---:B--2---:R-:W-:Y:S06]  /*4e20*/  HMMA.16816.F32.BF16 R8, R124.reuse, R16, RZ ;  /* 0x000000107c08723c */ /* 0x044fec00000418ff */
[-C--:B------:R-:W-:Y:S06]  /*4e30*/  HMMA.16816.F32.BF16 R12, R124, R18.reuse, RZ ;  /* 0x000000127c0c723c */ /* 0x080fec00000418ff */
[C---:B------:R-:W-:Y:S06]  /*4e40*/  HMMA.16816.F32.BF16 R16, R128.reuse, R18, RZ ;  /* 0x000000128010723c */ /* 0x040fec00000418ff */
[-C--:B---3--:R-:W-:Y:S06]  /*4e50*/  HMMA.16816.F32.BF16 R84, R128, R96.reuse, RZ ;  /* 0x000000608054723c */ /* 0x088fec00000418ff */
        /* <DEDUP_REMOVED lines=17> */
[-C--:B-1----:R-:W-:Y:S06]  /*4f70*/  HMMA.16816.F32.BF16 R84, R200, R196.reuse, R84 ;  /* 0x000000c4c854723c */ /* 0x082fec0000041854 */
[C---:B------:R-:W-:Y:S06]  /*4f80*/  HMMA.16816.F32.BF16 R88, R208.reuse, R196, R88 ;  /* 0x000000c4d058723c */ /* 0x040fec0000041858 */
[-C--:B------:R-:W-:Y:S06]  /*4f90*/  HMMA.16816.F32.BF16 R92, R208, R198.reuse, R92 ;  /* 0x000000c6d05c723c */ /* 0x080fec000004185c */
[C---:B------:R-:W-:Y:S01]  /*4fa0*/  HMMA.16816.F32.BF16 R96, R200.reuse, R198, R96 ;  /* 0x000000c6c860723c */ /* 0x040fe20000041860 */
[----:B------:R-:W-:Y:S05]  /*4fb0*/  LDSM.16.M88.4 R196, [R225] ;  /* 0x00000000e1c4783b */ /* 0x000fea0000000200 */
[-C--:B------:R-:W-:Y:S06]  /*4fc0*/  HMMA.16816.F32.BF16 R100, R200, R212.reuse, R100 ;  /* 0x000000d4c864723c */ /* 0x080fec0000041864 */
[C---:B------:R-:W-:Y:S06]  /*4fd0*/  HMMA.16816.F32.BF16 R104, R208.reuse, R212, R104 ;  /* 0x000000d4d068723c */ /* 0x040fec0000041868 */
[-C--:B------:R-:W-:Y:S06]  /*4fe0*/  HMMA.16816.F32.BF16 R108, R208, R214.reuse, R108 ;  /* 0x000000d6d06c723c */ /* 0x080fec000004186c */
[C---:B------:R-:W-:Y:S01]  /*4ff0*/  HMMA.16816.F32.BF16 R112, R200.reuse, R214, R112 ;  /* 0x000000d6c870723c */ /* 0x040fe20000041870 */
[----:B------:R-:W1:Y:S05]  /*5000*/  LDSM.16.MT88.4 R212, [R0+0x11000] ;  /* 0x0110000000d4783b */ /* 0x000e6a0000004200 */
[-C--:B--2---:R-:W-:Y:S06]  /*5010*/  HMMA.16816.F32.BF16 R116, R200, R204.reuse, R116 ;  /* 0x000000ccc874723c */ /* 0x084fec0000041874 */
[C---:B------:R-:W-:Y:S06]  /*5020*/  HMMA.16816.F32.BF16 R120, R208.reuse, R204, R120 ;  /* 0x000000ccd078723c */ /* 0x040fec0000041878 */
[-C--:B------:R-:W-:Y:S01]  /*5030*/  HMMA.16816.F32.BF16 R124, R208, R206.reuse, R124 ;  /* 0x000000ced07c723c */ /* 0x080fe2000004187c */
[----:B------:R-:W2:Y:S05]  /*5040*/  LDSM.16.M88.4 R208, [R225+0x1000] ;  /* 0x00100000e1d0783b */ /* 0x000eaa0000000200 */
[----:B------:R-:W-:Y:S01]  /*5050*/  HMMA.16816.F32.BF16 R128, R200, R206, R128 ;  /* 0x000000cec880723c */ /* 0x000fe20000041880 */
[----:B------:R-:W3:Y:S04]  /*5060*/  LDSM.16.MT88.4 R200, [R0+0x13000] ;  /* 0x0130000000c8783b */ /* 0x000ee80000004200 */
[----:B------:R-:W4:Y:S01]  /*5070*/  LDSM.16.MT88.4 R204, [R0+0x15000] ;  /* 0x0150000000cc783b */ /* 0x000f220000004200 */
        /* <DEDUP_REMOVED lines=9> */
[----:B------:R-:W-:Y:S05]  /*5110*/  LDSM.16.M88.4 R200, [R226] ;  /* 0x00000000e2c8783b */ /* 0x000fea0000000200 */
[-C--:B----4-:R-:W-:Y:S06]  /*5120*/  HMMA.16816.F32.BF16 R100, R196, R204.reuse, R100 ;  /* 0x000000ccc464723c */ /* 0x090fec0000041864 */
        /* <DEDUP_REMOVED lines=19> */
[----:B------:R-:W-:Y:S01]  /*5260*/  IMAD.U32 R196, R230, -0x40, RZ ;  /* 0xffffffc0e6c47824 */ /* 0x000fe200078e00ff */
        /* <DEDUP_REMOVED lines=13> */
[----:B------:R1:W5:Y:S01]  /*5340*/  @P3 LDG.E R240, desc[UR6][R212.64+-0x100] ;  /* 0xffff0006d4f03981 */ /* 0x000362000c1e1900 */
        /* <DEDUP_REMOVED lines=9> */
[C---:B------:R-:W-:Y:S04]  /*53e0*/  IMAD R210, R230.reuse, 0x18, RZ ;  /* 0x00000018e6d27824 */ /* 0x040fe800078e02ff */
[CC--:B------:R-:W-:Y:S01]  /*53f0*/  LEA R204, P0, R197.reuse, R228.reuse, 0x2 ;  /* 0x000000e4c5cc7211 */ /* 0x0c0fe200078010ff */
[C---:B------:R-:W-:Y:S02]  /*5400*/  IMAD.SHL.U32 R209, R230.reuse, 0x20, RZ ;  /* 0x00000020e6d17824 */ /* 0x040fe400078e00ff */
[----:B------:R-:W-:Y:S01]  /*5410*/  IMAD R211, R230, 0x30, RZ ;  /* 0x00000030e6d37824 */ /* 0x000fe200078e02ff */
[-C--:B------:R-:W-:Y:S02]  /*5420*/  LEA.HI.X.SX32 R205, R197, R229.reuse, 0x2, P0 ;  /* 0x000000e5c5cd7211 */ /* 0x080fe400000f16ff */
[CC--:B------:R-:W-:Y:S03]  /*5430*/  LEA R208, P0, R209.reuse, R228.reuse, 0x2 ;  /* 0x000000e4d1d07211 */ /* 0x0c0fe600078010ff */
[----:B------:R4:W-:Y:S01]  /*5440*/  REDG.E.ADD.F32.FTZ.RN.STRONG.GPU desc[UR6][R204.64], R6 ;  /* 0x00000006cc0079a6 */ /* 0x0009e2000c10f386 */
[-C--:B------:R-:W-:Y:S02]  /*5450*/  LEA.HI.X.SX32 R209, R209, R229.reuse, 0x2, P0 ;  /* 0x000000e5d1d17211 */ /* 0x080fe400000f16ff */
[CC--:B--2---:R-:W-:Y:S04]  /*5460*/  LEA R4, P1, R210.reuse, R228.reuse, 0x2 ;  /* 0x000000e4d2047211 */ /* 0x0c4fe800078210ff */
[-C--:B---3--:R-:W-:Y:S01]  /*5470*/  LEA.HI.X.SX32 R5, R210, R229.reuse, 0x2, P1 ;  /* 0x000000e5d2057211 */ /* 0x088fe200008f16ff */
[C---:B------:R-:W-:Y:S04]  /*5480*/  IMAD R210, R230.reuse, 0x38, RZ ;  /* 0x00000038e6d27824 */ /* 0x040fe800078e02ff */
[----:B------:R2:W-:Y:S04]  /*5490*/  REDG.E.ADD.F32.FTZ.RN.STRONG.GPU desc[UR6][R4.64], R7 ;  /* 0x00000007040079a6 */ /* 0x0005e8000c10f386 */
[----:B------:R3:W-:Y:S01]  /*54a0*/  REDG.E.ADD.F32.FTZ.RN.STRONG.GPU desc[UR6][R208.64], R8 ;  /* 0x00000008d00079a6 */ /* 0x0007e2000c10f386 */
[----:B----4-:R-:W-:Y:S01]  /*54b0*/  IMAD R205, R230, 0x28, RZ ;  /* 0x00000028e6cd7824 */ /* 0x010fe200078e02ff */
        /* <DEDUP_REMOVED lines=13> */
[-C--:B--2---:R-:W-:Y:S01]  /*5590*/  LEA.HI.X.SX32 R9, R208, R229.reuse, 0x2, P0 ;  /* 0x000000e5d0097211 */ /* 0x084fe200000f16ff */
[C---:B---3--:R-:W-:Y:S04]  /*55a0*/  IMAD.IADD R7, R196.reuse, 0x1, R208 ;  /* 0x00000001c4077824 */ /* 0x048fe800078e02d0 */
[----:B------:R2:W-:Y:S01]  /*55b0*/  REDG.E.ADD.F32.FTZ.RN.STRONG.GPU desc[UR6][R8.64], R18 ;  /* 0x00000012080079a6 */ /* 0x0005e2000c10f386 */
[CC--:B------:R-:W-:Y:S01]  /*55c0*/  LEA R6, P1, R7.reuse, R228.reuse, 0x2 ;  /* 0x000000e407067211 */ /* 0x0c0fe200078210ff */
[C---:B----4-:R-:W-:Y:S03]  /*55d0*/  IMAD.IADD R4, R196.reuse, 0x1, R7 ;  /* 0x00000001c4047824 */ /* 0x050fe600078e0207 */
[-C--:B------:R-:W-:Y:S01]  /*55e0*/  LEA.HI.X.SX32 R7, R7, R229.reuse, 0x2, P1 ;  /* 0x000000e507077211 */ /* 0x080fe200008f16ff */
[----:B------:R-:W-:Y:S01]  /*55f0*/  IMAD.IADD R5, R196, 0x1, R4 ;  /* 0x00000001c4057824 */ /* 0x000fe200078e0204 */
[CC--:B-1----:R-:W-:Y:S03]  /*5600*/  LEA R16, P0, R4.reuse, R228.reuse, 0x2 ;  /* 0x000000e404107211 */ /* 0x0c2fe600078010ff */
        /* <DEDUP_REMOVED lines=8> */
[CC--:B--2---:R-:W-:Y:S03]  /*5690*/  LEA R8, P1, R4.reuse, R228.reuse, 0x2 ;  /* 0x000000e404087211 */ /* 0x0c4fe600078210ff */
[----:B------:R2:W-:Y:S01]  /*56a0*/  REDG.E.ADD.F32.FTZ.RN.STRONG.GPU desc[UR6][R10.64], R13 ;  /* 0x0000000d0a0079a6 */ /* 0x0005e2000c10f386 */
[-C--:B------:R-:W-:Y:S05]  /*56b0*/  LEA.HI.X.SX32 R9, R4, R229.reuse, 0x2, P1 ;  /* 0x000000e504097211 */ /* 0x080fea00008f16ff */
[----:B------:R3:W-:Y:S01]  /*56c0*/  REDG.E.ADD.F32.FTZ.RN.STRONG.GPU desc[UR6][R8.64], R14 ;  /* 0x0000000e080079a6 */ /* 0x0007e2000c10f386 */
[C---:B-1----:R-:W-:Y:S05]  /*56d0*/  IMAD.IADD R7, R196.reuse, 0x1, R4 ;  /* 0x00000001c4077824 */ /* 0x042fea00078e0204 */
[CC--:B------:R-:W-:Y:S04]  /*56e0*/  LEA R6, P0, R7.reuse, R228.reuse, 0x2 ;  /* 0x000000e407067211 */ /* 0x0c0fe800078010ff */
[-C--:B------:R-:W-:Y:S05]  /*56f0*/  LEA.HI.X.SX32 R7, R7, R229.reuse, 0x2, P0 ;  /* 0x000000e507077211 */ /* 0x080fea00000f16ff */
[----:B------:R1:W-:Y:S01]  /*5700*/  REDG.E.ADD.F32.FTZ.RN.STRONG.GPU desc[UR6][R6.64], R15 ;  /* 0x0000000f060079a6 */ /* 0x0003e2000c10f386 */
[C---:B--2---:R-:W-:Y:S03]  /*5710*/  IMAD.IADD R10, R196.reuse, 0x1, R5 ;  /* 0x00000001c40a7824 */ /* 0x044fe600078e0205 */
        /* <DEDUP_REMOVED lines=16> */
[----:B------:R-:W-:Y:S04]  /*5820*/  REDG.E.ADD.F32.FTZ.RN.STRONG.GPU desc[UR6][R12.64], R88 ;  /* 0x000000580c0079a6 */ /* 0x000fe8000c10f386 */
[----:B------:R3:W-:Y:S01]  /*5830*/  REDG.E.ADD.F32.FTZ.RN.STRONG.GPU desc[UR6][R10.64], R89 ;  /* 0x000000590a0079a6 */ /* 0x0007e2000c10f386 */
[CC--:B--2---:R-:W-:Y:S03]  /*5840*/  LEA R8, P1, R4.reuse, R228.reuse, 0x2 ;  /* 0x000000e404087211 */ /* 0x0c4fe600078210ff */
[----:B------:R-:W-:Y:S01]  /*5850*/  LDSM.16.MT88.4 R84, [R0+0x4000] ;  /* 0x004000000054783b */ /* 0x000fe20000004200 */
[-C--:B------:R-:W-:Y:S05]  /*5860*/  LEA.HI.X.SX32 R9, R4, R229.reuse, 0x2, P1 ;  /* 0x000000e504097211 */ /* 0x080fea00008f16ff */
[----:B------:R2:W-:Y:S01]  /*5870*/  REDG.E.ADD.F32.FTZ.RN.STRONG.GPU desc[UR6][R8.64], R90 ;  /* 0x0000005a080079a6 */ /* 0x0005e2000c10f386 */
[C---:B-1----:R-:W-:Y:S05]  /*5880*/  IMAD.IADD R7, R196.reuse, 0x1, R4 ;  /* 0x00000001c4077824 */ /* 0x042fea00078e0204 */
[CC--:B------:R-:W-:Y:S01]  /*5890*/  LEA R6, P0, R7.reuse, R228.reuse, 0x2 ;  /* 0x000000e407067211 */ /* 0x0c0fe200078010ff */
[C---:B---3--:R-:W-:Y:S03]  /*58a0*/  IMAD.IADD R10, R196.reuse, 0x1, R5 ;  /* 0x00000001c40a7824 */ /* 0x048fe600078e0205 */
[-C--:B------:R-:W-:Y:S01]  /*58b0*/  LEA.HI.X.SX32 R7, R7, R229.reuse, 0x2, P0 ;  /* 0x000000e507077211 */ /* 0x080fe200000f16ff */
[----:B------:R-:W-:Y:S04]  /*58c0*/  IMAD.IADD R4, R196, 0x1, R10 ;  /* 0x00000001c4047824 */ /* 0x000fe800078e020a */
[----:B------:R1:W-:Y:S01]  /*58d0*/  REDG.E.ADD.F32.FTZ.RN.STRONG.GPU desc[UR6][R6.64], R91 ;  /* 0x0000005b060079a6 */ /* 0x0003e2000c10f386 */
[CC--:B--2---:R-:W-:Y:S03]  /*58e0*/  LEA R8, P0, R5.reuse, R228.reuse, 0x2 ;  /* 0x000000e405087211 */ /* 0x0c4fe600078010ff */
        /* <DEDUP_REMOVED lines=19> */
[----:B------:R3:W-:Y:S04]  /*5a20*/  REDG.E.ADD.F32.FTZ.RN.STRONG.GPU desc[UR6][R8.64], R94 ;  /* 0x0000005e080079a6 */ /* 0x0007e8000c10f386 */
[----:B------:R-:W-:Y:S01]  /*5a30*/  LDSM.16.MT88.4 R96, [R0+0x800] ;  /* 0x000800000060783b */ /* 0x000fe20000004200 */
[C---:B-1----:R-:W-:Y:S05]  /*5a40*/  IMAD.IADD R7, R196.reuse, 0x1, R4 ;  /* 0x00000001c4077824 */ /* 0x042fea00078e0204 */
[CC--:B------:R-:W-:Y:S04]  /*5a50*/  LEA R6, P0, R7.reuse, R228.reuse, 0x2 ;  /* 0x000000e407067211 */ /* 0x0c0fe800078010ff */
[-C--:B------:R-:W-:Y:S01]  /*5a60*/  LEA.HI.X.SX32 R7, R7, R229.reuse, 0x2, P0 ;  /* 0x000000e507077211 */ /* 0x080fe200000f16ff */
[C---:B--2---:R-:W-:Y:S01]  /*5a70*/  IMAD.IADD R10, R196.reuse, 0x1, R5 ;  /* 0x00000001c40a7824 */ /* 0x044fe200078e0205 */
        /* <DEDUP_REMOVED lines=212> */
.L_x_503:
[----:B------:R-:W-:Y:S01]  /*67c0*/  ISETP.LT.AND P0, PT, RZ, UR8, PT ;  /* 0x00000008ff007c0c */ /* 0x000fe2000bf01270 */
[----:B------:R-:W-:Y:S11]  /*67d0*/  UIADD3 UR8, UR8, -0x1, URZ ;  /* 0xffffffff08087890 */ /* 0x000ff6000fffe03f */
[----:B------:R-:W-:Y:S01]  /*67e0*/  @!UPT UIADD3 URZ, URZ, URZ, URZ ;  /* 0x0000003f3f3ff290 */ /* 0x000fe2000fffe03f */
[----:B------:R-:W-:Y:S05]  /*67f0*/  @P0 BRA `(.L_x_504) ;  /* 0xffffffc400400947 */ /* 0x000fea000383ffff */
[----:B------:R-:W-:Y:S01]  /*6800*/  BAR.SYNC.DEFER_BLOCKING 0x0 ;  /* 0x0000000000007b1d */ /* 0x000fe20000010000 */
[----:B------:R-:W-:Y:S01]  /*6810*/  F2FP.BF16.F32.PACK_AB R86, R35, R34 ;  /* 0x000000222356723e */ /* 0x000fe200000010ff */
[----:B------:R-:W-:Y:S01]  /*6820*/  UISETP.NE.AND UP0, UPT, UR23, -0x1, UPT ;  /* 0xffffffff1700788c */ /* 0x000fe2000bf05270 */
[----:B------:R-:W-:Y:S01]  /*6830*/  F2FP.BF16.F32.PACK_AB R84, R31, R30 ;  /* 0x0000001e1f54723e */ /* 0x000fe200000010ff */
[----:B------:R-:W-:Y:S01]  /*6840*/  USHF.L.U32 UR19, UR22, 0x6, URZ ;  /* 0x0000000616137899 */ /* 0x000fe2000800063f */
        /* <DEDUP_REMOVED lines=97> */
[----:B-1----:R-:W-:Y:S01]  /*6e60*/  FMUL.FTZ R5, R189, UR8 ;  /* 0x00000008bd057c20 */ /* 0x002fe20008410000 */
        /* <DEDUP_REMOVED lines=63> */
[----:B------:R-:W-:Y:S01]  /*7260*/  PLOP3.LUT P0, PT, PT, PT, UP0, 0x80, 0x0 ;  /* 0x000000000000781c */ /* 0x000fe20003f0f008 */
        /* <DEDUP_REMOVED lines=21> */
[----:B-1----:R-:W-:-:S03]  /*73c0*/  SHF.R.S32.HI R6, RZ, 0x1f, R4 ;  /* 0x0000001fff067819 */ /* 0x002fc60000011404 */
        /* <DEDUP_REMOVED lines=30> */
.L_x_505:
[----:B------:R-:W-:Y:S01]  /*75b0*/  @UP0 UIADD3 UR14, UR16, UR23, URZ ;  /* 0x00000017100e0290 */ /* 0x000fe2000fffe03f */
[----:B------:R-:W-:Y:S01]  /*75c0*/  LEA.HI R6, R6, R4, RZ, 0x3 ;  /* 0x0000000406067211 */ /* 0x000fe200078f18ff */
[----:B------:R-:W-:Y:S02]  /*75d0*/  @UP0 ULDC.64 UR10, c[0x0][0x458] ;  /* 0x00011600000a0ab9 */ /* 0x000fe40000000a00 */
[----:B------:R-:W-:Y:S01]  /*75e0*/  @UP0 UIMAD.WIDE.U32 UR12, UR14, UR10, URZ ;  /* 0x0000000a0e0c02a5 */ /* 0x000fe2000f8e003f */
[----:B------:R-:W-:Y:S01]  /*75f0*/  LOP3.LUT R6, R6, 0xfffffff8, RZ, 0xc0, !PT ;  /* 0xfffffff806067812 */ /* 0x000fe200078ec0ff */
[----:B------:R-:W-:-:S04]  /*7600*/  @UP0 UIMAD UR14, UR14, UR11, URZ ;  /* 0x0000000b0e0e02a4 */ /* 0x000fc8000f8e023f */
[----:B------:R-:W-:Y:S01]  /*7610*/  @UP0 UIADD3 UR18, UR13, UR14, URZ ;  /* 0x0000000e0d120290 */ /* 0x000fe2000fffe03f */
[----:B------:R-:W-:Y:S01]  /*7620*/  IMAD.IADD R6, R4, 0x1, -R6 ;  /* 0x0000000104067824 */ /* 0x000fe200078e0a06 */
[----:B------:R-:W-:Y:S01]  /*7630*/  @UP0 UMOV UR17, UR12 ;  /* 0x0000000c00110c82 */ /* 0x000fe20008000000 */
[----:B------:R-:W-:Y:S09]  /*7640*/  @P0 BRA `(.L_x_506) ;  /* 0x0000000000340947 */ /* 0x000ff20003800000 */
        /* <DEDUP_REMOVED lines=13> */
.L_x_506:
[----:B------:R-:W-:Y:S01]  /*7720*/  BAR.SYNC.DEFER_BLOCKING 0x0 ;  /* 0x0000000000007b1d */ /* 0x000fe20000010000 */
[----:B------:R-:W-:Y:S01]  /*7730*/  IMAD.SHL.U32 R6, R6, 0x8, RZ ;  /* 0x0000000806067824 */ /* 0x000fe200078e00ff */
[----:B------:R-:W-:Y:S01]  /*7740*/  USHF.R.S32.HI UR12, URZ, 0x1f, UR19 ;  /* 0x0000001f3f0c7899 */ /* 0x000fe20008011413 */
[----:B------:R-:W-:Y:S01]  /*7750*/  IMAD.U32 R4, RZ, RZ, UR8 ;  /* 0x00000008ff047e24 */ /* 0x000fe2000f8e00ff */
[----:B------:R-:W-:Y:S01]  /*7760*/  UIMAD UR5, UR22, -0x40, UR5 ;  /* 0xffffffc0160578a4 */ /* 0x000fe2000f8e0205 */
[C---:B------:R-:W-:Y:S01]  /*7770*/  IADD3 R9, R244.reuse, 0x20, RZ ;  /* 0x00000020f4097810 */ /* 0x040fe20007ffe0ff */
[----:B------:R-:W-:Y:S01]  /*7780*/  UIMAD UR13, UR12, UR8, URZ ;  /* 0x000000080c0d72a4 */ /* 0x000fe2000f8e023f */
[--C-:B------:R-:W-:Y:S01]  /*7790*/  SHF.R.S32.HI R7, RZ, 0x1f, R6.reuse ;  /* 0x0000001fff077819 */ /* 0x100fe20000011406 */
[----:B------:R-:W-:Y:S01]  /*77a0*/  USHF.R.S32.HI UR16, URZ, 0x1f, UR53 ;  /* 0x0000001f3f107899 */ /* 0x000fe20008011435 */
[----:B------:R-:W-:Y:S01]  /*77b0*/  BSSY B0, `(.L_x_507) ;  /* 0x0000029000007945 */ /* 0x000fe20003800000 */
[----:B------:R-:W-:Y:S01]  /*77c0*/  UIMAD UR13, UR19, UR9, UR13 ;  /* 0x00000009130d72a4 */ /* 0x000fe2000f8e020d */
[----:B------:R-:W-:Y:S01]  /*77d0*/  ISETP.GE.AND P2, PT, R244, UR5, PT ;  /* 0x00000005f4007c0c */ /* 0x000fe2000bf46270 */
[----:B------:R-:W-:Y:S01]  /*77e0*/  IMAD.WIDE.U32 R4, R4, UR19, R6 ;  /* 0x0000001304047c25 */ /* 0x000fe2000f8e0006 */
[----:B------:R-:W-:Y:S01]  /*77f0*/  ULDC.64 UR14, c[0x0][0x468] ;  /* 0x00011a00000e7ab9 */ /* 0x000fe20000000a00 */
[----:B------:R-:W-:-:S02]  /*7800*/  ISETP.GE.AND P1, PT, R9, UR5, PT ;  /* 0x0000000509007c0c */ /* 0x000fc4000bf26270 */
[----:B------:R-:W-:Y:S01]  /*7810*/  IMAD.U32 R8, RZ, RZ, UR13 ;  /* 0x0000000dff087e24 */ /* 0x000fe2000f8e00ff */
[----:B------:R-:W-:Y:S01]  /*7820*/  IADD3 R4, P0, R4, UR20, RZ ;  /* 0x0000001404047c10 */ /* 0x000fe2000ff1e0ff */
[----:B------:R-:W-:Y:S01]  /*7830*/  UIMAD UR13, UR16, UR14, URZ ;  /* 0x0000000e100d72a4 */ /* 0x000fe2000f8e023f */
[----:B--2---:R-:W-:Y:S02]  /*7840*/  SHF.R.S32.HI R64, RZ, 0x1f, R244 ;  /* 0x0000001fff407819 */ /* 0x004fe400000114f4 */
[----:B------:R-:W-:Y:S01]  /*7850*/  IADD3.X R5, R5, UR21, R8, P0, !PT ;  /* 0x0000001505057c10 */ /* 0x000fe200087fe408 */
[----:B------:R-:W-:Y:S01]  /*7860*/  IMAD.U32 R8, RZ, RZ, UR14 ;  /* 0x0000000eff087e24 */ /* 0x000fe2000f8e00ff */
[----:B------:R-:W-:Y:S01]  /*7870*/  UIMAD UR15, UR53, UR15, UR13 ;  /* 0x0000000f350f72a4 */ /* 0x000fe2000f8e020d */
[----:B------:R1:W2:Y:S02]  /*7880*/  LDS.128 R44, [R231+0x11000] ;  /* 0x01100000e72c7984 */ /* 0x0002a40000000c00 */
[----:B------:R-:W-:-:S02]  /*7890*/  IMAD.WIDE.U32 R8, R8, UR53, R4 ;  /* 0x0000003508087c25 */ /* 0x000fc4000f8e0004 */
[----:B------:R1:W3:Y:S03]  /*78a0*/  LDS.128 R40, [R231+0x13000] ;  /* 0x01300000e7287984 */ /* 0x0002e60000000c00 */
[----:B------:R-:W-:Y:S01]  /*78b0*/  IADD3 R12, R9, UR15, RZ ;  /* 0x0000000f090c7c10 */ /* 0x000fe2000fffe0ff */
[----:B------:R1:W4:Y:S04]  /*78c0*/  LDS.128 R36, [R231+0x15000] ;  /* 0x01500000e7247984 */ /* 0x0003280000000c00 */
[----:B------:R1:W1:Y:S04]  /*78d0*/  LDS.128 R32, [R231+0x17000] ;  /* 0x01700000e7207984 */ /* 0x0002680000000c00 */
[----:B------:R1:W1:Y:S04]  /*78e0*/  LDS.128 R60, [R231+0x19000] ;  /* 0x01900000e73c7984 */ /* 0x0002680000000c00 */
[----:B------:R1:W1:Y:S04]  /*78f0*/  LDS.128 R56, [R231+0x1b000] ;  /* 0x01b00000e7387984 */ /* 0x0002680000000c00 */
[----:B------:R1:W1:Y:S04]  /*7900*/  LDS.128 R52, [R231+0x1d000] ;  /* 0x01d00000e7347984 */ /* 0x0002680000000c00 */
[----:B------:R1:W1:Y:S01]  /*7910*/  LDS.128 R48, [R231+0x1f000] ;  /* 0x01f00000e7307984 */ /* 0x0002620000000c00 */
[----:B------:R-:W-:Y:S05]  /*7920*/  @P2 BRA `(.L_x_508) ;  /* 0x0000000000442947 */ /* 0x000fea0003800000 */
[----:B------:R-:W2:Y:S01]  /*7930*/  LDS.128 R24, [R231+0x14000] ;  /* 0x01400000e7187984 */ /* 0x000ea20000000c00 */
[----:B------:R-:W-:Y:S01]  /*7940*/  MOV R4, R8 ;  /* 0x0000000800047202 */ /* 0x000fe20000000f00 */
[----:B------:R-:W-:Y:S01]  /*7950*/  IMAD R13, R64, UR8, RZ ;  /* 0x00000008400d7c24 */ /* 0x000fe2000f8e02ff */
[----:B------:R-:W-:Y:S01]  /*7960*/  MOV R5, R12 ;  /* 0x0000000c00057202 */ /* 0x000fe20000000f00 */
[----:B------:R-:W3:Y:S01]  /*7970*/  LDS.128 R20, [R231+0x12000] ;  /* 0x01200000e7147984 */ /* 0x000ee20000000c00 */
[----:B------:R-:W-:-:S03]  /*7980*/  ULDC.64 UR14, c[0x0][0x3f0] ;  /* 0x0000fc00000e7ab9 */ /* 0x000fc60000000a00 */
[----:B------:R-:W4:Y:S01]  /*7990*/  LDS.128 R16, [R231+0x10000] ;  /* 0x01000000e7107984 */ /* 0x000f220000000c00 */
[----:B------:R-:W-:-:S03]  /*79a0*/  IMAD.WIDE.U32 R10, R244, UR8, R4 ;  /* 0x00000008f40a7c25 */ /* 0x000fc6000f8e0004 */
[----:B------:R-:W1:Y:S01]  /*79b0*/  LDS.128 R28, [R231+0x16000] ;  /* 0x01600000e71c7984 */ /* 0x000e620000000c00 */
[----:B------:R-:W-:-:S05]  /*79c0*/  IMAD R4, R244, UR9, R13 ;  /* 0x00000009f4047c24 */ /* 0x000fca000f8e020d */
[----:B------:R-:W-:Y:S02]  /*79d0*/  IADD3 R5, R11, R4, RZ ;  /* 0x000000040b057210 */ /* 0x000fe40007ffe0ff */
[----:B------:R-:W-:-:S04]  /*79e0*/  LEA R4, P0, R10, UR14, 0x1 ;  /* 0x0000000e0a047c11 */ /* 0x000fc8000f8008ff */
[----:B------:R-:W-:-:S05]  /*79f0*/  LEA.HI.X R5, R10, UR15, R5, 0x1, P0 ;  /* 0x0000000f0a057c11 */ /* 0x000fca00080f0c05 */
[----:B--2---:R2:W-:Y:S04]  /*7a00*/  STG.E.128 desc[UR6][R4.64+0x100], R24 ;  /* 0x0001001804007986 */ /* 0x0045e8000c101d06 */
[----:B---3--:R2:W-:Y:S04]  /*7a10*/  STG.E.128 desc[UR6][R4.64+0x80], R20 ;  /* 0x0000801404007986 */ /* 0x0085e8000c101d06 */
[----:B----4-:R2:W-:Y:S04]  /*7a20*/  STG.E.128 desc[UR6][R4.64], R16 ;  /* 0x0000001004007986 */ /* 0x0105e8000c101d06 */
[----:B-1----:R2:W-:Y:S02]  /*7a30*/  STG.E.128 desc[UR6][R4.64+0x180], R28 ;  /* 0x0001801c04007986 */ /* 0x0025e4000c101d06 */
.L_x_508:
[----:B------:R-:W-:Y:S05]  /*7a40*/  BSYNC B0 ;  /* 0x0000000000007941 */ /* 0x000fea0003800000 */
.L_x_507:
[----:B------:R-:W-:Y:S04]  /*7a50*/  BSSY B0, `(.L_x_509) ;  /* 0x0000010000007945 */ /* 0x000fe80003800000 */
[----:B------:R-:W-:Y:S05]  /*7a60*/  @P1 BRA `(.L_x_510) ;  /* 0x0000000000381947 */ /* 0x000fea0003800000 */
[----:B--2---:R-:W-:Y:S01]  /*7a70*/  IADD3 R4, P0, R244, 0x20, RZ ;  /* 0x00000020f4047810 */ /* 0x004fe20007f1e0ff */
[----:B------:R-:W-:Y:S01]  /*7a80*/  ULDC.64 UR14, c[0x0][0x3f0] ;  /* 0x0000fc00000e7ab9 */ /* 0x000fe20000000a00 */
[----:B------:R-:W-:Y:S02]  /*7a90*/  MOV R9, R12 ;  /* 0x0000000c00097202 */ /* 0x000fe40000000f00 */
[----:B------:R-:W-:Y:S01]  /*7aa0*/  IADD3.X R5, RZ, R64, RZ, P0, !PT ;  /* 0x00000040ff057210 */ /* 0x000fe200007fe4ff */
[----:B------:R-:W-:-:S04]  /*7ab0*/  IMAD.WIDE.U32 R8, R4, UR8, R8 ;  /* 0x0000000804087c25 */ /* 0x000fc8000f8e0008 */
[----:B------:R-:W-:-:S04]  /*7ac0*/  IMAD R5, R5, UR8, RZ ;  /* 0x0000000805057c24 */ /* 0x000fc8000f8e02ff */
[----:B------:R-:W-:Y:S01]  /*7ad0*/  IMAD R5, R4, UR9, R5 ;  /* 0x0000000904057c24 */ /* 0x000fe2000f8e0205 */
[----:B------:R-:W-:-:S04]  /*7ae0*/  LEA R4, P0, R8, UR14, 0x1 ;  /* 0x0000000e08047c11 */ /* 0x000fc8000f8008ff */
[----:B------:R-:W-:-:S04]  /*7af0*/  IADD3 R5, R9, R5, RZ ;  /* 0x0000000509057210 */ /* 0x000fc80007ffe0ff */
[----:B------:R-:W-:-:S05]  /*7b00*/  LEA.HI.X R5, R8, UR15, R5, 0x1, P0 ;  /* 0x0000000f08057c11 */ /* 0x000fca00080f0c05 */
[----:B------:R2:W-:Y:S04]  /*7b10*/  STG.E.128 desc[UR6][R4.64], R44 ;  /* 0x0000002c04007986 */ /* 0x0005e8000c101d06 */
[----:B---3--:R2:W-:Y:S04]  /*7b20*/  STG.E.128 desc[UR6][R4.64+0x80], R40 ;  /* 0x0000802804007986 */ /* 0x0085e8000c101d06 */
[----:B----4-:R2:W-:Y:S04]  /*7b30*/  STG.E.128 desc[UR6][R4.64+0x100], R36 ;  /* 0x0001002404007986 */ /* 0x0105e8000c101d06 */
[----:B-1----:R2:W-:Y:S02]  /*7b40*/  STG.E.128 desc[UR6][R4.64+0x180], R32 ;  /* 0x0001802004007986 */ /* 0x0025e4000c101d06 */
.L_x_510:
[----:B------:R-:W-:Y:S05]  /*7b50*/  BSYNC B0 ;  /* 0x0000000000007941 */ /* 0x000fea0003800000 */
.L_x_509:
[----:B--2---:R2:W1:Y:S01]  /*7b60*/  LDS.128 R24, [R231+0x18000] ;  /* 0x01800000e7187984 */ /* 0x0044620000000c00 */
[----:B------:R-:W-:Y:S01]  /*7b70*/  UIMAD UR5, UR12, UR10, URZ ;  /* 0x0000000a0c0572a4 */ /* 0x000fe2000f8e023f */
[----:B------:R-:W-:Y:S01]  /*7b80*/  IMAD.U32 R4, RZ, RZ, UR10 ;  /* 0x0000000aff047e24 */ /* 0x000fe2000f8e00ff */
[----:B------:R-:W-:Y:S01]  /*7b90*/  USHF.R.S32.HI UR13, URZ, 0x1f, UR53 ;  /* 0x0000001f3f0d7899 */ /* 0x000fe20008011435 */
[----:B------:R2:W1:Y:S01]  /*7ba0*/  LDS.128 R20, [R231+0x1a000] ;  /* 0x01a00000e7147984 */ /* 0x0004620000000c00 */
[----:B------:R-:W-:Y:S01]  /*7bb0*/  UIMAD UR5, UR19, UR11, UR5 ;  /* 0x0000000b130572a4 */ /* 0x000fe2000f8e0205 */
[----:B------:R-:W-:Y:S01]  /*7bc0*/  IMAD.WIDE.U32 R6, R4, UR19, R6 ;  /* 0x0000001304067c25 */ /* 0x000fe2000f8e0006 */
[----:B------:R-:W-:Y:S01]  /*7bd0*/  ULDC.64 UR8, c[0x0][0x470] ;  /* 0x00011c0000087ab9 */ /* 0x000fe20000000a00 */
[----:B------:R2:W1:Y:S01]  /*7be0*/  LDS.128 R16, [R231+0x1c000] ;  /* 0x01c00000e7107984 */ /* 0x0004620000000c00 */
[----:B------:R-:W-:Y:S02]  /*7bf0*/  BSSY B0, `(.L_x_511) ;  /* 0x0000018000007945 */ /* 0x000fe40003800000 */
[----:B------:R-:W-:Y:S01]  /*7c00*/  IMAD.U32 R4, RZ, RZ, UR5 ;  /* 0x00000005ff047e24 */ /* 0x000fe2000f8e00ff */
[----:B------:R2:W1:Y:S01]  /*7c10*/  LDS.128 R12, [R231+0x1e000] ;  /* 0x01e00000e70c7984 */ /* 0x0004620000000c00 */
        /* <DEDUP_REMOVED lines=8> */
[----:B------:R-:W-:Y:S01]  /*7ca0*/  MOV R4, R6 ;  /* 0x0000000600047202 */ /* 0x000fe20000000f00 */
[----:B------:R-:W-:Y:S01]  /*7cb0*/  IMAD R11, R64, UR10, RZ ;  /* 0x0000000a400b7c24 */ /* 0x000fe2000f8e02ff */
[----:B------:R-:W-:Y:S01]  /*7cc0*/  MOV R5, R10 ;  /* 0x0000000a00057202 */ /* 0x000fe20000000f00 */
[----:B------:R-:W-:Y:S02]  /*7cd0*/  ULDC.64 UR8, c[0x0][0x3f8] ;  /* 0x0000fe0000087ab9 */ /* 0x000fe40000000a00 */
[----:B------:R-:W-:-:S04]  /*7ce0*/  IMAD.WIDE.U32 R8, R244, UR10, R4 ;  /* 0x0000000af4087c25 */ /* 0x000fc8000f8e0004 */
[----:B------:R-:W-:-:S05]  /*7cf0*/  IMAD R4, R244, UR11, R11 ;  /* 0x0000000bf4047c24 */ /* 0x000fca000f8e020b */
[----:B------:R-:W-:Y:S02]  /*7d00*/  IADD3 R5, R9, R4, RZ ;  /* 0x0000000409057210 */ /* 0x000fe40007ffe0ff */
[----:B------:R-:W-:-:S04]  /*7d10*/  LEA R4, P0, R8, UR8, 0x1 ;  /* 0x0000000808047c11 */ /* 0x000fc8000f8008ff */
[----:B------:R-:W-:-:S05]  /*7d20*/  LEA.HI.X R5, R8, UR9, R5, 0x1, P0 ;  /* 0x0000000908057c11 */ /* 0x000fca00080f0c05 */
[----:B-1----:R1:W-:Y:S04]  /*7d30*/  STG.E.128 desc[UR6][R4.64], R24 ;  /* 0x0000001804007986 */ /* 0x0023e8000c101d06 */
[----:B------:R1:W-:Y:S04]  /*7d40*/  STG.E.128 desc[UR6][R4.64+0x80], R20 ;  /* 0x0000801404007986 */ /* 0x0003e8000c101d06 */
[----:B------:R1:W-:Y:S04]  /*7d50*/  STG.E.128 desc[UR6][R4.64+0x100], R16 ;  /* 0x0001001004007986 */ /* 0x0003e8000c101d06 */
[----:B------:R1:W-:Y:S02]  /*7d60*/  STG.E.128 desc[UR6][R4.64+0x180], R12 ;  /* 0x0001800c04007986 */ /* 0x0003e4000c101d06 */
.L_x_512:
[----:B------:R-:W-:Y:S05]  /*7d70*/  BSYNC B0 ;  /* 0x0000000000007941 */ /* 0x000fea0003800000 */
.L_x_511:
[----:B------:R-:W-:Y:S05]  /*7d80*/  @P1 BRA `(.L_x_513) ;  /* 0x0000000800601947 */ /* 0x000fea0003800000 */
[----:B-1----:R-:W-:Y:S01]  /*7d90*/  IADD3 R4, P0, R244, 0x20, RZ ;  /* 0x00000020f4047810 */ /* 0x002fe20007f1e0ff */
        /* <DEDUP_REMOVED lines=10> */
[----:B------:R1:W-:Y:S04]  /*7e40*/  STG.E.128 desc[UR6][R4.64+0x80], R56 ;  /* 0x0000803804007986 */ /* 0x0003e8000c101d06 */
[----:B------:R1:W-:Y:S04]  /*7e50*/  STG.E.128 desc[UR6][R4.64+0x100], R52 ;  /* 0x0001003404007986 */ /* 0x0003e8000c101d06 */
[----:B------:R1:W-:Y:S01]  /*7e60*/  STG.E.128 desc[UR6][R4.64+0x180], R48 ;  /* 0x0001803004007986 */ /* 0x0003e2000c101d06 */
[----:B------:R-:W-:Y:S05]  /*7e70*/  BRA `(.L_x_513) ;  /* 0x0000000800247947 */ /* 0x000fea0003800000 */
.L_x_501:
[----:B------:R-:W-:Y:S02]  /*7e80*/  UISETP.NE.AND UP0, UPT, UR23, -0x1, UPT ;  /* 0xffffffff1700788c */ /* 0x000fe4000bf05270 */
        /* <DEDUP_REMOVED lines=21> */
.L_x_514:
[----:B------:R-:W-:Y:S01]  /*7fe0*/  @UP0 UIADD3 UR14, UR16, UR23, URZ ;  /* 0x00000017100e0290 */ /* 0x000fe2000fffe03f */
        /* <DEDUP_REMOVED lines=19> */
.L_x_515:
[----:B------:R-:W-:Y:S01]  /*8120*/  UIMAD UR12, UR19, UR8, URZ ;  /* 0x00000008130c72a4 */ /* 0x000fe2000f8e023f */
[----:B------:R-:W-:Y:S01]  /*8130*/  IMAD.U32 R6, RZ, RZ, UR8 ;  /* 0x00000008ff067e24 */ /* 0x000fe2000f8e00ff */
[----:B------:R-:W-:Y:S01]  /*8140*/  UIMAD UR5, UR22, -0x40, UR5 ;  /* 0xffffffc0160578a4 */ /* 0x000fe2000f8e0205 */
[----:B------:R-:W-:Y:S01]  /*8150*/  IADD3 R10, R244, 0x20, RZ ;  /* 0x00000020f40a7810 */ /* 0x000fe20007ffe0ff */
[----:B------:R-:W-:Y:S01]  /*8160*/  UIMAD UR12, UR18, UR9, UR12 ;  /* 0x00000009120c72a4 */ /* 0x000fe2000f8e020c */
[----:B------:R-:W-:Y:S01]  /*8170*/  IMAD.WIDE.U32 R6, R6, UR18, R4 ;  /* 0x0000001206067c25 */ /* 0x000fe2000f8e0004 */
[----:B------:R-:W-:Y:S01]  /*8180*/  BSSY B0, `(.L_x_516) ;  /* 0x000001b000007945 */ /* 0x000fe20003800000 */
[----:B------:R-:W-:Y:S02]  /*8190*/  SHF.R.S32.HI R14, RZ, 0x1f, R244 ;  /* 0x0000001fff0e7819 */ /* 0x000fe400000114f4 */
[----:B------:R-:W-:Y:S01]  /*81a0*/  ISETP.GE.AND P2, PT, R244, UR5, PT ;  /* 0x00000005f4007c0c */ /* 0x000fe2000bf46270 */
[----:B------:R-:W-:Y:S01]  /*81b0*/  IMAD.U32 R9, RZ, RZ, UR12 ;  /* 0x0000000cff097e24 */ /* 0x000fe2000f8e00ff */
[----:B------:R-:W-:Y:S01]  /*81c0*/  IADD3 R8, P0, R6, UR20, RZ ;  /* 0x0000001406087c10 */ /* 0x000fe2000ff1e0ff */
[----:B------:R-:W-:Y:S01]  /*81d0*/  ULDC.64 UR12, c[0x0][0x468] ;  /* 0x00011a00000c7ab9 */ /* 0x000fe20000000a00 */
[----:B------:R-:W-:Y:S01]  /*81e0*/  ISETP.GE.AND P1, PT, R10, UR5, PT ;  /* 0x000000050a007c0c */ /* 0x000fe2000bf26270 */
[----:B------:R-:W-:Y:S01]  /*81f0*/  UIMAD UR14, UR60, UR12, URZ ;  /* 0x0000000c3c0e72a4 */ /* 0x000fe2000f8e023f */
[----:B------:R-:W-:Y:S01]  /*8200*/  IADD3.X R9, R7, UR21, R9, P0, !PT ;  /* 0x0000001507097c10 */ /* 0x000fe200087fe409 */
[----:B------:R-:W-:-:S02]  /*8210*/  IMAD.U32 R6, RZ, RZ, UR12 ;  /* 0x0000000cff067e24 */ /* 0x000fc4000f8e00ff */
[----:B------:R-:W-:Y:S02]  /*8220*/  UIMAD UR13, UR53, UR13, UR14 ;  /* 0x0000000d350d72a4 */ /* 0x000fe4000f8e020e */
        /* <DEDUP_REMOVED lines=12> */
[----:B------:R1:W-:Y:S04]  /*82f0*/  STG.E.128 desc[UR6][R6.64], RZ ;  /* 0x000000ff06007986 */ /* 0x0003e8000c101d06 */
[----:B------:R1:W-:Y:S04]  /*8300*/  STG.E.128 desc[UR6][R6.64+0x80], RZ ;  /* 0x000080ff06007986 */ /* 0x0003e8000c101d06 */
[----:B------:R1:W-:Y:S04]  /*8310*/  STG.E.128 desc[UR6][R6.64+0x100], RZ ;  /* 0x000100ff06007986 */ /* 0x0003e8000c101d06 */
[----:B------:R1:W-:Y:S02]  /*8320*/  STG.E.128 desc[UR6][R6.64+0x180], RZ ;  /* 0x000180ff06007986 */ /* 0x0003e4000c101d06 */
.L_x_517:
[----:B------:R-:W-:Y:S05]  /*8330*/  BSYNC B0 ;  /* 0x0000000000007941 */ /* 0x000fea0003800000 */
.L_x_516:
[----:B------:R-:W-:Y:S04]  /*8340*/  BSSY B0, `(.L_x_518) ;  /* 0x0000010000007945 */ /* 0x000fe80003800000 */
        /* <DEDUP_REMOVED lines=11> */
[----:B------:R2:W-:Y:S04]  /*8400*/  STG.E.128 desc[UR6][R6.64], RZ ;  /* 0x000000ff06007986 */ /* 0x0005e8000c101d06 */
[----:B------:R2:W-:Y:S04]  /*8410*/  STG.E.128 desc[UR6][R6.64+0x80], RZ ;  /* 0x000080ff06007986 */ /* 0x0005e8000c101d06 */
[----:B------:R2:W-:Y:S04]  /*8420*/  STG.E.128 desc[UR6][R6.64+0x100], RZ ;  /* 0x000100ff06007986 */ /* 0x0005e8000c101d06 */
[----:B------:R2:W-:Y:S02]  /*8430*/  STG.E.128 desc[UR6][R6.64+0x180], RZ ;  /* 0x000180ff06007986 */ /* 0x0005e4000c101d06 */
.L_x_519:
[----:B------:R-:W-:Y:S05]  /*8440*/  BSYNC B0 ;  /* 0x0000000000007941 */ /* 0x000fea0003800000 */
.L_x_518:
[----:B-12---:R-:W-:Y:S01]  /*8450*/  IMAD.U32 R6, RZ, RZ, UR10 ;  /* 0x0000000aff067e24 */ /* 0x006fe2000f8e00ff */
[----:B------:R-:W-:Y:S01]  /*8460*/  UIMAD UR5, UR19, UR10, URZ ;  /* 0x0000000a130572a4 */ /* 0x000fe2000f8e023f */
[----:B------:R-:W-:Y:S01]  /*8470*/  BSSY B0, `(.L_x_520) ;  /* 0x000001a000007945 */ /* 0x000fe20003800000 */
[----:B------:R-:W-:Y:S01]  /*8480*/  ULDC.64 UR8, c[0x0][0x470] ;  /* 0x00011c0000087ab9 */ /* 0x000fe20000000a00 */
[----:B------:R-:W-:Y:S01]  /*8490*/  IMAD.WIDE.U32 R4, R6, UR18, R4 ;  /* 0x0000001206047c25 */ /* 0x000fe2000f8e0004 */
[----:B------:R-:W-:Y:S02]  /*84a0*/  UIMAD UR5, UR18, UR11, UR5 ;  /* 0x0000000b120572a4 */ /* 0x000fe4000f8e0205 */
[----:B------:R-:W-:-:S04]  /*84b0*/  IADD3 R6, P0, R4, UR15, RZ ;  /* 0x0000000f04067c10 */ /* 0x000fc8000ff1e0ff */
        /* <DEDUP_REMOVED lines=21> */
.L_x_521:
[----:B------:R-:W-:Y:S05]  /*8610*/  BSYNC B0 ;  /* 0x0000000000007941 */ /* 0x000fea0003800000 */
.L_x_520:
        /* <DEDUP_REMOVED lines=15> */
.L_x_513:
[----:B------:R-:W-:Y:S05]  /*8710*/  BSYNC B1 ;  /* 0x0000000000017941 */ /* 0x000fea0003800000 */
.L_x_496:
[----:B------:R-:W-:Y:S02]  /*8720*/  ULDC UR5, c[0x0][0xc] ;  /* 0x0000030000057ab9 */ /* 0x000fe40000000800 */
[----:B------:R-:W-:-:S04]  /*8730*/  UIADD3 UR22, UR5, UR22, URZ ;  /* 0x0000001605167290 */ /* 0x000fc8000fffe03f */
[----:B------:R-:W-:-:S06]  /*8740*/  UISETP.GE.AND UP0, UPT, UR22, UR59, UPT ;  /* 0x0000003b1600728c */ /* 0x000fcc000bf06270 */
[----:B------:R-:W-:-:S13]  /*8750*/  PLOP3.LUT P0, PT, PT, PT, UP0, 0x80, 0x0 ;  /* 0x000000000000781c */ /* 0x000fda0003f0f008 */
[----:B------:R-:W-:Y:S05]  /*8760*/  @P0 BRA `(.L_x_522) ;  /* 0x0000000000040947 */ /* 0x000fea0003800000 */
[----:B------:R-:W-:Y:S05]  /*8770*/  BRA `(.L_x_523) ;  /* 0xffffff8000b87947 */ /* 0x000fea000383ffff */
.L_x_522:
[----:B------:R-:W-:Y:S05]  /*8780*/  EXIT ;  /* 0x000000000000794d */ /* 0x000fea0003800000 */
.L_x_524:
        /* <DEDUP_REMOVED lines=15> */
.L_x_2036:


//--------------------- .text._ZN5flash44flash_bwd_dq_dk_dv_loop_seqk_parallel_kernelI23Flash_bwd_kernel_traitsILi256ELi64ELi64ELi8ELi4ELi2ELi2ELb0ELb1EN7cutlass10bfloat16_tE19Flash_kernel_traitsILi256ELi64ELi64ELi8ES3_EELb0ELb0ELb0ELb1ELb0ELb0ELb0EEEvNS_16Flash_bwd_paramsE --------------------------
	.section	.text._ZN5flash44flash_bwd_dq_dk_dv_loop_seqk_parallel_kernelI23Flash_bwd_kernel_traitsILi256ELi64ELi64ELi8ELi4ELi2ELi2ELb0ELb1EN7cutlass10bfloat16_tE19Flash_kernel_traitsILi256ELi64ELi64ELi8ES3_EELb0ELb0ELb0ELb1ELb0ELb0ELb0EEEvNS_16Flash_bwd_paramsE,"ax",@progbits
	.align	128
        .global         _ZN5flash44flash_bwd_dq_dk_dv_loop_seqk_parallel_kernelI23Flash_bwd_kernel_traitsILi256ELi64ELi64ELi8ELi4ELi2ELi2ELb0ELb1EN7cutlass10bfloat16_tE19Flash_kernel_traitsILi256ELi64ELi64ELi8ES3_EELb0ELb0ELb0ELb1ELb0ELb0ELb0EEEvNS_16Flash_bwd_paramsE
        .type           _ZN5flash44flash_bwd_dq_dk_dv_loop_seqk_parallel_kernelI23Flash_bwd_kernel_traitsILi256ELi64ELi64ELi8ELi4ELi2ELi2ELb0ELb1EN7cutlass10bfloat16_tE19Flash_kernel_traitsILi256ELi64ELi64ELi8ES3_EELb0ELb0ELb0ELb1ELb0ELb0ELb0EEEvNS_16Flash_bwd_paramsE,@function
        .size           _ZN5flash44flash_bwd_dq_dk_dv_loop_seqk_parallel_kernelI23Flash_bwd_kernel_traitsILi256ELi64ELi64ELi8ELi4ELi2ELi2ELb0ELb1EN7cutlass10bfloat16_tE19Flash_kernel_traitsILi256ELi64ELi64ELi8ES3_EELb0ELb0ELb0ELb1ELb0ELb0ELb0EEEvNS_16Flash_bwd_paramsE,(.L_x_2037 - _ZN5flash44flash_bwd_dq_dk_dv_loop_seqk_parallel_kernelI23Flash_bwd_kernel_traitsILi256ELi64ELi64ELi8ELi4ELi2ELi2ELb0ELb1EN7cutlass10bfloat16_tE19Flash_kernel_traitsILi256ELi64ELi64ELi8ES3_EELb0ELb0ELb0ELb1ELb0ELb0ELb0EEEvNS_16Flash_bwd_paramsE)
        .other          _ZN5flash44flash_bwd_dq_dk_dv_loop_seqk_parallel_kernelI23Flash_bwd_kernel_traitsILi256ELi64ELi64ELi8ELi4ELi2ELi2ELb0ELb1EN7cutlass10bfloat16_tE19Flash_kernel_traitsILi256ELi64ELi64ELi8ES3_EELb0ELb0ELb0ELb1ELb0ELb0ELb0EEEvNS_16Flash_bwd_paramsE,@"STO_CUDA_ENTRY STV_DEFAULT"
_ZN5flash44flash_bwd_dq_dk_dv_loop_seqk_parallel_kernelI23Flash_bwd_kernel_traitsILi256ELi64ELi64ELi8ELi4ELi2ELi2ELb0ELb1EN7cutlass10bfloat16_tE19Flash_kernel_traitsILi256ELi64ELi64ELi8ES3_EELb0ELb0ELb0ELb1ELb0ELb0ELb0EEEvNS_16Flash_bwd_paramsE:
.text._ZN5flash44flash_bwd_dq_dk_dv_loop_seqk_parallel_kernelI23Flash_bwd_kernel_traitsILi256ELi64ELi64ELi8ELi4ELi2ELi2ELb0ELb1EN7cutlass10bfloat16_tE19Flash_kernel_traitsILi256ELi64ELi64ELi8ES3_EELb0ELb0ELb0ELb1ELb0ELb0ELb0EEEvNS_16Flash_bwd_paramsE:
        /* <DEDUP_REMOVED lines=14> */
[----:B------:R-:W-:Y:S01]  /*00e0*/  IMAD.MOV.U32 R222, RZ, RZ, 0x20 ;  /* 0x00000020ffde7424 */ /* 0x000fe200078e00ff */
[----:B------:R-:W-:Y:S01]  /*00f0*/  UMOV UR57, URZ ;  /* 0x0000003f00397c82 */ /* 0x000fe20008000000 */
[----:B------:R-:W-:Y:S02]  /*0100*/  IMAD.MOV.U32 R218, RZ, RZ, 0x40 ;  /* 0x00000040ffda7424 */ /* 0x000fe400078e00ff */
[----:B------:R-:W-:Y:S01]  /*0110*/  IMAD.MOV.U32 R236, RZ, RZ, -0x10 ;  /* 0xfffffff0ffec7424 */ /* 0x000fe200078e00ff */
[----:B------:R-:W3:Y:S08]  /*0120*/  S2UR UR46, SR_CTAID.Y ;  /* 0x00000000002e79c3 */ /* 0x000ef00000002600 */
[----:B------:R-:W-:Y:S08]  /*0130*/  S2UR UR53, SR_CTAID.Z ;  /* 0x00000000003579c3 */ /* 0x000ff00000002700 */
[----:B------:R-:W4:Y:S01]  /*0140*/  S2UR UR4, SR_CgaCtaId ;  /* 0x00000000000479c3 */ /* 0x000f220000008800 */
[----:B--2---:R-:W-:Y:S01]  /*0150*/  ULEA UR5, UR7, UR5, 0x18 ;  /* 0x0000000507057291 */ /* 0x004fe2000f8ec03f */
[----:B-1----:R-:W-:Y:S01]  /*0160*/  SHF.R.S32.HI R11, RZ, 0x1f, R15 ;  /* 0x0000001fff0b7819 */ /* 0x002fe2000001140f */
[----:B------:R-:W-:Y:S01]  /*0170*/  IMAD.SHL.U32 R248, R15, 0x2, RZ ;  /* 0x000000020ff87824 */ /* 0x000fe200078e00ff */
[----:B---3--:R-:W-:-:S02]  /*0180*/  USHF.L.U32 UR7, UR46, 0x7, URZ ;  /* 0x000000072e077899 */ /* 0x008fc4000800063f */
[CC--:B------:R-:W-:Y:S02]  /*0190*/  LEA.HI R4, R11.reuse, R15.reuse, RZ, 0x5 ;  /* 0x0000000f0b047211 */ /* 0x0c0fe400078f28ff */
[----:B------:R-:W-:Y:S02]  /*01a0*/  LEA.HI R9, R11, R15, RZ, 0x4 ;  /* 0x0000000f0b097211 */ /* 0x000fe400078f20ff */
[--C-:B------:R-:W-:Y:S02]  /*01b0*/  SHF.R.S32.HI R6, RZ, 0x5, R4.reuse ;  /* 0x00000005ff067819 */ /* 0x100fe40000011404 */
[----:B------:R-:W-:Y:S02]  /*01c0*/  SHF.R.S32.HI R0, RZ, 0x1f, R4 ;  /* 0x0000001fff007819 */ /* 0x000fe40000011404 */
[-C--:B------:R-:W-:Y:S02]  /*01d0*/  LEA.HI R3, R4, R6.reuse, RZ, 0x1 ;  /* 0x0000000604037211 */ /* 0x080fe400078f08ff */
[----:B------:R-:W-:-:S02]  /*01e0*/  LEA.HI R0, R0, R6, RZ, 0x2 ;  /* 0x0000000600007211 */ /* 0x000fc400078f10ff */
[----:B------:R-:W-:Y:S01]  /*01f0*/  LEA.HI R18, R11, R15, RZ, 0x2 ;  /* 0x0000000f0b127211 */ /* 0x000fe200078f10ff */
[----:B----4-:R-:W-:Y:S01]  /*0200*/  ULEA UR4, UR4, UR6, 0x18 ;  /* 0x0000000604047291 */ /* 0x010fe2000f8ec03f */
        /* <DEDUP_REMOVED lines=93> */
[----:B------:R-:W-:Y:S01]  /*07e0*/  LOP3.LUT R2, R6, R2, RZ, 0x3c, !PT ;  /* 0x0000000206027212 */ /* 0x000fe200078e3cff */
[----:B------:R-:W-:Y:S01]  /*07f0*/  IMAD.U32 R4, RZ, RZ, UR6 ;  /* 0x00000006ff047e24 */ /* 0x000fe2000f8e00ff */
[----:B------:R-:W-:Y:S01]  /*0800*/  USHF.R.S32.HI UR6, URZ, 0x1f, UR53 ;  /* 0x0000001f3f067899 */ /* 0x000fe20008011435 */
[--C-:B------:R-:W-:Y:S01]  /*0810*/  IMAD R214, R214, 0x400, R0.reuse ;  /* 0x00000400d6d67824 */ /* 0x100fe200078e0200 */
[----:B------:R-:W-:Y:S01]  /*0820*/  LEA R235, R235, UR5, 0x1 ;  /* 0x00000005ebeb7c11 */ /* 0x000fe2000f8e08ff */
[----:B------:R-:W-:Y:S01]  /*0830*/  IMAD R220, R220, 0x400, R0 ;  /* 0x00000400dcdc7824 */ /* 0x000fe200078e0200 */
[----:B------:R-:W-:Y:S01]  /*0840*/  SEL R218, R218, 0xffffffc0, !P6 ;  /* 0xffffffc0dada7807 */ /* 0x000fe20007000000 */
[----:B------:R-:W-:Y:S01]  /*0850*/  IMAD.IADD R214, R214, 0x1, R2 ;  /* 0x00000001d6d67824 */ /* 0x000fe200078e0202 */
[----:B------:R-:W-:Y:S01]  /*0860*/  SEL R236, R236, 0x10, !P0 ;  /* 0x00000010ecec7807 */ /* 0x000fe20004000000 */
[----:B------:R-:W-:Y:S01]  /*0870*/  IMAD.IADD R220, R2, 0x1, R220 ;  /* 0x0000000102dc7824 */ /* 0x000fe200078e02dc */
[----:B------:R-:W-:Y:S01]  /*0880*/  LEA R215, R215, UR5, 0x1 ;  /* 0x00000005d7d77c11 */ /* 0x000fe2000f8e08ff */
[----:B------:R-:W-:Y:S01]  /*0890*/  IMAD.U32 R2, RZ, RZ, UR6 ;  /* 0x00000006ff027e24 */ /* 0x000fe2000f8e00ff */
[C---:B------:R-:W-:Y:S01]  /*08a0*/  SEL R2, R222.reuse, 0xffffffe0, !P3 ;  /* 0xffffffe0de027807 */ /* 0x040fe20005800000 */
[----:B------:R-:W-:Y:S01]  /*08b0*/  IMAD.U32 R251, RZ, RZ, UR6 ;  /* 0x00000006fffb7e24 */ /* 0x000fe2000f8e00ff */
[----:B------:R-:W-:Y:S01]  /*08c0*/  UIADD3 UR6, UR5, 0x20000, URZ ;  /* 0x0002000005067890 */ /* 0x000fe2000fffe03f */
[----:B------:R-:W-:Y:S01]  /*08d0*/  IMAD.U32 R252, RZ, RZ, UR7 ;  /* 0x00000007fffc7e24 */ /* 0x000fe2000f8e00ff */
[----:B------:R-:W-:Y:S01]  /*08e0*/  UIADD3 UR7, UR5, 0x10000, URZ ;  /* 0x0001000005077890 */ /* 0x000fe2000fffe03f */
[----:B------:R-:W-:Y:S01]  /*08f0*/  SEL R222, R222, 0xffffffe0, !P5 ;  /* 0xffffffe0dede7807 */ /* 0x000fe20006800000 */
[C---:B------:R-:W-:Y:S01]  /*0900*/  VIADD R234, R235.reuse, 0x20 ;  /* 0x00000020ebea7836 */ /* 0x040fe20000000000 */
[----:B------:R-:W-:Y:S01]  /*0910*/  LEA R214, R214, UR5, 0x1 ;  /* 0x00000005d6d67c11 */ /* 0x000fe2000f8e08ff */
[----:B------:R-:W-:Y:S01]  /*0920*/  @P1 VIADD R234, R235, 0xffffffe0 ;  /* 0xffffffe0ebea1836 */ /* 0x000fe20000000000 */
[----:B------:R-:W-:Y:S01]  /*0930*/  LEA R220, R220, UR6, 0x1 ;  /* 0x00000006dcdc7c11 */ /* 0x000fe2000f8e08ff */
[----:B------:R-:W-:Y:S01]  /*0940*/  VIADD R213, R3, UR7 ;  /* 0x0000000703d57c36 */ /* 0x000fe20008000000 */
[----:B------:R-:W-:Y:S01]  /*0950*/  LEA R245, R8, UR7, 0x1 ;  /* 0x0000000708f57c11 */ /* 0x000fe2000f8e08ff */
[----:B------:R-:W-:Y:S01]  /*0960*/  IMAD.IADD R216, R214, 0x1, R222 ;  /* 0x00000001d6d87824 */ /* 0x000fe200078e02de */
[----:B------:R-:W-:Y:S01]  /*0970*/  LOP3.LUT R0, R7, R0, RZ, 0xfc, !PT ;  /* 0x0000000007007212 */ /* 0x000fe200078efcff */
[C---:B------:R-:W-:Y:S01]  /*0980*/  IMAD.IADD R2, R213.reuse, 0x1, R2 ;  /* 0x00000001d5027824 */ /* 0x040fe200078e0202 */
        /* <DEDUP_REMOVED lines=15> */
.L_x_569:
        /* <DEDUP_REMOVED lines=19> */
[----:B-1----:R-:W-:Y:S01]  /*0bb0*/  IMAD.U32 R6, RZ, RZ, UR8 ;  /* 0x00000008ff067e24 */ /* 0x002fe2000f8e00ff */
[----:B------:R-:W-:Y:S01]  /*0bc0*/  ULDC.U8 UR17, c[0x0][0x3c2] ;  /* 0x0000f08000117ab9 */ /* 0x000fe20000000000 */
[----:B------:R-:W-:Y:S01]  /*0bd0*/  ULDC.64 UR12, c[0x0][0x2f8] ;  /* 0x0000be00000c7ab9 */ /* 0x000fe20000000a00 */
[----:B------:R-:W-:Y:S01]  /*0be0*/  @UP4 UIADD3.X UR11, UR5, UR11, URZ, UP1, !UPT ;  /* 0x0000000b050b4290 */ /* 0x000fe20008ffe43f */
[----:B------:R-:W-:Y:S01]  /*0bf0*/  PLOP3.LUT P3, PT, PT, PT, UP2, 0x80, 0x0 ;  /* 0x000000000000781c */ /* 0x000fe20003f6f028 */
[----:B------:R-:W-:Y:S01]  /*0c00*/  UISETP.NE.AND UP4, UPT, UR17, URZ, UPT ;  /* 0x0000003f1100728c */ /* 0x000fe2000bf85270 */
[----:B------:R-:W-:Y:S01]  /*0c10*/  IMAD.U32 R7, RZ, RZ, UR9 ;  /* 0x00000009ff077e24 */ /* 0x000fe2000f8e00ff */
[----:B------:R-:W-:Y:S01]  /*0c20*/  UISETP.EQ.U32.AND UP1, UPT, UR12, URZ, UPT ;  /* 0x0000003f0c00728c */ /* 0x000fe2000bf22070 */
[----:B--2---:R-:W-:Y:S01]  /*0c30*/  IMAD.U32 R4, RZ, RZ, UR10 ;  /* 0x0000000aff047e24 */ /* 0x004fe2000f8e00ff */
[----:B------:R-:W-:Y:S01]  /*0c40*/  UIADD3 UR10, UP0, UR16, UR12, URZ ;  /* 0x0000000c100a7290 */ /* 0x000fe2000ff1e03f */
[----:B------:R-:W-:Y:S01]  /*0c50*/  IMAD.U32 R5, RZ, RZ, UR11 ;  /* 0x0000000bff057e24 */ /* 0x000fe2000f8e00ff */
[----:B------:R-:W-:Y:S01]  /*0c60*/  UISETP.EQ.OR.EX UP1, UPT, UR13, URZ, !UP4, UP1 ;  /* 0x0000003f0d00728c */ /* 0x000fe2000e722710 */
[----:B------:R-:W2:Y:S01]  /*0c70*/  @P0 LDG.E R8, desc[UR6][R6.64] ;  /* 0x0000000606080981 */ /* 0x000ea2000c1e1900 */
[----:B------:R-:W-:Y:S01]  /*0c80*/  UIADD3.X UR5, UR5, UR13, URZ, UP0, !UPT ;  /* 0x0000000d05057290 */ /* 0x000fe200087fe43f */
[----:B------:R-:W1:Y:S03]  /*0c90*/  S2R R11, SR_TID.X ;  /* 0x00000000000b7919 */ /* 0x000e660000002100 */
[----:B------:R-:W-:Y:S01]  /*0ca0*/  PLOP3.LUT P2, PT, PT, PT, UP1, 0x80, 0x0 ;  /* 0x000000000000781c */ /* 0x000fe20003f4f018 */
[----:B------:R-:W-:Y:S01]  /*0cb0*/  UMOV UR18, URZ ;  /* 0x0000003f00127c82 */ /* 0x000fe20008000000 */
[----:B------:R-:W-:Y:S01]  /*0cc0*/  @!UP3 ULDC.64 UR8, c[0x0][0x318] ;  /* 0x0000c6000008bab9 */ /* 0x000fe20000000a00 */
[----:B---34-:R3:W4:Y:S02]  /*0cd0*/  @P1 LDG.E R10, desc[UR6][R4.64] ;  /* 0x00000006040a1981 */ /* 0x018724000c1e1900 */
[----:B---3--:R-:W-:-:S02]  /*0ce0*/  IMAD.U32 R4, RZ, RZ, UR15 ;  /* 0x0000000fff047e24 */ /* 0x008fc4000f8e00ff */
[----:B------:R-:W-:-:S05]  /*0cf0*/  IMAD.U32 R5, RZ, RZ, UR14 ;  /* 0x0000000eff057e24 */ /* 0x000fca000f8e00ff */
[----:B------:R-:W3:Y:S04]  /*0d00*/  @P3 LDG.E R9, desc[UR6][R4.64] ;  /* 0x0000000604093981 */ /* 0x000ee8000c1e1900 */
[----:B-----5:R5:W3:Y:S02]  /*0d10*/  @P3 LDG.E R6, desc[UR6][R4.64+0x4] ;  /* 0x0000040604063981 */ /* 0x020ae4000c1e1900 */
[----:B-----5:R-:W-:Y:S02]  /*0d20*/  IMAD.U32 R4, RZ, RZ, UR10 ;  /* 0x0000000aff047e24 */ /* 0x020fe4000f8e00ff */
[----:B------:R-:W-:-:S05]  /*0d30*/  IMAD.U32 R5, RZ, RZ, UR5 ;  /* 0x00000005ff057e24 */ /* 0x000fca000f8e00ff */
[----:B------:R-:W5:Y:S01]  /*0d40*/  @!P2 LDG.E R7, desc[UR6][R4.64] ;  /* 0x000000060407a981 */ /* 0x000f62000c1e1900 */
[----:B------:R-:W1:Y:S01]  /*0d50*/  S2UR UR16, SR_CTAID.X ;  /* 0x00000000001079c3 */ /* 0x000e620000002500 */
[----:B------:R-:W-:-:S03]  /*0d60*/  @!UP3 UISETP.NE.U32.AND UP0, UPT, UR8, URZ, UPT ;  /* 0x0000003f0800b28c */ /* 0x000fc6000bf05070 */
[----:B------:R-:W-:Y:S01]  /*0d70*/  ULDC UR8, c[0x0][0xc] ;  /* 0x0000030000087ab9 */ /* 0x000fe20000000800 */
[----:B------:R-:W-:Y:S02]  /*0d80*/  @!UP3 UISETP.NE.AND.EX UP0, UPT, UR9, URZ, UPT, UP0 ;  /* 0x0000003f0900b28c */ /* 0x000fe4000bf05300 */
[----:B------:R-:W-:-:S03]  /*0d90*/  USHF.L.U32 UR14, UR8, 0x6, URZ ;  /* 0x00000006080e7899 */ /* 0x000fc6000800063f */
[----:B------:R-:W-:Y:S01]  /*0da0*/  @!UP3 ULDC UR8, c[0x0][0x2cc] ;  /* 0x0000b3000008bab9 */ /* 0x000fe20000000800 */
[----:B------:R-:W-:Y:S01]  /*0db0*/  UMOV UR5, 0xffffffff ;  /* 0xffffffff00057882 */ /* 0x000fe20000000000 */
[----:B------:R-:W-:Y:S01]  /*0dc0*/  @!UP3 USEL UR10, UR8, URZ, UP0 ;  /* 0x0000003f080ab287 */ /* 0x000fe20008000000 */
[----:B------:R-:W-:Y:S01]  /*0dd0*/  UMOV UR33, 0xffffffff ;  /* 0xffffffff00217882 */ /* 0x000fe20000000000 */
[----:B------:R-:W-:Y:S01]  /*0de0*/  USHF.L.U32 UR36, UR32, 0x6, URZ ;  /* 0x0000000620247899 */ /* 0x000fe2000800063f */
[----:B------:R-:W-:Y:S01]  /*0df0*/  ULDC UR9, c[0x0][0x2c8] ;  /* 0x0000b20000097ab9 */ /* 0x000fe20000000800 */
[----:B-1----:R-:W-:Y:S01]  /*0e00*/  USHF.L.U32 UR15, UR16, 0x6, URZ ;  /* 0x00000006100f7899 */ /* 0x002fe2000800063f */
[----:B--2---:R-:W-:Y:S02]  /*0e10*/  @P0 R2UR UR11, R8 ;  /* 0x00000000080b02ca */ /* 0x004fe400000e0000 */
[----:B------:R-:W-:-:S04]  /*0e20*/  ISETP.NE.U32.AND P0, PT, RZ, UR12, PT ;  /* 0x0000000cff007c0c */ /* 0x000fc8000bf05070 */
[----:B------:R-:W-:Y:S02]  /*0e30*/  ISETP.NE.AND.EX P0, PT, RZ, UR13, PT, P0 ;  /* 0x0000000dff007c0c */ /* 0x000fe4000bf05300 */
[----:B----4-:R-:W-:-:S13]  /*0e40*/  @P1 R2UR UR18, R10 ;  /* 0x000000000a1212ca */ /* 0x010fda00000e0000 */
[----:B------:R-:W-:Y:S01]  /*0e50*/  @UP3 UIADD3 UR8, UR11, -UR18, URZ ;  /* 0x800000120b083290 */ /* 0x000fe2000fffe03f */
[----:B---3--:R-:W-:Y:S02]  /*0e60*/  @P3 R2UR UR5, R9 ;  /* 0x00000000090532ca */ /* 0x008fe400000e0000 */
[----:B------:R-:W-:Y:S02]  /*0e70*/  @P3 R2UR UR12, R6 ;  /* 0x00000000060c32ca */ /* 0x000fe400000e0000 */
[----:B------:R-:W-:Y:S02]  /*0e80*/  SHF.R.S32.HI R9, RZ, 0x1f, R11 ;  /* 0x0000001fff097819 */ /* 0x000fe4000001140b */
[----:B-----5:R-:W-:Y:S01]  /*0e90*/  @!P2 R2UR UR33, R7 ;  /* 0x000000000721a2ca */ /* 0x020fe200000e0000 */
[----:B------:R-:W-:-:S14]  /*0ea0*/  @!P0 BRA `(.L_x_525) ;  /* 0x0000000000188947 */ /* 0x000fdc0003800000 */
[----:B------:R-:W-:-:S13]  /*0eb0*/  PLOP3.LUT P0, PT, PT, PT, UP4, 0x80, 0x0 ;  /* 0x000000000000781c */ /* 0x000fda0003f0f048 */
[----:B------:R-:W2:Y:S04]  /*0ec0*/  @P0 LDG.E R6, desc[UR6][R4.64+0x4] ;  /* 0x0000040604060981 */ /* 0x000ea8000c1e1900 */
[----:B------:R-:W3:Y:S01]  /*0ed0*/  @!P0 LDG.E R4, desc[UR6][R4.64] ;  /* 0x0000000604048981 */ /* 0x000ee2000c1e1900 */
[----:B--2---:R-:W-:-:S13]  /*0ee0*/  @P0 R2UR UR9, R6 ;  /* 0x00000000060902ca */ /* 0x004fda00000e0000 */
[----:B------:R-:W-:-:S07]  /*0ef0*/  @UP4 UIADD3 UR9, UR9, -UR33, URZ ;  /* 0x8000002109094290 */ /* 0x000fce000fffe03f */
[----:B---3--:R-:W-:-:S15]  /*0f00*/  @!P0 R2UR UR9, R4 ;  /* 0x00000000040982ca */ /* 0x008fde00000e0000 */
.L_x_525:
        /* <DEDUP_REMOVED lines=48> */
[----:B------:R-:W-:Y:S02]  /*1210*/  UIMAD UR19, UR5, UR27, URZ ;  /* 0x0000001b051372a4 */ /* 0x000fe4000f8e023f */
[----:B------:R-:W-:Y:S02]  /*1220*/  USEL UR43, UR22, UR20, !UP1 ;  /* 0x00000014162b7287 */ /* 0x000fe4000c800000 */
[----:B------:R-:W-:-:S02]  /*1230*/  UIADD3 UR38, UR23, UR25, URZ ;  /* 0x0000001917267290 */ /* 0x000fc4000fffe03f */
[----:B------:R-:W-:Y:S01]  /*1240*/  UIMAD.WIDE.U32 UR22, UR10, UR12, URZ ;  /* 0x0000000c0a1672a5 */ /* 0x000fe2000f8e003f */
[----:B-1----:R-:W-:Y:S01]  /*1250*/  VIADD R4, R4, 0xffffffe ;  /* 0x0ffffffe04047836 */ /* 0x002fe20000000000 */
[----:B------:R-:W-:Y:S02]  /*1260*/  UIMAD UR20, UR11, UR12, URZ ;  /* 0x0000000c0b1472a4 */ /* 0x000fe4000f8e023f */
[----:B------:R-:W-:Y:S01]  /*1270*/  UIADD3 UR9, UR13, UR9, URZ ;  /* 0x000000090d097290 */ /* 0x000fe2000fffe03f */
[----:B------:R-:W1:Y:S01]  /*1280*/  F2I.FTZ.U32.TRUNC.NTZ R5, R4 ;  /* 0x0000000400057305 */ /* 0x000e62000021f000 */
[----:B------:R-:W-:Y:S02]  /*1290*/  USEL UR29, UR15, URZ, UP2 ;  /* 0x0000003f0f1d7287 */ /* 0x000fe40009000000 */
[----:B------:R-:W-:Y:S02]  /*12a0*/  @UP1 UIADD3 UR38, UR21, UR19, URZ ;  /* 0x0000001315261290 */ /* 0x000fe4000fffe03f */
[----:B------:R-:W-:Y:S01]  /*12b0*/  UIMAD.WIDE.U32 UR12, UR10, UR5, URZ ;  /* 0x000000050a0c72a5 */ /* 0x000fe2000f8e003f */
[----:B------:R-:W-:Y:S01]  /*12c0*/  ULDC.U8 UR15, c[0x0][0x3d8] ;  /* 0x0000f600000f7ab9 */ /* 0x000fe20000000000 */
[----:B------:R-:W-:-:S02]  /*12d0*/  ULOP3.LUT UR19, UR42, 0xffffffc0, URZ, 0xc0, !UPT ;  /* 0xffffffc02a137892 */ /* 0x000fc4000f8ec03f */
[----:B------:R-:W-:Y:S02]  /*12e0*/  UISETP.NE.AND UP3, UPT, UR15, URZ, UPT ;  /* 0x0000003f0f00728c */ /* 0x000fe4000bf65270 */
[----:B------:R-:W-:Y:S02]  /*12f0*/  USHF.L.U64.HI UR14, UR46, 0x7, UR55 ;  /* 0x000000072e0e7899 */ /* 0x000fe40008010237 */
[----:B------:R-:W-:Y:S01]  /*1300*/  UIMAD UR9, UR10, UR9, UR20 ;  /* 0x000000090a0972a4 */ /* 0x000fe2000f8e0214 */
[----:B-1----:R-:W-:Y:S01]  /*1310*/  IMAD.MOV R4, RZ, RZ, -R5 ;  /* 0x000000ffff047224 */ /* 0x002fe200078e0a05 */
[----:B------:R-:W-:Y:S02]  /*1320*/  USEL UR54, UR22, UR12, !UP1 ;  /* 0x0000000c16367287 */ /* 0x000fe4000c800000 */
[----:B------:R-:W-:Y:S01]  /*1330*/  UIADD3 UR22, UR19, -0x40, URZ ;  /* 0xffffffc013167890 */ /* 0x000fe2000fffe03f */
[----:B------:R-:W-:Y:S01]  /*1340*/  IMAD R6, R4, R8, RZ ;  /* 0x0000000804067224 */ /* 0x000fe200078e02ff */
[----:B------:R-:W-:Y:S01]  /*1350*/  UISETP.NE.AND UP0, UPT, UR33, -0x1, UPT ;  /* 0xffffffff2100788c */ /* 0x000fe2000bf05270 */
[----:B------:R-:W-:Y:S01]  /*1360*/  IMAD.MOV.U32 R4, RZ, RZ, RZ ;  /* 0x000000ffff047224 */ /* 0x000fe200078e00ff */
[----:B------:R-:W-:-:S02]  /*1370*/  USEL UR30, UR14, URZ, UP2 ;  /* 0x0000003f0e1e7287 */ /* 0x000fc40009000000 */
[----:B------:R-:W-:Y:S01]  /*1380*/  UIADD3 UR47, UR23, UR9, URZ ;  /* 0x00000009172f7290 */ /* 0x000fe2000fffe03f */
[----:B------:R-:W-:Y:S01]  /*1390*/  IMAD.HI.U32 R4, R5, R6, R4 ;  /* 0x0000000605047227 */ /* 0x000fe200078e0004 */
[----:B------:R-:W-:Y:S01]  /*13a0*/  MOV R5, R7 ;  /* 0x0000000700057202 */ /* 0x000fe20000000f00 */
[----:B------:R-:W-:Y:S02]  /*13b0*/  UIADD3 UR9, UP2, UR22, UR29, URZ ;  /* 0x0000001d16097290 */ /* 0x000fe4000ff5e03f */
[----:B------:R-:W-:Y:S02]  /*13c0*/  USHF.R.S32.HI UR23, URZ, 0x1f, UR22 ;  /* 0x0000001f3f177899 */ /* 0x000fe40008011416 */
[----:B------:R-:W-:Y:S01]  /*13d0*/  IMAD.HI.U32 R4, R4, R5, RZ ;  /* 0x0000000504047227 */ /* 0x000fe200078e00ff */
[----:B------:R-:W-:Y:S01]  /*13e0*/  ULDC UR60, c[0x0][0x2c4] ;  /* 0x0000b100003c7ab9 */ /* 0x000fe20000000800 */
[----:B------:R-:W-:Y:S02]  /*13f0*/  UIMAD UR20, UR11, UR5, URZ ;  /* 0x000000050b1472a4 */ /* 0x000fe4000f8e023f */
[----:B------:R-:W-:Y:S01]  /*1400*/  IMAD.MOV R6, RZ, RZ, -R4 ;  /* 0x000000ffff067224 */ /* 0x000fe200078e0a04 */
[----:B------:R-:W-:-:S02]  /*1410*/  @!UP1 UIADD3 UR39, UR35, UR40, URZ ;  /* 0x0000002823279290 */ /* 0x000fc4000fffe03f */
[----:B------:R-:W-:Y:S01]  /*1420*/  UIMAD UR11, UR11, UR9, URZ ;  /* 0x000000090b0b72a4 */ /* 0x000fe2000f8e023f */
[C---:B------:R-:W-:Y:S01]  /*1430*/  IMAD R5, R8.reuse, R6, R5 ;  /* 0x0000000608057224 */ /* 0x040fe200078e0205 */
[----:B------:R-:W-:Y:S02]  /*1440*/  UIMAD.WIDE.U32 UR40, UR10, UR9, URZ ;  /* 0x000000090a2872a5 */ /* 0x000fe4000f8e003f */
[----:B------:R-:W-:Y:S02]  /*1450*/  UIADD3.X UR12, UR23, UR30, URZ, UP2, !UPT ;  /* 0x0000001e170c7290 */ /* 0x000fe400097fe43f */
[----:B------:R-:W-:Y:S01]  /*1460*/  ISETP.GT.U32.AND P1, PT, R8, R5, PT ;  /* 0x000000050800720c */ /* 0x000fe20003f24070 */
[----:B------:R-:W-:Y:S01]  /*1470*/  @UP3 UIMAD UR9, UR46, UR60, URZ ;  /* 0x0000003c2e0932a4 */ /* 0x000fe2000f8e023f */
[----:B------:R-:W-:Y:S01]  /*1480*/  ULDC.U8 UR17, c[0x0][0x480] ;  /* 0x0001200000117ab9 */ /* 0x000fe20000000000 */
[----:B------:R-:W-:Y:S02]  /*1490*/  @UP0 UIADD3 UR24, UR18, UR33, URZ ;  /* 0x0000002112180290 */ /* 0x000fe4000fffe03f */
[----:B------:R-:W-:-:S02]  /*14a0*/  @UP0 UIADD3 UR31, UR18, UR33, URZ ;  /* 0x00000021121f0290 */ /* 0x000fc4000fffe03f */
[----:B------:R-:W-:Y:S02]  /*14b0*/  UISETP.NE.AND UP4, UPT, UR17, URZ, UPT ;  /* 0x0000003f1100728c */ /* 0x000fe4000bf85270 */
[----:B------:R-:W-:Y:S01]  /*14c0*/  UIMAD UR11, UR10, UR12, UR11 ;  /* 0x0000000c0a0b72a4 */ /* 0x000fe2000f8e020b */
[----:B------:R-:W-:-:S03]  /*14d0*/  @UP0 ULDC.64 UR14, c[0x0][0x248] ;  /* 0x00009200000e0ab9 */ /* 0x000fc60000000a00 */
[----:B------:R-:W-:Y:S01]  /*14e0*/  @!P1 IMAD.IADD R5, R5, 0x1, -R8 ;  /* 0x0000000105059824 */ /* 0x000fe200078e0a08 */
[----:B------:R-:W-:Y:S01]  /*14f0*/  @!P1 IADD3 R4, R4, 0x1, RZ ;  /* 0x0000000104049810 */ /* 0x000fe20007ffe0ff */
[----:B------:R-:W-:Y:S01]  /*1500*/  @UP0 ULDC.64 UR16, c[0x0][0x250] ;  /* 0x0000940000100ab9 */ /* 0x000fe20000000a00 */
[----:B------:R-:W-:Y:S01]  /*1510*/  PLOP3.LUT P1, PT, PT, PT, UP0, 0x80, 0x0 ;  /* 0x000000000000781c */ /* 0x000fe20003f2f008 */
[----:B------:R-:W-:Y:S01]  /*1520*/  @UP3 USEL UR10, UR9, UR5, !UP1 ;  /* 0x00000005090a3287 */ /* 0x000fe2000c800000 */
[----:B------:R-:W-:Y:S01]  /*1530*/  ISETP.GE.U32.AND P0, PT, R5, R8, PT ;  /* 0x000000080500720c */ /* 0x000fe20003f06070 */
[----:B------:R-:W-:Y:S01]  /*1540*/  @UP1 UIADD3 UR47, UR13, UR20, URZ ;  /* 0x000000140d2f1290 */ /* 0x000fe2000fffe03f */
[----:B------:R-:W-:Y:S01]  /*1550*/  LOP3.LUT R5, R10, UR53, RZ, 0x3c, !PT ;  /* 0x000000350a057c12 */ /* 0x000fe2000f8e3cff */
[----:B------:R-:W-:Y:S02]  /*1560*/  @UP0 UIMAD.WIDE.U32 UR20, UR24, UR14, URZ ;  /* 0x0000000e181402a5 */ /* 0x000fe4000f8e003f */
[----:B------:R-:W-:Y:S01]  /*1570*/  @UP0 UIMAD.WIDE.U32 UR12, UR31, UR16, URZ ;  /* 0x000000101f0c02a5 */ /* 0x000fe2000f8e003f */
[----:B------:R-:W-:Y:S01]  /*1580*/  ISETP.GE.AND P2, PT, R5, RZ, PT ;  /* 0x000000ff0500720c */ /* 0x000fe20003f46270 */
[----:B------:R-:W-:Y:S01]  /*1590*/  @UP3 ULDC UR9, c[0x0][0x2e4] ;  /* 0x0000b90000093ab9 */ /* 0x000fe20000000800 */
[----:B------:R-:W-:-:S02]  /*15a0*/  UIMAD UR48, UR53, UR59, URZ ;  /* 0x0000003b353072a4 */ /* 0x000fc4000f8e023f */
[----:B------:R-:W-:Y:S02]  /*15b0*/  @UP3 UIMAD UR25, UR53, UR9, UR10 ;  /* 0x00000009351932a4 */ /* 0x000fe4000f8e020a */
[----:B------:R-:W-:Y:S01]  /*15c0*/  @UP0 UIMAD UR24, UR24, UR15, URZ ;  /* 0x0000000f181802a4 */ /* 0x000fe2000f8e023f */
[----:B------:R-:W-:Y:S01]  /*15d0*/  @P0 VIADD R4, R4, 0x1 ;  /* 0x0000000104040836 */ /* 0x000fe20000000000 */
[----:B------:R-:W-:Y:S01]  /*15e0*/  @UP0 UIMAD UR31, UR31, UR17, URZ ;  /* 0x000000111f1f02a4 */ /* 0x000fe2000f8e023f */
[----:B------:R-:W-:Y:S01]  /*15f0*/  PLOP3.LUT P0, PT, PT, PT, UP3, 0x80, 0x0 ;  /* 0x000000000000781c */ /* 0x000fe20003f0f038 */
[----:B------:R-:W-:Y:S01]  /*1600*/  @!UP3 UIMAD UR9, UR46, UR58, UR53 ;  /* 0x0000003a2e09b2a4 */ /* 0x000fe2000f8e0235 */
[----:B------:R-:W-:Y:S01]  /*1610*/  IMAD.MOV.U32 R18, RZ, RZ, R4 ;  /* 0x000000ffff127224 */ /* 0x000fe200078e0004 */
[----:B------:R-:W-:Y:S02]  /*1620*/  USEL UR51, UR28, URZ, UP4 ;  /* 0x0000003f1c337287 */ /* 0x000fe4000a000000 */
[----:B------:R-:W-:-:S02]  /*1630*/  USEL UR50, UR49, URZ, UP4 ;  /* 0x0000003f31327287 */ /* 0x000fc4000a000000 */
[----:B------:R-:W-:Y:S01]  /*1640*/  USHF.R.S32.HI UR52, URZ, 0x1f, UR48 ;  /* 0x0000001f3f347899 */ /* 0x000fe20008011430 */
[----:B------:R-:W-:Y:S01]  /*1650*/  @!P2 IADD3 R18, -R18, RZ, RZ ;  /* 0x000000ff1212a210 */ /* 0x000fe20007ffe1ff */
[----:B------:R-:W-:Y:S01]  /*1660*/  @UP0 UIADD3 UR31, UR13, UR31, URZ ;  /* 0x0000001f0d1f0290 */ /* 0x000fe2000fffe03f */
[----:B------:R-:W-:Y:S01]  /*1670*/  @!P3 LOP3.LUT R18, RZ, R10, RZ, 0x33, !PT ;  /* 0x0000000aff12b212 */ /* 0x000fe200078e33ff */
[----:B------:R-:W-:Y:S02]  /*1680*/  @!UP3 UIMAD UR25, UR9, UR60, URZ ;  /* 0x0000003c0919b2a4 */ /* 0x000fe4000f8e023f */
        /* <DEDUP_REMOVED lines=17> */
.L_x_527:
        /* <DEDUP_REMOVED lines=13> */
.L_x_528:
        /* <DEDUP_REMOVED lines=11> */
.L_x_529:
[----:B------:R-:W-:-:S04]  /*1920*/  UIMAD UR5, UR46, UR58, UR53 ;  /* 0x0000003a2e0572a4 */ /* 0x000fc8000f8e0235 */
[----:B------:R-:W-:-:S12]  /*1930*/  UIMAD UR5, UR5, UR56, URZ ;  /* 0x00000038050572a4 */ /* 0x000fd8000f8e023f */
.L_x_530:
[----:B------:R-:W1:Y:S01]  /*1940*/  LDC.64 R4, c[0x0][0x420] ;  /* 0x00010800ff047b82 */ /* 0x000e620000000a00 */
[----:B------:R-:W-:Y:S01]  /*1950*/  UIMAD UR9, UR59, UR58, URZ ;  /* 0x0000003a3b0972a4 */ /* 0x000fe2000f8e023f */
[----:B------:R-:W-:Y:S01]  /*1960*/  LEA.HI R9, R9, R11, RZ, 0x5 ;  /* 0x0000000b09097211 */ /* 0x000fe200078f28ff */
[----:B------:R-:W-:Y:S01]  /*1970*/  UIADD3 UR10, UR22, UR5, URZ ;  /* 0x00000005160a7290 */ /* 0x000fe2000fffe03f */
[----:B------:R-:W-:Y:S01]  /*1980*/  SHF.R.S32.HI R229, RZ, 0x1f, R228 ;  /* 0x0000001fffe57819 */ /* 0x000fe200000114e4 */
[----:B------:R-:W-:Y:S01]  /*1990*/  USHF.L.U32 UR5, UR9, 0x6, URZ ;  /* 0x0000000609057899 */ /* 0x000fe2000800063f */
[----:B------:R-:W-:Y:S01]  /*19a0*/  LOP3.LUT R10, R9, 0xffffffe0, RZ, 0xc0, !PT ;  /* 0xffffffe0090a7812 */ /* 0x000fe200078ec0ff */
[----:B------:R-:W-:Y:S01]  /*19b0*/  UISETP.GE.AND UP2, UPT, UR37, 0x1, UPT ;  /* 0x000000012500788c */ /* 0x000fe2000bf46270 */
[----:B------:R-:W-:Y:S01]  /*19c0*/  IADD3 R6, P0, R228, UR19, RZ ;  /* 0x00000013e4067c10 */ /* 0x000fe2000ff1e0ff */
[----:B------:R-:W-:Y:S01]  /*19d0*/  UIADD3 UR20, UP1, UP0, UR40, UR5, UR48 ;  /* 0x0000000528147290 */ /* 0x000fe2000f83e030 */
[----:B------:R-:W-:Y:S01]  /*19e0*/  SHF.R.S32.HI R9, RZ, 0x5, R9 ;  /* 0x00000005ff097819 */ /* 0x000fe20000011409 */
[----:B------:R-:W-:Y:S01]  /*19f0*/  IMAD.IADD R10, R11, 0x1, -R10 ;  /* 0x000000010b0a7824 */ /* 0x000fe200078e0a0a */
[----:B------:R-:W-:Y:S01]  /*1a00*/  IADD3.X R7, R229, UR39, RZ, P0, !PT ;  /* 0x00000027e5077c10 */ /* 0x000fe200087fe4ff */
[----:B------:R-:W-:Y:S01]  /*1a10*/  USHF.R.S32.HI UR5, URZ, 0x1f, UR5 ;  /* 0x0000001f3f057899 */ /* 0x000fe20008011405 */
[----:B------:R-:W-:Y:S01]  /*1a20*/  IADD3 R15, P0, R14, UR22, RZ ;  /* 0x000000160e0f7c10 */ /* 0x000fe2000ff1e0ff */
[----:B------:R-:W-:Y:S01]  /*1a30*/  IMAD R9, R9, UR9, R10 ;  /* 0x0000000909097c24 */ /* 0x000fe2000f8e020a */
[----:B------:R-:W-:Y:S01]  /*1a40*/  USHF.R.S32.HI UR24, URZ, 0x1f, UR53 ;  /* 0x0000001f3f187899 */ /* 0x000fe20008011435 */
[----:B------:R-:W-:Y:S01]  /*1a50*/  BSSY B1, `(.L_x_526) ;  /* 0x00008c9000017945 */ /* 0x000fe20003800000 */
[----:B------:R-:W-:Y:S01]  /*1a60*/  UIADD3.X UR5, UR49, UR5, UR52, UP1, UP0 ;  /* 0x0000000531057290 */ /* 0x000fe20008fe0434 */
[----:B------:R-:W-:Y:S01]  /*1a70*/  IADD3.X R12, R25, UR23, RZ, P0, !PT ;  /* 0x00000017190c7c10 */ /* 0x000fe200087fe4ff */
[----:B------:R-:W-:Y:S01]  /*1a80*/  UIADD3 UR9, UP1, UP0, UR51, UR20, UR54 ;  /* 0x0000001433097290 */ /* 0x000fe2000f83e036 */
[----:B------:R-:W-:Y:S01]  /*1a90*/  PLOP3.LUT P0, PT, PT, PT, UP2, 0x80, 0x0 ;  /* 0x000000000000781c */ /* 0x000fe20003f0f028 */
[----:B------:R-:W-:Y:S01]  /*1aa0*/  ULDC.64 UR34, c[0x0][0x258] ;  /* 0x0000960000227ab9 */ /* 0x000fe20000000a00 */
[----:B------:R-:W-:Y:S01]  /*1ab0*/  UIADD3 UR21, UR22, UR25, URZ ;  /* 0x0000001916157290 */ /* 0x000fe2000fffe03f */
[C---:B-1----:R-:W-:Y:S01]  /*1ac0*/  IMAD R8, R4.reuse, UR23, RZ ;  /* 0x0000001704087c24 */ /* 0x042fe2000f8e02ff */
[----:B------:R-:W-:Y:S01]  /*1ad0*/  UIADD3.X UR5, UR50, UR5, UR47, UP1, UP0 ;  /* 0x0000000532057290 */ /* 0x000fe20008fe042f */
[----:B------:R-:W-:Y:S01]  /*1ae0*/  IMAD.WIDE.U32 R6, R4, UR22, R6 ;  /* 0x0000001604067c25 */ /* 0x000fe2000f8e0006 */
[----:B------:R-:W-:Y:S01]  /*1af0*/  ULDC.64 UR12, c[0x0][0x428] ;  /* 0x00010a00000c7ab9 */ /* 0x000fe20000000a00 */
[----:B------:R-:W-:-:S02]  /*1b00*/  UIMAD UR25, UR24, UR34, URZ ;  /* 0x00000022181972a4 */ /* 0x000fc4000f8e023f */
[----:B------:R-:W-:Y:S01]  /*1b10*/  IMAD R8, R5, UR22, R8 ;  /* 0x0000001605087c24 */ /* 0x000fe2000f8e0208 */
[----:B------:R-:W-:Y:S01]  /*1b20*/  UIMAD UR24, UR24, UR12, URZ ;  /* 0x0000000c181872a4 */ /* 0x000fe2000f8e023f */
[----:B------:R-:W-:Y:S01]  /*1b30*/  IMAD R13, R12, UR26, RZ ;  /* 0x0000001a0c0d7c24 */ /* 0x000fe2000f8e02ff */
[----:B------:R-:W-:Y:S01]  /*1b40*/  ULDC.64 UR40, c[0x0][0x400] ;  /* 0x0001000000287ab9 */ /* 0x000fe20000000a00 */
[----:B------:R-:W-:Y:S01]  /*1b50*/  IMAD.IADD R7, R7, 0x1, R8 ;  /* 0x0000000107077824 */ /* 0x000fe200078e0208 */
[----:B------:R-:W-:Y:S01]  /*1b60*/  IADD3 R8, P1, R9, UR9, RZ ;  /* 0x0000000909087c10 */ /* 0x000fe2000ff3e0ff */
[C---:B------:R-:W-:Y:S01]  /*1b70*/  IMAD.WIDE.U32 R10, R15.reuse, UR26, R228 ;  /* 0x0000001a0f0a7c25 */ /* 0x040fe2000f8e00e4 */
[----:B------:R-:W-:Y:S01]  /*1b80*/  UIMAD UR24, UR53, UR13, UR24 ;  /* 0x0000000d351872a4 */ /* 0x000fe2000f8e0218 */
[----:B------:R-:W-:Y:S02]  /*1b90*/  ULDC.64 UR44, c[0x0][0x478] ;  /* 0x00011e00002c7ab9 */ /* 0x000fe40000000a00 */
[----:B------:R-:W-:Y:S01]  /*1ba0*/  IMAD R19, R15, UR27, R13 ;  /* 0x0000001b0f137c24 */ /* 0x000fe2000f8e020d */
[----:B------:R-:W-:Y:S01]  /*1bb0*/  LEA.HI.X.SX32 R13, R9, UR5, 0x1, P1 ;  /* 0x00000005090d7c11 */ /* 0x000fe200088f0eff */
[----:B------:R-:W-:Y:S01]  /*1bc0*/  IMAD.U32 R17, RZ, RZ, UR12 ;  /* 0x0000000cff117e24 */ /* 0x000fe2000f8e00ff */
[----:B------:R-:W-:Y:S01]  /*1bd0*/  LEA R224, P1, R8, UR40, 0x2 ;  /* 0x0000002808e07c11 */ /* 0x000fe2000f8210ff */
[----:B------:R-:W-:Y:S01]  /*1be0*/  ULDC.64 UR58, c[0x0][0x2b0] ;  /* 0x0000ac00003a7ab9 */ /* 0x000fe20000000a00 */
[----:B------:R-:W-:Y:S01]  /*1bf0*/  IADD3 R10, P2, R10, UR43, RZ ;  /* 0x0000002b0a0a7c10 */ /* 0x000fe2000ff5e0ff */
[----:B------:R-:W-:Y:S01]  /*1c00*/  IMAD.WIDE.U32 R6, R17, UR53, R6 ;  /* 0x0000003511067c25 */ /* 0x000fe2000f8e0006 */
[----:B------:R-:W-:Y:S01]  /*1c10*/  ULEA.HI.SX32 UR42, UR42, 0xffffffff, 0x1a ;  /* 0xffffffff2a2a7891 */ /* 0x000fe2000f8fd23f */
[----:B------:R-:W-:Y:S01]  /*1c20*/  LEA.HI.X R225, R8, UR41, R13, 0x2, P1 ;  /* 0x0000002908e17c11 */ /* 0x000fe200088f140d */
[----:B------:R-:W-:Y:S01]  /*1c30*/  UIMAD.WIDE UR10, UR10, 0x4, UR44 ;  /* 0x000000040a0a78a5 */ /* 0x000fe2000f8e022c */
[----:B------:R-:W-:Y:S01]  /*1c40*/  VIADD R9, R7, UR24 ;  /* 0x0000001807097c36 */ /* 0x000fe20008000000 */
[----:B------:R-:W-:Y:S01]  /*1c50*/  UIMAD.WIDE UR20, UR21, 0x4, UR58 ;  /* 0x00000004151478a5 */ /* 0x000fe2000f8e023a */
[----:B------:R-:W-:Y:S01]  /*1c60*/  IADD3.X R11, R11, UR38, R19, P2, !PT ;  /* 0x000000260b0b7c10 */ /* 0x000fe200097fe413 */
[----:B------:R-:W-:Y:S01]  /*1c70*/  UIMAD UR25, UR53, UR35, UR25 ;  /* 0x00000023351972a4 */ /* 0x000fe2000f8e0219 */
[----:B------:R-:W-:Y:S01]  /*1c80*/  IMAD.MOV.U32 R8, RZ, RZ, R6 ;  /* 0x000000ffff087224 */ /* 0x000fe200078e0006 */
[----:B------:R-:W-:Y:S10]  /*1c90*/  @!P0 BRA `(.L_x_531) ;  /* 0x0000007c00ec8947 */ /* 0x000ff40003800000 */
        /* <DEDUP_REMOVED lines=11> */
[----:B------:R-:W-:Y:S01]  /*1d50*/  UMOV UR10, UR21 ;  /* 0x00000015000a7c82 */ /* 0x000fe20008000000 */
[----:B------:R-:W-:Y:S01]  /*1d60*/  ULDC.64 UR20, c[0x0][0x3e0] ;  /* 0x0000f80000147ab9 */ /* 0x000fe20000000a00 */
[----:B------:R-:W-:Y:S01]  /*1d70*/  @P0 BAR.SYNC.DEFER_BLOCKING 0x0 ;  /* 0x0000000000000b1d */ /* 0x000fe20000010000 */
[----:B------:R-:W-:Y:S01]  /*1d80*/  VIADD R26, R14, 0x20 ;  /* 0x000000200e1a7836 */ /* 0x000fe20000000000 */
[----:B------:R-:W-:Y:S01]  /*1d90*/  LEA R232, P0, R8, UR20, 0x1 ;  /* 0x0000001408e87c11 */ /* 0x000fe2000f8008ff */
[----:B------:R-:W-:Y:S01]  /*1da0*/  IMAD.WIDE.U32 R10, R22, UR53, R10 ;  /* 0x00000035160a7c25 */ /* 0x000fe2000f8e000a */
[----:B------:R-:W-:-:S02]  /*1db0*/  IADD3 R16, R9, R6, RZ ;  /* 0x0000000609107210 */ /* 0x000fc40007ffe0ff */
[----:B------:R-:W-:Y:S01]  /*1dc0*/  ULDC.64 UR22, c[0x0][0x210] ;  /* 0x0000840000167ab9 */ /* 0x000fe20000000a00 */
[----:B------:R-:W-:Y:S01]  /*1dd0*/  BSSY B0, `(.L_x_532) ;  /* 0x0000035000007945 */ /* 0x000fe20003800000 */
[C---:B------:R-:W-:Y:S01]  /*1de0*/  IADD3 R244, R228.reuse, 0x40, RZ ;  /* 0x00000040e4f47810 */ /* 0x040fe20007ffe0ff */
[C---:B------:R-:W-:Y:S01]  /*1df0*/  VIADD R243, R228.reuse, 0x80 ;  /* 0x00000080e4f37836 */ /* 0x040fe20000000000 */
[----:B------:R-:W-:Y:S01]  /*1e00*/  IADD3 R242, R228, 0xc0, RZ ;  /* 0x000000c0e4f27810 */ /* 0x000fe20007ffe0ff */
[----:B------:R-:W-:Y:S01]  /*1e10*/  VIADD R20, R11, UR25 ;  /* 0x000000190b147c36 */ /* 0x000fe20008000000 */
[----:B------:R-:W-:Y:S02]  /*1e20*/  ISETP.GE.AND P5, PT, R26, UR5, PT ;  /* 0x000000051a007c0c */ /* 0x000fe4000bfa6270 */
[----:B------:R-:W-:Y:S02]  /*1e30*/  LEA R231, P1, R10, UR22, 0x1 ;  /* 0x000000160ae77c11 */ /* 0x000fe4000f8208ff */
        /* <DEDUP_REMOVED lines=46> */
.L_x_533:
[----:B------:R-:W-:Y:S05]  /*2120*/  BSYNC B0 ;  /* 0x0000000000007941 */ /* 0x000fea0003800000 */
.L_x_532:
        /* <DEDUP_REMOVED lines=47> */
.L_x_535:
[----:B------:R-:W-:Y:S05]  /*2420*/  BSYNC B0 ;  /* 0x0000000000007941 */ /* 0x000fea0003800000 */
.L_x_534:
        /* <DEDUP_REMOVED lines=44> */
.L_x_537:
[----:B------:R-:W-:Y:S05]  /*26f0*/  BSYNC B0 ;  /* 0x0000000000007941 */ /* 0x000fea0003800000 */
.L_x_536:
        /* <DEDUP_REMOVED lines=47> */
.L_x_539:
[----:B------:R-:W-:Y:S05]  /*29f0*/  BSYNC B0 ;  /* 0x0000000000007941 */ /* 0x000fea0003800000 */
.L_x_538:
[----:B------:R-:W-:Y:S01]  /*2a00*/  UIADD3 UR19, -UR36, UR8, URZ ;  /* 0x0000000824137290 */ /* 0x000fe2000fffe13f */
[----:B--23--:R-:W-:Y:S01]  /*2a10*/  IMAD.WIDE.U32 R4, R17, UR36, R228 ;  /* 0x0000002411047c25 */ /* 0x00cfe2000f8e00e4 */
[----:B------:R-:W-:Y:S01]  /*2a20*/  UIMAD UR20, UR24, UR14, URZ ;  /* 0x0000000e181472a4 */ /* 0x000fe2000f8e023f */
[C---:B------:R-:W-:Y:S01]  /*2a30*/  IADD3 R6, R250.reuse, 0x8, RZ ;  /* 0x00000008fa067810 */ /* 0x040fe20007ffe0ff */
[----:B------:R-:W-:Y:S01]  /*2a40*/  BSSY B0, `(.L_x_540) ;  /* 0x0000041000007945 */ /* 0x000fe20003800000 */
[----:B------:R-:W-:Y:S01]  /*2a50*/  ISETP.GE.AND P6, PT, R250, UR5, PT ;  /* 0x00000005fa007c0c */ /* 0x000fe2000bfc6270 */
[----:B------:R-:W-:Y:S01]  /*2a60*/  UIMAD UR20, UR36, UR15, UR20 ;  /* 0x0000000f241472a4 */ /* 0x000fe2000f8e0214 */
[----:B------:R-:W-:Y:S02]  /*2a70*/  ISETP.GE.AND P4, PT, R14, UR19, PT ;  /* 0x000000130e007c0c */ /* 0x000fe4000bf86270 */
[----:B------:R-:W-:Y:S02]  /*2a80*/  IADD3 R8, P0, R4, UR28, RZ ;  /* 0x0000001c04087c10 */ /* 0x000fe4000ff1e0ff */
[----:B------:R-:W-:Y:S01]  /*2a90*/  ISETP.GE.AND P5, PT, R6, UR5, PT ;  /* 0x0000000506007c0c */ /* 0x000fe2000bfa6270 */
[----:B------:R-:W-:Y:S01]  /*2aa0*/  IMAD.U32 R4, RZ, RZ, UR20 ;  /* 0x00000014ff047e24 */ /* 0x000fe2000f8e00ff */
[----:B------:R-:W-:-:S04]  /*2ab0*/  ULDC.64 UR20, c[0x0][0x260] ;  /* 0x0000980000147ab9 */ /* 0x000fc80000000a00 */
        /* <DEDUP_REMOVED lines=16> */
[C---:B------:R-:W-:Y:S01]  /*2bc0*/  IMAD R11, R21.reuse, UR15, R6 ;  /* 0x0000000f150b7c24 */ /* 0x040fe2000f8e0206 */
        /* <DEDUP_REMOVED lines=11> */
[----:B-----5:R-:W-:-:S04]  /*2c80*/  @!P0 LEA R12, P1, R6, R12, 0x1 ;  /* 0x0000000c060c8211 */ /* 0x020fc800078208ff */
[----:B------:R-:W-:Y:S01]  /*2c90*/  @!P0 LEA.HI.X R13, R6, R13, R10, 0x1, P1 ;  /* 0x0000000d060d8211 */ /* 0x000fe200008f0c0a */
[----:B---3--:R-:W-:Y:S01]  /*2ca0*/  IMAD.WIDE R10, R228, 0x2, R28 ;  /* 0x00000002e40a7825 */ /* 0x008fe200078e021c */
        /* <DEDUP_REMOVED lines=26> */
.L_x_541:
[----:B------:R-:W-:Y:S05]  /*2e50*/  BSYNC B0 ;  /* 0x0000000000007941 */ /* 0x000fea0003800000 */
.L_x_540:
        /* <DEDUP_REMOVED lines=59> */
.L_x_543:
[----:B------:R-:W-:Y:S05]  /*3210*/  BSYNC B0 ;  /* 0x0000000000007941 */ /* 0x000fea0003800000 */
.L_x_542:
[----:B------:R-:W-:Y:S01]  /*3220*/  UIMAD UR5, UR24, UR16, URZ ;  /* 0x00000010180572a4 */ /* 0x000fe2000f8e023f */
[----:B------:R2:W-:Y:S01]  /*3230*/  @P4 STS.128 [R226+0x18000], RZ ;  /* 0x018000ffe2004388 */ /* 0x0005e20000000c00 */
[----:B-1-3--:R-:W-:Y:S01]  /*3240*/  IMAD.WIDE.U32 R4, R17, UR36, R228 ;  /* 0x0000002411047c25 */ /* 0x00afe2000f8e00e4 */
[----:B------:R-:W-:Y:S01]  /*3250*/  ULDC.64 UR14, c[0x0][0x268] ;  /* 0x00009a00000e7ab9 */ /* 0x000fe20000000a00 */
[----:B------:R-:W-:Y:S01]  /*3260*/  UIMAD UR5, UR36, UR17, UR5 ;  /* 0x00000011240572a4 */ /* 0x000fe2000f8e0205 */
[----:B------:R2:W-:Y:S01]  /*3270*/  @P4 STS.128 [R226+0x1a000], RZ ;  /* 0x01a000ffe2004388 */ /* 0x0005e20000000c00 */
[----:B------:R-:W-:Y:S01]  /*3280*/  BSSY B0, `(.L_x_544) ;  /* 0x000003a000007945 */ /* 0x000fe20003800000 */
[----:B------:R-:W-:Y:S01]  /*3290*/  IADD3 R8, P0, R4, UR29, RZ ;  /* 0x0000001d04087c10 */ /* 0x000fe2000ff1e0ff */
[----:B------:R-:W-:Y:S01]  /*32a0*/  IMAD R4, R24, UR14, RZ ;  /* 0x0000000e18047c24 */ /* 0x000fe2000f8e02ff */
[----:B------:R2:W-:Y:S01]  /*32b0*/  @P4 STS.128 [R226+0x1c000], RZ ;  /* 0x01c000ffe2004388 */ /* 0x0005e20000000c00 */
[----:B------:R-:W-:-:S02]  /*32c0*/  MOV R6, UR5 ;  /* 0x0000000500067c02 */ /* 0x000fc40008000f00 */
[----:B------:R-:W-:Y:S01]  /*32d0*/  IMAD R15, R18, UR15, R4 ;  /* 0x0000000f120f7c24 */ /* 0x000fe2000f8e0204 */
[----:B------:R2:W-:Y:S01]  /*32e0*/  @P4 STS.128 [R226+0x1e000], RZ ;  /* 0x01e000ffe2004388 */ /* 0x0005e20000000c00 */
[----:B------:R-:W-:-:S03]  /*32f0*/  IADD3.X R9, R5, UR31, R6, P0, !PT ;  /* 0x0000001f05097c10 */ /* 0x000fc600087fe406 */
[----:B------:R-:W-:-:S05]  /*3300*/  IMAD.WIDE.U32 R8, R18, UR14, R8 ;  /* 0x0000000e12087c25 */ /* 0x000fca000f8e0008 */
[----:B------:R-:W-:Y:S01]  /*3310*/  IADD3 R16, R9, R15, RZ ;  /* 0x0000000f09107210 */ /* 0x000fe20007ffe0ff */
        /* <DEDUP_REMOVED lines=48> */
.L_x_545:
[----:B------:R-:W-:Y:S05]  /*3620*/  BSYNC B0 ;  /* 0x0000000000007941 */ /* 0x000fea0003800000 */
.L_x_544:
        /* <DEDUP_REMOVED lines=10> */
[----:B---3--:R-:W-:Y:S01]  /*36d0*/  IMAD.U32 R4, RZ, RZ, UR29 ;  /* 0x0000001dff047e24 */ /* 0x008fe2000f8e00ff */
        /* <DEDUP_REMOVED lines=8> */
[----:B------:R-:W3:Y:S01]  /*3760*/  @!P3 LDC.64 R10, c[0x0][0x220] ;  /* 0x00008800ff0abb82 */ /* 0x000ee20000000a00 */
        /* <DEDUP_REMOVED lines=10> */
[----:B---3--:R-:W-:-:S03]  /*3810*/  @!P3 LEA R10, P0, R8, R10, 0x1 ;  /* 0x0000000a080ab211 */ /* 0x008fc600078008ff */
        /* <DEDUP_REMOVED lines=25> */
.L_x_547:
[----:B------:R-:W-:Y:S05]  /*39b0*/  BSYNC B0 ;  /* 0x0000000000007941 */ /* 0x000fea0003800000 */
.L_x_546:
[----:B------:R-:W-:Y:S01]  /*39c0*/  ULDC.64 UR16, c[0x0][0x3c8] ;  /* 0x0000f20000107ab9 */ /* 0x000fe20000000a00 */
[----:B------:R-:W-:Y:S01]  /*39d0*/  USHF.R.S32.HI UR14, URZ, 0x1f, UR53 ;  /* 0x0000001f3f0e7899 */ /* 0x000fe20008011435 */
[----:B------:R-:W-:Y:S01]  /*39e0*/  SHF.R.S32.HI R7, RZ, 0x1f, R250 ;  /* 0x0000001fff077819 */ /* 0x000fe200000114fa */
[----:B------:R-:W-:Y:S01]  /*39f0*/  UISETP.NE.U32.AND UP0, UPT, UR16, URZ, UPT ;  /* 0x0000003f1000728c */ /* 0x000fe2000bf05070 */
[----:B------:R-:W-:Y:S01]  /*3a00*/  IMAD.MOV.U32 R238, RZ, RZ, 0x7f800000 ;  /* 0x7f800000ffee7424 */ /* 0x000fe200078e00ff */
[----:B------:R-:W0:Y:S01]  /*3a10*/  LDGDEPBAR ;  /* 0x00000000000079af */ /* 0x000e220000000000 */
[----:B------:R-:W-:Y:S01]  /*3a20*/  IMAD.MOV.U32 R239, RZ, RZ, 0x7f800000 ;  /* 0x7f800000ffef7424 */ /* 0x000fe200078e00ff */
[----:B------:R-:W-:Y:S01]  /*3a30*/  UISETP.NE.AND.EX UP0, UPT, UR17, URZ, UPT, UP0 ;  /* 0x0000003f1100728c */ /* 0x000fe2000bf05300 */
[----:B------:R-:W2:Y:S01]  /*3a40*/  LDC R249, c[0x0][0x270] ;  /* 0x00009c00fff97b82 */ /* 0x000ea20000000800 */
[----:B------:R-:W-:Y:S01]  /*3a50*/  IMAD.SHL.U32 R241, R250, 0x4, RZ ;  /* 0x00000004faf17824 */ /* 0x000fe200078e00ff */
[----:B------:R-:W-:-:S02]  /*3a60*/  CS2R R190, SRZ ;  /* 0x0000000000be7805 */ /* 0x000fc4000001ff00 */
[----:B------:R-:W-:Y:S02]  /*3a70*/  CS2R R188, SRZ ;  /* 0x0000000000bc7805 */ /* 0x000fe4000001ff00 */
[----:B------:R-:W-:Y:S02]  /*3a80*/  CS2R R194, SRZ ;  /* 0x0000000000c27805 */ /* 0x000fe4000001ff00 */
[----:B------:R-:W-:Y:S02]  /*3a90*/  PLOP3.LUT P0, PT, PT, PT, UP0, 0x80, 0x0 ;  /* 0x000000000000781c */ /* 0x000fe40003f0f008 */
[----:B------:R-:W-:Y:S02]  /*3aa0*/  CS2R R192, SRZ ;  /* 0x0000000000c07805 */ /* 0x000fe4000001ff00 */
[----:B------:R-:W-:Y:S02]  /*3ab0*/  CS2R R186, SRZ ;  /* 0x0000000000ba7805 */ /* 0x000fe4000001ff00 */
[----:B------:R-:W-:-:S02]  /*3ac0*/  CS2R R184, SRZ ;  /* 0x0000000000b87805 */ /* 0x000fc4000001ff00 */
[----:B------:R-:W-:Y:S01]  /*3ad0*/  CS2R R182, SRZ ;  /* 0x0000000000b67805 */ /* 0x000fe2000001ff00 */
[----:B------:R-:W-:Y:S01]  /*3ae0*/  @UP0 ULDC.64 UR20, c[0x0][0x3d0] ;  /* 0x0000f40000140ab9 */ /* 0x000fe20000000a00 */
[----:B------:R-:W-:Y:S01]  /*3af0*/  @UP0 UMOV UR15, UR14 ;  /* 0x0000000e000f0c82 */ /* 0x000fe20008000000 */
[----:B------:R-:W-:Y:S01]  /*3b00*/  @UP0 UIMAD UR5, UR55, UR20, URZ ;  /* 0x00000014370502a4 */ /* 0x000fe2000f8e023f */
[----:B------:R-:W-:Y:S01]  /*3b10*/  @UP0 UMOV UR14, UR53 ;  /* 0x00000035000e0c82 */ /* 0x000fe20008000000 */
[----:B------:R-:W-:Y:S01]  /*3b20*/  CS2R R180, SRZ ;  /* 0x0000000000b47805 */ /* 0x000fe2000001ff00 */
[----:B------:R-:W-:Y:S02]  /*3b30*/  @UP0 UIMAD.WIDE.U32 UR14, UR46, UR20, UR14 ;  /* 0x000000142e0e02a5 */ /* 0x000fe4000f8e000e */
[----:B------:R-:W-:Y:S02]  /*3b40*/  @UP0 UIMAD UR5, UR46, UR21, UR5 ;  /* 0x000000152e0502a4 */ /* 0x000fe4000f8e0205 */
[----:B------:R-:W-:-:S02]  /*3b50*/  @UP0 ULEA UR16, UP1, UR14, UR16, 0x2 ;  /* 0x000000100e100291 */ /* 0x000fc4000f82103f */
[----:B------:R-:W-:Y:S01]  /*3b60*/  @UP0 UIADD3 UR5, UR15, UR5, URZ ;  /* 0x000000050f050290 */ /* 0x000fe2000fffe03f */
[----:B------:R-:W-:Y:S02]  /*3b70*/  CS2R R174, SRZ ;  /* 0x0000000000ae7805 */ /* 0x000fe4000001ff00 */
[----:B------:R-:W-:Y:S02]  /*3b80*/  CS2R R172, SRZ ;  /* 0x0000000000ac7805 */ /* 0x000fe4000001ff00 */
[----:B------:R-:W-:Y:S01]  /*3b90*/  CS2R R178, SRZ ;  /* 0x0000000000b27805 */ /* 0x000fe2000001ff00 */
[----:B------:R-:W-:Y:S01]  /*3ba0*/  @UP0 ULEA.HI.X UR17, UR14, UR17, UR5, 0x2, UP1 ;  /* 0x000000110e110291 */ /* 0x000fe200088f1405 */
[----:B-1-3--:R-:W-:Y:S01]  /*3bb0*/  IMAD.U32 R4, RZ, RZ, UR16 ;  /* 0x00000010ff047e24 */ /* 0x00afe2000f8e00ff */
[----:B------:R-:W-:Y:S01]  /*3bc0*/  CS2R R176, SRZ ;  /* 0x0000000000b07805 */ /* 0x000fe2000001ff00 */
[----:B------:R-:W-:Y:S01]  /*3bd0*/  @UP0 ULDC UR5, c[0x0][0x2e8] ;  /* 0x0000ba0000050ab9 */ /* 0x000fe20000000800 */
[----:B------:R-:W-:-:S02]  /*3be0*/  CS2R R170, SRZ ;  /* 0x0000000000aa7805 */ /* 0x000fc4000001ff00 */
[----:B------:R-:W-:Y:S01]  /*3bf0*/  CS2R R168, SRZ ;  /* 0x0000000000a87805 */ /* 0x000fe2000001ff00 */
[----:B------:R-:W-:Y:S01]  /*3c00*/  IMAD.U32 R5, RZ, RZ, UR17 ;  /* 0x00000011ff057e24 */ /* 0x000fe2000f8e00ff */
[----:B------:R-:W-:Y:S01]  /*3c10*/  UIADD3 UR14, UR36, 0x40, URZ ;  /* 0x00000040240e7890 */ /* 0x000fe2000fffe03f */
[----:B------:R-:W-:Y:S02]  /*3c20*/  CS2R R166, SRZ ;  /* 0x0000000000a67805 */ /* 0x000fe4000001ff00 */
[----:B------:R-:W-:Y:S02]  /*3c30*/  CS2R R164, SRZ ;  /* 0x0000000000a47805 */ /* 0x000fe4000001ff00 */
[----:B------:R-:W-:Y:S01]  /*3c40*/  CS2R R158, SRZ ;  /* 0x00000000009e7805 */ /* 0x000fe2000001ff00 */
[----:B------:R1:W3:Y:S01]  /*3c50*/  @P0 LDG.E R6, desc[UR6][R4.64] ;  /* 0x0000000604060981 */ /* 0x0002e2000c1e1900 */
        /* <DEDUP_REMOVED lines=23> */
[----:B------:R-:W-:Y:S01]  /*3dd0*/  CS2R R62, SRZ ;  /* 0x00000000003e7805 */ /* 0x000fe2000001ff00 */
[C---:B-1----:R-:W-:Y:S01]  /*3de0*/  IMAD.SHL.U32 R4, R250.reuse, 0x4, RZ ;  /* 0x00000004fa047824 */ /* 0x042fe200078e00ff */
[----:B------:R-:W-:Y:S02]  /*3df0*/  SHF.L.U64.HI R5, R250, 0x2, R7 ;  /* 0x00000002fa057819 */ /* 0x000fe40000010207 */
[----:B------:R-:W-:-:S02]  /*3e00*/  CS2R R60, SRZ ;  /* 0x00000000003c7805 */ /* 0x000fc4000001ff00 */
[----:B------:R-:W-:Y:S02]  /*3e10*/  CS2R R66, SRZ ;  /* 0x0000000000427805 */ /* 0x000fe4000001ff00 */
[----:B------:R-:W-:Y:S02]  /*3e20*/  CS2R R64, SRZ ;  /* 0x0000000000407805 */ /* 0x000fe4000001ff00 */
[----:B------:R-:W-:Y:S02]  /*3e30*/  IADD3 R4, P1, R4, UR11, RZ ;  /* 0x0000000b04047c10 */ /* 0x000fe4000ff3e0ff */
[----:B------:R-:W-:Y:S02]  /*3e40*/  CS2R R58, SRZ ;  /* 0x00000000003a7805 */ /* 0x000fe4000001ff00 */
[----:B------:R-:W-:Y:S02]  /*3e50*/  CS2R R56, SRZ ;  /* 0x0000000000387805 */ /* 0x000fe4000001ff00 */
[----:B------:R-:W-:-:S02]  /*3e60*/  CS2R R54, SRZ ;  /* 0x0000000000367805 */ /* 0x000fc4000001ff00 */
[----:B------:R-:W-:Y:S02]  /*3e70*/  IADD3.X R5, R5, UR10, RZ, P1, !PT ;  /* 0x0000000a05057c10 */ /* 0x000fe40008ffe4ff */
[----:B------:R-:W-:Y:S02]  /*3e80*/  CS2R R52, SRZ ;  /* 0x0000000000347805 */ /* 0x000fe4000001ff00 */
[----:B------:R-:W-:Y:S02]  /*3e90*/  CS2R R46, SRZ ;  /* 0x00000000002e7805 */ /* 0x000fe4000001ff00 */
[----:B------:R-:W-:Y:S02]  /*3ea0*/  CS2R R44, SRZ ;  /* 0x00000000002c7805 */ /* 0x000fe4000001ff00 */
[----:B------:R-:W-:Y:S01]  /*3eb0*/  CS2R R50, SRZ ;  /* 0x0000000000327805 */ /* 0x000fe2000001ff00 */
[----:B------:R-:W5:Y:S01]  /*3ec0*/  @!P6 LDG.E R238, desc[UR6][R4.64] ;  /* 0x0000000604eee981 */ /* 0x000f62000c1e1900 */
[----:B------:R-:W-:-:S02]  /*3ed0*/  CS2R R48, SRZ ;  /* 0x0000000000307805 */ /* 0x000fc4000001ff00 */
[----:B------:R-:W-:Y:S02]  /*3ee0*/  CS2R R42, SRZ ;  /* 0x00000000002a7805 */ /* 0x000fe4000001ff00 */
[----:B------:R-:W-:Y:S01]  /*3ef0*/  CS2R R40, SRZ ;  /* 0x0000000000287805 */ /* 0x000fe2000001ff00 */
[----:B------:R1:W5:Y:S01]  /*3f00*/  @!P5 LDG.E R239, desc[UR6][R4.64+0x20] ;  /* 0x0000200604efd981 */ /* 0x000362000c1e1900 */
        /* <DEDUP_REMOVED lines=11> */
[----:B------:R-:W-:Y:S01]  /*3fc0*/  UISETP.GE.AND UP1, UPT, UR14, UR8, UPT ;  /* 0x000000080e00728c */ /* 0x000fe2000bf26270 */
[----:B------:R-:W-:Y:S01]  /*3fd0*/  ULDC UR17, c[0x0][0x2d0] ;  /* 0x0000b40000117ab9 */ /* 0x000fe20000000800 */
[----:B------:R-:W-:Y:S01]  /*3fe0*/  ULDC UR19, c[0x0][0x2dc] ;  /* 0x0000b70000137ab9 */ /* 0x000fe20000000800 */
[----:B------:R-:W-:Y:S01]  /*3ff0*/  ULDC UR14, c[0x0][0x2ec] ;  /* 0x0000bb00000e7ab9 */ /* 0x000fe20000000800 */
[----:B-1----:R-:W3:Y:S01]  /*4000*/  @P0 MUFU.RCP R4, UR5 ;  /* 0x0000000500040d08 */ /* 0x002ee20008001000 */
[----:B------:R-:W-:Y:S01]  /*4010*/  UMOV UR5, URZ ;  /* 0x0000003f00057c82 */ /* 0x000fe20008000000 */
[----:B---3--:R-:W-:-:S05]  /*4020*/  @P0 FMUL.FTZ R4, R6, R4 ;  /* 0x0000000406040220 */ /* 0x008fca0000410000 */
[----:B------:R-:W-:Y:S01]  /*4030*/  @P0 R2UR UR15, R4 ;  /* 0x00000000040f02ca */ /* 0x000fe200000e0000 */
[----:B------:R-:W-:-:S04]  /*4040*/  IMAD.U32 R4, RZ, RZ, UR32 ;  /* 0x00000020ff047e24 */ /* 0x000fc8000f8e00ff */
[----:B------:R-:W-:-:S05]  /*4050*/  IMAD R4, R4, 0x40, R248 ;  /* 0x0000004004047824 */ /* 0x000fca00078e02f8 */
[----:B------:R-:W-:-:S03]  /*4060*/  IADD3 R4, R250, -UR37, -R4 ;  /* 0x80000025fa047c10 */ /* 0x000fc6000fffe804 */
[----:B------:R-:W-:Y:S02]  /*4070*/  @UP0 UMOV UR5, UR15 ;  /* 0x0000000f00050c82 */ /* 0x000fe40008000000 */
[----:B--2---:R-:W-:-:S07]  /*4080*/  VIADD R247, R4, UR8 ;  /* 0x0000000804f77c36 */ /* 0x004fce0008000000 */
.L_x_550:
[----:B------:R-:W0:Y:S01]  /*4090*/  LDGDEPBAR ;  /* 0x00000000000079af */ /* 0x000e220000000000 */
[----:B------:R-:W-:Y:S01]  /*40a0*/  PLOP3.LUT P0, PT, PT, PT, UP1, 0x80, 0x0 ;  /* 0x000000000000781c */ /* 0x000fe20003f0f018 */
[----:B------:R-:W-:Y:S01]  /*40b0*/  UISETP.GE.AND UP0, UPT, UR9, 0x1, UPT ;  /* 0x000000010900788c */ /* 0x000fe2000bf06270 */
[----:B------:R-:W-:Y:S02]  /*40c0*/  PLOP3.LUT P2, PT, PT, PT, UP1, 0x80, 0x0 ;  /* 0x000000000000781c */ /* 0x000fe40003f4f018 */
[----:B------:R-:W-:Y:S02]  /*40d0*/  PLOP3.LUT P3, PT, PT, PT, UP1, 0x80, 0x0 ;  /* 0x000000000000781c */ /* 0x000fe40003f6f018 */
[----:B------:R-:W-:Y:S02]  /*40e0*/  PLOP3.LUT P5, PT, PT, PT, UP1, 0x80, 0x0 ;  /* 0x000000000000781c */ /* 0x000fe40003faf018 */
[----:B------:R-:W-:Y:S02]  /*40f0*/  PLOP3.LUT P4, PT, PT, PT, UP1, 0x80, 0x0 ;  /* 0x000000000000781c */ /* 0x000fe40003f8f018 */
[----:B-----5:R-:W-:Y:S01]  /*4100*/  FSETP.NEU.FTZ.AND P6, PT, R238, -INF , PT ;  /* 0xff800000ee00780b */ /* 0x020fe20003fdd000 */
[----:B------:R-:W-:Y:S04]  /*4110*/  DEPBAR.LE SB0, 0x0 ;  /* 0x000080000000791a */ /* 0x000fe80000000000 */
[----:B------:R-:W-:Y:S06]  /*4120*/  BAR.SYNC.DEFER_BLOCKING 0x0 ;  /* 0x0000000000007b1d */ /* 0x000fec0000010000 */
[----:B------:R-:W-:Y:S04]  /*4130*/  LDSM.16.M88.4 R16, [R214] ;  /* 0x00000000d610783b */ /* 0x000fe80000000200 */
[----:B-1----:R-:W1:Y:S04]  /*4140*/  LDSM.16.M88.4 R8, [R3+UR4+0x10000] ;  /* 0x010000040308783b */ /* 0x002e680008000200 */
[----:B------:R-:W2:Y:S04]  /*4150*/  LDSM.16.M88.4 R84, [R3+UR4+0x10800] ;  /* 0x010800040354783b */ /* 0x000ea80008000200 */
[----:B------:R-:W-:Y:S04]  /*4160*/  LDSM.16.M88.4 R88, [R216] ;  /* 0x00000000d858783b */ /* 0x000fe80000000200 */
[----:B------:R-:W3:Y:S04]  /*4170*/  LDSM.16.M88.4 R92, [R2] ;  /* 0x00000000025c783b */ /* 0x000ee80000000200 */
[----:B------:R-:W4:Y:S04]  /*4180*/  LDSM.16.M88.4 R96, [R2+0x800] ;  /* 0x000800000260783b */ /* 0x000f280000000200 */
[----:B------:R-:W-:Y:S04]  /*4190*/  LDSM.16.M88.4 R100, [R219] ;  /* 0x00000000db64783b */ /* 0x000fe80000000200 */
[----:B------:R-:W4:Y:S04]  /*41a0*/  LDSM.16.M88.4 R104, [R213] ;  /* 0x00000000d568783b */ /* 0x000f280000000200 */
[----:B------:R-:W-:Y:S01]  /*41b0*/  LDSM.16.M88.4 R108, [R212] ;  /* 0x00000000d46c783b */ /* 0x000fe20000000200 */
[C---:B-1----:R-:W-:Y:S06]  /*41c0*/  HMMA.16816.F32.BF16 R4, R16.reuse, R8, RZ ;  /* 0x000000081004723c */ /* 0x042fec00000418ff */
[C---:B------:R-:W-:Y:S06]  /*41d0*/  HMMA.16816.F32.BF16 R8, R16.reuse, R10, RZ ;  /* 0x0000000a1008723c */ /* 0x040fec00000418ff */
[C---:B--2---:R-:W-:Y:S06]  /*41e0*/  HMMA.16816.F32.BF16 R12, R16.reuse, R84, RZ ;  /* 0x00000054100c723c */ /* 0x044fec00000418ff */
[----:B------:R-:W-:Y:S01]  /*41f0*/  HMMA.16816.F32.BF16 R16, R16, R86, RZ ;  /* 0x000000561010723c */ /* 0x000fe200000418ff */
[----:B------:R-:W1:Y:S05]  /*4200*/  LDSM.16.M88.4 R84, [R213+0x800] ;  /* 0x00080000d554783b */ /* 0x000e6a0000000200 */
[C---:B---3--:R-:W-:Y:S06]  /*4210*/  HMMA.16816.F32.BF16 R4, R88.reuse, R92, R4 ;  /* 0x0000005c5804723c */ /* 0x048fec0000041804 */
[C---:B------:R-:W-:Y:S01]  /*4220*/  HMMA.16816.F32.BF16 R8, R88.reuse, R94, R8 ;  /* 0x0000005e5808723c */ /* 0x040fe20000041808 */
[----:B------:R-:W2:Y:S05]  /*4230*/  LDSM.16.M88.4 R92, [R218] ;  /* 0x00000000da5c783b */ /* 0x000eaa0000000200 */
        /* <DEDUP_REMOVED lines=86> */
[----:B------:R-:W-:Y:S04]  /*47a0*/  IMAD.U32 R88, RZ, RZ, UR9 ;  /* 0x00000009ff587e24 */ /* 0x000fe8000f8e00ff */
[----:B------:R-:W-:Y:S01]  /*47b0*/  IMAD R88, R88, 0x40, R247 ;  /* 0x0000004058587824 */ /* 0x000fe200078e02f7 */
[C---:B----4-:R-:W-:Y:S01]  /*47c0*/  HMMA.16816.F32.BF16 R4, R100.reuse, R104, R4 ;  /* 0x000000686404723c */ /* 0x050fe20000041804 */
[----:B------:R-:W-:Y:S04]  /*47d0*/  IMAD.U32 R91, RZ, RZ, UR32 ;  /* 0x00000020ff5b7e24 */ /* 0x000fe8000f8e00ff */
[C---:B------:R-:W-:Y:S01]  /*47e0*/  VIADD R97, R88.reuse, 0xffffffff ;  /* 0xffffffff58617836 */ /* 0x040fe20000000000 */
[C---:B------:R-:W-:Y:S05]  /*47f0*/  HMMA.16816.F32.BF16 R8, R100.reuse, R106, R8 ;  /* 0x0000006a6408723c */ /* 0x040fea0000041808 */
[C---:B------:R-:W-:Y:S01]  /*4800*/  VIADD R96, R88.reuse, 0x7 ;  /* 0x0000000758607836 */ /* 0x040fe20000000000 */
[C---:B-1----:R-:W-:Y:S05]  /*4810*/  HMMA.16816.F32.BF16 R12, R100.reuse, R84, R12 ;  /* 0x00000054640c723c */ /* 0x042fea000004180c */
[C---:B------:R-:W-:Y:S01]  /*4820*/  VIADD R98, R88.reuse, 0xfffffff8 ;  /* 0xfffffff858627836 */ /* 0x040fe20000000000 */
[----:B------:R-:W-:Y:S05]  /*4830*/  HMMA.16816.F32.BF16 R16, R100, R86, R16 ;  /* 0x000000566410723c */ /* 0x000fea0000041810 */
[----:B------:R-:W-:Y:S01]  /*4840*/  VIADD R84, R88, 0x8 ;  /* 0x0000000858547836 */ /* 0x000fe20000000000 */
[C---:B--2---:R-:W-:Y:S05]  /*4850*/  HMMA.16816.F32.BF16 R4, R92.reuse, R108, R4 ;  /* 0x0000006c5c04723c */ /* 0x044fea0000041804 */
[----:B------:R-:W-:Y:S01]  /*4860*/  ISETP.GE.AND P1, PT, R84, RZ, PT ;  /* 0x000000ff5400720c */ /* 0x000fe20003f26270 */
[C---:B------:R-:W-:Y:S05]  /*4870*/  HMMA.16816.F32.BF16 R8, R92.reuse, R110, R8 ;  /* 0x0000006e5c08723c */ /* 0x040fea0000041808 */
[----:B------:R-:W-:Y:S01]  /*4880*/  FMUL.FTZ R89, R239, 1.4426950216293334961 ;  /* 0x3fb8aa3bef597820 */ /* 0x000fe20000410000 */
[----:B------:R-:W-:Y:S02]  /*4890*/  IMAD R91, R91, 0x40, R248 ;  /* 0x000000405b5b7824 */ /* 0x000fe400078e02f8 */
[----:B------:R-:W-:Y:S03]  /*48a0*/  FMUL.FTZ R90, R238, 1.4426950216293334961 ;  /* 0x3fb8aa3bee5a7820 */ /* 0x000fe60000410000 */
[C---:B------:R-:W-:Y:S01]  /*48b0*/  @P0 VIADD R85, R91.reuse, 0x1 ;  /* 0x000000015b550836 */ /* 0x040fe20000000000 */
[----:B------:R-:W-:Y:S01]  /*48c0*/  @!P1 IADD3 R84, -R88, -0x8, RZ ;  /* 0xfffffff858549810 */ /* 0x000fe20007ffe1ff */
[----:B------:R-:W-:Y:S01]  /*48d0*/  @P3 VIADD R101, R91, 0x8 ;  /* 0x000000085b653836 */ /* 0x000fe20000000000 */
[----:B------:R-:W-:Y:S02]  /*48e0*/  FSETP.NEU.FTZ.AND P1, PT, R239, -INF , PT ;  /* 0xff800000ef00780b */ /* 0x000fe40003f3d000 */
[----:B------:R-:W-:Y:S02]  /*48f0*/  I2FP.F32.S32 R84, R84 ;  /* 0x0000005400547245 */ /* 0x000fe40000201400 */
[----:B------:R-:W-:Y:S02]  /*4900*/  FSEL R89, R89, RZ, P1 ;  /* 0x000000ff59597208 */ /* 0x000fe40000800000 */
[----:B------:R-:W-:Y:S01]  /*4910*/  ISETP.GE.AND P1, PT, R97, RZ, PT ;  /* 0x000000ff6100720c */ /* 0x000fe20003f26270 */
[----:B------:R-:W-:Y:S01]  /*4920*/  FFMA.FTZ R6, R84, -UR5, R6 ;  /* 0x8000000554067c23 */ /* 0x000fe20008010006 */
[----:B------:R-:W-:Y:S02]  /*4930*/  IABS R84, R88 ;  /* 0x0000005800547213 */ /* 0x000fe40000000000 */
[----:B------:R-:W-:Y:S02]  /*4940*/  PLOP3.LUT P0, PT, PT, PT, UP1, 0x80, 0x0 ;  /* 0x000000000000781c */ /* 0x000fe40003f0f018 */
[----:B------:R-:W-:Y:S02]  /*4950*/  I2FP.F32.S32 R100, R84 ;  /* 0x0000005400647245 */ /* 0x000fe40000201400 */
[----:B------:R-:W-:Y:S02]  /*4960*/  @P5 ISETP.GE.AND P5, PT, R91, UR8, PT ;  /* 0x000000085b005c0c */ /* 0x000fe4000bfa6270 */
[----:B------:R-:W-:Y:S01]  /*4970*/  @P2 ISETP.GE.AND P2, PT, R85, UR8, PT ;  /* 0x0000000855002c0c */ /* 0x000fe2000bf46270 */
[----:B------:R-:W-:Y:S01]  /*4980*/  FFMA.FTZ R4, R100, -UR5, R4 ;  /* 0x8000000564047c23 */ /* 0x000fe20008010004 */
[----:B------:R-:W-:Y:S01]  /*4990*/  FSEL R90, R90, RZ, P6 ;  /* 0x000000ff5a5a7208 */ /* 0x000fe20003000000 */
[----:B------:R-:W1:Y:S01]  /*49a0*/  LDSM.16.M88.4 R84, [R212+0x6800] ;  /* 0x00680000d454783b */ /* 0x000e620000000200 */
[----:B------:R-:W-:Y:S01]  /*49b0*/  @!P1 IADD3 R97, -R88, 0x1, RZ ;  /* 0x0000000158619810 */ /* 0x000fe20007ffe1ff */
[----:B------:R-:W-:Y:S01]  /*49c0*/  FFMA.FTZ R10, R100, -UR5, R10 ;  /* 0x80000005640a7c23 */ /* 0x000fe2000801000a */
[----:B------:R-:W-:Y:S02]  /*49d0*/  @P4 FSEL R4, R4, -INF , !P5 ;  /* 0xff80000004044808 */ /* 0x000fe40006800000 */
[----:B------:R-:W-:Y:S02]  /*49e0*/  @P0 FSEL R6, R6, -INF , !P5 ;  /* 0xff80000006060808 */ /* 0x000fe40006800000 */
[----:B------:R-:W-:Y:S01]  /*49f0*/  ISETP.GE.AND P5, PT, R96, RZ, PT ;  /* 0x000000ff6000720c */ /* 0x000fe20003fa6270 */
[--C-:B------:R-:W-:Y:S01]  /*4a00*/  FFMA.FTZ R4, R4, UR14, -R90.reuse ;  /* 0x0000000e04047c23 */ /* 0x100fe2000801085a */
[----:B------:R-:W-:Y:S01]  /*4a10*/  PLOP3.LUT P0, PT, PT, PT, UP1, 0x80, 0x0 ;  /* 0x000000000000781c */ /* 0x000fe20003f0f018 */
[----:B------:R-:W-:Y:S01]  /*4a20*/  FFMA.FTZ R6, R6, UR14, -R89 ;  /* 0x0000000e06067c23 */ /* 0x000fe20008010859 */
[----:B------:R-:W-:Y:S01]  /*4a30*/  I2FP.F32.S32 R99, R97 ;  /* 0x0000006100637245 */ /* 0x000fe20000201400 */
[----:B------:R-:W-:Y:S01]  /*4a40*/  MUFU.EX2 R128, R4 ;  /* 0x0000000400807308 */ /* 0x000fe20000000800 */
[----:B------:R-:W-:Y:S01]  /*4a50*/  PLOP3.LUT P6, PT, PT, PT, UP1, 0x80, 0x0 ;  /* 0x000000000000781c */ /* 0x000fe20003fcf018 */
[C---:B------:R-:W-:Y:S01]  /*4a60*/  VIADD R97, R88.reuse, 0xfffffff7 ;  /* 0xfffffff758617836 */ /* 0x040fe20000000000 */
[----:B------:R-:W-:Y:S01]  /*4a70*/  PLOP3.LUT P3, PT, PT, PT, UP1, 0x80, 0x0 ;  /* 0x000000000000781c */ /* 0x000fe20003f6f018 */
[C---:B------:R-:W-:Y:S01]  /*4a80*/  FFMA.FTZ R5, R99.reuse, -UR5, R5 ;  /* 0x8000000563057c23 */ /* 0x040fe20008010005 */
[----:B------:R-:W-:Y:S01]  /*4a90*/  PLOP3.LUT P1, PT, PT, PT, UP1, 0x80, 0x0 ;  /* 0x000000000000781c */ /* 0x000fe20003f2f018 */
[----:B------:R-:W-:Y:S01]  /*4aa0*/  FFMA.FTZ R11, R99, -UR5, R11 ;  /* 0x80000005630b7c23 */ /* 0x000fe2000801000b */
[----:B------:R-:W-:Y:S03]  /*4ab0*/  PLOP3.LUT P4, PT, PT, PT, UP1, 0x80, 0x0 ;  /* 0x000000000000781c */ /* 0x000fe60003f8f018 */
[----:B------:R2:W-:Y:S01]  /*4ac0*/  MUFU.EX2 R130, R6 ;  /* 0x0000000600827308 */ /* 0x0005e20000000800 */
[----:B------:R-:W-:Y:S02]  /*4ad0*/  @!P5 IADD3 R96, -R88, -0x7, RZ ;  /* 0xfffffff95860d810 */ /* 0x000fe40007ffe1ff */
[----:B------:R-:W-:Y:S02]  /*4ae0*/  @P0 FSEL R5, R5, -INF , !P2 ;  /* 0xff80000005050808 */ /* 0x000fe40005000000 */
[----:B------:R-:W-:Y:S01]  /*4af0*/  PLOP3.LUT P0, PT, PT, PT, UP1, 0x80, 0x0 ;  /* 0x000000000000781c */ /* 0x000fe20003f0f018 */
[C---:B------:R-:W-:Y:S01]  /*4b00*/  @P6 VIADD R102, R91.reuse, 0x9 ;  /* 0x000000095b666836 */ /* 0x040fe20000000000 */
[----:B------:R-:W-:Y:S01]  /*4b10*/  I2FP.F32.S32 R96, R96 ;  /* 0x0000006000607245 */ /* 0x000fe20000201400 */
[----:B------:R-:W-:Y:S01]  /*4b20*/  @P3 VIADD R103, R91, 0x10 ;  /* 0x000000105b673836 */ /* 0x000fe20000000000 */
[----:B------:R-:W-:Y:S01]  /*4b30*/  ISETP.GE.AND P6, PT, R98, RZ, PT ;  /* 0x000000ff6200720c */ /* 0x000fe20003fc6270 */
[----:B------:R-:W-:Y:S01]  /*4b40*/  FFMA.FTZ R5, R5, UR14, -R90 ;  /* 0x0000000e05057c23 */ /* 0x000fe2000801085a */
[----:B------:R-:W-:Y:S01]  /*4b50*/  ISETP.GE.AND P5, PT, R97, RZ, PT ;  /* 0x000000ff6100720c */ /* 0x000fe20003fa6270 */
[----:B------:R-:W-:Y:S01]  /*4b60*/  FFMA.FTZ R7, R96, -UR5, R7 ;  /* 0x8000000560077c23 */ /* 0x000fe20008010007 */
[----:B------:R-:W-:Y:S01]  /*4b70*/  PLOP3.LUT P3, PT, PT, PT, UP1, 0x80, 0x0 ;  /* 0x000000000000781c */ /* 0x000fe20003f6f018 */
[----:B------:R3:W4:Y:S01]  /*4b80*/  MUFU.EX2 R127, R5 ;  /* 0x00000005007f7308 */ /* 0x0007220000000800 */
[----:B------:R-:W-:Y:S01]  /*4b90*/  @P1 ISETP.GE.AND P1, PT, R101, UR8, PT ;  /* 0x0000000865001c0c */ /* 0x000fe2000bf26270 */
[----:B------:R-:W-:Y:S01]  /*4ba0*/  @P4 VIADD R104, R91, 0x11 ;  /* 0x000000115b684836 */ /* 0x000fe20000000000 */
[----:B------:R-:W-:Y:S01]  /*4bb0*/  PLOP3.LUT P4, PT, PT, PT, UP1, 0x80, 0x0 ;  /* 0x000000000000781c */ /* 0x000fe20003f8f018 */
[C---:B--2---:R-:W-:Y:S01]  /*4bc0*/  VIADD R6, R88.reuse, 0xffffffe8 ;  /* 0xffffffe858067836 */ /* 0x044fe20000000000 */
[----:B------:R-:W-:Y:S01]  /*4bd0*/  @P0 FSEL R7, R7, -INF , !P2 ;  /* 0xff80000007070808 */ /* 0x000fe20005000000 */
[C---:B-1----:R-:W-:Y:S01]  /*4be0*/  HMMA.16816.F32.BF16 R12, R92.reuse, R84, R12 ;  /* 0x000000545c0c723c */ /* 0x042fe2000004180c */
[----:B------:R-:W-:Y:S02]  /*4bf0*/  PLOP3.LUT P2, PT, PT, PT, UP1, 0x80, 0x0 ;  /* 0x000000000000781c */ /* 0x000fe40003f4f018 */
[C---:B------:R-:W-:Y:S01]  /*4c00*/  @!P6 IADD3 R98, -R88.reuse, 0x8, RZ ;  /* 0x000000085862e810 */ /* 0x040fe20007ffe1ff */
[----:B------:R-:W-:Y:S01]  /*4c10*/  FFMA.FTZ R4, R7, UR14, -R89 ;  /* 0x0000000e07047c23 */ /* 0x000fe20008010859 */
[C---:B------:R-:W-:Y:S01]  /*4c20*/  @!P5 IADD3 R97, -R88.reuse, 0x9, RZ ;  /* 0x000000095861d810 */ /* 0x040fe20007ffe1ff */
[----:B------:R-:W-:Y:S01]  /*4c30*/  HMMA.16816.F32.BF16 R16, R92, R86, R16 ;  /* 0x000000565c10723c */ /* 0x000fe20000041810 */
[----:B------:R-:W-:Y:S01]  /*4c40*/  PLOP3.LUT P5, PT, PT, PT, UP1, 0x80, 0x0 ;  /* 0x000000000000781c */ /* 0x000fe20003faf018 */
[----:B------:R1:W2:Y:S01]  /*4c50*/  MUFU.EX2 R129, R4 ;  /* 0x0000000400817308 */ /* 0x0002a20000000800 */
[----:B------:R-:W-:Y:S02]  /*4c60*/  PLOP3.LUT P0, PT, PT, PT, UP1, 0x80, 0x0 ;  /* 0x000000000000781c */ /* 0x000fe40003f0f018 */
[----:B------:R-:W-:Y:S01]  /*4c70*/  I2FP.F32.S32 R98, R98 ;  /* 0x0000006200627245 */ /* 0x000fe20000201400 */
[C---:B------:R-:W-:Y:S01]  /*4c80*/  VIADD R7, R88.reuse, 0xfffffff0 ;  /* 0xfffffff058077836 */ /* 0x040fe20000000000 */
[----:B------:R-:W-:Y:S01]  /*4c90*/  I2FP.F32.S32 R97, R97 ;  /* 0x0000006100617245 */ /* 0x000fe20000201400 */
[----:B---3--:R-:W-:Y:S01]  /*4ca0*/  VIADD R5, R88, 0xffffffe7 ;  /* 0xffffffe758057836 */ /* 0x008fe20000000000 */
[----:B------:R-:W-:Y:S02]  /*4cb0*/  @P3 ISETP.GE.AND P3, PT, R102, UR8, PT ;  /* 0x0000000866003c0c */ /* 0x000fe4000bf66270 */
[----:B------:R-:W-:Y:S01]  /*4cc0*/  FFMA.FTZ R8, R98, -UR5, R8 ;  /* 0x8000000562087c23 */ /* 0x000fe20008010008 */
[----:B------:R-:W-:Y:S01]  /*4cd0*/  FFMA.FTZ R9, R97, -UR5, R9 ;  /* 0x8000000561097c23 */ /* 0x000fe20008010009 */
[----:B------:R-:W-:Y:S02]  /*4ce0*/  PLOP3.LUT P6, PT, PT, PT, UP1, 0x80, 0x0 ;  /* 0x000000000000781c */ /* 0x000fe40003fcf018 */
[----:B------:R-:W-:Y:S02]  /*4cf0*/  @P4 ISETP.GE.AND P4, PT, R103, UR8, PT ;  /* 0x0000000867004c0c */ /* 0x000fe4000bf86270 */
[----:B------:R-:W-:Y:S01]  /*4d00*/  @P5 FSEL R8, R8, -INF , !P1 ;  /* 0xff80000008085808 */ /* 0x000fe20004800000 */
[----:B------:R-:W-:Y:S01]  /*4d10*/  FFMA.FTZ R14, R98, -UR5, R14 ;  /* 0x80000005620e7c23 */ /* 0x000fe2000801000e */
[----:B------:R-:W-:Y:S01]  /*4d20*/  ISETP.GE.AND P5, PT, R7, RZ, PT ;  /* 0x000000ff0700720c */ /* 0x000fe20003fa6270 */
[----:B-1----:R-:W-:Y:S01]  /*4d30*/  VIADD R4, R88, 0xffffffef ;  /* 0xffffffef58047836 */ /* 0x002fe20000000000 */
[----:B------:R-:W-:Y:S01]  /*4d40*/  @P2 FSEL R9, R9, -INF , !P3 ;  /* 0xff80000009092808 */ /* 0x000fe20005800000 */
[--C-:B------:R-:W-:Y:S01]  /*4d50*/  FFMA.FTZ R8, R8, UR14, -R90.reuse ;  /* 0x0000000e08087c23 */ /* 0x100fe2000801085a */
[----:B------:R-:W-:Y:S01]  /*4d60*/  PLOP3.LUT P2, PT, PT, PT, UP1, 0x80, 0x0 ;  /* 0x000000000000781c */ /* 0x000fe20003f4f018 */
[----:B------:R-:W-:Y:S01]  /*4d70*/  FFMA.FTZ R15, R97, -UR5, R15 ;  /* 0x80000005610f7c23 */ /* 0x000fe2000801000f */
[----:B------:R-:W-:Y:S01]  /*4d80*/  @P0 FSEL R10, R10, -INF , !P1 ;  /* 0xff8000000a0a0808 */ /* 0x000fe20004800000 */
[----:B------:R1:W-:Y:S01]  /*4d90*/  MUFU.EX2 R125, R8 ;  /* 0x00000008007d7308 */ /* 0x0003e20000000800 */
[----:B------:R-:W-:Y:S01]  /*4da0*/  ISETP.GE.AND P1, PT, R4, RZ, PT ;  /* 0x000000ff0400720c */ /* 0x000fe20003f26270 */
[----:B------:R-:W-:Y:S01]  /*4db0*/  FFMA.FTZ R9, R9, UR14, -R90 ;  /* 0x0000000e09097c23 */ /* 0x000fe2000801085a */
[----:B------:R-:W-:Y:S01]  /*4dc0*/  PLOP3.LUT P0, PT, PT, PT, UP1, 0x80, 0x0 ;  /* 0x000000000000781c */ /* 0x000fe20003f0f018 */
[--C-:B------:R-:W-:Y:S01]  /*4dd0*/  FFMA.FTZ R10, R10, UR14, -R89.reuse ;  /* 0x0000000e0a0a7c23 */ /* 0x100fe20008010859 */
[----:B------:R-:W-:Y:S02]  /*4de0*/  @P6 ISETP.GE.AND P6, PT, R104, UR8, PT ;  /* 0x0000000868006c0c */ /* 0x000fe4000bfc6270 */
[----:B------:R-:W-:Y:S03]  /*4df0*/  @!P5 IADD3 R7, -R88, 0x10, RZ ;  /* 0x000000105807d810 */ /* 0x000fe60007ffe1ff */
[----:B------:R-:W3:Y:S01]  /*4e00*/  MUFU.EX2 R123, R9 ;  /* 0x00000009007b7308 */ /* 0x000ee20000000800 */
[----:B------:R-:W-:Y:S02]  /*4e10*/  ISETP.GE.AND P5, PT, R6, RZ, PT ;  /* 0x000000ff0600720c */ /* 0x000fe40003fa6270 */
[----:B------:R-:W-:Y:S02]  /*4e20*/  I2FP.F32.S32 R7, R7 ;  /* 0x0000000700077245 */ /* 0x000fe40000201400 */
[----:B------:R-:W-:Y:S02]  /*4e30*/  @P2 FSEL R11, R11, -INF , !P3 ;  /* 0xff8000000b0b2808 */ /* 0x000fe40005800000 */
[----:B------:R-:W-:Y:S01]  /*4e40*/  ISETP.GE.AND P3, PT, R5, RZ, PT ;  /* 0x000000ff0500720c */ /* 0x000fe20003f66270 */
[C---:B------:R-:W-:Y:S01]  /*4e50*/  FFMA.FTZ R12, R7.reuse, -UR5, R12 ;  /* 0x80000005070c7c23 */ /* 0x040fe2000801000c */
[----:B------:R-:W-:Y:S01]  /*4e60*/  @!P1 IADD3 R4, -R88, 0x11, RZ ;  /* 0x0000001158049810 */ /* 0x000fe20007ffe1ff */
[----:B------:R-:W-:Y:S01]  /*4e70*/  FFMA.FTZ R18, R7, -UR5, R18 ;  /* 0x8000000507127c23 */ /* 0x000fe20008010012 */
[----:B------:R-:W-:Y:S01]  /*4e80*/  PLOP3.LUT P2, PT, PT, PT, UP1, 0x80, 0x0 ;  /* 0x000000000000781c */ /* 0x000fe20003f4f018 */
[----:B------:R-:W-:Y:S01]  /*4e90*/  FFMA.FTZ R11, R11, UR14, -R89 ;  /* 0x0000000e0b0b7c23 */ /* 0x000fe20008010859 */
[----:B------:R-:W-:Y:S01]  /*4ea0*/  PLOP3.LUT P1, PT, PT, PT, UP1, 0x80, 0x0 ;  /* 0x000000000000781c */ /* 0x000fe20003f2f018 */
[----:B------:R-:W-:Y:S01]  /*4eb0*/  MUFU.EX2 R126, R10 ;  /* 0x0000000a007e7308 */ /* 0x000fe20000000800 */
[----:B------:R-:W-:Y:S02]  /*4ec0*/  I2FP.F32.S32 R4, R4 ;  /* 0x0000000400047245 */ /* 0x000fe40000201400 */
[----:B------:R-:W-:Y:S02]  /*4ed0*/  @P0 FSEL R12, R12, -INF , !P4 ;  /* 0xff8000000c0c0808 */ /* 0x000fe40006000000 */
[----:B------:R-:W-:Y:S01]  /*4ee0*/  PLOP3.LUT P0, PT, PT, PT, UP1, 0x80, 0x0 ;  /* 0x000000000000781c */ /* 0x000fe20003f0f018 */
[----:B------:R-:W-:Y:S01]  /*4ef0*/  FFMA.FTZ R13, R4, -UR5, R13 ;  /* 0x80000005040d7c23 */ /* 0x000fe2000801000d */
[----:B------:R-:W-:Y:S01]  /*4f00*/  @!P3 IADD3 R5, -R88, 0x19, RZ ;  /* 0x000000195805b810 */ /* 0x000fe20007ffe1ff */
[----:B------:R-:W-:Y:S01]  /*4f10*/  FFMA.FTZ R19, R4, -UR5, R19 ;  /* 0x8000000504137c23 */ /* 0x000fe20008010013 */
[----:B------:R-:W-:Y:S01]  /*4f20*/  PLOP3.LUT P3, PT, PT, PT, UP1, 0x80, 0x0 ;  /* 0x000000000000781c */ /* 0x000fe20003f6f018 */
[----:B------:R-:W3:Y:S01]  /*4f30*/  MUFU.EX2 R124, R11 ;  /* 0x0000000b007c7308 */ /* 0x000ee20000000800 */
[----:B------:R-:W-:Y:S01]  /*4f40*/  @P2 FSEL R13, R13, -INF , !P6 ;  /* 0xff8000000d0d2808 */ /* 0x000fe20007000000 */
[--C-:B------:R-:W-:Y:S01]  /*4f50*/  FFMA.FTZ R12, R12, UR14, -R90.reuse ;  /* 0x0000000e0c0c7c23 */ /* 0x100fe2000801085a */
[----:B------:R-:W-:Y:S02]  /*4f60*/  @!P5 IADD3 R6, -R88, 0x18, RZ ;  /* 0x000000185806d810 */ /* 0x000fe40007ffe1ff */
[----:B------:R-:W-:Y:S01]  /*4f70*/  @P1 FSEL R14, R14, -INF , !P4 ;  /* 0xff8000000e0e1808 */ /* 0x000fe20006000000 */
[----:B------:R-:W-:Y:S01]  /*4f80*/  FFMA.FTZ R13, R13, UR14, -R90 ;  /* 0x0000000e0d0d7c23 */ /* 0x000fe2000801085a */
[----:B------:R-:W-:Y:S01]  /*4f90*/  PLOP3.LUT P2, PT, PT, PT, UP1, 0x80, 0x0 ;  /* 0x000000000000781c */ /* 0x000fe20003f4f018 */
[----:B-1----:R-:W-:Y:S01]  /*4fa0*/  @P0 VIADD R8, R91, 0x18 ;  /* 0x000000185b080836 */ /* 0x002fe20000000000 */
[----:B------:R-:W-:Y:S01]  /*4fb0*/  PLOP3.LUT P1, PT, PT, PT, UP1, 0x80, 0x0 ;  /* 0x000000000000781c */ /* 0x000fe20003f2f018 */
[----:B------:R-:W-:Y:S01]  /*4fc0*/  FFMA.FTZ R14, R14, UR14, -R89 ;  /* 0x0000000e0e0e7c23 */ /* 0x000fe20008010859 */
[----:B------:R-:W-:Y:S01]  /*4fd0*/  I2FP.F32.S32 R6, R6 ;  /* 0x0000000600067245 */ /* 0x000fe20000201400 */
[----:B------:R-:W-:Y:S01]  /*4fe0*/  MUFU.EX2 R120, R12 ;  /* 0x0000000c00787308 */ /* 0x000fe20000000800 */
[----:B------:R-:W-:Y:S02]  /*4ff0*/  PLOP3.LUT P5, PT, PT, PT, UP1, 0x80, 0x0 ;  /* 0x000000000000781c */ /* 0x000fe40003faf018 */
[----:B------:R-:W-:Y:S01]  /*5000*/  @P3 ISETP.GE.AND P3, PT, R8, UR8, PT ;  /* 0x0000000808003c0c */ /* 0x000fe2000bf66270 */
[----:B------:R-:W-:Y:S01]  /*5010*/  FFMA.FTZ R16, R6, -UR5, R16 ;  /* 0x8000000506107c23 */ /* 0x000fe20008010010 */
[----:B------:R-:W-:Y:S02]  /*5020*/  PLOP3.LUT P4, PT, PT, PT, UP1, 0x80, 0x0 ;  /* 0x000000000000781c */ /* 0x000fe40003f8f018 */
[----:B------:R-:W-:Y:S03]  /*5030*/  I2FP.F32.S32 R5, R5 ;  /* 0x0000000500057245 */ /* 0x000fe60000201400 */
[----:B------:R-:W1:Y:S01]  /*5040*/  MUFU.EX2 R119, R13 ;  /* 0x0000000d00777308 */ /* 0x000e620000000800 */
[----:B------:R-:W-:Y:S02]  /*5050*/  @P2 FSEL R15, R15, -INF , !P6 ;  /* 0xff8000000f0f2808 */ /* 0x000fe40007000000 */
[----:B------:R-:W-:Y:S01]  /*5060*/  @P1 FSEL R16, R16, -INF , !P3 ;  /* 0xff80000010101808 */ /* 0x000fe20005800000 */
[----:B------:R-:W-:Y:S01]  /*5070*/  FFMA.FTZ R17, R5, -UR5, R17 ;  /* 0x8000000505117c23 */ /* 0x000fe20008010011 */
[----:B------:R-:W-:Y:S01]  /*5080*/  PLOP3.LUT P2, PT, PT, PT, UP1, 0x80, 0x0 ;  /* 0x000000000000781c */ /* 0x000fe20003f4f018 */
[----:B------:R-:W-:Y:S01]  /*5090*/  @P5 VIADD R91, R91, 0x19 ;  /* 0x000000195b5b5836 */ /* 0x000fe20000000000 */
[----:B------:R-:W-:Y:S01]  /*50a0*/  PLOP3.LUT P0, PT, PT, PT, UP1, 0x80, 0x0 ;  /* 0x000000000000781c */ /* 0x000fe20003f0f018 */
[--C-:B------:R-:W-:Y:S01]  /*50b0*/  FFMA.FTZ R15, R15, UR14, -R89.reuse ;  /* 0x0000000e0f0f7c23 */ /* 0x100fe20008010859 */
[----:B------:R-:W-:Y:S01]  /*50c0*/  PLOP3.LUT P1, PT, PT, PT, UP1, 0x80, 0x0 ;  /* 0x000000000000781c */ /* 0x000fe20003f2f018 */
[--C-:B------:R-:W-:Y:S01]  /*50d0*/  FFMA.FTZ R16, R16, UR14, -R90.reuse ;  /* 0x0000000e10107c23 */ /* 0x100fe2000801085a */
[----:B----4-:R-:W-:Y:S01]  /*50e0*/  F2FP.BF16.F32.PACK_AB R6, R127, R128 ;  /* 0x000000807f06723e */ /* 0x010fe200000010ff */
[----:B------:R-:W-:Y:S01]  /*50f0*/  MUFU.EX2 R122, R14 ;  /* 0x0000000e007a7308 */ /* 0x000fe20000000800 */
[----:B--2---:R-:W-:Y:S02]  /*5100*/  F2FP.BF16.F32.PACK_AB R5, R129, R130 ;  /* 0x000000828105723e */ /* 0x004fe400000010ff */
[----:B------:R-:W-:Y:S01]  /*5110*/  @P4 ISETP.GE.AND P4, PT, R91, UR8, PT ;  /* 0x000000085b004c0c */ /* 0x000fe2000bf86270 */
[----:B------:R2:W-:Y:S01]  /*5120*/  STS [R235+0x22000], R6 ;  /* 0x02200006eb007388 */ /* 0x0005e20000000800 */
[----:B---3--:R-:W-:Y:S02]  /*5130*/  F2FP.BF16.F32.PACK_AB R4, R123, R125 ;  /* 0x0000007d7b04723e */ /* 0x008fe400000010ff */
[----:B------:R-:W-:Y:S01]  /*5140*/  @P2 FSEL R18, R18, -INF , !P3 ;  /* 0xff80000012122808 */ /* 0x000fe20005800000 */
[----:B------:R3:W-:Y:S01]  /*5150*/  STS [R235+0x22400], R5 ;  /* 0x02240005eb007388 */ /* 0x0007e20000000800 */
[----:B------:R-:W-:Y:S01]  /*5160*/  @P0 FSEL R17, R17, -INF , !P4 ;  /* 0xff80000011110808 */ /* 0x000fe20006000000 */
[----:B------:R-:W2:Y:S01]  /*5170*/  MUFU.EX2 R121, R15 ;  /* 0x0000000f00797308 */ /* 0x000ea20000000800 */
[----:B------:R-:W-:Y:S01]  /*5180*/  @P1 FSEL R19, R19, -INF , !P4 ;  /* 0xff80000013131808 */ /* 0x000fe20006000000 */
[----:B------:R4:W-:Y:S01]  /*5190*/  STS [R237+0x22000], R4 ;  /* 0x02200004ed007388 */ /* 0x0009e20000000800 */
[--C-:B------:R-:W-:Y:S01]  /*51a0*/  FFMA.FTZ R18, R18, UR14, -R89.reuse ;  /* 0x0000000e12127c23 */ /* 0x100fe20008010859 */
[----:B------:R-:W-:Y:S01]  /*51b0*/  FFMA.FTZ R90, R17, UR14, -R90 ;  /* 0x0000000e115a7c23 */ /* 0x000fe2000801085a */
[----:B------:R-:W-:Y:S01]  /*51c0*/  F2FP.BF16.F32.PACK_AB R8, R124, R126 ;  /* 0x0000007e7c08723e */ /* 0x000fe200000010ff */
[----:B------:R-:W-:Y:S01]  /*51d0*/  FFMA.FTZ R89, R19, UR14, -R89 ;  /* 0x0000000e13597c23 */ /* 0x000fe20008010859 */
[----:B-1----:R-:W-:Y:S03]  /*51e0*/  F2FP.BF16.F32.PACK_AB R7, R119, R120 ;  /* 0x000000787707723e */ /* 0x002fe600000010ff */
[----:B------:R-:W-:Y:S01]  /*51f0*/  MUFU.EX2 R116, R16 ;  /* 0x0000001000747308 */ /* 0x000fe20000000800 */
[----:B------:R-:W-:Y:S01]  /*5200*/  IADD3 R112, P0, R241, UR13, RZ ;  /* 0x0000000df1707c10 */ /* 0x000fe2000ff1e0ff */
[----:B------:R-:W-:Y:S03]  /*5210*/  STS [R237+0x22400], R8 ;  /* 0x02240008ed007388 */ /* 0x000fe60000000800 */
[----:B------:R-:W-:Y:S01]  /*5220*/  IADD3.X R113, R240, UR12, RZ, P0, !PT ;  /* 0x0000000cf0717c10 */ /* 0x000fe200087fe4ff */
[----:B------:R-:W-:Y:S01]  /*5230*/  STS [R234+0x22000], R7 ;  /* 0x02200007ea007388 */ /* 0x000fe20000000800 */
[----:B------:R-:W-:Y:S03]  /*5240*/  PLOP3.LUT P0, PT, PT, PT, UP0, 0x80, 0x0 ;  /* 0x000000000000781c */ /* 0x000fe60003f0f008 */
[----:B------:R-:W3:Y:S01]  /*5250*/  MUFU.EX2 R115, R90 ;  /* 0x0000005a00737308 */ /* 0x000ee20000000800 */
[----:B------:R-:W4:Y:S01]  /*5260*/  LDG.E R114, desc[UR6][R112.64] ;  /* 0x0000000670727981 */ /* 0x000f22000c1e1900 */
[----:B--2---:R-:W-:Y:S08]  /*5270*/  F2FP.BF16.F32.PACK_AB R6, R121, R122 ;  /* 0x0000007a7906723e */ /* 0x004ff000000010ff */
[----:B------:R-:W-:Y:S01]  /*5280*/  MUFU.EX2 R118, R18 ;  /* 0x0000001200767308 */ /* 0x000fe20000000800 */
[----:B------:R-:W-:Y:S09]  /*5290*/  STS [R234+0x22400], R6 ;  /* 0x02240006ea007388 */ /* 0x000ff20000000800 */
[----:B------:R-:W4:Y:S01]  /*52a0*/  MUFU.EX2 R117, R89 ;  /* 0x0000005900757308 */ /* 0x000f220000000800 */
[----:B---3--:R-:W-:Y:S05]  /*52b0*/  F2FP.BF16.F32.PACK_AB R5, R115, R116 ;  /* 0x000000747305723e */ /* 0x008fea00000010ff */
[----:B------:R-:W-:Y:S04]  /*52c0*/  STS [R236+0x22000], R5 ;  /* 0x02200005ec007388 */ /* 0x000fe80000000800 */
[----:B------:R-:W2:Y:S01]  /*52d0*/  LDG.E R112, desc[UR6][R112.64+0x20] ;  /* 0x0000200670707981 */ /* 0x000ea2000c1e1900 */
[----:B----4-:R-:W-:Y:S05]  /*52e0*/  F2FP.BF16.F32.PACK_AB R4, R117, R118 ;  /* 0x000000767504723e */ /* 0x010fea00000010ff */
[----:B------:R-:W-:Y:S04]  /*52f0*/  STS [R236+0x22400], R4 ;  /* 0x02240004ec007388 */ /* 0x000fe80000000800 */
[----:B------:R-:W-:Y:S04]  /*5300*/  LDSM.16.M88.4 R16, [R214+0x8000] ;  /* 0x00800000d610783b */ /* 0x000fe80000000200 */
[----:B------:R-:W1:Y:S04]  /*5310*/  LDSM.16.M88.4 R8, [R3+UR4+0x18000] ;  /* 0x018000040308783b */ /* 0x000e680008000200 */
[----:B------:R-:W3:Y:S04]  /*5320*/  LDSM.16.M88.4 R84, [R3+UR4+0x18800] ;  /* 0x018800040354783b */ /* 0x000ee80008000200 */
        /* <DEDUP_REMOVED lines=8> */
[C---:B---3--:R-:W-:Y:S06]  /*53b0*/  HMMA.16816.F32.BF16 R12, R16.reuse, R84, RZ ;  /* 0x00000054100c723c */ /* 0x048fec00000418ff */
[----:B------:R-:W-:Y:S01]  /*53c0*/  HMMA.16816.F32.BF16 R16, R16, R86, RZ ;  /* 0x000000561010723c */ /* 0x000fe200000418ff */
[----:B------:R-:W1:Y:S05]  /*53d0*/  LDSM.16.M88.4 R84, [R213+0x8800] ;  /* 0x00880000d554783b */ /* 0x000e6a0000000200 */
[C---:B----4-:R-:W-:Y:S06]  /*53e0*/  HMMA.16816.F32.BF16 R4, R88.reuse, R92, R4 ;  /* 0x0000005c5804723c */ /* 0x050fec0000041804 */
[C---:B------:R-:W-:Y:S01]  /*53f0*/  HMMA.16816.F32.BF16 R8, R88.reuse, R94, R8 ;  /* 0x0000005e5808723c */ /* 0x040fe20000041808 */
[----:B------:R-:W3:Y:S05]  /*5400*/  LDSM.16.M88.4 R92, [R218+0x8000] ;  /* 0x00800000da5c783b */ /* 0x000eea0000000200 */
        /* <DEDUP_REMOVED lines=11> */
[C---:B---3--:R-:W-:Y:S06]  /*54c0*/  HMMA.16816.F32.BF16 R4, R92.reuse, R108, R4 ;  /* 0x0000006c5c04723c */ /* 0x048fec0000041804 */
[C---:B------:R-:W-:Y:S01]  /*54d0*/  HMMA.16816.F32.BF16 R8, R92.reuse, R110, R8 ;  /* 0x0000006e5c08723c */ /* 0x040fe20000041808 */
[----:B------:R-:W3:Y:S05]  /*54e0*/  LDSM.16.M88.4 R108, [R2+0xa000] ;  /* 0x00a00000026c783b */ /* 0x000eea0000000200 */
[C---:B----4-:R-:W-:Y:S06]  /*54f0*/  HMMA.16816.F32.BF16 R12, R92.reuse, R88, R12 ;  /* 0x000000585c0c723c */ /* 0x050fec000004180c */
        /* <DEDUP_REMOVED lines=71> */
[----:B------:R-:W4:Y:S05]  /*5970*/  LDSM.16.M88.4 R88, [R212+0xe800] ;  /* 0x00e80000d458783b */ /* 0x000f2a0000000200 */
[C---:B--2---:R-:W-:Y:S06]  /*5980*/  HMMA.16816.F32.BF16 R4, R100.reuse, R104, R4 ;  /* 0x000000686404723c */ /* 0x044fec0000041804 */
[C---:B------:R-:W-:Y:S06]  /*5990*/  HMMA.16816.F32.BF16 R8, R100.reuse, R106, R8 ;  /* 0x0000006a6408723c */ /* 0x040fec0000041808 */
[C---:B-1----:R-:W-:Y:S06]  /*59a0*/  HMMA.16816.F32.BF16 R12, R100.reuse, R84, R12 ;  /* 0x00000054640c723c */ /* 0x042fec000004180c */
[----:B------:R-:W-:Y:S06]  /*59b0*/  HMMA.16816.F32.BF16 R16, R100, R86, R16 ;  /* 0x000000566410723c */ /* 0x000fec0000041810 */
[C---:B---3--:R-:W-:Y:S06]  /*59c0*/  HMMA.16816.F32.BF16 R4, R92.reuse, R108, R4 ;  /* 0x0000006c5c04723c */ /* 0x048fec0000041804 */
[C---:B------:R-:W-:Y:S06]  /*59d0*/  HMMA.16816.F32.BF16 R8, R92.reuse, R110, R8 ;  /* 0x0000006e5c08723c */ /* 0x040fec0000041808 */
[C---:B----4-:R-:W-:Y:S06]  /*59e0*/  HMMA.16816.F32.BF16 R12, R92.reuse, R88, R12 ;  /* 0x000000585c0c723c */ /* 0x050fec000004180c */
        /* <DEDUP_REMOVED lines=207> */
.L_x_548:
        /* <DEDUP_REMOVED lines=13> */
[----:B------:R-:W4:Y:S01]  /*67b0*/  LDSM.16.M88.4 R208, [R223+0x1000] ;  /* 0x00100000dfd0783b */ /* 0x000f220000000200 */
        /* <DEDUP_REMOVED lines=32> */
[-C--:B-1----:R-:W-:Y:S06]  /*69c0*/  HMMA.16816.F32.BF16 R116, R200, R196.reuse, R116 ;  /* 0x000000c4c874723c */ /* 0x082fec0000041874 */
[C---:B------:R-:W-:Y:S06]  /*69d0*/  HMMA.16816.F32.BF16 R120, R208.reuse, R196, R120 ;  /* 0x000000c4d078723c */ /* 0x040fec0000041878 */
[-C--:B------:R-:W-:Y:S01]  /*69e0*/  HMMA.16816.F32.BF16 R124, R208, R198.reuse, R124 ;  /* 0x000000c6d07c723c */ /* 0x080fe2000004187c */
[----:B------:R-:W1:Y:S05]  /*69f0*/  LDSM.16.MT88.4 R208, [R0+0x11000] ;  /* 0x0110000000d0783b */ /* 0x000e6a0000004200 */
[----:B------:R-:W-:Y:S01]  /*6a00*/  HMMA.16816.F32.BF16 R128, R200, R198, R128 ;  /* 0x000000c6c880723c */ /* 0x000fe20000041880 */
[----:B------:R-:W2:Y:S04]  /*6a10*/  LDSM.16.M88.4 R196, [R221+0x1000] ;  /* 0x00100000ddc4783b */ /* 0x000ea80000000200 */
[----:B------:R-:W3:Y:S01]  /*6a20*/  LDSM.16.MT88.4 R200, [R0+0x13000] ;  /* 0x0130000000c8783b */ /* 0x000ee20000004200 */
        /* <DEDUP_REMOVED lines=14> */
[----:B------:R-:W-:Y:S05]  /*6b10*/  LDSM.16.MT88.4 R208, [R0+0x11800] ;  /* 0x0118000000d0783b */ /* 0x000fea0000004200 */
[-C--:B--2---:R-:W-:Y:S06]  /*6b20*/  HMMA.16816.F32.BF16 R116, R204, R200.reuse, R116 ;  /* 0x000000c8cc74723c */ /* 0x084fec0000041874 */
[C---:B------:R-:W-:Y:S06]  /*6b30*/  HMMA.16816.F32.BF16 R120, R196.reuse, R200, R120 ;  /* 0x000000c8c478723c */ /* 0x040fec0000041878 */
[-C--:B------:R-:W-:Y:S01]  /*6b40*/  HMMA.16816.F32.BF16 R124, R196, R202.reuse, R124 ;  /* 0x000000cac47c723c */ /* 0x080fe2000004187c */
[----:B------:R-:W1:Y:S05]  /*6b50*/  LDSM.16.M88.4 R196, [R222] ;  /* 0x00000000dec4783b */ /* 0x000e6a0000000200 */
        /* <DEDUP_REMOVED lines=15> */
[-C--:B------:R-:W-:Y:S05]  /*6c50*/  HMMA.16816.F32.BF16 R108, R200, R210.reuse, R108 ;  /* 0x000000d2c86c723c */ /* 0x080fea000004186c */
[----:B------:R-:W-:Y:S01]  /*6c60*/  IMAD.U32 R208, R227, -0x40, RZ ;  /* 0xffffffc0e3d07824 */ /* 0x000fe200078e00ff */
[C---:B------:R-:W-:Y:S05]  /*6c70*/  HMMA.16816.F32.BF16 R112, R196.reuse, R210, R112 ;  /* 0x000000d2c470723c */ /* 0x040fea0000041870 */
[----:B------:R-:W-:Y:S01]  /*6c80*/  LEA R224, P1, R208, R224, 0x2 ;  /* 0x000000e0d0e07211 */ /* 0x000fe200078210ff */
[-C--:B--2---:R-:W-:Y:S05]  /*6c90*/  HMMA.16816.F32.BF16 R116, R196, R204.reuse, R116 ;  /* 0x000000ccc474723c */ /* 0x084fea0000041874 */
[----:B------:R-:W-:Y:S01]  /*6ca0*/  @P0 IADD3 R210, P2, R241, UR11, RZ ;  /* 0x0000000bf1d20c10 */ /* 0x000fe2000ff5e0ff */
[C---:B------:R-:W-:Y:S01]  /*6cb0*/  HMMA.16816.F32.BF16 R120, R200.reuse, R204, R120 ;  /* 0x000000ccc878723c */ /* 0x040fe20000041878 */
[----:B------:R-:W-:Y:S04]  /*6cc0*/  @UP0 UMOV UR11, UR16 ;  /* 0x00000010000b0c82 */ /* 0x000fe80008000000 */
[----:B------:R-:W-:Y:S01]  /*6cd0*/  @P0 IADD3.X R211, R240, UR10, RZ, P2, !PT ;  /* 0x0000000af0d30c10 */ /* 0x000fe200097fe4ff */
[-C--:B------:R-:W-:Y:S01]  /*6ce0*/  HMMA.16816.F32.BF16 R124, R200, R206.reuse, R124 ;  /* 0x000000cec87c723c */ /* 0x080fe2000004187c */
[----:B------:R-:W-:Y:S03]  /*6cf0*/  @UP0 UMOV UR10, UR15 ;  /* 0x0000000f000a0c82 */ /* 0x000fe60008000000 */
[----:B------:R-:W5:Y:S01]  /*6d00*/  @P0 LDG.E R238, desc[UR6][R210.64+-0x100] ;  /* 0xffff0006d2ee0981 */ /* 0x000f62000c1e1900 */
[C---:B------:R-:W-:Y:S01]  /*6d10*/  IMAD.SHL.U32 R204, R227.reuse, 0x8, RZ ;  /* 0x00000008e3cc7824 */ /* 0x040fe200078e00ff */
[----:B------:R-:W-:Y:S02]  /*6d20*/  HMMA.16816.F32.BF16 R128, R196, R206, R128 ;  /* 0x000000cec480723c */ /* 0x000fe40000041880 */
[----:B------:R1:W5:Y:S03]  /*6d30*/  @P0 LDG.E R239, desc[UR6][R210.64+-0xe0] ;  /* 0xffff2006d2ef0981 */ /* 0x000366000c1e1900 */
[----:B------:R-:W-:Y:S01]  /*6d40*/  LEA.HI.X.SX32 R225, R208, R225, 0x2, P1 ;  /* 0x000000e1d0e17211 */ /* 0x000fe200008f16ff */
[C---:B------:R-:W-:Y:S01]  /*6d50*/  IMAD.SHL.U32 R205, R227.reuse, 0x10, RZ ;  /* 0x00000010e3cd7824 */ /* 0x040fe200078e00ff */
[CC--:B------:R-:W-:Y:S01]  /*6d60*/  LEA R208, P2, R204.reuse, R224.reuse, 0x2 ;  /* 0x000000e0ccd07211 */ /* 0x0c0fe200078410ff */
[C---:B------:R-:W-:Y:S02]  /*6d70*/  IMAD R200, R227.reuse, 0x18, RZ ;  /* 0x00000018e3c87824 */ /* 0x040fe400078e02ff */
[----:B------:R2:W-:Y:S01]  /*6d80*/  REDG.E.ADD.F32.FTZ.RN.STRONG.GPU desc[UR6][R224.64], R4 ;  /* 0x00000004e00079a6 */ /* 0x0005e2000c10f386 */
[-C--:B------:R-:W-:Y:S01]  /*6d90*/  LEA.HI.X.SX32 R209, R204, R225.reuse, 0x2, P2 ;  /* 0x000000e1ccd17211 */ /* 0x080fe200010f16ff */
[C---:B------:R-:W-:Y:S02]  /*6da0*/  IMAD.SHL.U32 R203, R227.reuse, 0x20, RZ ;  /* 0x00000020e3cb7824 */ /* 0x040fe400078e00ff */
[----:B------:R-:W-:Y:S02]  /*6db0*/  IMAD R201, R227, 0x28, RZ ;  /* 0x00000028e3c97824 */ /* 0x000fe400078e02ff */
[----:B------:R3:W-:Y:S01]  /*6dc0*/  REDG.E.ADD.F32.FTZ.RN.STRONG.GPU desc[UR6][R208.64], R5 ;  /* 0x00000005d00079a6 */ /* 0x0007e2000c10f386 */
[CC--:B-1----:R-:W-:Y:S04]  /*6dd0*/  LEA R210, P1, R205.reuse, R224.reuse, 0x2 ;  /* 0x000000e0cdd27211 */ /* 0x0c2fe800078210ff */
[-C--:B------:R-:W-:Y:S02]  /*6de0*/  LEA.HI.X.SX32 R211, R205, R225.reuse, 0x2, P1 ;  /* 0x000000e1cdd37211 */ /* 0x080fe400008f16ff */
[CC--:B------:R-:W-:Y:S03]  /*6df0*/  LEA R202, P1, R203.reuse, R224.reuse, 0x2 ;  /* 0x000000e0cbca7211 */ /* 0x0c0fe600078210ff */
[----:B------:R1:W-:Y:S01]  /*6e00*/  REDG.E.ADD.F32.FTZ.RN.STRONG.GPU desc[UR6][R210.64], R6 ;  /* 0x00000006d20079a6 */ /* 0x0003e2000c10f386 */
[CC--:B--2---:R-:W-:Y:S02]  /*6e10*/  LEA R4, P2, R200.reuse, R224.reuse, 0x2 ;  /* 0x000000e0c8047211 */ /* 0x0c4fe400078410ff */
[-C--:B------:R-:W-:Y:S02]  /*6e20*/  LEA.HI.X.SX32 R203, R203, R225.reuse, 0x2, P1 ;  /* 0x000000e1cbcb7211 */ /* 0x080fe400008f16ff */
[-C--:B---3--:R-:W-:Y:S02]  /*6e30*/  LEA.HI.X.SX32 R5, R200, R225.reuse, 0x2, P2 ;  /* 0x000000e1c8057211 */ /* 0x088fe400010f16ff */
[CC--:B------:R-:W-:Y:S03]  /*6e40*/  LEA R200, P3, R201.reuse, R224.reuse, 0x2 ;  /* 0x000000e0c9c87211 */ /* 0x0c0fe600078610ff */
[----:B------:R2:W-:Y:S01]  /*6e50*/  REDG.E.ADD.F32.FTZ.RN.STRONG.GPU desc[UR6][R4.64], R7 ;  /* 0x00000007040079a6 */ /* 0x0005e2000c10f386 */
[-C--:B------:R-:W-:Y:S03]  /*6e60*/  LEA.HI.X.SX32 R201, R201, R225.reuse, 0x2, P3 ;  /* 0x000000e1c9c97211 */ /* 0x080fe600018f16ff */
[----:B------:R3:W-:Y:S04]  /*6e70*/  REDG.E.ADD.F32.FTZ.RN.STRONG.GPU desc[UR6][R202.64], R8 ;  /* 0x00000008ca0079a6 */ /* 0x0007e8000c10f386 */
[----:B------:R4:W-:Y:S01]  /*6e80*/  REDG.E.ADD.F32.FTZ.RN.STRONG.GPU desc[UR6][R200.64], R9 ;  /* 0x00000009c80079a6 */ /* 0x0009e2000c10f386 */
[C---:B-1----:R-:W-:Y:S02]  /*6e90*/  IMAD R211, R227.reuse, 0x30, RZ ;  /* 0x00000030e3d37824 */ /* 0x042fe400078e02ff */
[----:B------:R-:W-:Y:S03]  /*6ea0*/  IMAD R210, R227, 0x38, RZ ;  /* 0x00000038e3d27824 */ /* 0x000fe600078e02ff */
[CC--:B------:R-:W-:Y:S04]  /*6eb0*/  LEA R6, P2, R211.reuse, R224.reuse, 0x2 ;  /* 0x000000e0d3067211 */ /* 0x0c0fe800078410ff */
[-C--:B--2---:R-:W-:Y:S02]  /*6ec0*/  LEA.HI.X.SX32 R7, R211, R225.reuse, 0x2, P2 ;  /* 0x000000e1d3077211 */ /* 0x084fe400010f16ff */
[CC--:B------:R-:W-:Y:S01]  /*6ed0*/  LEA R4, P1, R210.reuse, R224.reuse, 0x2 ;  /* 0x000000e0d2047211 */ /* 0x0c0fe200078210ff */
[----:B---3--:R-:W-:Y:S02]  /*6ee0*/  VIADD R202, R205, 0x20 ;  /* 0x00000020cdca7836 */ /* 0x008fe40000000000 */
[----:B------:R1:W-:Y:S01]  /*6ef0*/  REDG.E.ADD.F32.FTZ.RN.STRONG.GPU desc[UR6][R6.64], R10 ;  /* 0x0000000a060079a6 */ /* 0x0003e2000c10f386 */
[-C--:B------:R-:W-:Y:S02]  /*6f00*/  LEA.HI.X.SX32 R5, R210, R225.reuse, 0x2, P1 ;  /* 0x000000e1d2057211 */ /* 0x080fe400008f16ff */
[CC--:B------:R-:W-:Y:S03]  /*6f10*/  LEA R8, P1, R202.reuse, R224.reuse, 0x2 ;  /* 0x000000e0ca087211 */ /* 0x0c0fe600078210ff */
[----:B------:R2:W-:Y:S01]  /*6f20*/  REDG.E.ADD.F32.FTZ.RN.STRONG.GPU desc[UR6][R4.64], R11 ;  /* 0x0000000b040079a6 */ /* 0x0005e2000c10f386 */
[-C--:B----4-:R-:W-:Y:S03]  /*6f30*/  LEA.HI.X.SX32 R9, R202, R225.reuse, 0x2, P1 ;  /* 0x000000e1ca097211 */ /* 0x090fe600008f16ff */
        /* <DEDUP_REMOVED lines=14> */
[CC--:B------:R-:W-:Y:S02]  /*7020*/  LEA R8, P2, R4.reuse, R224.reuse, 0x2 ;  /* 0x000000e004087211 */ /* 0x0c0fe400078410ff */
[-C--:B------:R-:W-:Y:S01]  /*7030*/  LEA.HI.X.SX32 R11, R5, R225.reuse, 0x2, P1 ;  /* 0x000000e1050b7211 */ /* 0x080fe200008f16ff */
[----:B------:R-:W-:Y:S01]  /*7040*/  VIADD R5, R205, 0x40 ;  /* 0x00000040cd057836 */ /* 0x000fe20000000000 */
[-C--:B------:R-:W-:Y:S01]  /*7050*/  LEA.HI.X.SX32 R9, R4, R225.reuse, 0x2, P2 ;  /* 0x000000e104097211 */ /* 0x080fe200010f16ff */
[----:B------:R-:W-:Y:S04]  /*7060*/  LDSM.16.MT88.4 R16, [R0+0x2000] ;  /* 0x002000000010783b */ /* 0x000fe80000004200 */
        /* <DEDUP_REMOVED lines=26> */
[-C--:B------:R-:W-:Y:S03]  /*7210*/  LEA.HI.X.SX32 R9, R4, R225.reuse, 0x2, P2 ;  /* 0x000000e104097211 */ /* 0x080fe600010f16ff */
[----:B------:R-:W-:Y:S04]  /*7220*/  LDSM.16.MT88.4 R84, [R0+0x4000] ;  /* 0x004000000054783b */ /* 0x000fe80000004200 */
        /* <DEDUP_REMOVED lines=10> */
[----:B------:R-:W-:Y:S02]  /*72d0*/  IMAD.IADD R5, R204, 0x1, R4 ;  /* 0x00000001cc057824 */ /* 0x000fe400078e0204 */
[----:B------:R-:W-:Y:S01]  /*72e0*/  REDG.E.ADD.F32.FTZ.RN.STRONG.GPU desc[UR6][R208.64+0x180], R97 ;  /* 0x00018061d00079a6 */ /* 0x000fe2000c10f386 */
[CC--:B------:R-:W-:Y:S03]  /*72f0*/  LEA R12, P1, R4.reuse, R224.reuse, 0x2 ;  /* 0x000000e0040c7211 */ /* 0x0c0fe600078210ff */
        /* <DEDUP_REMOVED lines=277> */
.L_x_549:
        /* <DEDUP_REMOVED lines=221> */
.L_x_551:
        /* <DEDUP_REMOVED lines=19> */
.L_x_552:
        /* <DEDUP_REMOVED lines=58> */
.L_x_554:
[----:B------:R-:W-:Y:S05]  /*96f0*/  BSYNC B0 ;  /* 0x0000000000007941 */ /* 0x000fea0003800000 */
.L_x_553:
        /* <DEDUP_REMOVED lines=22> */
.L_x_556:
[----:B------:R-:W-:Y:S05]  /*9860*/  BSYNC B0 ;  /* 0x0000000000007941 */ /* 0x000fea0003800000 */
.L_x_555:
        /* <DEDUP_REMOVED lines=38> */
.L_x_558:
[----:B------:R-:W-:Y:S05]  /*9ad0*/  BSYNC B0 ;  /* 0x0000000000007941 */ /* 0x000fea0003800000 */
.L_x_557:
        /* <DEDUP_REMOVED lines=23> */
.L_x_531:
        /* <DEDUP_REMOVED lines=24> */
.L_x_560:
        /* <DEDUP_REMOVED lines=22> */
.L_x_561:
        /* <DEDUP_REMOVED lines=9> */
[----:B------:R-:W-:Y:S01]  /*9fc0*/  IADD3 R12, R228, 0x40, RZ ;  /* 0x00000040e40c7810 */ /* 0x000fe20007ffe0ff */
[----:B------:R-:W-:Y:S01]  /*9fd0*/  ULDC.64 UR14, c[0x0][0x468] ;  /* 0x00011a00000e7ab9 */ /* 0x000fe20000000a00 */
[----:B------:R-:W-:Y:S01]  /*9fe0*/  IMAD.U32 R5, RZ, RZ, UR5 ;  /* 0x00000005ff057e24 */ /* 0x000fe2000f8e00ff */
[----:B------:R-:W-:Y:S01]  /*9ff0*/  IADD3 R8, P0, R6, UR9, RZ ;  /* 0x0000000906087c10 */ /* 0x000fe2000ff1e0ff */
[----:B------:R-:W-:Y:S01]  /*a000*/  UIMAD UR5, UR18, UR14, URZ ;  /* 0x0000000e120572a4 */ /* 0x000fe2000f8e023f */
[----:B------:R-:W-:Y:S01]  /*a010*/  ISETP.GE.AND P5, PT, R4, UR8, PT ;  /* 0x0000000804007c0c */ /* 0x000fe2000bfa6270 */
[----:B------:R-:W-:Y:S01]  /*a020*/  VIADD R13, R228, 0x80 ;  /* 0x00000080e40d7836 */ /* 0x000fe20000000000 */
[----:B------:R-:W-:Y:S01]  /*a030*/  IADD3.X R9, R7, UR21, R5, P0, !PT ;  /* 0x0000001507097c10 */ /* 0x000fe200087fe405 */
[----:B------:R-:W-:Y:S01]  /*a040*/  IMAD.U32 R5, RZ, RZ, UR14 ;  /* 0x0000000eff057e24 */ /* 0x000fe2000f8e00ff */
[----:B------:R-:W-:Y:S01]  /*a050*/  UIMAD UR15, UR53, UR15, UR5 ;  /* 0x0000000f350f72a4 */ /* 0x000fe2000f8e0205 */
[----:B------:R-:W-:Y:S01]  /*a060*/  IADD3 R6, R4, 0x20, RZ ;  /* 0x0000002004067810 */ /* 0x000fe20007ffe0ff */
[----:B------:R-:W-:Y:S01]  /*a070*/  VIADD R15, R228, 0xc0 ;  /* 0x000000c0e40f7836 */ /* 0x000fe20000000000 */
[----:B------:R-:W-:Y:S01]  /*a080*/  SHF.R.S32.HI R16, RZ, 0x1f, R4 ;  /* 0x0000001fff107819 */ /* 0x000fe20000011404 */
[----:B------:R-:W-:Y:S01]  /*a090*/  IMAD.WIDE.U32 R8, R5, UR53, R8 ;  /* 0x0000003505087c25 */ /* 0x000fe2000f8e0008 */
[----:B------:R-:W-:-:S04]  /*a0a0*/  ISETP.GE.AND P4, PT, R6, UR8, PT ;  /* 0x0000000806007c0c */ /* 0x000fc8000bf86270 */
[----:B------:R-:W-:Y:S01]  /*a0b0*/  IADD3 R14, R9, UR15, RZ ;  /* 0x0000000f090e7c10 */ /* 0x000fe2000fffe0ff */
[----:B------:R-:W-:Y:S08]  /*a0c0*/  @P5 BRA `(.L_x_563) ;  /* 0x0000000000485947 */ /* 0x000ff00003800000 */
        /* <DEDUP_REMOVED lines=18> */
.L_x_563:
[----:B------:R-:W-:Y:S05]  /*a1f0*/  BSYNC B0 ;  /* 0x0000000000007941 */ /* 0x000fea0003800000 */
.L_x_562:
        /* <DEDUP_REMOVED lines=21> */
.L_x_565:
[----:B------:R-:W-:Y:S05]  /*a350*/  BSYNC B0 ;  /* 0x0000000000007941 */ /* 0x000fea0003800000 */
.L_x_564:
        /* <DEDUP_REMOVED lines=34> */
.L_x_567:
[----:B------:R-:W-:Y:S05]  /*a580*/  BSYNC B0 ;  /* 0x0000000000007941 */ /* 0x000fea0003800000 */
.L_x_566:
        /* <DEDUP_REMOVED lines=21> */
.L_x_559:
[----:B------:R-:W-:Y:S05]  /*a6e0*/  BSYNC B1 ;  /* 0x0000000000017941 */ /* 0x000fea0003800000 */
.L_x_526:
[----:B------:R-:W-:Y:S01]  /*a6f0*/  ULDC UR5, c[0x0][0xc] ;  /* 0x0000030000057ab9 */ /* 0x000fe20000000800 */
[----:B------:R-:W-:Y:S02]  /*a700*/  UIADD3 UR57, UR57, 0x1, URZ ;  /* 0x0000000139397890 */ /* 0x000fe4000fffe03f */
[----:B------:R-:W-:-:S04]  /*a710*/  UIADD3 UR32, UR5, UR32, URZ ;  /* 0x0000002005207290 */ /* 0x000fc8000fffe03f */
[----:B------:R-:W-:-:S06]  /*a720*/  UISETP.GE.AND UP0, UPT, UR32, UR61, UPT ;  /* 0x0000003d2000728c */ /* 0x000fcc000bf06270 */
[----:B------:R-:W-:-:S13]  /*a730*/  PLOP3.LUT P0, PT, PT, PT, UP0, 0x80, 0x0 ;  /* 0x000000000000781c */ /* 0x000fda0003f0f008 */
[----:B------:R-:W-:Y:S05]  /*a740*/  @P0 BRA `(.L_x_568) ;  /* 0x0000000000040947 */ /* 0x000fea0003800000 */
[----:B------:R-:W-:Y:S05]  /*a750*/  BRA `(.L_x_569) ;  /* 0xffffff6000c87947 */ /* 0x000fea000383ffff */
.L_x_568:
[----:B------:R-:W-:Y:S05]  /*a760*/  EXIT ;  /* 0x000000000000794d */ /* 0x000fea0003800000 */
.L_x_570:
        /* <DEDUP_REMOVED lines=9> */
.L_x_2037:


//--------------------- .text._ZN5flash44flash_bwd_dq_dk_dv_loop_seqk_parallel_kernelI23Flash_bwd_kernel_traitsILi256ELi64ELi64ELi8ELi4ELi2ELi2ELb0ELb1EN7cutlass10bfloat16_tE19Flash_kernel_traitsILi256ELi64ELi64ELi8ES3_EELb0ELb0ELb1ELb0ELb0ELb1ELb0EEEvNS_16Flash_bwd_paramsE --------------------------
	.section	.text._ZN5flash44flash_bwd_dq_dk_dv_loop_seqk_parallel_kernelI23Flash_bwd_kernel_traitsILi256ELi64ELi64ELi8ELi4ELi2ELi2ELb0ELb1EN7cutlass10bfloat16_tE19Flash_kernel_traitsILi256ELi64ELi64ELi8ES3_EELb0ELb0ELb1ELb0ELb0ELb1ELb0EEEvNS_16Flash_bwd_paramsE,"ax",@progbits
	.align	128
        .global         _ZN5flash44flash_bwd_dq_dk_dv_loop_seqk_parallel_kernelI23Flash_bwd_kernel_traitsILi256ELi64ELi64ELi8ELi4ELi2ELi2ELb0ELb1EN7cutlass10bfloat16_tE19Flash_kernel_traitsILi256ELi64ELi64ELi8ES3_EELb0ELb0ELb1ELb0ELb0ELb1ELb0EEEvNS_16Flash_bwd_paramsE
        .type           _ZN5flash44flash_bwd_dq_dk_dv_loop_seqk_parallel_kernelI23Flash_bwd_kernel_traitsILi256ELi64ELi64ELi8ELi4ELi2ELi2ELb0ELb1EN7cutlass10bfloat16_tE19Flash_kernel_traitsILi256ELi64ELi64ELi8ES3_EELb0ELb0ELb1ELb0ELb0ELb1ELb0EEEvNS_16Flash_bwd_paramsE,@function
        .size           _ZN5flash44flash_bwd_dq_dk_dv_loop_seqk_parallel_kernelI23Flash_bwd_kernel_traitsILi256ELi64ELi64ELi8ELi4ELi2ELi2ELb0ELb1EN7cutlass10bfloat16_tE19Flash_kernel_traitsILi256ELi64ELi64ELi8ES3_EELb0ELb0ELb1ELb0ELb0ELb1ELb0EEEvNS_16Flash_bwd_paramsE,(.L_x_2038 - _ZN5flash44flash_bwd_dq_dk_dv_loop_seqk_parallel_kernelI23Flash_bwd_kernel_traitsILi256ELi64ELi64ELi8ELi4ELi2ELi2ELb0ELb1EN7cutlass10bfloat16_tE19Flash_kernel_traitsILi256ELi64ELi64ELi8ES3_EELb0ELb0ELb1ELb0ELb0ELb1ELb0EEEvNS_16Flash_bwd_paramsE)
        .other          _ZN5flash44flash_bwd_dq_dk_dv_loop_seqk_parallel_kernelI23Flash_bwd_kernel_traitsILi256ELi64ELi64ELi8ELi4ELi2ELi2ELb0ELb1EN7cutlass10bfloat16_tE19Flash_kernel_traitsILi256ELi64ELi64ELi8ES3_EELb0ELb0ELb1ELb0ELb0ELb1ELb0EEEvNS_16Flash_bwd_paramsE,@"STO_CUDA_ENTRY STV_DEFAULT"
_ZN5flash44flash_bwd_dq_dk_dv_loop_seqk_parallel_kernelI23Flash_bwd_kernel_traitsILi256ELi64ELi64ELi8ELi4ELi2ELi2ELb0ELb1EN7cutlass10bfloat16_tE19Flash_kernel_traitsILi256ELi64ELi64ELi8ES3_EELb0ELb0ELb1ELb0ELb0ELb1ELb0EEEvNS_16Flash_bwd_paramsE:
.text._ZN5flash44flash_bwd_dq_dk_dv_loop_seqk_parallel_kernelI23Flash_bwd_kernel_traitsILi256ELi64ELi64ELi8ELi4ELi2ELi2ELb0ELb1EN7cutlass10bfloat16_tE19Flash_kernel_traitsILi256ELi64ELi64ELi8ES3_EELb0ELb0ELb1ELb0ELb0ELb1ELb0EEEvNS_16Flash_bwd_paramsE:
        /* <DEDUP_REMOVED lines=16> */
[----:B------:R-:W-:Y:S01]  /*0100*/  ULDC.64 UR8, c[0x0][0x208] ;  /* 0x0000820000087ab9 */ /* 0x000fe20000000a00 */
[----:B------:R-:W-:Y:S01]  /*0110*/  IMAD.MOV.U32 R226, RZ, RZ, 0x40 ;  /* 0x00000040ffe27424 */ /* 0x000fe200078e00ff */
[----:B------:R-:W-:Y:S01]  /*0120*/  ULDC UR61, c[0x0][0x394] ;  /* 0x0000e500003d7ab9 */ /* 0x000fe20000000800 */
[----:B------:R-:W-:Y:S01]  /*0130*/  IMAD.MOV.U32 R241, RZ, RZ, -0x10 ;  /* 0xfffffff0fff17424 */ /* 0x000fe200078e00ff */
[----:B------:R-:W3:Y:S08]  /*0140*/  S2UR UR57, SR_CTAID.Z ;  /* 0x00000000003979c3 */ /* 0x000ef00000002700 */
[----:B------:R-:W-:Y:S08]  /*0150*/  S2UR UR48, SR_CTAID.Y ;  /* 0x00000000003079c3 */ /* 0x000ff00000002600 */
[----:B------:R-:W4:Y:S01]  /*0160*/  S2UR UR4, SR_CgaCtaId ;  /* 0x00000000000479c3 */ /* 0x000f220000008800 */
[----:B--2---:R-:W-:Y:S01]  /*0170*/  ULEA UR5, UR7, UR5, 0x18 ;  /* 0x0000000507057291 */ /* 0x004fe2000f8ec03f */
[----:B-1----:R-:W-:Y:S01]  /*0180*/  SHF.R.S32.HI R15, RZ, 0x1f, R14 ;  /* 0x0000001fff0f7819 */ /* 0x002fe2000001140e */
[----:B------:R-:W-:Y:S01]  /*0190*/  IMAD.SHL.U32 R250, R14, 0x2, RZ ;  /* 0x000000020efa7824 */ /* 0x000fe200078e00ff */
[----:B---3--:R-:W-:-:S02]  /*01a0*/  USHF.R.S32.HI UR7, URZ, 0x1f, UR57 ;  /* 0x0000001f3f077899 */ /* 0x008fc40008011439 */
[CC--:B------:R-:W-:Y:S02]  /*01b0*/  LEA.HI R4, R15.reuse, R14.reuse, RZ, 0x5 ;  /* 0x0000000e0f047211 */ /* 0x0c0fe400078f28ff */
[----:B------:R-:W-:Y:S02]  /*01c0*/  LEA.HI R6, R15, R14, RZ, 0x4 ;  /* 0x0000000e0f067211 */ /* 0x000fe400078f20ff */
[--C-:B------:R-:W-:Y:S02]  /*01d0*/  SHF.R.S32.HI R5, RZ, 0x5, R4.reuse ;  /* 0x00000005ff057819 */ /* 0x100fe40000011404 */
[----:B------:R-:W-:Y:S02]  /*01e0*/  SHF.R.S32.HI R0, RZ, 0x1f, R4 ;  /* 0x0000001fff007819 */ /* 0x000fe40000011404 */
[----:B------:R-:W-:Y:S02]  /*01f0*/  SHF.R.S32.HI R7, RZ, 0x4, R6 ;  /* 0x00000004ff077819 */ /* 0x000fe40000011406 */
[----:B------:R-:W-:-:S02]  /*0200*/  LEA.HI R0, R0, R5, RZ, 0x2 ;  /* 0x0000000500007211 */ /* 0x000fc400078f10ff */
[----:B------:R-:W-:Y:S01]  /*0210*/  LEA.HI R2, R4, R5, RZ, 0x1 ;  /* 0x0000000504027211 */ /* 0x000fe200078f08ff */
[----:B----4-:R-:W-:Y:S01]  /*0220*/  ULEA UR4, UR4, UR6, 0x18 ;  /* 0x0000000604047291 */ /* 0x010fe2000f8ec03f */
[----:B------:R-:W-:Y:S01]  /*0230*/  LEA.HI R8, R6, R7, RZ, 0x1 ;  /* 0x0000000706087211 */ /* 0x000fe200078f08ff */
[----:B------:R-:W-:Y:S01]  /*0240*/  USHF.R.S32.HI UR6, URZ, 0x1f, UR57 ;  /* 0x0000001f3f067899 */ /* 0x000fe20008011439 */
        /* <DEDUP_REMOVED lines=8> */
[----:B------:R-:W-:Y:S01]  /*02d0*/  LOP3.LUT R0, R4, 0xffffffe0, RZ, 0xc0, !PT ;  /* 0xffffffe004007812 */ /* 0x000fe200078ec0ff */
[----:B------:R-:W-:Y:S01]  /*02e0*/  IMAD.U32 R252, RZ, RZ, UR6 ;  /* 0x00000006fffc7e24 */ /* 0x000fe2000f8e00ff */
[--C-:B------:R-:W-:Y:S01]  /*02f0*/  SHF.R.S32.HI R8, RZ, 0x2, R16.reuse ;  /* 0x00000002ff087819 */ /* 0x100fe20000011410 */
[----:B------:R-:W-:Y:S01]  /*0300*/  IMAD.SHL.U32 R223, R13, 0x200, RZ ;  /* 0x000002000ddf7824 */ /* 0x000fe200078e00ff */
[----:B------:R-:W-:Y:S01]  /*0310*/  SHF.R.S32.HI R2, RZ, 0x1f, R16 ;  /* 0x0000001fff027819 */ /* 0x000fe20000011410 */
[----:B------:R-:W-:Y:S01]  /*0320*/  UIADD3 UR6, UR5, 0x20000, URZ ;  /* 0x0002000005067890 */ /* 0x000fe2000fffe03f */
[----:B------:R-:W-:-:S02]  /*0330*/  LOP3.LUT R5, R6, 0xfffffff0, RZ, 0xc0, !PT ;  /* 0xfffffff006057812 */ /* 0x000fc400078ec0ff */
[----:B------:R-:W-:Y:S02]  /*0340*/  SHF.R.S32.HI R3, RZ, 0x3, R17 ;  /* 0x00000003ff037819 */ /* 0x000fe40000011411 */
[----:B------:R-:W-:Y:S02]  /*0350*/  LOP3.LUT R6, R17, 0xfffffff8, RZ, 0xc0, !PT ;  /* 0xfffffff811067812 */ /* 0x000fe400078ec0ff */
[----:B------:R-:W-:Y:S01]  /*0360*/  LEA.HI R4, R2, R8, RZ, 0x3 ;  /* 0x0000000802047211 */ /* 0x000fe200078f18ff */
[----:B------:R-:W-:Y:S02]  /*0370*/  IMAD.IADD R2, R14, 0x1, -R0 ;  /* 0x000000010e027824 */ /* 0x000fe400078e0a00 */
        /* <DEDUP_REMOVED lines=8> */
[----:B------:R-:W-:Y:S01]  /*0400*/  LOP3.LUT P4, RZ, R0, 0x2, RZ, 0xc0, !PT ;  /* 0x0000000200ff7812 */ /* 0x000fe2000788c0ff */
[----:B------:R-:W-:Y:S01]  /*0410*/  IMAD.IADD R4, R14, 0x1, -R5 ;  /* 0x000000010e047824 */ /* 0x000fe200078e0a05 */
[----:B------:R-:W-:Y:S02]  /*0420*/  LOP3.LUT R2, R3, 0x38, R7, 0xf8, !PT ;  /* 0x0000003803027812 */ /* 0x000fe400078ef807 */
[----:B------:R-:W-:Y:S02]  /*0430*/  SHF.R.U32.HI R3, RZ, 0x3, R3 ;  /* 0x00000003ff037819 */ /* 0x000fe40000011603 */
[C---:B------:R-:W-:Y:S01]  /*0440*/  LOP3.LUT P3, RZ, R0.reuse, 0x4, RZ, 0xc0, !PT ;  /* 0x0000000400ff7812 */ /* 0x040fe2000786c0ff */
[----:B------:R-:W-:Y:S01]  /*0450*/  IMAD.SHL.U32 R0, R0, 0x40, RZ ;  /* 0x0000004000007824 */ /* 0x000fe200078e00ff */
[----:B------:R-:W-:Y:S01]  /*0460*/  LOP3.LUT R12, R2, R3, RZ, 0x3c, !PT ;  /* 0x00000003020c7212 */ /* 0x000fe200078e3cff */
[----:B------:R-:W-:Y:S01]  /*0470*/  IMAD.SHL.U32 R2, R228, 0x10, RZ ;  /* 0x00000010e4027824 */ /* 0x000fe200078e00ff */
[----:B------:R-:W-:-:S02]  /*0480*/  LEA.HI R3, R15, R14, RZ, 0x7 ;  /* 0x0000000e0f037211 */ /* 0x000fc400078f38ff */
[----:B------:R-:W-:Y:S02]  /*0490*/  LOP3.LUT R0, R0, 0x1c0, RZ, 0xc0, !PT ;  /* 0x000001c000007812 */ /* 0x000fe400078ec0ff */
[----:B------:R-:W-:Y:S02]  /*04a0*/  SHF.R.S32.HI R5, RZ, 0x1f, R4 ;  /* 0x0000001fff057819 */ /* 0x000fe40000011404 */
[----:B------:R-:W-:Y:S02]  /*04b0*/  SHF.R.S32.HI R10, RZ, 0x7, R3 ;  /* 0x00000007ff0a7819 */ /* 0x000fe40000011403 */
[C---:B------:R-:W-:Y:S02]  /*04c0*/  LOP3.LUT R3, R0.reuse, 0x8, R17, 0xf8, !PT ;  /* 0x0000000800037812 */ /* 0x040fe400078ef811 */
[----:B------:R-:W-:Y:S02]  /*04d0*/  LOP3.LUT R7, R0, 0x10, R2, 0xf8, !PT ;  /* 0x0000001000077812 */ /* 0x000fe400078ef802 */
[----:B------:R-:W-:Y:S01]  /*04e0*/  LEA.HI R11, R5, R4, RZ, 0x3 ;  /* 0x00000004050b7211 */ /* 0x000fe200078f18ff */
[----:B------:R-:W-:Y:S01]  /*04f0*/  IMAD R5, R10, 0x800, R223 ;  /* 0x000008000a057824 */ /* 0x000fe200078e02df */
[----:B------:R-:W-:-:S02]  /*0500*/  SHF.R.U32.HI R0, RZ, 0x3, R0 ;  /* 0x00000003ff007819 */ /* 0x000fc40000011600 */
[----:B------:R-:W-:Y:S02]  /*0510*/  LOP3.LUT R6, R11, 0xfffffff8, RZ, 0xc0, !PT ;  /* 0xfffffff80b067812 */ /* 0x000fe400078ec0ff */
[----:B------:R-:W-:Y:S02]  /*0520*/  LOP3.LUT R2, R8, 0x1, RZ, 0xc0, !PT ;  /* 0x0000000108027812 */ /* 0x000fe400078ec0ff */
[----:B------:R-:W-:Y:S01]  /*0530*/  LOP3.LUT R3, R3, R0, RZ, 0x3c, !PT ;  /* 0x0000000003037212 */ /* 0x000fe200078e3cff */
[----:B------:R-:W-:Y:S01]  /*0540*/  IMAD.IADD R9, R4, 0x1, -R6 ;  /* 0x0000000104097824 */ /* 0x000fe200078e0a06 */
[----:B------:R-:W-:Y:S02]  /*0550*/  ISETP.NE.U32.AND P0, PT, R2, 0x1, PT ;  /* 0x000000010200780c */ /* 0x000fe40003f05070 */
[----:B------:R-:W-:Y:S01]  /*0560*/  LOP3.LUT R2, R7, 0x8, R17, 0xf8, !PT ;  /* 0x0000000807027812 */ /* 0x000fe200078ef811 */
[----:B------:R-:W-:Y:S01]  /*0570*/  IMAD.IADD R3, R5, 0x1, R3 ;  /* 0x0000000105037824 */ /* 0x000fe200078e0203 */
[----:B------:R-:W-:-:S02]  /*0580*/  LEA.HI R5, R15, R14, RZ, 0x6 ;  /* 0x0000000e0f057211 */ /* 0x000fc400078f30ff */
[----:B------:R-:W-:Y:S01]  /*0590*/  LOP3.LUT R4, R16, 0x7ffffffc, RZ, 0xc0, !PT ;  /* 0x7ffffffc10047812 */ /* 0x000fe200078ec0ff */
[----:B------:R-:W-:Y:S01]  /*05a0*/  IMAD.SHL.U32 R3, R3, 0x2, RZ ;  /* 0x0000000203037824 */ /* 0x000fe200078e00ff */
[----:B------:R-:W-:Y:S01]  /*05b0*/  LOP3.LUT R223, R223, R2, R0, 0xf6, !PT ;  /* 0x00000002dfdf7212 */ /* 0x000fe200078ef600 */
[----:B------:R-:W-:Y:S01]  /*05c0*/  IMAD.SHL.U32 R0, R10, 0x20, RZ ;  /* 0x000000200a007824 */ /* 0x000fe200078e00ff */
[----:B------:R-:W-:Y:S01]  /*05d0*/  SHF.R.S32.HI R2, RZ, 0x6, R5 ;  /* 0x00000006ff027819 */ /* 0x000fe20000011405 */
[----:B------:R-:W-:Y:S01]  /*05e0*/  IMAD.IADD R5, R14, 0x1, -R4 ;  /* 0x000000010e057824 */ /* 0x000fe200078e0a04 */
[C---:B------:R-:W-:Y:S01]  /*05f0*/  R2P PR, R8.reuse, 0x6 ;  /* 0x0000000608007804 */ /* 0x040fe20000000000 */
[----:B------:R-:W-:Y:S01]  /*0600*/  IMAD.SHL.U32 R4, R8, 0x40, RZ ;  /* 0x0000004008047824 */ /* 0x000fe200078e00ff */
[----:B------:R-:W-:Y:S01]  /*0610*/  LOP3.LUT R250, R0, 0x6, R250, 0xf8, !PT ;  /* 0x0000000600fa7812 */ /* 0x000fe200078ef8fa */
[C---:B------:R-:W-:Y:S01]  /*0620*/  IMAD.SHL.U32 R6, R2.reuse, 0x8, RZ ;  /* 0x0000000802067824 */ /* 0x040fe200078e00ff */
[----:B------:R-:W-:Y:S01]  /*0630*/  LOP3.LUT P6, RZ, R9, 0x2, RZ, 0xc0, !PT ;  /* 0x0000000209ff7812 */ /* 0x000fe200078cc0ff */
[----:B------:R-:W-:Y:S01]  /*0640*/  IMAD R12, R2, 0x200, R12 ;  /* 0x00000200020c7824 */ /* 0x000fe200078e020c */
[----:B------:R-:W-:Y:S01]  /*0650*/  LOP3.LUT R4, R4, 0x1c0, RZ, 0xc0, !PT ;  /* 0x000001c004047812 */ /* 0x000fe200078ec0ff */
[----:B------:R-:W-:Y:S01]  /*0660*/  IMAD.SHL.U32 R5, R5, 0x2, RZ ;  /* 0x0000000205057824 */ /* 0x000fe200078e00ff */
[----:B------:R-:W-:-:S02]  /*0670*/  LOP3.LUT P5, RZ, R9, 0x4, RZ, 0xc0, !PT ;  /* 0x0000000409ff7812 */ /* 0x000fc400078ac0ff */
[----:B------:R-:W-:Y:S01]  /*0680*/  LOP3.LUT R7, R4, 0x20, R0, 0xf8, !PT ;  /* 0x0000002004077812 */ /* 0x000fe200078ef800 */
[----:B------:R-:W-:Y:S01]  /*0690*/  IMAD R8, R222, 0x400, R5 ;  /* 0x00000400de087824 */ /* 0x000fe200078e0205 */
[----:B------:R-:W-:Y:S01]  /*06a0*/  LOP3.LUT R0, R6, 0x18, RZ, 0xc0, !PT ;  /* 0x0000001806007812 */ /* 0x000fe200078ec0ff */
[----:B------:R-:W-:Y:S01]  /*06b0*/  IMAD.SHL.U32 R6, R13, 0x20, RZ ;  /* 0x000000200d067824 */ /* 0x000fe200078e00ff */
[----:B------:R-:W-:Y:S02]  /*06c0*/  SHF.R.U32.HI R2, RZ, 0x3, R4 ;  /* 0x00000003ff027819 */ /* 0x000fe40000011604 */
[----:B------:R-:W-:Y:S02]  /*06d0*/  SEL R220, R226, 0xffffffc0, !P3 ;  /* 0xffffffc0e2dc7807 */ /* 0x000fe40005800000 */
[----:B------:R-:W-:Y:S02]  /*06e0*/  LOP3.LUT R7, R7, R2, RZ, 0x3c, !PT ;  /* 0x0000000207077212 */ /* 0x000fe400078e3cff */
[----:B------:R-:W-:-:S02]  /*06f0*/  LOP3.LUT R10, R0, 0x20, R6, 0xf8, !PT ;  /* 0x00000020000a7812 */ /* 0x000fc400078ef806 */
[----:B------:R-:W-:Y:S01]  /*0700*/  LOP3.LUT R4, R2, R4, R0, 0x1e, !PT ;  /* 0x0000000402047212 */ /* 0x000fe200078e1e00 */
[----:B------:R-:W-:Y:S01]  /*0710*/  IMAD R0, R228, 0x400, R5 ;  /* 0x00000400e4007824 */ /* 0x000fe200078e0205 */
        /* <DEDUP_REMOVED lines=9> */
[----:B------:R-:W-:Y:S01]  /*07b0*/  IMAD.IADD R8, R8, 0x1, R7 ;  /* 0x0000000108087824 */ /* 0x000fe200078e0207 */
[----:B------:R-:W-:Y:S01]  /*07c0*/  SHF.R.U32.HI R2, RZ, 0x3, R0 ;  /* 0x00000003ff027819 */ /* 0x000fe20000011600 */
[----:B------:R-:W-:Y:S01]  /*07d0*/  IMAD.IADD R225, R220, 0x1, R223 ;  /* 0x00000001dce17824 */ /* 0x000fe200078e02df */
[----:B------:R-:W-:-:S02]  /*07e0*/  LOP3.LUT R6, R0, 0x8, R4, 0xf8, !PT ;  /* 0x0000000800067812 */ /* 0x000fc400078ef804 */
[----:B------:R-:W-:Y:S02]  /*07f0*/  SHF.R.S32.HI R4, RZ, 0x2, R18 ;  /* 0x00000002ff047819 */ /* 0x000fe40000011412 */
[----:B------:R-:W-:Y:S02]  /*0800*/  LOP3.LUT R7, R2, R10, R0, 0x1e, !PT ;  /* 0x0000000a02077212 */ /* 0x000fe400078e1e00 */
[----:B------:R-:W-:Y:S01]  /*0810*/  LOP3.LUT R0, R5, 0xfffffe00, RZ, 0xc0, !PT ;  /* 0xfffffe0005007812 */ /* 0x000fe200078ec0ff */
[----:B------:R-:W-:Y:S01]  /*0820*/  IMAD R249, R222, 0x10, R4 ;  /* 0x00000010def97824 */ /* 0x000fe200078e0204 */
[----:B------:R-:W-:Y:S01]  /*0830*/  LOP3.LUT R2, R6, R2, RZ, 0x3c, !PT ;  /* 0x0000000206027212 */ /* 0x000fe200078e3cff */
[----:B------:R-:W-:Y:S01]  /*0840*/  IMAD.U32 R4, RZ, RZ, UR7 ;  /* 0x00000007ff047e24 */ /* 0x000fe2000f8e00ff */
[----:B------:R-:W-:Y:S01]  /*0850*/  USHF.L.U32 UR7, UR48, 0x7, URZ ;  /* 0x0000000730077899 */ /* 0x000fe2000800063f */
[--C-:B------:R-:W-:Y:S01]  /*0860*/  IMAD R222, R222, 0x400, R0.reuse ;  /* 0x00000400dede7824 */ /* 0x100fe200078e0200 */
[----:B------:R-:W-:Y:S01]  /*0870*/  LEA R240, R8, UR5, 0x1 ;  /* 0x0000000508f07c11 */ /* 0x000fe2000f8e08ff */
[----:B------:R-:W-:Y:S01]  /*0880*/  IMAD R228, R228, 0x400, R0 ;  /* 0x00000400e4e47824 */ /* 0x000fe200078e0200 */
[----:B------:R-:W-:Y:S01]  /*0890*/  LOP3.LUT R0, R7, R0, RZ, 0xfc, !PT ;  /* 0x0000000007007212 */ /* 0x000fe200078efcff */
[----:B------:R-:W-:-:S02]  /*08a0*/  IMAD.IADD R222, R222, 0x1, R2 ;  /* 0x00000001dede7824 */ /* 0x000fc400078e0202 */
[----:B------:R-:W-:Y:S01]  /*08b0*/  IMAD.IADD R228, R2, 0x1, R228 ;  /* 0x0000000102e47824 */ /* 0x000fe200078e02e4 */
[----:B------:R-:W-:Y:S01]  /*08c0*/  LEA R0, R0, UR5, 0x1 ;  /* 0x0000000500007c11 */ /* 0x000fe2000f8e08ff */
[----:B------:R-:W-:Y:S01]  /*08d0*/  IMAD.U32 R2, RZ, RZ, UR7 ;  /* 0x00000007ff027e24 */ /* 0x000fe2000f8e00ff */
[----:B------:R-:W-:Y:S01]  /*08e0*/  USHF.R.S32.HI UR7, URZ, 0x1f, UR48 ;  /* 0x0000001f3f077899 */ /* 0x000fe20008011430 */
[----:B------:R-:W-:Y:S01]  /*08f0*/  LEA R222, R222, UR5, 0x1 ;  /* 0x00000005dede7c11 */ /* 0x000fe2000f8e08ff */
[----:B------:R-:W-:Y:S01]  /*0900*/  VIADD R235, R240, 0x20 ;  /* 0x00000020f0eb7836 */ /* 0x000fe20000000000 */
[----:B------:R-:W-:Y:S01]  /*0910*/  LEA R228, R228, UR6, 0x1 ;  /* 0x00000006e4e47c11 */ /* 0x000fe2000f8e08ff */
[----:B------:R-:W-:Y:S02]  /*0920*/  @P1 VIADD R235, R240, 0xffffffe0 ;  /* 0xffffffe0f0eb1836 */ /* 0x000fe40000000000 */
[----:B------:R-:W-:Y:S01]  /*0930*/  IMAD.U32 R2, RZ, RZ, UR7 ;  /* 0x00000007ff027e24 */ /* 0x000fe2000f8e00ff */
[----:B------:R-:W-:Y:S01]  /*0940*/  UIADD3 UR7, UR5, 0x10000, URZ ;  /* 0x0001000005077890 */ /* 0x000fe2000fffe03f */
[----:B------:R-:W-:Y:S01]  /*0950*/  SEL R2, R230, 0xffffffe0, !P4 ;  /* 0xffffffe0e6027807 */ /* 0x000fe20006000000 */
[----:B------:R-:W-:Y:S01]  /*0960*/  IMAD.IADD R229, R226, 0x1, R228 ;  /* 0x00000001e2e57824 */ /* 0x000fe200078e02e4 */
[----:B------:R-:W-:Y:S01]  /*0970*/  SEL R230, R230, 0xffffffe0, !P6 ;  /* 0xffffffe0e6e67807 */ /* 0x000fe20007000000 */
[----:B------:R-:W-:-:S02]  /*0980*/  IMAD.IADD R242, R240, 0x1, R241 ;  /* 0x00000001f0f27824 */ /* 0x000fc400078e02f1 */
[----:B------:R-:W-:Y:S01]  /*0990*/  VIADD R221, R3, UR7 ;  /* 0x0000000703dd7c36 */ /* 0x000fe20008000000 */
[----:B------:R-:W-:Y:S01]  /*09a0*/  LEA R247, R247, UR7, 0x1 ;  /* 0x00000007f7f77c11 */ /* 0x000fe2000f8e08ff */
[C---:B------:R-:W-:Y:S02]  /*09b0*/  IMAD.IADD R224, R222.reuse, 0x1, R230 ;  /* 0x00000001dee07824 */ /* 0x040fe400078e02e6 */
[C---:B------:R-:W-:Y:S02]  /*09c0*/  IMAD.IADD R2, R221.reuse, 0x1, R2 ;  /* 0x00000001dd027824 */ /* 0x040fe400078e0202 */
[----:B------:R-:W-:Y:S02]  /*09d0*/  IMAD.IADD R221, R221, 0x1, R220 ;  /* 0x00000001dddd7824 */ /* 0x000fe400078e02dc */
[----:B------:R-:W-:Y:S02]  /*09e0*/  VIADD R248, R247, 0x40 ;  /* 0x00000040f7f87836 */ /* 0x000fe40000000000 */
[----:B------:R-:W-:-:S02]  /*09f0*/  IMAD.IADD R227, R222, 0x1, R226 ;  /* 0x00000001dee37824 */ /* 0x000fc400078e02e2 */
[----:B------:R-:W-:Y:S02]  /*0a00*/  IMAD.IADD R231, R230, 0x1, R228 ;  /* 0x00000001e6e77824 */ /* 0x000fe400078e02e4 */
[----:B------:R-:W-:Y:S02]  /*0a10*/  IMAD.IADD R220, R2, 0x1, R220 ;  /* 0x0000000102dc7824 */ /* 0x000fe400078e02dc */
[----:B------:R-:W-:Y:S02]  /*0a20*/  @P2 VIADD R248, R247, 0xffffffc0 ;  /* 0xffffffc0f7f82836 */ /* 0x000fe40000000000 */
[----:B------:R-:W-:Y:S02]  /*0a30*/  IMAD.IADD R241, R241, 0x1, R235 ;  /* 0x00000001f1f17824 */ /* 0x000fe400078e02eb */
[----:B------:R-:W-:Y:S02]  /*0a40*/  IMAD.IADD R226, R224, 0x1, R226 ;  /* 0x00000001e0e27824 */ /* 0x000fe400078e02e2 */
[----:B------:R-:W-:-:S07]  /*0a50*/  IMAD.IADD R230, R230, 0x1, R229 ;  /* 0x00000001e6e67824 */ /* 0x000fce00078e02e5 */
.L_x_601:
        /* <DEDUP_REMOVED lines=16> */
[----:B-1----:R-:W-:Y:S01]  /*0b60*/  IMAD.U32 R4, RZ, RZ, UR6 ;  /* 0x00000006ff047e24 */ /* 0x002fe2000f8e00ff */
        /* <DEDUP_REMOVED lines=11> */
[----:B--2---:R1:W2:Y:S01]  /*0c20*/  @P0 LDG.E R8, desc[UR8][R4.64] ;  /* 0x0000000804080981 */ /* 0x0042a2000c1e1900 */
        /* <DEDUP_REMOVED lines=38> */
.L_x_571:
        /* <DEDUP_REMOVED lines=11> */
[----:B------:R-:W-:Y:S01]  /*0f40*/  ULDC.64 UR42, c[0x0][0x240] ;  /* 0x00009000002a7ab9 */ /* 0x000fe20000000a00 */
[----:B------:R-:W-:Y:S02]  /*0f50*/  UIMAD UR14, UR59, UR10, URZ ;  /* 0x0000000a3b0e72a4 */ /* 0x000fe4000f8e023f */
[----:B------:R-:W2:Y:S01]  /*0f60*/  S2UR UR15, SR_CTAID.X ;  /* 0x00000000000f79c3 */ /* 0x000ea20000002500 */
[----:B------:R-:W-:Y:S02]  /*0f70*/  UIMAD.WIDE.U32 UR20, UR48, UR10, URZ ;  /* 0x0000000a301472a5 */ /* 0x000fe4000f8e003f */
[----:B------:R-:W-:-:S02]  /*0f80*/  UIMAD UR25, UR48, UR11, UR14 ;  /* 0x0000000b301972a4 */ /* 0x000fc4000f8e020e */
[----:B------:R-:W-:Y:S01]  /*0f90*/  UIADD3 UR16, UR7, 0x3f, URZ ;  /* 0x0000003f07107890 */ /* 0x000fe2000fffe03f */
[----:B------:R-:W-:Y:S01]  /*0fa0*/  @!UP2 ULDC.64 UR10, c[0x0][0x418] ;  /* 0x00010600000aaab9 */ /* 0x000fe20000000a00 */
[----:B------:R-:W-:Y:S01]  /*0fb0*/  ULDC UR60, c[0x0][0x2d4] ;  /* 0x0000b500003c7ab9 */ /* 0x000fe20000000800 */
[----:B------:R-:W-:Y:S01]  /*0fc0*/  @!UP2 UIMAD.WIDE.U32 UR38, UR48, UR10, URZ ;  /* 0x0000000a3026a2a5 */ /* 0x000fe2000f8e003f */
[----:B------:R-:W-:Y:S01]  /*0fd0*/  ULDC UR18, c[0x0][0x394] ;  /* 0x0000e50000127ab9 */ /* 0x000fe20000000800 */
[----:B------:R-:W-:Y:S01]  /*0fe0*/  USHF.R.S32.HI UR26, URZ, 0x1f, UR60 ;  /* 0x0000001f3f1a7899 */ /* 0x000fe2000801143c */
[----:B------:R-:W-:Y:S01]  /*0ff0*/  ULDC UR31, c[0x0][0x2dc] ;  /* 0x0000b700001f7ab9 */ /* 0x000fe20000000800 */
[----:B------:R-:W-:Y:S01]  /*1000*/  ULDC UR52, c[0x0][0x270] ;  /* 0x00009c0000347ab9 */ /* 0x000fe20000000800 */
[----:B-1----:R-:W-:Y:S01]  /*1010*/  IABS R8, R9 ;  /* 0x0000000900087213 */ /* 0x002fe20000000000 */
[----:B------:R-:W-:Y:S01]  /*1020*/  USHF.L.U64.HI UR17, UR48, 0x7, UR59 ;  /* 0x0000000730117899 */ /* 0x000fe2000801023b */
[----:B------:R-:W-:Y:S01]  /*1030*/  ISETP.NE.AND P3, PT, R9, RZ, PT ;  /* 0x000000ff0900720c */ /* 0x000fe20003f65270 */
[----:B------:R-:W-:Y:S01]  /*1040*/  USHF.R.S32.HI UR19, URZ, 0x1f, UR16 ;  /* 0x0000001f3f137899 */ /* 0x000fe20008011410 */
[----:B------:R-:W1:Y:S01]  /*1050*/  I2F.RP R4, R8 ;  /* 0x0000000800047306 */ /* 0x000e620000209400 */
[----:B------:R-:W-:-:S02]  /*1060*/  UIMAD UR24, UR6, UR43, URZ ;  /* 0x0000002b061872a4 */ /* 0x000fc4000f8e023f */
[----:B------:R-:W-:Y:S02]  /*1070*/  ULEA.HI UR33, UR19, UR16, URZ, 0x6 ;  /* 0x0000001013217291 */ /* 0x000fe4000f8f303f */
[----:B--2---:R-:W-:Y:S02]  /*1080*/  UIMAD.WIDE.U32 UR36, UR15, UR12, URZ ;  /* 0x0000000c0f2472a5 */ /* 0x004fe4000f8e003f */
[----:B------:R-:W-:Y:S02]  /*1090*/  UIADD3 UR25, UR21, UR25, URZ ;  /* 0x0000001915197290 */ /* 0x000fe4000fffe03f */
[----:B------:R-:W-:Y:S02]  /*10a0*/  UIMAD UR46, UR15, UR13, UR37 ;  /* 0x0000000d0f2e72a4 */ /* 0x000fe4000f8e0225 */
[----:B------:R-:W-:Y:S01]  /*10b0*/  USHF.L.U32 UR15, UR48, 0x7, URZ ;  /* 0x00000007300f7899 */ /* 0x000fe2000800063f */
[----:B------:R-:W-:Y:S01]  /*10c0*/  @UP2 ULDC.64 UR12, c[0x0][0x420] ;  /* 0x00010800000c2ab9 */ /* 0x000fe20000000a00 */
[----:B------:R-:W-:Y:S01]  /*10d0*/  USEL UR37, UR17, URZ, UP0 ;  /* 0x0000003f11257287 */ /* 0x000fe20008000000 */
[----:B-1----:R-:W1:Y:S01]  /*10e0*/  MUFU.RCP R4, R4 ;  /* 0x0000000400047308 */ /* 0x002e620000001000 */
[----:B------:R-:W-:-:S02]  /*10f0*/  @UP2 UIMAD.WIDE.U32 UR40, UR6, UR12, URZ ;  /* 0x0000000c062822a5 */ /* 0x000fc4000f8e003f */
[----:B------:R-:W-:Y:S02]  /*1100*/  @!UP2 UIMAD UR12, UR59, UR10, URZ ;  /* 0x0000000a3b0ca2a4 */ /* 0x000fe4000f8e023f */
[----:B------:R-:W-:Y:S02]  /*1110*/  UIADD3 UR10, UR7, 0x40, UR28 ;  /* 0x00000040070a7890 */ /* 0x000fe4000fffe01c */
[----:B------:R-:W-:Y:S02]  /*1120*/  USEL UR44, UR15, URZ, UP0 ;  /* 0x0000003f0f2c7287 */ /* 0x000fe40008000000 */
[----:B------:R-:W-:Y:S02]  /*1130*/  UIMAD.WIDE.U32 UR14, UR6, UR42, URZ ;  /* 0x0000002a060e72a5 */ /* 0x000fe4000f8e003f */
[----:B------:R-:W-:Y:S02]  /*1140*/  @UP2 UIMAD UR51, UR6, UR13, UR41 ;  /* 0x0000000d063322a4 */ /* 0x000fe4000f8e0229 */
[----:B------:R-:W-:-:S02]  /*1150*/  @!UP2 UIMAD UR35, UR48, UR11, UR12 ;  /* 0x0000000b3023a2a4 */ /* 0x000fc4000f8e020c */
[----:B------:R-:W-:Y:S01]  /*1160*/  UIADD3 UR18, UR10, UR18, -UR5 ;  /* 0x000000120a127290 */ /* 0x000fe2000fffe805 */
[----:B-1----:R-:W-:Y:S01]  /*1170*/  VIADD R4, R4, 0xffffffe ;  /* 0x0ffffffe04047836 */ /* 0x002fe20000000000 */
[----:B------:R-:W-:Y:S02]  /*1180*/  UIMAD.WIDE UR10, UR31, UR52, URZ ;  /* 0x000000341f0a72a5 */ /* 0x000fe4000f8e023f */
[----:B------:R-:W-:Y:S01]  /*1190*/  UIMAD.WIDE.U32 UR12, UR48, UR60, URZ ;  /* 0x0000003c300c72a5 */ /* 0x000fe2000f8e003f */
[----:B------:R-:W1:Y:S01]  /*11a0*/  F2I.FTZ.U32.TRUNC.NTZ R5, R4 ;  /* 0x0000000400057305 */ /* 0x000e62000021f000 */
[----:B------:R-:W-:Y:S02]  /*11b0*/  USEL UR56, UR20, UR14, !UP2 ;  /* 0x0000000e14387287 */ /* 0x000fe4000d000000 */
[----:B------:R-:W-:Y:S02]  /*11c0*/  UIMAD UR14, UR26, UR48, URZ ;  /* 0x000000301a0e72a4 */ /* 0x000fe4000f8e023f */
[----:B------:R-:W-:-:S02]  /*11d0*/  UIMAD.WIDE.U32 UR16, UR10, UR12, URZ ;  /* 0x0000000c0a1072a5 */ /* 0x000fc4000f8e003f */
[----:B------:R-:W-:Y:S02]  /*11e0*/  UIMAD UR19, UR11, UR12, URZ ;  /* 0x0000000c0b1372a4 */ /* 0x000fe4000f8e023f */
[----:B------:R-:W-:Y:S02]  /*11f0*/  UIMAD UR12, UR59, UR60, UR14 ;  /* 0x0000003c3b0c72a4 */ /* 0x000fe4000f8e020e */
[----:B------:R-:W-:Y:S02]  /*1200*/  UIADD3 UR18, UR18, 0x3f, URZ ;  /* 0x0000003f12127890 */ /* 0x000fe4000fffe03f */
[----:B------:R-:W-:Y:S01]  /*1210*/  @UP2 UIADD3 UR25, UR15, UR24, URZ ;  /* 0x000000180f192290 */ /* 0x000fe2000fffe03f */
[----:B-1----:R-:W-:Y:S01]  /*1220*/  IMAD.MOV R4, RZ, RZ, -R5 ;  /* 0x000000ffff047224 */ /* 0x002fe200078e0a05 */
[----:B------:R-:W-:Y:S02]  /*1230*/  UIADD3 UR14, UR13, UR12, URZ ;  /* 0x0000000c0d0e7290 */ /* 0x000fe4000fffe03f */
[----:B------:R-:W-:Y:S01]  /*1240*/  USHF.R.S32.HI UR15, URZ, 0x1f, UR18 ;  /* 0x0000001f3f0f7899 */ /* 0x000fe20008011412 */
[----:B------:R-:W-:Y:S01]  /*1250*/  IMAD R6, R4, R8, RZ ;  /* 0x0000000804067224 */ /* 0x000fe200078e02ff */
[----:B------:R-:W-:Y:S01]  /*1260*/  ULDC.U8 UR27, c[0x0][0x3d8] ;  /* 0x0000f600001b7ab9 */ /* 0x000fe20000000000 */
[----:B------:R-:W-:Y:S01]  /*1270*/  IMAD.MOV.U32 R4, RZ, RZ, RZ ;  /* 0x000000ffff047224 */ /* 0x000fe200078e00ff */
[----:B------:R-:W-:-:S02]  /*1280*/  UIMAD UR14, UR10, UR14, UR19 ;  /* 0x0000000e0a0e72a4 */ /* 0x000fc4000f8e0213 */
[----:B------:R-:W-:Y:S01]  /*1290*/  UISETP.NE.AND UP3, UPT, UR27, URZ, UPT ;  /* 0x0000003f1b00728c */ /* 0x000fe2000bf65270 */
[----:B------:R-:W-:Y:S01]  /*12a0*/  IMAD.HI.U32 R4, R5, R6, R4 ;  /* 0x0000000605047227 */ /* 0x000fe200078e0004 */
[----:B------:R-:W-:Y:S01]  /*12b0*/  MOV R5, R7 ;  /* 0x0000000700057202 */ /* 0x000fe20000000f00 */
[----:B------:R-:W-:Y:S02]  /*12c0*/  ULEA.HI UR18, UR15, UR18, URZ, 0x6 ;  /* 0x000000120f127291 */ /* 0x000fe4000f8f303f */
[----:B------:R-:W-:Y:S02]  /*12d0*/  UIADD3 UR49, UR17, UR14, URZ ;  /* 0x0000000e11317290 */ /* 0x000fe4000fffe03f */
[----:B------:R-:W-:Y:S01]  /*12e0*/  IMAD.HI.U32 R4, R4, R5, RZ ;  /* 0x0000000504047227 */ /* 0x000fe200078e00ff */
[----:B------:R-:W-:Y:S02]  /*12f0*/  USHF.R.S32.HI UR15, URZ, 0x6, UR33 ;  /* 0x000000063f0f7899 */ /* 0x000fe40008011421 */
[----:B------:R-:W-:Y:S01]  /*1300*/  USHF.R.S32.HI UR14, URZ, 0x6, UR18 ;  /* 0x000000063f0e7899 */ /* 0x000fe20008011412 */
[----:B------:R-:W-:Y:S01]  /*1310*/  IMAD.MOV R6, RZ, RZ, -R4 ;  /* 0x000000ffff067224 */ /* 0x000fe200078e0a04 */
[----:B------:R-:W-:-:S02]  /*1320*/  UIMAD.WIDE.U32 UR12, UR10, UR6, URZ ;  /* 0x000000060a0c72a5 */ /* 0x000fc4000f8e003f */
[----:B------:R-:W-:Y:S01]  /*1330*/  UISETP.LT.AND UP0, UPT, UR15, UR14, UPT ;  /* 0x0000000e0f00728c */ /* 0x000fe2000bf01270 */
[C---:B------:R-:W-:Y:S01]  /*1340*/  IMAD R5, R8.reuse, R6, R5 ;  /* 0x0000000608057224 */ /* 0x040fe200078e0205 */
[----:B------:R-:W-:Y:S01]  /*1350*/  ULDC UR47, c[0x0][0x2c4] ;  /* 0x0000b100002f7ab9 */ /* 0x000fe20000000800 */
[----:B------:R-:W-:Y:S02]  /*1360*/  USEL UR58, UR16, UR12, !UP2 ;  /* 0x0000000c103a7287 */ /* 0x000fe4000d000000 */
[----:B------:R-:W-:Y:S01]  /*1370*/  @UP3 UIMAD UR16, UR48, UR47, URZ ;  /* 0x0000002f301032a4 */ /* 0x000fe2000f8e023f */
[----:B------:R-:W-:Y:S01]  /*1380*/  ISETP.GT.U32.AND P1, PT, R8, R5, PT ;  /* 0x000000050800720c */ /* 0x000fe20003f24070 */
[----:B------:R-:W-:Y:S02]  /*1390*/  USEL UR33, UR15, UR14, UP0 ;  /* 0x0000000e0f217287 */ /* 0x000fe40008000000 */
[----:B------:R-:W-:Y:S02]  /*13a0*/  UISETP.NE.AND UP1, UPT, UR29, -0x1, UPT ;  /* 0xffffffff1d00788c */ /* 0x000fe4000bf25270 */
[----:B------:R-:W-:-:S02]  /*13b0*/  @UP3 USEL UR16, UR16, UR6, !UP2 ;  /* 0x0000000610103287 */ /* 0x000fc4000d000000 */
[----:B------:R-:W-:Y:S01]  /*13c0*/  ULEA UR15, UR33, 0xffffffc0, 0x6 ;  /* 0xffffffc0210f7891 */ /* 0x000fe2000f8e303f */
[----:B------:R-:W-:Y:S01]  /*13d0*/  @UP3 ULDC UR14, c[0x0][0x2e4] ;  /* 0x0000b900000e3ab9 */ /* 0x000fe20000000800 */
[----:B------:R-:W-:Y:S02]  /*13e0*/  UIMAD UR12, UR11, UR6, URZ ;  /* 0x000000060b0c72a4 */ /* 0x000fe4000f8e023f */
[----:B------:R-:W-:Y:S02]  /*13f0*/  @UP3 UIMAD UR24, UR57, UR14, UR16 ;  /* 0x0000000e391832a4 */ /* 0x000fe4000f8e0210 */
[----:B------:R-:W-:Y:S01]  /*1400*/  @!P1 IMAD.IADD R5, R5, 0x1, -R8 ;  /* 0x0000000105059824 */ /* 0x000fe200078e0a08 */
[----:B------:R-:W-:Y:S01]  /*1410*/  @!P1 IADD3 R4, R4, 0x1, RZ ;  /* 0x0000000104049810 */ /* 0x000fe20007ffe0ff */
[----:B------:R-:W-:Y:S01]  /*1420*/  USHF.R.S32.HI UR19, URZ, 0x1f, UR15 ;  /* 0x0000001f3f137899 */ /* 0x000fe2000801140f */
[----:B------:R-:W-:Y:S01]  /*1430*/  PLOP3.LUT P1, PT, PT, PT, UP3, 0x80, 0x0 ;  /* 0x000000000000781c */ /* 0x000fe20003f2f038 */
[----:B------:R-:W-:Y:S01]  /*1440*/  UIADD3 UR14, UP0, UR15, UR44, URZ ;  /* 0x0000002c0f0e7290 */ /* 0x000fe2000ff1e03f */
[----:B------:R-:W-:Y:S01]  /*1450*/  ISETP.GE.U32.AND P0, PT, R5, R8, PT ;  /* 0x000000080500720c */ /* 0x000fe20003f06070 */
[----:B------:R-:W-:Y:S01]  /*1460*/  ULDC.U8 UR30, c[0x0][0x480] ;  /* 0x00012000001e7ab9 */ /* 0x000fe20000000000 */
[----:B------:R-:W-:Y:S01]  /*1470*/  LOP3.LUT R5, R9, UR57, RZ, 0x3c, !PT ;  /* 0x0000003909057c12 */ /* 0x000fe2000f8e3cff */
[----:B------:R-:W-:-:S02]  /*1480*/  UIADD3.X UR16, UR19, UR37, URZ, UP0, !UPT ;  /* 0x0000002513107290 */ /* 0x000fc400087fe43f */
[----:B------:R-:W-:Y:S01]  /*1490*/  UIMAD UR11, UR11, UR14, URZ ;  /* 0x0000000e0b0b72a4 */ /* 0x000fe2000f8e023f */
[----:B------:R-:W-:Y:S01]  /*14a0*/  ISETP.GE.AND P2, PT, R5, RZ, PT ;  /* 0x000000ff0500720c */ /* 0x000fe20003f46270 */
[----:B------:R-:W-:Y:S02]  /*14b0*/  @UP1 UIADD3 UR32, UR23, UR29, URZ ;  /* 0x0000001d17201290 */ /* 0x000fe4000fffe03f */
[----:B------:R-:W-:Y:S02]  /*14c0*/  @UP1 UIADD3 UR34, UR23, UR29, URZ ;  /* 0x0000001d17221290 */ /* 0x000fe4000fffe03f */
[----:B------:R-:W-:Y:S02]  /*14d0*/  UIMAD UR50, UR57, UR31, URZ ;  /* 0x0000001f393272a4 */ /* 0x000fe4000f8e023f */
[----:B------:R-:W-:Y:S01]  /*14e0*/  @P0 VIADD R4, R4, 0x1 ;  /* 0x0000000104040836 */ /* 0x000fe20000000000 */
[----:B------:R-:W-:Y:S01]  /*14f0*/  PLOP3.LUT P0, PT, PT, PT, UP1, 0x80, 0x0 ;  /* 0x000000000000781c */ /* 0x000fe20003f0f018 */
[----:B------:R-:W-:Y:S01]  /*1500*/  UISETP.NE.AND UP4, UPT, UR30, URZ, UPT ;  /* 0x0000003f1e00728c */ /* 0x000fe2000bf85270 */
[----:B------:R-:W-:-:S02]  /*1510*/  @UP1 ULDC.64 UR26, c[0x0][0x250] ;  /* 0x00009400001a1ab9 */ /* 0x000fc40000000a00 */
[----:B------:R-:W-:Y:S01]  /*1520*/  @UP1 ULDC.64 UR30, c[0x0][0x248] ;  /* 0x00009200001e1ab9 */ /* 0x000fe20000000a00 */
[----:B------:R-:W-:Y:S01]  /*1530*/  UIMAD.WIDE.U32 UR20, UR10, UR14, URZ ;  /* 0x0000000e0a1472a5 */ /* 0x000fe2000f8e003f */
[----:B------:R-:W-:Y:S01]  /*1540*/  IMAD.MOV.U32 R5, RZ, RZ, R4 ;  /* 0x000000ffff057224 */ /* 0x000fe200078e0004 */
[----:B------:R-:W-:Y:S02]  /*1550*/  @UP2 UIADD3 UR49, UR13, UR12, URZ ;  /* 0x0000000c0d312290 */ /* 0x000fe4000fffe03f */
[----:B------:R-:W-:Y:S02]  /*1560*/  UIMAD UR14, UR10, UR16, UR11 ;  /* 0x000000100a0e72a4 */ /* 0x000fe4000f8e020b */
[----:B------:R-:W-:Y:S01]  /*1570*/  @UP1 UIMAD.WIDE.U32 UR12, UR32, UR30, URZ ;  /* 0x0000001e200c12a5 */ /* 0x000fe2000f8e003f */
[----:B------:R-:W-:Y:S01]  /*1580*/  @!P2 IADD3 R5, -R5, RZ, RZ ;  /* 0x000000ff0505a210 */ /* 0x000fe20007ffe1ff */
[----:B------:R-:W-:Y:S01]  /*1590*/  @UP1 UIMAD.WIDE.U32 UR10, UR34, UR26, URZ ;  /* 0x0000001a220a12a5 */ /* 0x000fe2000f8e003f */
[----:B------:R-:W-:Y:S01]  /*15a0*/  @!P3 LOP3.LUT R5, RZ, R9, RZ, 0x33, !PT ;  /* 0x00000009ff05b212 */ /* 0x000fe200078e33ff */
[----:B------:R-:W-:-:S02]  /*15b0*/  @!UP3 UIMAD UR17, UR48, UR52, UR57 ;  /* 0x000000343011b2a4 */ /* 0x000fc4000f8e0239 */
[----:B------:R-:W-:Y:S02]  /*15c0*/  @UP1 UIMAD UR18, UR32, UR31, URZ ;  /* 0x0000001f201212a4 */ /* 0x000fe4000f8e023f */
[----:B------:R-:W-:Y:S02]  /*15d0*/  @UP1 UIMAD UR16, UR34, UR27, URZ ;  /* 0x0000001b221012a4 */ /* 0x000fe4000f8e023f */
[----:B------:R-:W-:Y:S02]  /*15e0*/  @!UP3 UIMAD UR24, UR17, UR47, URZ ;  /* 0x0000002f1118b2a4 */ /* 0x000fe4000f8e023f */
[----:B------:R-:W-:Y:S02]  /*15f0*/  USEL UR53, UR46, URZ, UP4 ;  /* 0x0000003f2e357287 */ /* 0x000fe4000a000000 */
[----:B------:R-:W-:Y:S02]  /*1600*/  USHF.R.S32.HI UR45, URZ, 0x1f, UR28 ;  /* 0x0000001f3f2d7899 */ /* 0x000fe4000801141c */
[----:B------:R-:W-:-:S02]  /*1610*/  @!UP2 UIADD3 UR51, UR39, UR35, URZ ;  /* 0x000000232733a290 */ /* 0x000fc4000fffe03f */
[----:B------:R-:W-:Y:S02]  /*1620*/  USHF.R.S32.HI UR55, URZ, 0x1f, UR50 ;  /* 0x0000001f3f377899 */ /* 0x000fe40008011432 */
[----:B------:R-:W-:Y:S02]  /*1630*/  USEL UR54, UR36, URZ, UP4 ;  /* 0x0000003f24367287 */ /* 0x000fe4000a000000 */
[----:B------:R-:W-:Y:S02]  /*1640*/  @UP1 UIADD3 UR47, UR11, UR16, URZ ;  /* 0x000000100b2f1290 */ /* 0x000fe4000fffe03f */
        /* <DEDUP_REMOVED lines=17> */
.L_x_573:
        /* <DEDUP_REMOVED lines=13> */
.L_x_574:
        /* <DEDUP_REMOVED lines=11> */
.L_x_575:
[----:B------:R-:W-:Y:S02]  /*18e0*/  ULDC UR6, c[0x0][0x270] ;  /* 0x00009c0000067ab9 */ /* 0x000fe40000000800 */
[----:B------:R-:W-:-:S04]  /*18f0*/  UIMAD UR6, UR48, UR6, UR57 ;  /* 0x00000006300672a4 */ /* 0x000fc8000f8e0239 */
[----:B------:R-:W-:-:S12]  /*1900*/  UIMAD UR6, UR6, UR60, URZ ;  /* 0x0000003c060672a4 */ /* 0x000fd8000f8e023f */
.L_x_576:
[----:B------:R-:W1:Y:S01]  /*1910*/  S2R R19, SR_TID.X ;  /* 0x0000000000137919 */ /* 0x000e620000002100 */
[----:B------:R-:W2:Y:S01]  /*1920*/  LDC.64 R14, c[0x0][0x420] ;  /* 0x00010800ff0e7b82 */ /* 0x000ea20000000a00 */
[----:B------:R-:W-:Y:S01]  /*1930*/  UIADD3 UR36, UR15, UR6, URZ ;  /* 0x000000060f247290 */ /* 0x000fe2000fffe03f */
[----:B------:R-:W-:Y:S01]  /*1940*/  BSSY B1, `(.L_x_572) ;  /* 0x000070c000017945 */ /* 0x000fe20003800000 */
[----:B------:R-:W-:Y:S01]  /*1950*/  UIADD3 UR6, -UR5, UR7, UR28 ;  /* 0x0000000705067290 */ /* 0x000fe2000fffe11c */
[----:B------:R-:W-:Y:S01]  /*1960*/  ULDC UR11, c[0x0][0x2dc] ;  /* 0x0000b700000b7ab9 */ /* 0x000fe20000000800 */
[----:B------:R-:W-:Y:S01]  /*1970*/  ULDC UR12, c[0x0][0x270] ;  /* 0x00009c00000c7ab9 */ /* 0x000fe20000000800 */
[----:B------:R-:W-:Y:S01]  /*1980*/  ULDC UR38, c[0x0][0x398] ;  /* 0x0000e60000267ab9 */ /* 0x000fe20000000800 */
[----:B------:R-:W-:Y:S02]  /*1990*/  UIMAD UR14, UR11, UR12, URZ ;  /* 0x0000000c0b0e72a4 */ /* 0x000fe4000f8e023f */
[----:B------:R-:W-:-:S02]  /*19a0*/  UIADD3 UR6, UR6, -UR38, URZ ;  /* 0x8000002606067290 */ /* 0x000fc4000fffe03f */
[----:B------:R-:W-:Y:S02]  /*19b0*/  USHF.R.S32.HI UR18, URZ, 0x1f, UR57 ;  /* 0x0000001f3f127899 */ /* 0x000fe40008011439 */
[----:B------:R-:W-:Y:S01]  /*19c0*/  USHF.R.S32.HI UR21, URZ, 0x1f, UR6 ;  /* 0x0000001f3f157899 */ /* 0x000fe20008011406 */
[----:B------:R-:W-:Y:S01]  /*19d0*/  ULDC.64 UR12, c[0x0][0x428] ;  /* 0x00010a00000c7ab9 */ /* 0x000fe20000000a00 */
[----:B------:R-:W-:Y:S02]  /*19e0*/  ULDC.64 UR16, c[0x0][0x258] ;  /* 0x0000960000107ab9 */ /* 0x000fe40000000a00 */
[----:B------:R-:W-:Y:S01]  /*19f0*/  ULEA.HI UR21, UR21, UR6, URZ, 0x6 ;  /* 0x0000000615157291 */ /* 0x000fe2000f8f303f */
[----:B------:R-:W-:Y:S01]  /*1a00*/  IMAD.U32 R16, RZ, RZ, UR12 ;  /* 0x0000000cff107e24 */ /* 0x000fe2000f8e00ff */
[----:B------:R-:W-:Y:S02]  /*1a10*/  UIMAD UR11, UR18, UR12, URZ ;  /* 0x0000000c120b72a4 */ /* 0x000fe4000f8e023f */
[----:B------:R-:W-:Y:S01]  /*1a20*/  USHF.R.S32.HI UR21, URZ, 0x6, UR21 ;  /* 0x000000063f157899 */ /* 0x000fe20008011415 */
[----:B--2---:R-:W-:Y:S01]  /*1a30*/  IMAD R13, R14, UR19, RZ ;  /* 0x000000130e0d7c24 */ /* 0x004fe2000f8e02ff */
[----:B------:R-:W-:-:S02]  /*1a40*/  UIMAD UR13, UR57, UR13, UR11 ;  /* 0x0000000d390d72a4 */ /* 0x000fc4000f8e020b */
[----:B------:R-:W-:Y:S01]  /*1a50*/  UIMAD UR11, UR18, UR16, URZ ;  /* 0x00000010120b72a4 */ /* 0x000fe2000f8e023f */
[----:B------:R-:W-:Y:S01]  /*1a60*/  IMAD R13, R15, UR15, R13 ;  /* 0x0000000f0f0d7c24 */ /* 0x000fe2000f8e020d */
[----:B------:R-:W-:Y:S01]  /*1a70*/  UIADD3 UR32, UR15, UR24, URZ ;  /* 0x000000180f207290 */ /* 0x000fe2000fffe03f */
[----:B-1----:R-:W-:Y:S01]  /*1a80*/  SHF.R.S32.HI R12, RZ, 0x1f, R19 ;  /* 0x0000001fff0c7819 */ /* 0x002fe20000011413 */
[----:B------:R-:W-:Y:S01]  /*1a90*/  UIMAD UR17, UR57, UR17, UR11 ;  /* 0x00000011391172a4 */ /* 0x000fe2000f8e020b */
[----:B------:R-:W-:Y:S02]  /*1aa0*/  ULDC.64 UR40, c[0x0][0x2b0] ;  /* 0x0000ac0000287ab9 */ /* 0x000fe40000000a00 */
[CC--:B------:R-:W-:Y:S01]  /*1ab0*/  LEA.HI R4, R12.reuse, R19.reuse, RZ, 0x3 ;  /* 0x000000130c047211 */ /* 0x0c0fe200078f18ff */
[----:B------:R-:W-:Y:S01]  /*1ac0*/  ULDC.64 UR34, c[0x0][0x210] ;  /* 0x0000840000227ab9 */ /* 0x000fe20000000a00 */
[----:B------:R-:W-:Y:S02]  /*1ad0*/  LEA.HI R12, R12, R19, RZ, 0x5 ;  /* 0x000000130c0c7211 */ /* 0x000fe400078f28ff */
[----:B------:R-:W-:-:S02]  /*1ae0*/  LOP3.LUT R6, R4, 0xfffffff8, RZ, 0xc0, !PT ;  /* 0xfffffff804067812 */ /* 0x000fc400078ec0ff */
[----:B------:R-:W-:Y:S02]  /*1af0*/  SHF.R.S32.HI R4, RZ, 0x3, R4 ;  /* 0x00000003ff047819 */ /* 0x000fe40000011404 */
[----:B------:R-:W-:Y:S01]  /*1b00*/  LOP3.LUT R17, R12, 0xffffffe0, RZ, 0xc0, !PT ;  /* 0xffffffe00c117812 */ /* 0x000fe200078ec0ff */
[C---:B------:R-:W-:Y:S01]  /*1b10*/  IMAD.IADD R6, R19.reuse, 0x1, -R6 ;  /* 0x0000000113067824 */ /* 0x040fe200078e0a06 */
[----:B------:R-:W-:Y:S02]  /*1b20*/  SHF.R.S32.HI R21, RZ, 0x1f, R4 ;  /* 0x0000001fff157819 */ /* 0x000fe40000011404 */
[----:B------:R-:W-:Y:S01]  /*1b30*/  IADD3 R10, P1, R4, UR15, RZ ;  /* 0x0000000f040a7c10 */ /* 0x000fe2000ff3e0ff */
[----:B------:R-:W-:Y:S02]  /*1b40*/  IMAD.SHL.U32 R6, R6, 0x8, RZ ;  /* 0x0000000806067824 */ /* 0x000fe400078e00ff */
[----:B------:R-:W-:Y:S01]  /*1b50*/  IMAD.IADD R17, R19, 0x1, -R17 ;  /* 0x0000000113117824 */ /* 0x000fe200078e0a11 */
        /* <DEDUP_REMOVED lines=8> */
[----:B------:R-:W-:Y:S01]  /*1be0*/  ULDC.64 UR24, c[0x0][0x3e0] ;  /* 0x0000f80000187ab9 */ /* 0x000fe20000000a00 */
[----:B------:R-:W-:Y:S01]  /*1bf0*/  IADD3 R8, P1, R6, UR10, RZ ;  /* 0x0000000a06087c10 */ /* 0x000fe2000ff3e0ff */
[----:B------:R-:W-:-:S03]  /*1c00*/  USHF.L.U32 UR10, UR14, 0x6, URZ ;  /* 0x000000060e0a7899 */ /* 0x000fc6000800063f */
[----:B------:R-:W-:Y:S01]  /*1c10*/  IADD3.X R9, R7, UR51, RZ, P1, !PT ;  /* 0x0000003307097c10 */ /* 0x000fe20008ffe4ff */
[----:B------:R-:W-:Y:S02]  /*1c20*/  UIADD3 UR20, UP2, UP0, UR20, UR10, UR50 ;  /* 0x0000000a14147290 */ /* 0x000fe4000f85e032 */
[----:B------:R-:W-:Y:S01]  /*1c30*/  USHF.R.S32.HI UR10, URZ, 0x1f, UR10 ;  /* 0x0000001f3f0a7899 */ /* 0x000fe2000801140a */
[----:B------:R-:W-:Y:S01]  /*1c40*/  IMAD.WIDE.U32 R8, R14, UR15, R8 ;  /* 0x0000000f0e087c25 */ /* 0x000fe2000f8e0008 */
[----:B------:R-:W-:Y:S02]  /*1c50*/  ULDC.64 UR50, c[0x0][0x478] ;  /* 0x00011e0000327ab9 */ /* 0x000fe40000000a00 */
[----:B------:R-:W-:Y:S01]  /*1c60*/  UIADD3.X UR6, UR52, UR10, UR55, UP2, UP0 ;  /* 0x0000000a34067290 */ /* 0x000fe200097e0437 */
[----:B------:R-:W-:Y:S01]  /*1c70*/  IMAD.IADD R9, R9, 0x1, R13 ;  /* 0x0000000109097824 */ /* 0x000fe200078e020d */
[----:B------:R-:W-:Y:S01]  /*1c80*/  SHF.R.S32.HI R13, RZ, 0x5, R12 ;  /* 0x00000005ff0d7819 */ /* 0x000fe2000001140c */
[----:B------:R-:W-:Y:S01]  /*1c90*/  UIADD3 UR12, UP3, UP2, UR54, UR20, UR58 ;  /* 0x00000014360c7290 */ /* 0x000fe2000fa7e03a */
[----:B------:R-:W-:Y:S01]  /*1ca0*/  IMAD.U32 R12, RZ, RZ, UR16 ;  /* 0x00000010ff0c7e24 */ /* 0x000fe2000f8e00ff */
[----:B------:R-:W-:Y:S01]  /*1cb0*/  UISETP.LT.AND UP0, UPT, URZ, UR21, UPT ;  /* 0x000000153f00728c */ /* 0x000fe2000bf01270 */
[----:B------:R-:W-:Y:S01]  /*1cc0*/  IMAD.WIDE.U32 R8, R16, UR57, R8 ;  /* 0x0000003910087c25 */ /* 0x000fe2000f8e0008 */
[----:B------:R-:W-:-:S02]  /*1cd0*/  UIADD3.X UR6, UR53, UR6, UR49, UP3, UP2 ;  /* 0x0000000635067290 */ /* 0x000fc40009fe4431 */
[----:B------:R-:W-:Y:S01]  /*1ce0*/  USEL UR21, URZ, UR21, !UP0 ;  /* 0x000000153f157287 */ /* 0x000fe2000c000000 */
[----:B------:R-:W-:Y:S01]  /*1cf0*/  IMAD R13, R13, UR14, R17 ;  /* 0x0000000e0d0d7c24 */ /* 0x000fe2000f8e0211 */
[----:B------:R-:W-:Y:S01]  /*1d00*/  UIMAD.WIDE UR10, UR32, 0x4, UR40 ;  /* 0x00000004200a78a5 */ /* 0x000fe2000f8e0228 */
[----:B------:R-:W-:Y:S01]  /*1d10*/  IMAD.WIDE.U32 R10, R12, UR57, R10 ;  /* 0x000000390c0a7c25 */ /* 0x000fe2000f8e000a */
[----:B------:R-:W-:Y:S02]  /*1d20*/  UISETP.GT.AND UP0, UPT, UR33, UR21, UPT ;  /* 0x000000152100728c */ /* 0x000fe4000bf04270 */
[----:B------:R-:W-:Y:S01]  /*1d30*/  IADD3 R12, P1, R13, UR12, RZ ;  /* 0x0000000c0d0c7c10 */ /* 0x000fe2000ff3e0ff */
[----:B------:R-:W-:Y:S01]  /*1d40*/  VIADD R9, R9, UR13 ;  /* 0x0000000d09097c36 */ /* 0x000fe20008000000 */
[----:B------:R-:W-:Y:S01]  /*1d50*/  UIMAD.WIDE UR12, UR36, 0x4, UR50 ;  /* 0x00000004240c78a5 */ /* 0x000fe2000f8e0232 */
[-C--:B------:R-:W-:Y:S01]  /*1d60*/  IMAD R16, R21, R14.reuse, RZ ;  /* 0x0000000e15107224 */ /* 0x080fe200078e02ff */
[----:B------:R-:W-:Y:S01]  /*1d70*/  LEA.HI.X.SX32 R13, R13, UR6, 0x1, P1 ;  /* 0x000000060d0d7c11 */ /* 0x000fe200088f0eff */
[----:B------:R-:W-:Y:S01]  /*1d80*/  IMAD.WIDE.U32 R8, R4, R14, R8 ;  /* 0x0000000e04087225 */ /* 0x000fe200078e0008 */
[----:B------:R-:W-:Y:S01]  /*1d90*/  LEA R232, P1, R12, UR18, 0x2 ;  /* 0x000000120ce87c11 */ /* 0x000fe2000f8210ff */
[----:B------:R-:W-:Y:S01]  /*1da0*/  UIADD3 UR6, UR33, -0x1, URZ ;  /* 0xffffffff21067890 */ /* 0x000fe2000fffe03f */
[----:B------:R-:W-:Y:S01]  /*1db0*/  LEA R238, P3, R10, UR34, 0x1 ;  /* 0x000000220aee7c11 */ /* 0x000fe2000f8608ff */
[----:B------:R-:W-:Y:S01]  /*1dc0*/  IMAD R16, R4, R15, R16 ;  /* 0x0000000f04107224 */ /* 0x000fe200078e0210 */
[----:B------:R-:W-:Y:S01]  /*1dd0*/  LEA.HI.X R233, R12, UR19, R13, 0x2, P1 ;  /* 0x000000130ce97c11 */ /* 0x000fe200088f140d */
[----:B------:R-:W-:Y:S01]  /*1de0*/  VIADD R11, R11, UR17 ;  /* 0x000000110b0b7c36 */ /* 0x000fe20008000000 */
[----:B------:R-:W-:Y:S01]  /*1df0*/  PLOP3.LUT P1, PT, PT, PT, UP0, 0x80, 0x0 ;  /* 0x000000000000781c */ /* 0x000fe20003f2f008 */
[----:B------:R-:W-:Y:S01]  /*1e00*/  IMAD.IADD R9, R9, 0x1, R16 ;  /* 0x0000000109097824 */ /* 0x000fe200078e0210 */
[----:B------:R-:W-:Y:S01]  /*1e10*/  LEA R236, P2, R8, UR24, 0x1 ;  /* 0x0000001808ec7c11 */ /* 0x000fe2000f8408ff */
[----:B------:R-:W-:Y:S01]  /*1e20*/  UMOV UR16, UR10 ;  /* 0x0000000a00107c82 */ /* 0x000fe20008000000 */
[----:B------:R-:W-:Y:S01]  /*1e30*/  LEA.HI.X R239, R10, UR35, R11, 0x1, P3 ;  /* 0x000000230aef7c11 */ /* 0x000fe200098f0c0b */
[----:B------:R-:W-:Y:S01]  /*1e40*/  UMOV UR15, UR11 ;  /* 0x0000000b000f7c82 */ /* 0x000fe20008000000 */
[----:B------:R-:W-:Y:S01]  /*1e50*/  LEA.HI.X R237, R8, UR25, R9, 0x1, P2 ;  /* 0x0000001908ed7c11 */ /* 0x000fe200090f0c09 */
[----:B------:R-:W-:Y:S01]  /*1e60*/  UMOV UR18, UR12 ;  /* 0x0000000c00127c82 */ /* 0x000fe20008000000 */
[----:B------:R-:W-:-:S05]  /*1e70*/  UMOV UR17, UR13 ;  /* 0x0000000d00117c82 */ /* 0x000fca0008000000 */
[----:B------:R-:W-:Y:S05]  /*1e80*/  @P1 BRA `(.L_x_577) ;  /* 0x0000000800201947 */ /* 0x000fea0003800000 */
        /* <DEDUP_REMOVED lines=19> */
.L_x_578:
        /* <DEDUP_REMOVED lines=19> */
.L_x_579:
[----:B------:R-:W-:Y:S01]  /*20f0*/  UIMAD UR12, UR45, UR6, URZ ;  /* 0x000000062d0c72a4 */ /* 0x000fe2000f8e023f */
[----:B------:R-:W-:Y:S01]  /*2100*/  IMAD.U32 R8, RZ, RZ, UR6 ;  /* 0x00000006ff087e24 */ /* 0x000fe2000f8e00ff */
[----:B------:R-:W-:Y:S01]  /*2110*/  UIMAD UR5, UR22, -0x40, UR5 ;  /* 0xffffffc0160578a4 */ /* 0x000fe2000f8e0205 */
        /* <DEDUP_REMOVED lines=17> */
[----:B------:R-:W-:Y:S01]  /*2230*/  MOV R8, R10 ;  /* 0x0000000a00087202 */ /* 0x000fe20000000f00 */
[----:B------:R-:W-:Y:S01]  /*2240*/  IMAD R5, R21, UR6, RZ ;  /* 0x0000000615057c24 */ /* 0x000fe2000f8e02ff */
[----:B------:R-:W-:Y:S01]  /*2250*/  MOV R9, R14 ;  /* 0x0000000e00097202 */ /* 0x000fe20000000f00 */
[----:B------:R-:W-:Y:S02]  /*2260*/  ULDC.64 UR12, c[0x0][0x3f0] ;  /* 0x0000fc00000c7ab9 */ /* 0x000fe40000000a00 */
[C---:B------:R-:W-:Y:S02]  /*2270*/  IMAD R5, R4.reuse, UR7, R5 ;  /* 0x0000000704057c24 */ /* 0x040fe4000f8e0205 */
[----:B------:R-:W-:-:S05]  /*2280*/  IMAD.WIDE.U32 R12, R4, UR6, R8 ;  /* 0x00000006040c7c25 */ /* 0x000fca000f8e0008 */
[----:B------:R-:W-:Y:S02]  /*2290*/  IADD3 R5, R13, R5, RZ ;  /* 0x000000050d057210 */ /* 0x000fe40007ffe0ff */
[----:B------:R-:W-:-:S04]  /*22a0*/  LEA R8, P2, R12, UR12, 0x1 ;  /* 0x0000000c0c087c11 */ /* 0x000fc8000f8408ff */
[----:B------:R-:W-:-:S05]  /*22b0*/  LEA.HI.X R9, R12, UR13, R5, 0x1, P2 ;  /* 0x0000000d0c097c11 */ /* 0x000fca00090f0c05 */
[----:B------:R1:W-:Y:S04]  /*22c0*/  STG.E.128 desc[UR8][R8.64], RZ ;  /* 0x000000ff08007986 */ /* 0x0003e8000c101d08 */
[----:B------:R1:W-:Y:S04]  /*22d0*/  STG.E.128 desc[UR8][R8.64+0x80], RZ ;  /* 0x000080ff08007986 */ /* 0x0003e8000c101d08 */
[----:B------:R1:W-:Y:S04]  /*22e0*/  STG.E.128 desc[UR8][R8.64+0x100], RZ ;  /* 0x000100ff08007986 */ /* 0x0003e8000c101d08 */
[----:B------:R1:W-:Y:S02]  /*22f0*/  STG.E.128 desc[UR8][R8.64+0x180], RZ ;  /* 0x000180ff08007986 */ /* 0x0003e4000c101d08 */
.L_x_581:
[----:B------:R-:W-:Y:S05]  /*2300*/  BSYNC B0 ;  /* 0x0000000000007941 */ /* 0x000fea0003800000 */
.L_x_580:
[----:B------:R-:W-:Y:S04]  /*2310*/  BSSY B0, `(.L_x_582) ;  /* 0x0000010000007945 */ /* 0x000fe80003800000 */
[----:B------:R-:W-:Y:S05]  /*2320*/  @P0 BRA `(.L_x_583) ;  /* 0x0000000000380947 */ /* 0x000fea0003800000 */
[----:B------:R-:W-:Y:S01]  /*2330*/  IADD3 R5, P2, R4, 0x20, RZ ;  /* 0x0000002004057810 */ /* 0x000fe20007f5e0ff */
[----:B------:R-:W-:Y:S01]  /*2340*/  ULDC.64 UR12, c[0x0][0x3f0] ;  /* 0x0000fc00000c7ab9 */ /* 0x000fe20000000a00 */
[----:B------:R-:W-:Y:S02]  /*2350*/  MOV R11, R14 ;  /* 0x0000000e000b7202 */ /* 0x000fe40000000f00 */
[----:B-1----:R-:W-:Y:S01]  /*2360*/  IADD3.X R8, RZ, R21, RZ, P2, !PT ;  /* 0x00000015ff087210 */ /* 0x002fe200017fe4ff */
        /* <DEDUP_REMOVED lines=10> */
.L_x_583:
[----:B------:R-:W-:Y:S05]  /*2410*/  BSYNC B0 ;  /* 0x0000000000007941 */ /* 0x000fea0003800000 */
.L_x_582:
[----:B------:R-:W-:Y:S01]  /*2420*/  UIMAD UR5, UR45, UR10, URZ ;  /* 0x0000000a2d0572a4 */ /* 0x000fe2000f8e023f */
[----:B------:R-:W-:Y:S01]  /*2430*/  IMAD.U32 R5, RZ, RZ, UR10 ;  /* 0x0000000aff057e24 */ /* 0x000fe2000f8e00ff */
[----:B------:R-:W-:Y:S01]  /*2440*/  USHF.R.S32.HI UR12, URZ, 0x1f, UR57 ;  /* 0x0000001f3f0c7899 */ /* 0x000fe20008011439 */
[----:B------:R-:W-:Y:S01]  /*2450*/  BSSY B0, `(.L_x_584) ;  /* 0x000001a000007945 */ /* 0x000fe20003800000 */
[----:B------:R-:W-:Y:S01]  /*2460*/  UIMAD UR5, UR28, UR11, UR5 ;  /* 0x0000000b1c0572a4 */ /* 0x000fe2000f8e0205 */
[----:B------:R-:W-:Y:S01]  /*2470*/  IMAD.WIDE.U32 R6, R5, UR28, R6 ;  /* 0x0000001c05067c25 */ /* 0x000fe2000f8e0006 */
[----:B------:R-:W-:-:S04]  /*2480*/  ULDC.64 UR6, c[0x0][0x470] ;  /* 0x00011c0000067ab9 */ /* 0x000fc80000000a00 */
[----:B------:R-:W-:Y:S01]  /*2490*/  IMAD.U32 R5, RZ, RZ, UR5 ;  /* 0x00000005ff057e24 */ /* 0x000fe2000f8e00ff */
[----:B-12---:R-:W-:Y:S01]  /*24a0*/  IADD3 R8, P2, R6, UR14, RZ ;  /* 0x0000000e06087c10 */ /* 0x006fe2000ff5e0ff */
        /* <DEDUP_REMOVED lines=20> */
.L_x_585:
[----:B------:R-:W-:Y:S05]  /*25f0*/  BSYNC B0 ;  /* 0x0000000000007941 */ /* 0x000fea0003800000 */
.L_x_584:
[----:B------:R-:W-:Y:S05]  /*2600*/  @P0 BRA `(.L_x_586) ;  /* 0x0000006000fc0947 */ /* 0x000fea0003800000 */
[----:B------:R-:W-:Y:S01]  /*2610*/  IADD3 R4, P0, R4, 0x20, RZ ;  /* 0x0000002004047810 */ /* 0x000fe20007f1e0ff */
[----:B------:R-:W-:Y:S01]  /*2620*/  ULDC.64 UR6, c[0x0][0x3f8] ;  /* 0x0000fe0000067ab9 */ /* 0x000fe20000000a00 */
[----:B-1----:R-:W-:-:S03]  /*2630*/  MOV R7, R5 ;  /* 0x0000000500077202 */ /* 0x002fc60000000f00 */
[----:B------:R-:W-:-:S04]  /*2640*/  IMAD.X R6, RZ, RZ, R21, P0 ;  /* 0x000000ffff067224 */ /* 0x000fc800000e0615 */
[----:B------:R-:W-:Y:S02]  /*2650*/  IMAD R9, R6, UR10, RZ ;  /* 0x0000000a06097c24 */ /* 0x000fe4000f8e02ff */
[----:B------:R-:W-:Y:S02]  /*2660*/  IMAD.MOV.U32 R6, RZ, RZ, R8 ;  /* 0x000000ffff067224 */ /* 0x000fe400078e0008 */
[C---:B------:R-:W-:Y:S02]  /*2670*/  IMAD R5, R4.reuse, UR11, R9 ;  /* 0x0000000b04057c24 */ /* 0x040fe4000f8e0209 */
[----:B------:R-:W-:-:S03]  /*2680*/  IMAD.WIDE.U32 R6, R4, UR10, R6 ;  /* 0x0000000a04067c25 */ /* 0x000fc6000f8e0006 */
[----:B------:R-:W-:Y:S02]  /*2690*/  LEA R4, P0, R6, UR6, 0x1 ;  /* 0x0000000606047c11 */ /* 0x000fe4000f8008ff */
[----:B------:R-:W-:-:S04]  /*26a0*/  IADD3 R5, R7, R5, RZ ;  /* 0x0000000507057210 */ /* 0x000fc80007ffe0ff */
[----:B------:R-:W-:-:S05]  /*26b0*/  LEA.HI.X R5, R6, UR7, R5, 0x1, P0 ;  /* 0x0000000706057c11 */ /* 0x000fca00080f0c05 */
[----:B------:R1:W-:Y:S04]  /*26c0*/  STG.E.128 desc[UR8][R4.64], RZ ;  /* 0x000000ff04007986 */ /* 0x0003e8000c101d08 */
[----:B------:R1:W-:Y:S04]  /*26d0*/  STG.E.128 desc[UR8][R4.64+0x80], RZ ;  /* 0x000080ff04007986 */ /* 0x0003e8000c101d08 */
[----:B------:R1:W-:Y:S04]  /*26e0*/  STG.E.128 desc[UR8][R4.64+0x100], RZ ;  /* 0x000100ff04007986 */ /* 0x0003e8000c101d08 */
[----:B------:R1:W-:Y:S01]  /*26f0*/  STG.E.128 desc[UR8][R4.64+0x180], RZ ;  /* 0x000180ff04007986 */ /* 0x0003e2000c101d08 */
[----:B------:R-:W-:Y:S05]  /*2700*/  BRA `(.L_x_586) ;  /* 0x0000006000bc7947 */ /* 0x000fea0003800000 */
.L_x_577:
[----:B------:R-:W-:Y:S01]  /*2710*/  UIMAD UR12, UR45, UR30, URZ ;  /* 0x0000001e2d0c72a4 */ /* 0x000fe2000f8e023f */
[----:B------:R-:W-:Y:S01]  /*2720*/  IMAD.U32 R8, RZ, RZ, UR30 ;  /* 0x0000001eff087e24 */ /* 0x000fe2000f8e00ff */
[----:B------:R-:W-:Y:S01]  /*2730*/  UIMAD UR13, UR45, UR26, URZ ;  /* 0x0000001a2d0d72a4 */ /* 0x000fe2000f8e023f */
[----:B------:R-:W-:Y:S01]  /*2740*/  IMAD.U32 R10, RZ, RZ, UR26 ;  /* 0x0000001aff0a7e24 */ /* 0x000fe2000f8e00ff */
[----:B------:R-:W-:Y:S01]  /*2750*/  UIMAD UR10, UR6, -0x40, UR7 ;  /* 0xffffffc0060a78a4 */ /* 0x000fe2000f8e0207 */
[----:B------:R-:W-:Y:S01]  /*2760*/  VIADD R11, R4, 0x20 ;  /* 0x00000020040b7836 */ /* 0x000fe20000000000 */
[----:B------:R-:W-:Y:S01]  /*2770*/  UIMAD UR11, UR22, -0x40, UR5 ;  /* 0xffffffc0160b78a4 */ /* 0x000fe2000f8e0205 */
[--C-:B------:R-:W-:Y:S01]  /*2780*/  IMAD.WIDE.U32 R8, R8, UR28, R6.reuse ;  /* 0x0000001c08087c25 */ /* 0x100fe2000f8e0006 */
[----:B------:R-:W-:Y:S02]  /*2790*/  UIMAD UR12, UR28, UR31, UR12 ;  /* 0x0000001f1c0c72a4 */ /* 0x000fe4000f8e020c */
[----:B------:R-:W-:Y:S01]  /*27a0*/  UIMAD UR13, UR28, UR27, UR13 ;  /* 0x0000001b1c0d72a4 */ /* 0x000fe2000f8e020d */
[----:B------:R-:W-:Y:S01]  /*27b0*/  IMAD.WIDE.U32 R6, R10, UR28, R6 ;  /* 0x0000001c0a067c25 */ /* 0x000fe2000f8e0006 */
[C---:B------:R-:W-:Y:S01]  /*27c0*/  ISETP.GE.AND P4, PT, R11.reuse, UR10, PT ;  /* 0x0000000a0b007c0c */ /* 0x040fe2000bf86270 */
[----:B------:R-:W-:Y:S01]  /*27d0*/  ULDC.64 UR24, c[0x0][0x260] ;  /* 0x0000980000187ab9 */ /* 0x000fe20000000a00 */
[----:B------:R-:W-:Y:S01]  /*27e0*/  ISETP.GE.AND P2, PT, R11, UR11, PT ;  /* 0x0000000b0b007c0c */ /* 0x000fe2000bf46270 */
[----:B------:R-:W-:Y:S01]  /*27f0*/  IMAD.U32 R11, RZ, RZ, UR12 ;  /* 0x0000000cff0b7e24 */ /* 0x000fe2000f8e00ff */
[----:B------:R-:W-:Y:S01]  /*2800*/  IADD3 R10, P1, R8, UR37, RZ ;  /* 0x00000025080a7c10 */ /* 0x000fe2000ff3e0ff */
[----:B------:R-:W-:Y:S01]  /*2810*/  IMAD.U32 R8, RZ, RZ, UR13 ;  /* 0x0000000dff087e24 */ /* 0x000fe2000f8e00ff */
[----:B------:R-:W-:Y:S01]  /*2820*/  IADD3 R6, P0, R6, UR44, RZ ;  /* 0x0000002c06067c10 */ /* 0x000fe2000ff1e0ff */
[----:B------:R-:W-:Y:S01]  /*2830*/  ULDC.64 UR12, c[0x0][0x268] ;  /* 0x00009a00000c7ab9 */ /* 0x000fe20000000a00 */
[----:B------:R-:W-:Y:S01]  /*2840*/  IADD3.X R11, R9, UR46, R11, P1, !PT ;  /* 0x0000002e090b7c10 */ /* 0x000fe20008ffe40b */
[C---:B------:R-:W-:Y:S01]  /*2850*/  IMAD R9, R18.reuse, UR24, RZ ;  /* 0x0000001812097c24 */ /* 0x040fe2000f8e02ff */
[----:B------:R-:W-:Y:S01]  /*2860*/  IADD3.X R7, R7, UR47, R8, P0, !PT ;  /* 0x0000002f07077c10 */ /* 0x000fe200087fe408 */
[----:B------:R-:W-:Y:S01]  /*2870*/  IMAD R8, R18, UR12, RZ ;  /* 0x0000000c12087c24 */ /* 0x000fe2000f8e02ff */
[----:B------:R-:W-:Y:S01]  /*2880*/  ISETP.GE.AND P3, PT, R4, UR11, PT ;  /* 0x0000000b04007c0c */ /* 0x000fe2000bf66270 */
[----:B------:R-:W-:Y:S01]  /*2890*/  IMAD.WIDE.U32 R18, R14, 0x40, RZ ;  /* 0x000000400e127825 */ /* 0x000fe200078e00ff */
[----:B------:R-:W-:Y:S01]  /*28a0*/  USHF.L.U32 UR11, UR43, 0x6, URZ ;  /* 0x000000062b0b7899 */ /* 0x000fe2000800063f */
[----:B------:R-:W-:Y:S01]  /*28b0*/  @!P2 IADD3 R16, P1, R4, 0x20, RZ ;  /* 0x000000200410a810 */ /* 0x000fe20007f3e0ff */
[----:B------:R-:W1:Y:S01]  /*28c0*/  @!P2 LDC.64 R22, c[0x0][0x218] ;  /* 0x00008600ff16ab82 */ /* 0x000e620000000a00 */
[----:B------:R-:W-:-:S02]  /*28d0*/  IMAD R13, R5, UR25, R9 ;  /* 0x00000019050d7c24 */ /* 0x000fc4000f8e0209 */
[----:B------:R-:W-:Y:S02]  /*28e0*/  IMAD.SHL.U32 R15, R15, 0x40, RZ ;  /* 0x000000400f0f7824 */ /* 0x000fe400078e00ff */
[----:B------:R-:W-:Y:S02]  /*28f0*/  IMAD.SHL.U32 R246, R249, 0x4, RZ ;  /* 0x00000004f9f67824 */ /* 0x000fe400078e00ff */
[----:B------:R-:W-:Y:S02]  /*2900*/  IMAD.MOV.U32 R243, RZ, RZ, 0x7f800000 ;  /* 0x7f800000fff37424 */ /* 0x000fe400078e00ff */
[----:B------:R-:W-:Y:S01]  /*2910*/  IMAD.MOV.U32 R244, RZ, RZ, 0x7f800000 ;  /* 0x7f800000fff47424 */ /* 0x000fe200078e00ff */
[----:B------:R-:W-:Y:S01]  /*2920*/  CS2R R190, SRZ ;  /* 0x0000000000be7805 */ /* 0x000fe2000001ff00 */
[C---:B------:R-:W-:Y:S01]  /*2930*/  IMAD R9, R5.reuse, UR13, R8 ;  /* 0x0000000d05097c24 */ /* 0x040fe2000f8e0208 */
[----:B------:R-:W-:Y:S01]  /*2940*/  @!P4 IADD3 R8, P0, R236, R18, RZ ;  /* 0x00000012ec08c210 */ /* 0x000fe20007f1e0ff */
[----:B------:R-:W-:Y:S01]  /*2950*/  IMAD.WIDE.U32 R6, R5, UR12, R6 ;  /* 0x0000000c05067c25 */ /* 0x000fe2000f8e0006 */
[----:B------:R-:W-:Y:S01]  /*2960*/  UIMAD.WIDE.U32 UR12, UR42, 0x40, URZ ;  /* 0x000000402a0c78a5 */ /* 0x000fe2000f8e003f */
[----:B------:R-:W-:-:S02]  /*2970*/  CS2R R188, SRZ ;  /* 0x0000000000bc7805 */ /* 0x000fc4000001ff00 */
[----:B------:R-:W-:Y:S01]  /*2980*/  CS2R R194, SRZ ;  /* 0x0000000000c27805 */ /* 0x000fe2000001ff00 */
[----:B------:R-:W-:Y:S01]  /*2990*/  IMAD.IADD R7, R7, 0x1, R9 ;  /* 0x0000000107077824 */ /* 0x000fe200078e0209 */
[----:B------:R-:W-:Y:S01]  /*29a0*/  @!P4 IADD3.X R9, R237, R19, R15, P0, !PT ;  /* 0x00000013ed09c210 */ /* 0x000fe200007fe40f */
[----:B------:R-:W-:Y:S01]  /*29b0*/  IMAD.WIDE.U32 R10, R5, UR24, R10 ;  /* 0x00000018050a7c25 */ /* 0x000fe2000f8e000a */
[----:B------:R-:W-:Y:S02]  /*29c0*/  PLOP3.LUT P0, PT, PT, PT, UP4, 0x80, 0x0 ;  /* 0x000000000000781c */ /* 0x000fe40003f0f048 */
[----:B------:R-:W-:Y:S02]  /*29d0*/  CS2R R192, SRZ ;  /* 0x0000000000c07805 */ /* 0x000fe4000001ff00 */
[----:B------:R-:W-:Y:S01]  /*29e0*/  CS2R R186, SRZ ;  /* 0x0000000000ba7805 */ /* 0x000fe2000001ff00 */
[----:B------:R-:W-:Y:S01]  /*29f0*/  VIADD R5, R249, 0x8 ;  /* 0x00000008f9057836 */ /* 0x000fe20000000000 */
[----:B------:R-:W-:Y:S01]  /*2a00*/  CS2R R184, SRZ ;  /* 0x0000000000b87805 */ /* 0x000fe2000001ff00 */
[--C-:B------:R-:W-:Y:S01]  /*2a10*/  @!P2 IMAD.X R12, RZ, RZ, R21.reuse, P1 ;  /* 0x000000ffff0ca224 */ /* 0x100fe200008e0615 */
[----:B------:R-:W-:Y:S01]  /*2a20*/  @!P2 IADD3 R14, P1, R4, 0x20, RZ ;  /* 0x00000020040ea810 */ /* 0x000fe20007f3e0ff */
[----:B------:R-:W-:Y:S01]  /*2a30*/  @!P3 IMAD R20, R21, UR26, RZ ;  /* 0x0000001a1514bc24 */ /* 0x000fe2000f8e02ff */
[----:B------:R-:W-:Y:S01]  /*2a40*/  ISETP.GE.AND P5, PT, R5, UR10, PT ;  /* 0x0000000a05007c0c */ /* 0x000fe2000bfa6270 */
[----:B------:R-:W-:Y:S01]  /*2a50*/  @!P2 IMAD R5, R12, UR30, RZ ;  /* 0x0000001e0c05ac24 */ /* 0x000fe2000f8e02ff */
[----:B------:R-:W-:Y:S01]  /*2a60*/  CS2R R182, SRZ ;  /* 0x0000000000b67805 */ /* 0x000fe2000001ff00 */
[----:B------:R-:W-:Y:S01]  /*2a70*/  @!P2 IMAD.X R15, RZ, RZ, R21, P1 ;  /* 0x000000ffff0fa224 */ /* 0x000fe200008e0615 */
[----:B------:R-:W-:Y:S01]  /*2a80*/  ISETP.GE.AND P1, PT, R4, UR10, PT ;  /* 0x0000000a04007c0c */ /* 0x000fe2000bf26270 */
[----:B------:R-:W-:Y:S01]  /*2a90*/  @P0 BAR.SYNC.DEFER_BLOCKING 0x0 ;  /* 0x0000000000000b1d */ /* 0x000fe20000010000 */
[----:B------:R-:W-:-:S02]  /*2aa0*/  @!P2 IMAD R27, R16, UR31, R5 ;  /* 0x0000001f101bac24 */ /* 0x000fc4000f8e0205 */
[----:B------:R-:W-:Y:S02]  /*2ab0*/  @!P3 IMAD R5, R21, UR30, RZ ;  /* 0x0000001e1505bc24 */ /* 0x000fe4000f8e02ff */
[C---:B------:R-:W-:Y:S01]  /*2ac0*/  @!P3 IMAD R26, R4.reuse, UR27, R20 ;  /* 0x0000001b041abc24 */ /* 0x040fe2000f8e0214 */
[----:B------:R-:W-:Y:S02]  /*2ad0*/  CS2R R180, SRZ ;  /* 0x0000000000b47805 */ /* 0x000fe4000001ff00 */
[----:B------:R-:W2:Y:S01]  /*2ae0*/  @!P3 LDC.64 R20, c[0x0][0x218] ;  /* 0x00008600ff14bb82 */ /* 0x000ea20000000a00 */
[----:B------:R-:W-:Y:S01]  /*2af0*/  IMAD.IADD R11, R11, 0x1, R13 ;  /* 0x000000010b0b7824 */ /* 0x000fe200078e020d */
[----:B------:R-:W-:Y:S01]  /*2b00*/  CS2R R174, SRZ ;  /* 0x0000000000ae7805 */ /* 0x000fe2000001ff00 */
[----:B------:R-:W-:Y:S01]  /*2b10*/  @!P2 IMAD.MOV.U32 R12, RZ, RZ, R10 ;  /* 0x000000ffff0ca224 */ /* 0x000fe200078e000a */
[----:B------:R-:W-:Y:S01]  /*2b20*/  CS2R R172, SRZ ;  /* 0x0000000000ac7805 */ /* 0x000fe2000001ff00 */
[----:B------:R-:W-:Y:S01]  /*2b30*/  @!P2 IMAD.MOV.U32 R13, RZ, RZ, R11 ;  /* 0x000000ffff0da224 */ /* 0x000fe200078e000b */
[----:B------:R-:W-:Y:S01]  /*2b40*/  CS2R R178, SRZ ;  /* 0x0000000000b27805 */ /* 0x000fe2000001ff00 */
[----:B------:R-:W-:Y:S01]  /*2b50*/  @!P3 IMAD R24, R4, UR31, R5 ;  /* 0x0000001f0418bc24 */ /* 0x000fe2000f8e0205 */
        /* <DEDUP_REMOVED lines=11> */
[C---:B------:R-:W-:Y:S01]  /*2c10*/  @!P3 IMAD.WIDE.U32 R12, R4.reuse, UR30, R10 ;  /* 0x0000001e040cbc25 */ /* 0x040fe2000f8e000a */
[----:B------:R-:W-:Y:S02]  /*2c20*/  CS2R R156, SRZ ;  /* 0x00000000009c7805 */ /* 0x000fe4000001ff00 */
[----:B------:R-:W-:Y:S01]  /*2c30*/  CS2R R162, SRZ ;  /* 0x0000000000a27805 */ /* 0x000fe2000001ff00 */
[----:B------:R3:W-:Y:S01]  /*2c40*/  @P1 STS.128 [R234+0xa000], RZ ;  /* 0x00a000ffea001388 */ /* 0x0007e20000000c00 */
[----:B------:R-:W-:Y:S01]  /*2c50*/  @!P3 IMAD.WIDE.U32 R10, R4, UR26, R6 ;  /* 0x0000001a040abc25 */ /* 0x000fe2000f8e0006 */
[----:B------:R-:W-:-:S02]  /*2c60*/  @!P4 IADD3 R6, P0, R238, UR12, RZ ;  /* 0x0000000cee06cc10 */ /* 0x000fc4000ff1e0ff */
[----:B------:R-:W-:Y:S01]  /*2c70*/  CS2R R160, SRZ ;  /* 0x0000000000a07805 */ /* 0x000fe2000001ff00 */
[----:B------:R3:W-:Y:S01]  /*2c80*/  @P1 STS.128 [R234+0xc000], RZ ;  /* 0x00c000ffea001388 */ /* 0x0007e20000000c00 */
[----:B------:R-:W-:Y:S01]  /*2c90*/  IMAD.U32 R4, RZ, RZ, UR11 ;  /* 0x0000000bff047e24 */ /* 0x000fe2000f8e00ff */
[----:B------:R-:W-:Y:S01]  /*2ca0*/  CS2R R154, SRZ ;  /* 0x00000000009a7805 */ /* 0x000fe2000001ff00 */
[C---:B------:R-:W-:Y:S01]  /*2cb0*/  @!P2 IMAD R25, R14.reuse, UR27, R5 ;  /* 0x0000001b0e19ac24 */ /* 0x040fe2000f8e0205 */
[----:B------:R3:W-:Y:S01]  /*2cc0*/  @P1 STS.128 [R234+0xe000], RZ ;  /* 0x00e000ffea001388 */ /* 0x0007e20000000c00 */
[----:B------:R-:W-:Y:S01]  /*2cd0*/  @!P2 IMAD.WIDE.U32 R14, R14, UR26, R18 ;  /* 0x0000001a0e0eac25 */ /* 0x000fe2000f8e0012 */
[----:B------:R-:W-:Y:S01]  /*2ce0*/  @!P4 IADD3.X R7, R239, UR13, R4, P0, !PT ;  /* 0x0000000def07cc10 */ /* 0x000fe200087fe404 */
[----:B------:R-:W4:Y:S01]  /*2cf0*/  @!P3 LDC.64 R18, c[0x0][0x220] ;  /* 0x00008800ff12bb82 */ /* 0x000f220000000a00 */
[----:B------:R-:W-:Y:S01]  /*2d00*/  @!PT LDS RZ, [RZ] ;  /* 0x00000000fffff984 */ /* 0x000fe20000000800 */
[----:B------:R-:W-:Y:S01]  /*2d10*/  @!PT LDS RZ, [RZ] ;  /* 0x00000000fffff984 */ /* 0x000fe20000000800 */
[----:B------:R-:W-:Y:S01]  /*2d20*/  @!PT LDS RZ, [RZ] ;  /* 0x00000000fffff984 */ /* 0x000fe20000000800 */
[----:B------:R-:W-:Y:S01]  /*2d30*/  @!P1 LDGSTS.E.BYPASS.LTC128B.128 [R234+0x8000], desc[UR8][R236.64] ;  /* 0x08000000ecea9fae */ /* 0x000fe2000b901d48 */
[----:B------:R-:W-:Y:S01]  /*2d40*/  @!P3 IMAD.IADD R5, R13, 0x1, R24 ;  /* 0x000000010d05b824 */ /* 0x000fe200078e0218 */
[----:B--2---:R-:W-:-:S02]  /*2d50*/  @!P3 LEA R4, P0, R12, R20, 0x1 ;  /* 0x000000140c04b211 */ /* 0x004fc400078008ff */
[----:B------:R-:W-:Y:S01]  /*2d60*/  CS2R R152, SRZ ;  /* 0x0000000000987805 */ /* 0x000fe2000001ff00 */
[----:B------:R-:W-:Y:S01]  /*2d70*/  @!P1 LDGSTS.E.BYPASS.LTC128B.128 [R234+0xa000], desc[UR8][R236.64+0x80] ;  /* 0x0a000080ecea9fae */ /* 0x000fe2000b901d48 */
[----:B------:R-:W-:Y:S02]  /*2d80*/  CS2R R150, SRZ ;  /* 0x0000000000967805 */ /* 0x000fe4000001ff00 */
[----:B------:R-:W-:Y:S02]  /*2d90*/  @!P3 LEA.HI.X R5, R12, R21, R5, 0x1, P0 ;  /* 0x000000150c05b211 */ /* 0x000fe400000f0c05 */
[----:B------:R-:W-:Y:S01]  /*2da0*/  CS2R R148, SRZ ;  /* 0x0000000000947805 */ /* 0x000fe2000001ff00 */
[----:B------:R-:W-:Y:S01]  /*2db0*/  @!P1 LDGSTS.E.BYPASS.LTC128B.128 [R234+0xc000], desc[UR8][R236.64+0x100] ;  /* 0x0c000100ecea9fae */ /* 0x000fe2000b901d48 */
[----:B------:R-:W2:Y:S01]  /*2dc0*/  @!P2 LDC.64 R12, c[0x0][0x220] ;  /* 0x00008800ff0cab82 */ /* 0x000ea20000000a00 */
[----:B------:R-:W-:Y:S02]  /*2dd0*/  CS2R R142, SRZ ;  /* 0x00000000008e7805 */ /* 0x000fe4000001ff00 */
[----:B------:R-:W-:Y:S01]  /*2de0*/  CS2R R140, SRZ ;  /* 0x00000000008c7805 */ /* 0x000fe2000001ff00 */
[----:B------:R-:W-:Y:S01]  /*2df0*/  @!P1 LDGSTS.E.BYPASS.LTC128B.128 [R234+0xe000], desc[UR8][R236.64+0x180] ;  /* 0x0e000180ecea9fae */ /* 0x000fe2000b901d48 */
        /* <DEDUP_REMOVED lines=19> */
[----:B------:R-:W-:Y:S01]  /*2f30*/  @!PT LDS RZ, [RZ] ;  /* 0x00000000fffff984 */ /* 0x000fe20000000800 */
[----:B------:R-:W-:Y:S01]  /*2f40*/  @!PT LDS RZ, [RZ] ;  /* 0x00000000fffff984 */ /* 0x000fe20000000800 */
[----:B------:R-:W-:Y:S01]  /*2f50*/  @!PT LDS RZ, [RZ] ;  /* 0x00000000fffff984 */ /* 0x000fe20000000800 */
        /* <DEDUP_REMOVED lines=12> */
[----:B------:R1:W-:Y:S01]  /*3020*/  @!P4 LDGSTS.E.BYPASS.LTC128B.128 [R234+0xf000], desc[UR8][R8.64+0x180] ;  /* 0x0f00018008eacfae */ /* 0x0003e2000b901d48 */
[----:B------:R-:W-:-:S02]  /*3030*/  CS2R R50, SRZ ;  /* 0x0000000000327805 */ /* 0x000fc4000001ff00 */
[----:B------:R-:W-:Y:S02]  /*3040*/  CS2R R48, SRZ ;  /* 0x0000000000307805 */ /* 0x000fe4000001ff00 */
[----:B------:R-:W-:Y:S01]  /*3050*/  CS2R R42, SRZ ;  /* 0x00000000002a7805 */ /* 0x000fe2000001ff00 */
[----:B------:R3:W-:Y:S01]  /*3060*/  @P1 STS.128 [R234], RZ ;  /* 0x000000ffea001388 */ /* 0x0007e20000000c00 */
        /* <DEDUP_REMOVED lines=8> */
[----:B------:R-:W-:Y:S01]  /*30f0*/  CS2R R32, SRZ ;  /* 0x0000000000207805 */ /* 0x000fe2000001ff00 */
[----:B------:R-:W-:Y:S01]  /*3100*/  ULDC UR14, c[0x0][0x394] ;  /* 0x0000e500000e7ab9 */ /* 0x000fe20000000800 */
[----:B------:R-:W-:Y:S01]  /*3110*/  ULDC UR25, c[0x0][0x398] ;  /* 0x0000e60000197ab9 */ /* 0x000fe20000000800 */
[----:B------:R3:W-:Y:S01]  /*3120*/  @P1 STS.128 [R234+0x6000], RZ ;  /* 0x006000ffea001388 */ /* 0x0007e20000000c00 */
[----:B------:R-:W-:Y:S01]  /*3130*/  ULDC UR26, c[0x0][0x2dc] ;  /* 0x0000b700001a7ab9 */ /* 0x000fe20000000800 */
[----:B------:R-:W-:Y:S02]  /*3140*/  ULDC UR20, c[0x0][0x2ec] ;  /* 0x0000bb0000147ab9 */ /* 0x000fe40000000800 */
[----:B------:R-:W-:Y:S01]  /*3150*/  @!PT LDS RZ, [RZ] ;  /* 0x00000000fffff984 */ /* 0x000fe20000000800 */
[----:B------:R-:W-:Y:S01]  /*3160*/  @!PT LDS RZ, [RZ] ;  /* 0x00000000fffff984 */ /* 0x000fe20000000800 */
[----:B------:R-:W-:Y:S01]  /*3170*/  @!PT LDS RZ, [RZ] ;  /* 0x00000000fffff984 */ /* 0x000fe20000000800 */
[----:B------:R-:W-:Y:S04]  /*3180*/  @!P1 LDGSTS.E.BYPASS.LTC128B.128 [R234], desc[UR8][R238.64] ;  /* 0x00000000eeea9fae */ /* 0x000fe8000b901d48 */
[----:B------:R-:W-:Y:S01]  /*3190*/  @!P1 LDGSTS.E.BYPASS.LTC128B.128 [R234+0x2000], desc[UR8][R238.64+0x80] ;  /* 0x02000080eeea9fae */ /* 0x000fe2000b901d48 */
[----:B-1----:R-:W-:-:S03]  /*31a0*/  @!P2 IMAD.IADD R9, R17, 0x1, R27 ;  /* 0x000000011109a824 */ /* 0x002fc600078e021b */
[----:B------:R-:W-:Y:S01]  /*31b0*/  @!P1 LDGSTS.E.BYPASS.LTC128B.128 [R234+0x4000], desc[UR8][R238.64+0x100] ;  /* 0x04000100eeea9fae */ /* 0x000fe2000b901d48 */
[----:B------:R-:W-:-:S03]  /*31c0*/  @!P2 LEA R8, P0, R16, R22, 0x1 ;  /* 0x000000161008a211 */ /* 0x000fc600078008ff */
[----:B------:R-:W-:Y:S01]  /*31d0*/  @!P1 LDGSTS.E.BYPASS.LTC128B.128 [R234+0x6000], desc[UR8][R238.64+0x180] ;  /* 0x06000180eeea9fae */ /* 0x000fe2000b901d48 */
[----:B------:R-:W-:Y:S02]  /*31e0*/  @!P2 LEA.HI.X R9, R16, R23, R9, 0x1, P0 ;  /* 0x000000171009a211 */ /* 0x000fe400000f0c09 */
[----:B------:R-:W-:Y:S01]  /*31f0*/  ISETP.GE.AND P1, PT, R249, UR10, PT ;  /* 0x0000000af9007c0c */ /* 0x000fe2000bf26270 */
        /* <DEDUP_REMOVED lines=20> */
[----:B----4-:R-:W-:-:S03]  /*3340*/  @!P3 LEA R6, P0, R10, R18, 0x1 ;  /* 0x000000120a06b211 */ /* 0x010fc600078008ff */
        /* <DEDUP_REMOVED lines=13> */
[----:B------:R-:W-:Y:S01]  /*3420*/  @!P2 IMAD.IADD R5, R15, 0x1, R25 ;  /* 0x000000010f05a824 */ /* 0x000fe200078e0219 */
[----:B------:R-:W-:Y:S02]  /*3430*/  @!P3 LEA.HI.X R7, R10, R19, R4, 0x1, P0 ;  /* 0x000000130a07b211 */ /* 0x000fe400000f0c04 */
[----:B------:R1:W-:Y:S01]  /*3440*/  @!P2 LDGSTS.E.BYPASS.LTC128B.128 [R234+0x17000], desc[UR8][R8.64+0x180] ;  /* 0x1700018008eaafae */ /* 0x0003e2000b901d48 */
[----:B--2---:R-:W-:-:S03]  /*3450*/  @!P2 LEA R4, P0, R14, R12, 0x1 ;  /* 0x0000000c0e04a211 */ /* 0x004fc600078008ff */
        /* <DEDUP_REMOVED lines=11> */
[----:B------:R-:W-:Y:S01]  /*3510*/  @!P3 LDGSTS.E.BYPASS.LTC128B.128 [R234+0x1c000], desc[UR8][R6.64+0x100] ;  /* 0x1c00010006eabfae */ /* 0x000fe2000b901d48 */
[----:B------:R-:W-:-:S03]  /*3520*/  SHF.L.U64.HI R245, R249, 0x2, R8 ;  /* 0x00000002f9f57819 */ /* 0x000fc60000010208 */
        /* <DEDUP_REMOVED lines=10> */
[----:B-1----:R-:W-:-:S03]  /*35d0*/  IADD3 R6, P0, R246, UR16, RZ ;  /* 0x00000010f6067c10 */ /* 0x002fc6000ff1e0ff */
[----:B------:R3:W-:Y:S01]  /*35e0*/  @!P2 LDGSTS.E.BYPASS.LTC128B.128 [R234+0x1d000], desc[UR8][R4.64+0x100] ;  /* 0x1d00010004eaafae */ /* 0x0007e2000b901d48 */
[----:B------:R-:W-:-:S03]  /*35f0*/  IADD3.X R7, R245, UR15, RZ, P0, !PT ;  /* 0x0000000ff5077c10 */ /* 0x000fc600087fe4ff */
[----:B------:R3:W-:Y:S04]  /*3600*/  @!P2 LDGSTS.E.BYPASS.LTC128B.128 [R234+0x1f000], desc[UR8][R4.64+0x180] ;  /* 0x1f00018004eaafae */ /* 0x0007e8000b901d48 */
[----:B------:R-:W0:Y:S04]  /*3610*/  LDGDEPBAR ;  /* 0x00000000000079af */ /* 0x000e280000000000 */
[----:B------:R3:W5:Y:S04]  /*3620*/  @!P1 LDG.E R243, desc[UR8][R6.64] ;  /* 0x0000000806f39981 */ /* 0x000768000c1e1900 */
[----:B------:R3:W5:Y:S01]  /*3630*/  @!P5 LDG.E R244, desc[UR8][R6.64+0x20] ;  /* 0x0000200806f4d981 */ /* 0x000762000c1e1900 */
[----:B------:R-:W-:Y:S01]  /*3640*/  UIADD3 UR10, UR28, UR7, URZ ;  /* 0x000000071c0a7290 */ /* 0x000fe2000fffe03f */
[----:B------:R-:W-:-:S02]  /*3650*/  CS2R R26, SRZ ;  /* 0x00000000001a7805 */ /* 0x000fc4000001ff00 */
[----:B------:R-:W-:Y:S02]  /*3660*/  CS2R R24, SRZ ;  /* 0x0000000000187805 */ /* 0x000fe4000001ff00 */
[----:B------:R-:W-:Y:S01]  /*3670*/  CS2R R22, SRZ ;  /* 0x0000000000167805 */ /* 0x000fe2000001ff00 */
[----:B------:R-:W-:Y:S01]  /*3680*/  UIADD3 UR10, -UR5, 0x40, UR10 ;  /* 0x00000040050a7890 */ /* 0x000fe2000fffe10a */
[----:B------:R-:W-:Y:S01]  /*3690*/  CS2R R20, SRZ ;  /* 0x0000000000147805 */ /* 0x000fe2000001ff00 */
[----:B------:R-:W-:Y:S02]  /*36a0*/  UMOV UR13, UR14 ;  /* 0x0000000e000d7c82 */ /* 0x000fe40008000000 */
[----:B------:R-:W-:-:S12]  /*36b0*/  UIADD3 UR24, UR10, -UR38, URZ ;  /* 0x800000260a187290 */ /* 0x000fd8000fffe03f */
.L_x_591:
        /* <DEDUP_REMOVED lines=9> */
[----:B------:R-:W-:Y:S04]  /*3750*/  LDSM.16.M88.4 R16, [R222] ;  /* 0x00000000de10783b */ /* 0x000fe80000000200 */
[----:B------:R-:W3:Y:S04]  /*3760*/  LDSM.16.M88.4 R8, [R3+UR4+0x10000] ;  /* 0x010000040308783b */ /* 0x000ee80008000200 */
[----:B-1----:R-:W1:Y:S04]  /*3770*/  LDSM.16.M88.4 R84, [R3+UR4+0x10800] ;  /* 0x010800040354783b */ /* 0x002e680008000200 */
        /* <DEDUP_REMOVED lines=126> */
.L_x_587:
        /* <DEDUP_REMOVED lines=70> */
.L_x_588:
        /* <DEDUP_REMOVED lines=18> */
[----:B-1----:R-:W-:Y:S05]  /*44e0*/  FSEL R4, R85, RZ, P0 ;  /* 0x000000ff55047208 */ /* 0x002fea0000000000 */
        /* <DEDUP_REMOVED lines=311> */
.L_x_589:
[----:B------:R-:W-:Y:S01]  /*5860*/  LDSM.16.M88.4 R128, [R228] ;  /* 0x00000000e480783b */ /* 0x000fe20000000200 */
[----:B------:R-:W-:Y:S02]  /*5870*/  @UP2 UIADD3 UR11, UP1, UR16, -0x100, URZ ;  /* 0xffffff00100b2890 */ /* 0x000fe4000ff3e03f */
[----:B------:R-:W-:Y:S01]  /*5880*/  @UP2 UIADD3 UR18, UP0, UR18, -0x100, URZ ;  /* 0xffffff0012122890 */ /* 0x000fe2000ff1e03f */
[----:B------:R-:W1:Y:S01]  /*5890*/  LDSM.16.MT88.4 R16, [R0+0x10000] ;  /* 0x010000000010783b */ /* 0x000e620000004200 */
[----:B------:R-:W-:Y:S02]  /*58a0*/  @UP2 UIADD3.X UR10, UR15, -0x1, URZ, UP1, !UPT ;  /* 0xffffffff0f0a2890 */ /* 0x000fe40008ffe43f */
[----:B------:R-:W-:Y:S01]  /*58b0*/  @UP2 UIADD3.X UR17, UR17, -0x1, URZ, UP0, !UPT ;  /* 0xffffffff11112890 */ /* 0x000fe200087fe43f */
[----:B------:R-:W2:Y:S04]  /*58c0*/  LDSM.16.M88.4 R124, [R228+0x1000] ;  /* 0x00100000e47c783b */ /* 0x000ea80000000200 */
[----:B------:R-:W3:Y:S04]  /*58d0*/  LDSM.16.MT88.4 R96, [R0+0x12000] ;  /* 0x012000000060783b */ /* 0x000ee80000004200 */
[----:B------:R-:W4:Y:S04]  /*58e0*/  LDSM.16.MT88.4 R112, [R0+0x14000] ;  /* 0x014000000070783b */ /* 0x000f280000004200 */
[----:B------:R-:W4:Y:S04]  /*58f0*/  LDSM.16.MT88.4 R196, [R0+0x16000] ;  /* 0x0160000000c4783b */ /* 0x000f280000004200 */
[----:B------:R-:W-:Y:S04]  /*5900*/  LDSM.16.M88.4 R200, [R231] ;  /* 0x00000000e7c8783b */ /* 0x000fe80000000200 */
[----:B------:R-:W4:Y:S04]  /*5910*/  LDSM.16.MT88.4 R204, [R0+0x10800] ;  /* 0x0108000000cc783b */ /* 0x000f280000004200 */
[----:B------:R-:W4:Y:S04]  /*5920*/  LDSM.16.M88.4 R208, [R231+0x1000] ;  /* 0x00100000e7d0783b */ /* 0x000f280000000200 */
[----:B------:R-:W-:Y:S04]  /*5930*/  LDSM.16.MT88.4 R212, [R0+0x14800] ;  /* 0x0148000000d4783b */ /* 0x000fe80000004200 */
        /* <DEDUP_REMOVED lines=27> */
[----:B------:R-:W1:Y:S05]  /*5af0*/  LDSM.16.M88.4 R196, [R229] ;  /* 0x00000000e5c4783b */ /* 0x000e6a0000000200 */
[-C--:B------:R-:W-:Y:S06]  /*5b00*/  HMMA.16816.F32.BF16 R100, R200, R212.reuse, R100 ;  /* 0x000000d4c864723c */ /* 0x080fec0000041864 */
[C---:B------:R-:W-:Y:S06]  /*5b10*/  HMMA.16816.F32.BF16 R104, R208.reuse, R212, R104 ;  /* 0x000000d4d068723c */ /* 0x040fec0000041868 */
[-C--:B------:R-:W-:Y:S06]  /*5b20*/  HMMA.16816.F32.BF16 R108, R208, R214.reuse, R108 ;  /* 0x000000d6d06c723c */ /* 0x080fec000004186c */
[C---:B------:R-:W-:Y:S01]  /*5b30*/  HMMA.16816.F32.BF16 R112, R200.reuse, R214, R112 ;  /* 0x000000d6c870723c */ /* 0x040fe20000041870 */
[----:B------:R-:W2:Y:S05]  /*5b40*/  LDSM.16.M88.4 R212, [R229+0x1000] ;  /* 0x00100000e5d4783b */ /* 0x000eaa0000000200 */
        /* <DEDUP_REMOVED lines=8> */
[C---:B--2---:R-:W-:Y:S06]  /*5bd0*/  HMMA.16816.F32.BF16 R8, R212.reuse, R204, R8 ;  /* 0x000000ccd408723c */ /* 0x044fec0000041808 */
[-C--:B------:R-:W-:Y:S06]  /*5be0*/  HMMA.16816.F32.BF16 R12, R212, R206.reuse, R12 ;  /* 0x000000ced40c723c */ /* 0x080fec000004180c */
[C---:B------:R-:W-:Y:S01]  /*5bf0*/  HMMA.16816.F32.BF16 R16, R196.reuse, R206, R16 ;  /* 0x000000cec410723c */ /* 0x040fe20000041810 */
[----:B------:R-:W-:Y:S05]  /*5c00*/  LDSM.16.MT88.4 R204, [R0+0x11800] ;  /* 0x0118000000cc783b */ /* 0x000fea0000004200 */
[-C--:B---3--:R-:W-:Y:S06]  /*5c10*/  HMMA.16816.F32.BF16 R84, R196, R200.reuse, R84 ;  /* 0x000000c8c454723c */ /* 0x088fec0000041854 */
        /* <DEDUP_REMOVED lines=9> */
[-C--:B----4-:R-:W-:Y:S06]  /*5cb0*/  HMMA.16816.F32.BF16 R116, R196, R216.reuse, R116 ;  /* 0x000000d8c474723c */ /* 0x090fec0000041874 */
[C---:B------:R-:W-:Y:S06]  /*5cc0*/  HMMA.16816.F32.BF16 R120, R212.reuse, R216, R120 ;  /* 0x000000d8d478723c */ /* 0x040fec0000041878 */
[-C--:B------:R-:W-:Y:S01]  /*5cd0*/  HMMA.16816.F32.BF16 R124, R212, R218.reuse, R124 ;  /* 0x000000dad47c723c */ /* 0x080fe2000004187c */
[----:B------:R-:W3:Y:S05]  /*5ce0*/  LDSM.16.MT88.4 R212, [R0+0x13800] ;  /* 0x0138000000d4783b */ /* 0x000eea0000004200 */
[----:B------:R-:W-:Y:S01]  /*5cf0*/  HMMA.16816.F32.BF16 R128, R196, R218, R128 ;  /* 0x000000dac480723c */ /* 0x000fe20000041880 */
[----:B------:R-:W4:Y:S04]  /*5d00*/  LDSM.16.MT88.4 R196, [R0+0x15800] ;  /* 0x0158000000c4783b */ /* 0x000f280000004200 */
[----:B------:R-:W4:Y:S01]  /*5d10*/  LDSM.16.MT88.4 R216, [R0+0x17800] ;  /* 0x0178000000d8783b */ /* 0x000f220000004200 */
[-C--:B-1----:R-:W-:Y:S06]  /*5d20*/  HMMA.16816.F32.BF16 R4, R200, R204.reuse, R4 ;  /* 0x000000ccc804723c */ /* 0x082fec0000041804 */
[C---:B--2---:R-:W-:Y:S01]  /*5d30*/  HMMA.16816.F32.BF16 R8, R208.reuse, R204, R8 ;  /* 0x000000ccd008723c */ /* 0x044fe20000041808 */
[----:B------:R-:W1:Y:S05]  /*5d40*/  LDC R204, c[0x0][0x270] ;  /* 0x00009c00ffcc7b82 */ /* 0x000e6a0000000800 */
[-C--:B------:R-:W-:Y:S06]  /*5d50*/  HMMA.16816.F32.BF16 R12, R208, R206.reuse, R12 ;  /* 0x000000ced00c723c */ /* 0x080fec000004180c */
[C---:B------:R-:W-:Y:S06]  /*5d60*/  HMMA.16816.F32.BF16 R16, R200.reuse, R206, R16 ;  /* 0x000000cec810723c */ /* 0x040fec0000041810 */
[-C--:B---3--:R-:W-:Y:S06]  /*5d70*/  HMMA.16816.F32.BF16 R84, R200, R212.reuse, R84 ;  /* 0x000000d4c854723c */ /* 0x088fec0000041854 */
[C---:B------:R-:W-:Y:S05]  /*5d80*/  HMMA.16816.F32.BF16 R88, R208.reuse, R212, R88 ;  /* 0x000000d4d058723c */ /* 0x040fea0000041858 */
[----:B-1----:R-:W-:Y:S01]  /*5d90*/  IMAD R207, R204, UR26, RZ ;  /* 0x0000001acccf7c24 */ /* 0x002fe2000f8e02ff */
[-C--:B------:R-:W-:Y:S05]  /*5da0*/  HMMA.16816.F32.BF16 R92, R208, R214.reuse, R92 ;  /* 0x000000d6d05c723c */ /* 0x080fea000004185c */
[----:B------:R-:W-:Y:S01]  /*5db0*/  @P3 IADD3 R204, P1, R246, UR16, RZ ;  /* 0x00000010f6cc3c10 */ /* 0x000fe2000ff3e0ff */
[C---:B------:R-:W-:Y:S01]  /*5dc0*/  HMMA.16816.F32.BF16 R96, R200.reuse, R214, R96 ;  /* 0x000000d6c860723c */ /* 0x040fe20000041860 */
[----:B------:R-:W-:Y:S04]  /*5dd0*/  @UP2 UMOV UR16, UR11 ;  /* 0x0000000b00102c82 */ /* 0x000fe80008000000 */
[----:B------:R-:W-:Y:S01]  /*5de0*/  @P3 IADD3.X R205, R245, UR15, RZ, P1, !PT ;  /* 0x0000000ff5cd3c10 */ /* 0x000fe20008ffe4ff */
[-C--:B----4-:R-:W-:Y:S01]  /*5df0*/  HMMA.16816.F32.BF16 R100, R200, R196.reuse, R100 ;  /* 0x000000c4c864723c */ /* 0x090fe20000041864 */
[----:B------:R-:W-:Y:S03]  /*5e00*/  @UP2 UMOV UR15, UR10 ;  /* 0x0000000a000f2c82 */ /* 0x000fe60008000000 */
[----:B------:R-:W5:Y:S02]  /*5e10*/  @P3 LDG.E R243, desc[UR8][R204.64+-0x100] ;  /* 0xffff0008ccf33981 */ /* 0x000f64000c1e1900 */
[C---:B------:R-:W-:Y:S02]  /*5e20*/  HMMA.16816.F32.BF16 R104, R208.reuse, R196, R104 ;  /* 0x000000c4d068723c */ /* 0x040fe40000041868 */
[----:B------:R1:W5:Y:S04]  /*5e30*/  @P3 LDG.E R244, desc[UR8][R204.64+-0xe0] ;  /* 0xffff2008ccf43981 */ /* 0x000368000c1e1900 */
[-C--:B------:R-:W-:Y:S05]  /*5e40*/  HMMA.16816.F32.BF16 R108, R208, R198.reuse, R108 ;  /* 0x000000c6d06c723c */ /* 0x080fea000004186c */
[C---:B------:R-:W-:Y:S01]  /*5e50*/  IMAD.U32 R196, R207.reuse, -0x40, RZ ;  /* 0xffffffc0cfc47824 */ /* 0x040fe200078e00ff */
[C---:B------:R-:W-:Y:S05]  /*5e60*/  HMMA.16816.F32.BF16 R112, R200.reuse, R198, R112 ;  /* 0x000000c6c870723c */ /* 0x040fea0000041870 */
[C---:B------:R-:W-:Y:S01]  /*5e70*/  LEA R232, P0, R196.reuse, R232, 0x2 ;  /* 0x000000e8c4e87211 */ /* 0x040fe200078010ff */
[-C--:B------:R-:W-:Y:S05]  /*5e80*/  HMMA.16816.F32.BF16 R116, R200, R216.reuse, R116 ;  /* 0x000000d8c874723c */ /* 0x080fea0000041874 */
[----:B------:R-:W-:Y:S01]  /*5e90*/  LEA.HI.X.SX32 R233, R196, R233, 0x2, P0 ;  /* 0x000000e9c4e97211 */ /* 0x000fe200000f16ff */
[C---:B------:R-:W-:Y:S04]  /*5ea0*/  HMMA.16816.F32.BF16 R120, R208.reuse, R216, R120 ;  /* 0x000000d8d078723c */ /* 0x040fe80000041878 */
[----:B------:R2:W-:Y:S01]  /*5eb0*/  REDG.E.ADD.F32.FTZ.RN.STRONG.GPU desc[UR8][R232.64], R4 ;  /* 0x00000004e80079a6 */ /* 0x0005e2000c10f388 */
[C---:B------:R-:W-:Y:S01]  /*5ec0*/  IMAD.SHL.U32 R196, R207.reuse, 0x8, RZ ;  /* 0x00000008cfc47824 */ /* 0x040fe200078e00ff */
[-C--:B------:R-:W-:Y:S05]  /*5ed0*/  HMMA.16816.F32.BF16 R124, R208, R218.reuse, R124 ;  /* 0x000000dad07c723c */ /* 0x080fea000004187c */
[CC--:B------:R-:W-:Y:S01]  /*5ee0*/  LEA R198, P1, R196.reuse, R232.reuse, 0x2 ;  /* 0x000000e8c4c67211 */ /* 0x0c0fe200078210ff */
[----:B------:R-:W-:Y:S05]  /*5ef0*/  HMMA.16816.F32.BF16 R128, R200, R218, R128 ;  /* 0x000000dac880723c */ /* 0x000fea0000041880 */
[-C--:B------:R-:W-:Y:S01]  /*5f00*/  LEA.HI.X.SX32 R199, R196, R233.reuse, 0x2, P1 ;  /* 0x000000e9c4c77211 */ /* 0x080fe200008f16ff */
[C---:B------:R-:W-:Y:S02]  /*5f10*/  IMAD.SHL.U32 R197, R207.reuse, 0x10, RZ ;  /* 0x00000010cfc57824 */ /* 0x040fe400078e00ff */
[----:B------:R-:W-:Y:S02]  /*5f20*/  IMAD R208, R207, 0x18, RZ ;  /* 0x00000018cfd07824 */ /* 0x000fe400078e02ff */
[----:B------:R3:W-:Y:S01]  /*5f30*/  REDG.E.ADD.F32.FTZ.RN.STRONG.GPU desc[UR8][R198.64], R5 ;  /* 0x00000005c60079a6 */ /* 0x0007e2000c10f388 */
[-C--:B-1----:R-:W-:Y:S01]  /*5f40*/  LEA R204, P0, R197, R232.reuse, 0x2 ;  /* 0x000000e8c5cc7211 */ /* 0x082fe200078010ff */
[C---:B------:R-:W-:Y:S02]  /*5f50*/  IMAD.SHL.U32 R210, R207.reuse, 0x20, RZ ;  /* 0x00000020cfd27824 */ /* 0x040fe400078e00ff */
[----:B------:R-:W-:Y:S01]  /*5f60*/  IMAD R209, R207, 0x30, RZ ;  /* 0x00000030cfd17824 */ /* 0x000fe200078e02ff */
[-C--:B------:R-:W-:Y:S02]  /*5f70*/  LEA.HI.X.SX32 R205, R197, R233.reuse, 0x2, P0 ;  /* 0x000000e9c5cd7211 */ /* 0x080fe400000f16ff */
[-C--:B------:R-:W-:Y:S02]  /*5f80*/  LEA R206, P0, R210, R232.reuse, 0x2 ;  /* 0x000000e8d2ce7211 */ /* 0x080fe400078010ff */
[CC--:B--2---:R-:W-:Y:S01]  /*5f90*/  LEA R4, P1, R208.reuse, R232.reuse, 0x2 ;  /* 0x000000e8d0047211 */ /* 0x0c4fe200078210ff */
[----:B------:R1:W-:Y:S03]  /*5fa0*/  REDG.E.ADD.F32.FTZ.RN.STRONG.GPU desc[UR8][R204.64], R6 ;  /* 0x00000006cc0079a6 */ /* 0x0003e6000c10f388 */
[-C--:B---3--:R-:W-:Y:S01]  /*5fb0*/  LEA.HI.X.SX32 R5, R208, R233.reuse, 0x2, P1 ;  /* 0x000000e9d0057211 */ /* 0x088fe200008f16ff */
[C---:B------:R-:W-:Y:S04]  /*5fc0*/  IMAD R208, R207.reuse, 0x38, RZ ;  /* 0x00000038cfd07824 */ /* 0x040fe800078e02ff */
[----:B------:R2:W-:Y:S01]  /*5fd0*/  REDG.E.ADD.F32.FTZ.RN.STRONG.GPU desc[UR8][R4.64], R7 ;  /* 0x00000007040079a6 */ /* 0x0005e2000c10f388 */
[----:B-1----:R-:W-:Y:S01]  /*5fe0*/  IMAD R205, R207, 0x28, RZ ;  /* 0x00000028cfcd7824 */ /* 0x002fe200078e02ff */
[-C--:B------:R-:W-:Y:S02]  /*5ff0*/  LEA.HI.X.SX32 R207, R210, R233.reuse, 0x2, P0 ;  /* 0x000000e9d2cf7211 */ /* 0x080fe400000f16ff */
[-C--:B------:R-:W-:Y:S02]  /*6000*/  LEA R6, P1, R209, R232.reuse, 0x2 ;  /* 0x000000e8d1067211 */ /* 0x080fe400078210ff */
[CC--:B------:R-:W-:Y:S01]  /*6010*/  LEA R204, P2, R205.reuse, R232.reuse, 0x2 ;  /* 0x000000e8cdcc7211 */ /* 0x0c0fe200078410ff */
[----:B------:R1:W-:Y:S03]  /*6020*/  REDG.E.ADD.F32.FTZ.RN.STRONG.GPU desc[UR8][R206.64], R8 ;  /* 0x00000008ce0079a6 */ /* 0x0003e6000c10f388 */
[-C--:B------:R-:W-:Y:S05]  /*6030*/  LEA.HI.X.SX32 R205, R205, R233.reuse, 0x2, P2 ;  /* 0x000000e9cdcd7211 */ /* 0x080fea00010f16ff */
[----:B------:R3:W-:Y:S01]  /*6040*/  REDG.E.ADD.F32.FTZ.RN.STRONG.GPU desc[UR8][R204.64], R9 ;  /* 0x00000009cc0079a6 */ /* 0x0007e2000c10f388 */
[-C--:B--2---:R-:W-:Y:S02]  /*6050*/  LEA.HI.X.SX32 R7, R209, R233.reuse, 0x2, P1 ;  /* 0x000000e9d1077211 */ /* 0x084fe400008f16ff */
[CC--:B------:R-:W-:Y:S03]  /*6060*/  LEA R4, P0, R208.reuse, R232.reuse, 0x2 ;  /* 0x000000e8d0047211 */ /* 0x0c0fe600078010ff */
[----:B------:R2:W-:Y:S01]  /*6070*/  REDG.E.ADD.F32.FTZ.RN.STRONG.GPU desc[UR8][R6.64], R10 ;  /* 0x0000000a060079a6 */ /* 0x0005e2000c10f388 */
[-C--:B------:R-:W-:Y:S05]  /*6080*/  LEA.HI.X.SX32 R5, R208, R233.reuse, 0x2, P0 ;  /* 0x000000e9d0057211 */ /* 0x080fea00000f16ff */
[----:B------:R4:W-:Y:S01]  /*6090*/  REDG.E.ADD.F32.FTZ.RN.STRONG.GPU desc[UR8][R4.64], R11 ;  /* 0x0000000b040079a6 */ /* 0x0009e2000c10f388 */
[----:B-1----:R-:W-:Y:S03]  /*60a0*/  VIADD R206, R197, 0x20 ;  /* 0x00000020c5ce7836 */ /* 0x002fe60000000000 */
[----:B------:R1:W-:Y:S02]  /*60b0*/  REDG.E.ADD.F32.FTZ.RN.STRONG.GPU desc[UR8][R232.64+0x80], R16 ;  /* 0x00008010e80079a6 */ /* 0x0003e4000c10f388 */
[CC--:B------:R-:W-:Y:S02]  /*60c0*/  LEA R8, P0, R206.reuse, R232.reuse, 0x2 ;  /* 0x000000e8ce087211 */ /* 0x0c0fe400078010ff */
[----:B------:R1:W-:Y:S02]  /*60d0*/  REDG.E.ADD.F32.FTZ.RN.STRONG.GPU desc[UR8][R198.64+0x80], R17 ;  /* 0x00008011c60079a6 */ /* 0x0003e4000c10f388 */
[-C--:B---3--:R-:W-:Y:S05]  /*60e0*/  LEA.HI.X.SX32 R9, R206, R233.reuse, 0x2, P0 ;  /* 0x000000e9ce097211 */ /* 0x088fea00000f16ff */
[----:B------:R3:W-:Y:S01]  /*60f0*/  REDG.E.ADD.F32.FTZ.RN.STRONG.GPU desc[UR8][R8.64], R18 ;  /* 0x00000012080079a6 */ /* 0x0007e2000c10f388 */
[C---:B--2---:R-:W-:Y:S05]  /*6100*/  IMAD.IADD R7, R196.reuse, 0x1, R206 ;  /* 0x00000001c4077824 */ /* 0x044fea00078e02ce */
        /* <DEDUP_REMOVED lines=10> */
[CC--:B---3--:R-:W-:Y:S02]  /*61b0*/  LEA R8, P1, R4.reuse, R232.reuse, 0x2 ;  /* 0x000000e804087211 */ /* 0x0c8fe400078210ff */
        /* <DEDUP_REMOVED lines=277> */
.L_x_590:
        /* <DEDUP_REMOVED lines=169> */
[----:B------:R1:W-:Y:S01]  /*7da0*/  STS [R248+0x6400], R6 ;  /* 0x00640006f8007388 */ /* 0x0003e20000000800 */
[----:B------:R-:W-:Y:S02]  /*7db0*/  F2FP.BF16.F32.PACK_AB R78, R79, R78 ;  /* 0x0000004e4f4e723e */ /* 0x000fe400000010ff */
[----:B------:R-:W-:Y:S01]  /*7dc0*/  PLOP3.LUT P0, PT, PT, PT, UP0, 0x80, 0x0 ;  /* 0x000000000000781c */ /* 0x000fe20003f0f008 */
        /* <DEDUP_REMOVED lines=12> */
[----:B-1----:R-:W2:Y:S03]  /*7e90*/  S2R R6, SR_TID.X ;  /* 0x0000000000067919 */ /* 0x002ea60000002100 */
        /* <DEDUP_REMOVED lines=8> */
[----:B--2---:R-:W-:-:S03]  /*7f20*/  SHF.R.S32.HI R5, RZ, 0x1f, R6 ;  /* 0x0000001fff057819 */ /* 0x004fc60000011406 */
        /* <DEDUP_REMOVED lines=30> */
.L_x_592:
[----:B------:R-:W-:Y:S01]  /*8110*/  @UP0 UIADD3 UR14, UR23, UR29, URZ ;  /* 0x0000001d170e0290 */ /* 0x000fe2000fffe03f */
[----:B------:R-:W-:Y:S01]  /*8120*/  LEA.HI R5, R5, R6, RZ, 0x3 ;  /* 0x0000000605057211 */ /* 0x000fe200078f18ff */
[----:B------:R-:W-:Y:S02]  /*8130*/  @UP0 ULDC.64 UR10, c[0x0][0x458] ;  /* 0x00011600000a0ab9 */ /* 0x000fe40000000a00 */
[----:B------:R-:W-:Y:S01]  /*8140*/  @UP0 UIMAD.WIDE.U32 UR12, UR14, UR10, URZ ;  /* 0x0000000a0e0c02a5 */ /* 0x000fe2000f8e003f */
[----:B---3--:R-:W-:Y:S01]  /*8150*/  LOP3.LUT R4, R5, 0xfffffff8, RZ, 0xc0, !PT ;  /* 0xfffffff805047812 */ /* 0x008fe200078ec0ff */
[----:B------:R-:W-:-:S04]  /*8160*/  @UP0 UIMAD UR14, UR14, UR11, URZ ;  /* 0x0000000b0e0e02a4 */ /* 0x000fc8000f8e023f */
[----:B------:R-:W-:Y:S01]  /*8170*/  @UP0 UIADD3 UR17, UR13, UR14, URZ ;  /* 0x0000000e0d110290 */ /* 0x000fe2000fffe03f */
[----:B------:R-:W-:Y:S02]  /*8180*/  IMAD.IADD R4, R6, 0x1, -R4 ;  /* 0x0000000106047824 */ /* 0x000fe400078e0a04 */
        /* <DEDUP_REMOVED lines=15> */
.L_x_593:
[----:B------:R-:W-:Y:S01]  /*8280*/  BAR.SYNC.DEFER_BLOCKING 0x0 ;  /* 0x0000000000007b1d */ /* 0x000fe20000010000 */
[----:B------:R-:W-:Y:S01]  /*8290*/  IMAD.SHL.U32 R8, R4, 0x8, RZ ;  /* 0x0000000804087824 */ /* 0x000fe200078e00ff */
[----:B------:R-:W-:Y:S01]  /*82a0*/  USHF.R.S32.HI UR12, URZ, 0x1f, UR18 ;  /* 0x0000001f3f0c7899 */ /* 0x000fe20008011412 */
[----:B------:R-:W-:Y:S01]  /*82b0*/  IMAD.U32 R6, RZ, RZ, UR6 ;  /* 0x00000006ff067e24 */ /* 0x000fe2000f8e00ff */
[----:B------:R-:W-:Y:S01]  /*82c0*/  UIMAD UR5, UR22, -0x40, UR5 ;  /* 0xffffffc0160578a4 */ /* 0x000fe2000f8e0205 */
[----:B------:R-:W-:Y:S01]  /*82d0*/  SHF.R.S32.HI R4, RZ, 0x3, R5 ;  /* 0x00000003ff047819 */ /* 0x000fe20000011405 */
[----:B------:R-:W-:Y:S01]  /*82e0*/  UIMAD UR14, UR12, UR6, URZ ;  /* 0x000000060c0e72a4 */ /* 0x000fe2000f8e023f */
[--C-:B------:R-:W-:Y:S01]  /*82f0*/  SHF.R.S32.HI R9, RZ, 0x1f, R8.reuse ;  /* 0x0000001fff097819 */ /* 0x100fe20000011408 */
[----:B------:R-:W-:Y:S01]  /*8300*/  USHF.R.S32.HI UR16, URZ, 0x1f, UR57 ;  /* 0x0000001f3f107899 */ /* 0x000fe20008011439 */
[C---:B------:R-:W-:Y:S01]  /*8310*/  IADD3 R10, R4.reuse, 0x20, RZ ;  /* 0x00000020040a7810 */ /* 0x040fe20007ffe0ff */
[----:B------:R-:W-:Y:S01]  /*8320*/  UIMAD UR14, UR18, UR7, UR14 ;  /* 0x00000007120e72a4 */ /* 0x000fe2000f8e020e */
[----:B------:R-:W-:Y:S01]  /*8330*/  ISETP.GE.AND P2, PT, R4, UR5, PT ;  /* 0x0000000504007c0c */ /* 0x000fe2000bf46270 */
[----:B------:R-:W-:Y:S01]  /*8340*/  IMAD.WIDE.U32 R6, R6, UR18, R8 ;  /* 0x0000001206067c25 */ /* 0x000fe2000f8e0008 */
[----:B------:R-:W-:Y:S01]  /*8350*/  ISETP.GE.AND P1, PT, R10, UR5, PT ;  /* 0x000000050a007c0c */ /* 0x000fe2000bf26270 */
[----:B------:R-:W-:Y:S01]  /*8360*/  BSSY B0, `(.L_x_594) ;  /* 0x0000025000007945 */ /* 0x000fe20003800000 */
[----:B------:R-:W-:Y:S01]  /*8370*/  SHF.R.S32.HI R64, RZ, 0x1f, R4 ;  /* 0x0000001fff407819 */ /* 0x000fe20000011404 */
[----:B------:R-:W-:Y:S01]  /*8380*/  IMAD.U32 R5, RZ, RZ, UR14 ;  /* 0x0000000eff057e24 */ /* 0x000fe2000f8e00ff */
[----:B------:R-:W-:Y:S01]  /*8390*/  IADD3 R6, P0, R6, UR19, RZ ;  /* 0x0000001306067c10 */ /* 0x000fe2000ff1e0ff */
[----:B------:R-:W-:-:S02]  /*83a0*/  ULDC.64 UR14, c[0x0][0x468] ;  /* 0x00011a00000e7ab9 */ /* 0x000fc40000000a00 */
[----:B------:R-:W-:Y:S01]  /*83b0*/  UIMAD UR16, UR16, UR14, URZ ;  /* 0x0000000e101072a4 */ /* 0x000fe2000f8e023f */
[----:B------:R-:W-:Y:S01]  /*83c0*/  IADD3.X R7, R7, UR20, R5, P0, !PT ;  /* 0x0000001407077c10 */ /* 0x000fe200087fe405 */
[----:B------:R-:W-:Y:S01]  /*83d0*/  IMAD.U32 R5, RZ, RZ, UR14 ;  /* 0x0000000eff057e24 */ /* 0x000fe2000f8e00ff */
[----:B------:R1:W2:Y:S01]  /*83e0*/  LDS.128 R44, [R234+0x11000] ;  /* 0x01100000ea2c7984 */ /* 0x0002a20000000c00 */
[----:B------:R-:W-:Y:S02]  /*83f0*/  UIMAD UR15, UR57, UR15, UR16 ;  /* 0x0000000f390f72a4 */ /* 0x000fe4000f8e0210 */
[----:B------:R-:W-:Y:S01]  /*8400*/  IMAD.WIDE.U32 R10, R5, UR57, R6 ;  /* 0x00000039050a7c25 */ /* 0x000fe2000f8e0006 */
[----:B------:R1:W3:Y:S04]  /*8410*/  LDS.128 R40, [R234+0x13000] ;  /* 0x01300000ea287984 */ /* 0x0002e80000000c00 */
        /* <DEDUP_REMOVED lines=13> */
[----:B------:R-:W-:Y:S01]  /*84f0*/  ULDC.64 UR14, c[0x0][0x3f0] ;  /* 0x0000fc00000e7ab9 */ /* 0x000fe20000000a00 */
[C---:B------:R-:W-:Y:S02]  /*8500*/  IMAD R5, R4.reuse, UR7, R5 ;  /* 0x0000000704057c24 */ /* 0x040fe4000f8e0205 */
[----:B------:R-:W4:Y:S01]  /*8510*/  LDS.128 R16, [R234+0x10000] ;  /* 0x01000000ea107984 */ /* 0x000f220000000c00 */
[----:B------:R-:W-:-:S03]  /*8520*/  IMAD.WIDE.U32 R12, R4, UR6, R6 ;  /* 0x00000006040c7c25 */ /* 0x000fc6000f8e0006 */
[----:B------:R-:W1:Y:S02]  /*8530*/  LDS.128 R28, [R234+0x16000] ;  /* 0x01600000ea1c7984 */ /* 0x000e640000000c00 */
[----:B------:R-:W-:Y:S02]  /*8540*/  IADD3 R5, R5, R13, RZ ;  /* 0x0000000d05057210 */ /* 0x000fe40007ffe0ff */
[----:B------:R-:W-:-:S04]  /*8550*/  LEA R6, P0, R12, UR14, 0x1 ;  /* 0x0000000e0c067c11 */ /* 0x000fc8000f8008ff */
[----:B------:R-:W-:-:S05]  /*8560*/  LEA.HI.X R7, R12, UR15, R5, 0x1, P0 ;  /* 0x0000000f0c077c11 */ /* 0x000fca00080f0c05 */
[----:B--2---:R2:W-:Y:S04]  /*8570*/  STG.E.128 desc[UR8][R6.64+0x100], R24 ;  /* 0x0001001806007986 */ /* 0x0045e8000c101d08 */
[----:B---3--:R2:W-:Y:S04]  /*8580*/  STG.E.128 desc[UR8][R6.64+0x80], R20 ;  /* 0x0000801406007986 */ /* 0x0085e8000c101d08 */
[----:B----4-:R2:W-:Y:S04]  /*8590*/  STG.E.128 desc[UR8][R6.64], R16 ;  /* 0x0000001006007986 */ /* 0x0105e8000c101d08 */
[----:B-1----:R2:W-:Y:S02]  /*85a0*/  STG.E.128 desc[UR8][R6.64+0x180], R28 ;  /* 0x0001801c06007986 */ /* 0x0025e4000c101d08 */
.L_x_595:
[----:B------:R-:W-:Y:S05]  /*85b0*/  BSYNC B0 ;  /* 0x0000000000007941 */ /* 0x000fea0003800000 */
.L_x_594:
[----:B------:R-:W-:Y:S04]  /*85c0*/  BSSY B0, `(.L_x_596) ;  /* 0x0000011000007945 */ /* 0x000fe80003800000 */
[----:B------:R-:W-:Y:S05]  /*85d0*/  @P1 BRA `(.L_x_597) ;  /* 0x00000000003c1947 */ /* 0x000fea0003800000 */
[----:B------:R-:W-:Y:S01]  /*85e0*/  IADD3 R5, P0, R4, 0x20, RZ ;  /* 0x0000002004057810 */ /* 0x000fe20007f1e0ff */
[----:B------:R-:W-:Y:S01]  /*85f0*/  ULDC.64 UR14, c[0x0][0x3f0] ;  /* 0x0000fc00000e7ab9 */ /* 0x000fe20000000a00 */
[----:B--2---:R-:W-:-:S03]  /*8600*/  MOV R7, R14 ;  /* 0x0000000e00077202 */ /* 0x004fc60000000f00 */
[----:B------:R-:W-:-:S04]  /*8610*/  IMAD.X R6, RZ, RZ, R64, P0 ;  /* 0x000000ffff067224 */ /* 0x000fc800000e0640 */
[----:B------:R-:W-:Y:S02]  /*8620*/  IMAD R12, R6, UR6, RZ ;  /* 0x00000006060c7c24 */ /* 0x000fe4000f8e02ff */
[----:B------:R-:W-:-:S04]  /*8630*/  IMAD.MOV.U32 R6, RZ, RZ, R10 ;  /* 0x000000ffff067224 */ /* 0x000fc800078e000a */
[----:B------:R-:W-:-:S04]  /*8640*/  IMAD.WIDE.U32 R10, R5, UR6, R6 ;  /* 0x00000006050a7c25 */ /* 0x000fc8000f8e0006 */
        /* <DEDUP_REMOVED lines=8> */
.L_x_597:
[----:B------:R-:W-:Y:S05]  /*86d0*/  BSYNC B0 ;  /* 0x0000000000007941 */ /* 0x000fea0003800000 */
.L_x_596:
        /* <DEDUP_REMOVED lines=33> */
.L_x_599:
[----:B------:R-:W-:Y:S05]  /*88f0*/  BSYNC B0 ;  /* 0x0000000000007941 */ /* 0x000fea0003800000 */
.L_x_598:
        /* <DEDUP_REMOVED lines=12> */
[----:B------:R1:W-:Y:S04]  /*89c0*/  STG.E.128 desc[UR8][R4.64], R60 ;  /* 0x0000003c04007986 */ /* 0x0003e8000c101d08 */
[----:B------:R1:W-:Y:S04]  /*89d0*/  STG.E.128 desc[UR8][R4.64+0x80], R56 ;  /* 0x0000803804007986 */ /* 0x0003e8000c101d08 */
[----:B------:R1:W-:Y:S04]  /*89e0*/  STG.E.128 desc[UR8][R4.64+0x100], R52 ;  /* 0x0001003404007986 */ /* 0x0003e8000c101d08 */
[----:B------:R1:W-:Y:S02]  /*89f0*/  STG.E.128 desc[UR8][R4.64+0x180], R48 ;  /* 0x0001803004007986 */ /* 0x0003e4000c101d08 */
.L_x_586:
[----:B------:R-:W-:Y:S05]  /*8a00*/  BSYNC B1 ;  /* 0x0000000000017941 */ /* 0x000fea0003800000 */
.L_x_572:
[----:B------:R-:W-:Y:S01]  /*8a10*/  R2UR UR6, R251 ;  /* 0x00000000fb0672ca */ /* 0x000fe200000e0000 */
[----:B------:R-:W-:Y:S02]  /*8a20*/  ULDC UR5, c[0x0][0xc] ;  /* 0x0000030000057ab9 */ /* 0x000fe40000000800 */
[----:B------:R-:W-:-:S10]  /*8a30*/  UIADD3 UR22, UR5, UR22, URZ ;  /* 0x0000001605167290 */ /* 0x000fd4000fffe03f */
[----:B------:R-:W-:-:S06]  /*8a40*/  UISETP.GE.AND UP0, UPT, UR22, UR6, UPT ;  /* 0x000000061600728c */ /* 0x000fcc000bf06270 */
[----:B------:R-:W-:-:S13]  /*8a50*/  PLOP3.LUT P0, PT, PT, PT, UP0, 0x80, 0x0 ;  /* 0x000000000000781c */ /* 0x000fda0003f0f008 */
[----:B------:R-:W-:Y:S05]  /*8a60*/  @P0 BRA `(.L_x_600) ;  /* 0x0000000000040947 */ /* 0x000fea0003800000 */
[----:B------:R-:W-:Y:S05]  /*8a70*/  BRA `(.L_x_601) ;  /* 0xffffff7c00f87947 */ /* 0x000fea000383ffff */
.L_x_600:
[----:B------:R-:W-:Y:S05]  /*8a80*/  EXIT ;  /* 0x000000000000794d */ /* 0x000fea0003800000 */
.L_x_602:
        /* <DEDUP_REMOVED lines=15> */
.L_x_2038:


//--------------------- .text._ZN5flash44flash_bwd_dq_dk_dv_loop_seqk_parallel_kernelI23Flash_bwd_kernel_traitsILi256ELi64ELi64ELi8ELi4ELi2ELi2ELb0ELb1EN7cutlass10bfloat16_tE19Flash_kernel_traitsILi256ELi64ELi64ELi8ES3_EELb0ELb0ELb1ELb1ELb0ELb0ELb0EEEvNS_16Flash_bwd_paramsE --------------------------
	.section	.text._ZN5flash44flash_bwd_dq_dk_dv_loop_seqk_parallel_kernelI23Flash_bwd_kernel_traitsILi256ELi64ELi64ELi8ELi4ELi2ELi2ELb0ELb1EN7cutlass10bfloat16_tE19Flash_kernel_traitsILi256ELi64ELi64ELi8ES3_EELb0ELb0ELb1ELb1ELb0ELb0ELb0EEEvNS_16Flash_bwd_paramsE,"ax",@progbits
	.align	128
        .global         _ZN5flash44flash_bwd_dq_dk_dv_loop_seqk_parallel_kernelI23Flash_bwd_kernel_traitsILi256ELi64ELi64ELi8ELi4ELi2ELi2ELb0ELb1EN7cutlass10bfloat16_tE19Flash_kernel_traitsILi256ELi64ELi64ELi8ES3_EELb0ELb0ELb1ELb1ELb0ELb0ELb0EEEvNS_16Flash_bwd_paramsE
        .type           _ZN5flash44flash_bwd_dq_dk_dv_loop_seqk_parallel_kernelI23Flash_bwd_kernel_traitsILi256ELi64ELi64ELi8ELi4ELi2ELi2ELb0ELb1EN7cutlass10bfloat16_tE19Flash_kernel_traitsILi256ELi64ELi64ELi8ES3_EELb0ELb0ELb1ELb1ELb0ELb0ELb0EEEvNS_16Flash_bwd_paramsE,@function
        .size           _ZN5flash44flash_bwd_dq_dk_dv_loop_seqk_parallel_kernelI23Flash_bwd_kernel_traitsILi256ELi64ELi64ELi8ELi4ELi2ELi2ELb0ELb1EN7cutlass10bfloat16_tE19Flash_kernel_traitsILi256ELi64ELi64ELi8ES3_EELb0ELb0ELb1ELb1ELb0ELb0ELb0EEEvNS_16Flash_bwd_paramsE,(.L_x_2039 - _ZN5flash44flash_bwd_dq_dk_dv_loop_seqk_parallel_kernelI23Flash_bwd_kernel_traitsILi256ELi64ELi64ELi8ELi4ELi2ELi2ELb0ELb1EN7cutlass10bfloat16_tE19Flash_kernel_traitsILi256ELi64ELi64ELi8ES3_EELb0ELb0ELb1ELb1ELb0ELb0ELb0EEEvNS_16Flash_bwd_paramsE)
        .other          _ZN5flash44flash_bwd_dq_dk_dv_loop_seqk_parallel_kernelI23Flash_bwd_kernel_traitsILi256ELi64ELi64ELi8ELi4ELi2ELi2ELb0ELb1EN7cutlass10bfloat16_tE19Flash_kernel_traitsILi256ELi64ELi64ELi8ES3_EELb0ELb0ELb1ELb1ELb0ELb0ELb0EEEvNS_16Flash_bwd_paramsE,@"STO_CUDA_ENTRY STV_DEFAULT"
_ZN5flash44flash_bwd_dq_dk_dv_loop_seqk_parallel_kernelI23Flash_bwd_kernel_traitsILi256ELi64ELi64ELi8ELi4ELi2ELi2ELb0ELb1EN7cutlass10bfloat16_tE19Flash_kernel_traitsILi256ELi64ELi64ELi8ES3_EELb0ELb0ELb1ELb1ELb0ELb0ELb0EEEvNS_16Flash_bwd_paramsE:
.text._ZN5flash44flash_bwd_dq_dk_dv_loop_seqk_parallel_kernelI23Flash_bwd_kernel_traitsILi256ELi64ELi64ELi8ELi4ELi2ELi2ELb0ELb1EN7cutlass10bfloat16_tE19Flash_kernel_traitsILi256ELi64ELi64ELi8ES3_EELb0ELb0ELb1ELb1ELb0ELb0ELb0EEEvNS_16Flash_bwd_paramsE:
        /* <DEDUP_REMOVED lines=16> */
[----:B------:R-:W-:Y:S01]  /*0100*/  IMAD.MOV.U32 R222, RZ, RZ, 0x40 ;  /* 0x00000040ffde7424 */ /* 0x000fe200078e00ff */
[----:B------:R-:W-:Y:S01]  /*0110*/  ULDC.64 UR8, c[0x0][0x208] ;  /* 0x0000820000087ab9 */ /* 0x000fe20000000a00 */
[----:B------:R-:W-:Y:S01]  /*0120*/  IMAD.MOV.U32 R240, RZ, RZ, -0x10 ;  /* 0xfffffff0fff07424 */ /* 0x000fe200078e00ff */
[----:B------:R-:W3:Y:S01]  /*0130*/  S2UR UR45, SR_CTAID.Y ;  /* 0x00000000002d79c3 */ /* 0x000ee20000002600 */
[----:B------:R-:W-:-:S07]  /*0140*/  ULDC UR57, c[0x0][0x394] ;  /* 0x0000e50000397ab9 */ /* 0x000fce0000000800 */
[----:B------:R-:W-:Y:S08]  /*0150*/  S2UR UR53, SR_CTAID.Z ;  /* 0x00000000003579c3 */ /* 0x000ff00000002700 */
[----:B------:R-:W4:Y:S01]  /*0160*/  S2UR UR4, SR_CgaCtaId ;  /* 0x00000000000479c3 */ /* 0x000f220000008800 */
[----:B--2---:R-:W-:Y:S01]  /*0170*/  ULEA UR5, UR7, UR5, 0x18 ;  /* 0x0000000507057291 */ /* 0x004fe2000f8ec03f */
[----:B-1----:R-:W-:Y:S01]  /*0180*/  SHF.R.S32.HI R12, RZ, 0x1f, R14 ;  /* 0x0000001fff0c7819 */ /* 0x002fe2000001140e */
[----:B------:R-:W-:Y:S01]  /*0190*/  IMAD.SHL.U32 R252, R14, 0x2, RZ ;  /* 0x000000020efc7824 */ /* 0x000fe200078e00ff */
[----:B---3--:R-:W-:-:S02]  /*01a0*/  USHF.L.U32 UR7, UR45, 0x7, URZ ;  /* 0x000000072d077899 */ /* 0x008fc4000800063f */
[CC--:B------:R-:W-:Y:S02]  /*01b0*/  LEA.HI R4, R12.reuse, R14.reuse, RZ, 0x5 ;  /* 0x0000000e0c047211 */ /* 0x0c0fe400078f28ff */
[CC--:B------:R-:W-:Y:S02]  /*01c0*/  LEA.HI R17, R12.reuse, R14.reuse, RZ, 0x2 ;  /* 0x0000000e0c117211 */ /* 0x0c0fe400078f10ff */
[--C-:B------:R-:W-:Y:S02]  /*01d0*/  SHF.R.S32.HI R6, RZ, 0x5, R4.reuse ;  /* 0x00000005ff067819 */ /* 0x100fe40000011404 */
[----:B------:R-:W-:Y:S02]  /*01e0*/  SHF.R.S32.HI R0, RZ, 0x1f, R4 ;  /* 0x0000001fff007819 */ /* 0x000fe40000011404 */
[----:B------:R-:W-:Y:S02]  /*01f0*/  LEA.HI R9, R12, R14, RZ, 0x4 ;  /* 0x0000000e0c097211 */ /* 0x000fe400078f20ff */
[----:B------:R-:W-:-:S02]  /*0200*/  LEA.HI R0, R0, R6, RZ, 0x2 ;  /* 0x0000000600007211 */ /* 0x000fc400078f10ff */
[----:B------:R-:W-:Y:S01]  /*0210*/  LEA.HI R2, R4, R6, RZ, 0x1 ;  /* 0x0000000604027211 */ /* 0x000fe200078f08ff */
[----:B----4-:R-:W-:Y:S01]  /*0220*/  ULEA UR4, UR4, UR6, 0x18 ;  /* 0x0000000604047291 */ /* 0x010fe2000f8ec03f */
        /* <DEDUP_REMOVED lines=119> */
[C---:B------:R-:W-:Y:S01]  /*09a0*/  IMAD.IADD R2, R217.reuse, 0x1, R2 ;  /* 0x00000001d9027824 */ /* 0x040fe200078e0202 */
        /* <DEDUP_REMOVED lines=11> */
.L_x_649:
        /* <DEDUP_REMOVED lines=73> */
.L_x_603:
        /* <DEDUP_REMOVED lines=17> */
[----:B------:R-:W-:Y:S01]  /*1000*/  ULDC UR20, c[0x0][0x394] ;  /* 0x0000e50000147ab9 */ /* 0x000fe20000000800 */
[----:B------:R-:W-:Y:S02]  /*1010*/  UIMAD.WIDE.U32 UR26, UR45, UR10, URZ ;  /* 0x0000000a2d1a72a5 */ /* 0x000fe4000f8e003f */
[----:B------:R-:W-:Y:S01]  /*1020*/  UIMAD UR10, UR54, UR10, URZ ;  /* 0x0000000a360a72a4 */ /* 0x000fe2000f8e023f */
[----:B------:R-:W-:Y:S01]  /*1030*/  ULDC.64 UR14, c[0x0][0x488] ;  /* 0x00012200000e7ab9 */ /* 0x000fe20000000a00 */
[----:B------:R-:W-:Y:S02]  /*1040*/  ULDC UR55, c[0x0][0x2d4] ;  /* 0x0000b50000377ab9 */ /* 0x000fe40000000800 */
[----:B------:R-:W-:Y:S01]  /*1050*/  UIMAD UR21, UR45, UR11, UR10 ;  /* 0x0000000b2d1572a4 */ /* 0x000fe2000f8e020a */
[----:B------:R-:W-:-:S02]  /*1060*/  @UP2 ULDC.64 UR12, c[0x0][0x420] ;  /* 0x00010800000c2ab9 */ /* 0x000fc40000000a00 */
[----:B------:R-:W-:Y:S01]  /*1070*/  @!UP2 ULDC.64 UR10, c[0x0][0x418] ;  /* 0x00010600000aaab9 */ /* 0x000fe20000000a00 */
[----:B------:R-:W-:Y:S02]  /*1080*/  @UP2 UIMAD.WIDE.U32 UR46, UR5, UR12, URZ ;  /* 0x0000000c052e22a5 */ /* 0x000fe4000f8e003f */
[----:B------:R-:W-:Y:S02]  /*1090*/  @!UP2 UIMAD UR12, UR54, UR10, URZ ;  /* 0x0000000a360ca2a4 */ /* 0x000fe4000f8e023f */
[----:B------:R-:W-:Y:S02]  /*10a0*/  @!UP2 UIMAD.WIDE.U32 UR38, UR45, UR10, URZ ;  /* 0x0000000a2d26a2a5 */ /* 0x000fe4000f8e003f */
[----:B------:R-:W-:Y:S02]  /*10b0*/  UIADD3 UR10, UR7, 0x40, UR33 ;  /* 0x00000040070a7890 */ /* 0x000fe4000fffe021 */
[----:B------:R-:W-:Y:S01]  /*10c0*/  UIMAD.WIDE.U32 UR34, UR50, UR14, URZ ;  /* 0x0000000e322272a5 */ /* 0x000fe2000f8e003f */
[----:B-1----:R-:W-:Y:S01]  /*10d0*/  IABS R9, R12 ;  /* 0x0000000c00097213 */ /* 0x002fe20000000000 */
[----:B------:R-:W-:Y:S01]  /*10e0*/  UIADD3 UR20, UR10, UR20, -UR6 ;  /* 0x000000140a147290 */ /* 0x000fe2000fffe806 */
[----:B------:R-:W-:Y:S01]  /*10f0*/  ISETP.NE.AND P3, PT, R12, RZ, PT ;  /* 0x000000ff0c00720c */ /* 0x000fe20003f65270 */
[----:B------:R-:W-:Y:S01]  /*1100*/  UIADD3 UR14, UR7, 0x3f, URZ ;  /* 0x0000003f070e7890 */ /* 0x000fe2000fffe03f */
[----:B------:R-:W1:Y:S01]  /*1110*/  I2F.RP R6, R9 ;  /* 0x0000000900067306 */ /* 0x000e620000209400 */
[----:B------:R-:W-:-:S02]  /*1120*/  UIADD3 UR20, UR20, 0x3f, URZ ;  /* 0x0000003f14147890 */ /* 0x000fc4000fffe03f */
[----:B------:R-:W-:Y:S02]  /*1130*/  UIMAD UR50, UR50, UR15, UR35 ;  /* 0x0000000f323272a4 */ /* 0x000fe4000f8e0223 */
[----:B------:R-:W-:Y:S02]  /*1140*/  UIADD3 UR40, UR27, UR21, URZ ;  /* 0x000000151b287290 */ /* 0x000fe4000fffe03f */
[----:B------:R-:W-:Y:S02]  /*1150*/  USHF.R.S32.HI UR15, URZ, 0x1f, UR14 ;  /* 0x0000001f3f0f7899 */ /* 0x000fe4000801140e */
[----:B------:R-:W-:Y:S01]  /*1160*/  USHF.R.S32.HI UR21, URZ, 0x1f, UR20 ;  /* 0x0000001f3f157899 */ /* 0x000fe20008011414 */
[----:B------:R-:W-:Y:S01]  /*1170*/  ULDC.U8 UR28, c[0x0][0x480] ;  /* 0x00012000001c7ab9 */ /* 0x000fe20000000000 */
[----:B------:R-:W-:Y:S02]  /*1180*/  USHF.R.S32.HI UR22, URZ, 0x1f, UR55 ;  /* 0x0000001f3f167899 */ /* 0x000fe40008011437 */
[----:B------:R-:W-:Y:S01]  /*1190*/  UISETP.NE.AND UP4, UPT, UR28, URZ, UPT ;  /* 0x0000003f1c00728c */ /* 0x000fe2000bf85270 */
[----:B-1----:R-:W1:Y:S01]  /*11a0*/  MUFU.RCP R6, R6 ;  /* 0x0000000600067308 */ /* 0x002e620000001000 */
[----:B------:R-:W-:-:S02]  /*11b0*/  ULEA.HI UR28, UR15, UR14, URZ, 0x6 ;  /* 0x0000000e0f1c7291 */ /* 0x000fc4000f8f303f */
[----:B------:R-:W-:Y:S02]  /*11c0*/  ULEA.HI UR20, UR21, UR20, URZ, 0x6 ;  /* 0x0000001415147291 */ /* 0x000fe4000f8f303f */
[----:B------:R-:W-:Y:S02]  /*11d0*/  @!UP2 UIMAD UR44, UR45, UR11, UR12 ;  /* 0x0000000b2d2ca2a4 */ /* 0x000fe4000f8e020c */
[----:B------:R-:W-:Y:S02]  /*11e0*/  USHF.L.U32 UR16, UR45, 0x7, URZ ;  /* 0x000000072d107899 */ /* 0x000fe4000800063f */
[----:B------:R-:W-:Y:S02]  /*11f0*/  USHF.L.U64.HI UR12, UR45, 0x7, UR54 ;  /* 0x000000072d0c7899 */ /* 0x000fe40008010236 */
[----:B------:R-:W-:Y:S01]  /*1200*/  UIMAD UR22, UR22, UR45, URZ ;  /* 0x0000002d161672a4 */ /* 0x000fe2000f8e023f */
[----:B------:R-:W-:Y:S01]  /*1210*/  ULDC.64 UR30, c[0x0][0x240] ;  /* 0x00009000001e7ab9 */ /* 0x000fe20000000a00 */
[----:B------:R-:W-:-:S02]  /*1220*/  USHF.R.S32.HI UR21, URZ, 0x6, UR28 ;  /* 0x000000063f157899 */ /* 0x000fc4000801141c */
[----:B------:R-:W-:Y:S01]  /*1230*/  USHF.R.S32.HI UR20, URZ, 0x6, UR20 ;  /* 0x000000063f147899 */ /* 0x000fe20008011414 */
[----:B-1----:R-:W-:Y:S01]  /*1240*/  VIADD R6, R6, 0xffffffe ;  /* 0x0ffffffe06067836 */ /* 0x002fe20000000000 */
[----:B------:R-:W-:Y:S01]  /*1250*/  ULDC UR59, c[0x0][0x2dc] ;  /* 0x0000b700003b7ab9 */ /* 0x000fe20000000800 */
[----:B------:R-:W-:Y:S01]  /*1260*/  ULDC UR58, c[0x0][0x270] ;  /* 0x00009c00003a7ab9 */ /* 0x000fe20000000800 */
[----:B------:R-:W-:Y:S01]  /*1270*/  USEL UR29, UR16, URZ, UP0 ;  /* 0x0000003f101d7287 */ /* 0x000fe20008000000 */
[----:B------:R-:W1:Y:S01]  /*1280*/  F2I.FTZ.U32.TRUNC.NTZ R7, R6 ;  /* 0x0000000600077305 */ /* 0x000e62000021f000 */
[----:B------:R-:W-:Y:S02]  /*1290*/  UIMAD.WIDE.U32 UR18, UR5, UR30, URZ ;  /* 0x0000001e051272a5 */ /* 0x000fe4000f8e003f */
[----:B------:R-:W-:Y:S02]  /*12a0*/  UIMAD.WIDE UR10, UR59, UR58, URZ ;  /* 0x0000003a3b0a72a5 */ /* 0x000fe4000f8e023f */
[----:B------:R-:W-:-:S02]  /*12b0*/  UIMAD.WIDE.U32 UR16, UR45, UR55, URZ ;  /* 0x000000372d1072a5 */ /* 0x000fc4000f8e003f */
[----:B------:R-:W-:Y:S02]  /*12c0*/  USEL UR32, UR12, URZ, UP0 ;  /* 0x0000003f0c207287 */ /* 0x000fe40008000000 */
[----:B------:R-:W-:Y:S02]  /*12d0*/  UIMAD UR22, UR54, UR55, UR22 ;  /* 0x00000037361672a4 */ /* 0x000fe4000f8e0216 */
[----:B------:R-:W-:Y:S02]  /*12e0*/  UISETP.LT.AND UP0, UPT, UR21, UR20, UPT ;  /* 0x000000141500728c */ /* 0x000fe4000bf01270 */
[----:B------:R-:W-:Y:S01]  /*12f0*/  UIMAD UR25, UR5, UR31, URZ ;  /* 0x0000001f051972a4 */ /* 0x000fe2000f8e023f */
[----:B-1----:R-:W-:Y:S01]  /*1300*/  IMAD.MOV R5, RZ, RZ, -R7 ;  /* 0x000000ffff057224 */ /* 0x002fe200078e0a07 */
[----:B------:R-:W-:Y:S01]  /*1310*/  USEL UR42, UR26, UR18, !UP2 ;  /* 0x000000121a2a7287 */ /* 0x000fe2000d000000 */
[----:B------:R-:W-:Y:S01]  /*1320*/  IMAD.MOV.U32 R6, RZ, RZ, RZ ;  /* 0x000000ffff067224 */ /* 0x000fe200078e00ff */
[----:B------:R-:W-:Y:S01]  /*1330*/  UIMAD UR26, UR11, UR16, URZ ;  /* 0x000000100b1a72a4 */ /* 0x000fe2000f8e023f */
[----:B------:R-:W-:Y:S01]  /*1340*/  IMAD R5, R5, R9, RZ ;  /* 0x0000000905057224 */ /* 0x000fe200078e02ff */
[----:B------:R-:W-:-:S02]  /*1350*/  UIADD3 UR22, UR17, UR22, URZ ;  /* 0x0000001611167290 */ /* 0x000fc4000fffe03f */
[----:B------:R-:W-:Y:S01]  /*1360*/  USEL UR43, UR21, UR20, UP0 ;  /* 0x00000014152b7287 */ /* 0x000fe20008000000 */
[----:B------:R-:W-:Y:S01]  /*1370*/  IMAD.HI.U32 R5, R7, R5, R6 ;  /* 0x0000000507057227 */ /* 0x000fe200078e0006 */
[----:B------:R-:W-:Y:S01]  /*1380*/  MOV R6, R8 ;  /* 0x0000000800067202 */ /* 0x000fe20000000f00 */
[----:B------:R-:W-:Y:S02]  /*1390*/  @UP2 UIADD3 UR40, UR19, UR25, URZ ;  /* 0x0000001913282290 */ /* 0x000fe4000fffe03f */
[----:B------:R-:W-:Y:S02]  /*13a0*/  @UP2 UIMAD UR41, UR5, UR13, UR47 ;  /* 0x0000000d052922a4 */ /* 0x000fe4000f8e022f */
[----:B------:R-:W-:Y:S01]  /*13b0*/  IMAD.HI.U32 R5, R5, R6, RZ ;  /* 0x0000000605057227 */ /* 0x000fe200078e00ff */
[----:B------:R-:W-:Y:S02]  /*13c0*/  UIMAD.WIDE.U32 UR18, UR10, UR16, URZ ;  /* 0x000000100a1272a5 */ /* 0x000fe4000f8e003f */
[----:B------:R-:W-:Y:S01]  /*13d0*/  UIMAD UR21, UR10, UR22, UR26 ;  /* 0x000000160a1572a4 */ /* 0x000fe2000f8e021a */
[----:B------:R-:W-:Y:S01]  /*13e0*/  IMAD.MOV R7, RZ, RZ, -R5 ;  /* 0x000000ffff077224 */ /* 0x000fe200078e0a05 */
[----:B------:R-:W-:Y:S01]  /*13f0*/  ULDC.U8 UR13, c[0x0][0x3d8] ;  /* 0x0000f600000d7ab9 */ /* 0x000fe20000000000 */
[----:B------:R-:W-:-:S02]  /*1400*/  ULEA UR20, UR43, 0xffffffc0, 0x6 ;  /* 0xffffffc02b147891 */ /* 0x000fc4000f8e303f */
[C---:B------:R-:W-:Y:S01]  /*1410*/  IMAD R6, R9.reuse, R7, R6 ;  /* 0x0000000709067224 */ /* 0x040fe200078e0206 */
[----:B------:R-:W-:Y:S02]  /*1420*/  UISETP.NE.AND UP3, UPT, UR13, URZ, UPT ;  /* 0x0000003f0d00728c */ /* 0x000fe4000bf65270 */
[----:B------:R-:W-:Y:S02]  /*1430*/  UIMAD.WIDE.U32 UR16, UR10, UR5, URZ ;  /* 0x000000050a1072a5 */ /* 0x000fe4000f8e003f */
[----:B------:R-:W-:Y:S01]  /*1440*/  ISETP.GT.U32.AND P1, PT, R9, R6, PT ;  /* 0x000000060900720c */ /* 0x000fe20003f24070 */
[----:B------:R-:W-:Y:S02]  /*1450*/  UIADD3 UR48, UR19, UR21, URZ ;  /* 0x0000001513307290 */ /* 0x000fe4000fffe03f */
[----:B------:R-:W-:Y:S02]  /*1460*/  USHF.R.S32.HI UR26, URZ, 0x1f, UR20 ;  /* 0x0000001f3f1a7899 */ /* 0x000fe40008011414 */
[----:B------:R-:W-:-:S02]  /*1470*/  UIADD3 UR21, UP0, UR20, UR29, URZ ;  /* 0x0000001d14157290 */ /* 0x000fc4000ff1e03f */
[----:B------:R-:W-:Y:S02]  /*1480*/  UISETP.NE.AND UP1, UPT, UR37, -0x1, UPT ;  /* 0xffffffff2500788c */ /* 0x000fe4000bf25270 */
[----:B------:R-:W-:Y:S02]  /*1490*/  UIMAD UR25, UR11, UR5, URZ ;  /* 0x000000050b1972a4 */ /* 0x000fe4000f8e023f */
[----:B------:R-:W-:Y:S02]  /*14a0*/  USEL UR52, UR18, UR16, !UP2 ;  /* 0x0000001012347287 */ /* 0x000fe4000d000000 */
[----:B------:R-:W-:Y:S01]  /*14b0*/  @!P1 IMAD.IADD R6, R6, 0x1, -R9 ;  /* 0x0000000106069824 */ /* 0x000fe200078e0a09 */
[----:B------:R-:W-:Y:S01]  /*14c0*/  UIADD3.X UR16, UR26, UR32, URZ, UP0, !UPT ;  /* 0x000000201a107290 */ /* 0x000fe200087fe43f */
[----:B------:R-:W-:Y:S01]  /*14d0*/  @!P1 IADD3 R5, R5, 0x1, RZ ;  /* 0x0000000105059810 */ /* 0x000fe20007ffe0ff */
[----:B------:R-:W-:Y:S01]  /*14e0*/  UIMAD UR11, UR11, UR21, URZ ;  /* 0x000000150b0b72a4 */ /* 0x000fe2000f8e023f */
[----:B------:R-:W-:Y:S01]  /*14f0*/  PLOP3.LUT P1, PT, PT, PT, UP1, 0x80, 0x0 ;  /* 0x000000000000781c */ /* 0x000fe20003f2f018 */
[----:B------:R-:W-:Y:S01]  /*1500*/  ULDC UR60, c[0x0][0x2c4] ;  /* 0x0000b100003c7ab9 */ /* 0x000fe20000000800 */
[----:B------:R-:W-:Y:S01]  /*1510*/  ISETP.GE.U32.AND P0, PT, R6, R9, PT ;  /* 0x000000090600720c */ /* 0x000fe20003f06070 */
[----:B------:R-:W-:Y:S01]  /*1520*/  UIMAD UR22, UR10, UR16, UR11 ;  /* 0x000000100a1672a4 */ /* 0x000fe2000f8e020b */
[----:B------:R-:W-:Y:S01]  /*1530*/  LOP3.LUT R6, R12, UR53, RZ, 0x3c, !PT ;  /* 0x000000350c067c12 */ /* 0x000fe2000f8e3cff */
[----:B------:R-:W-:-:S02]  /*1540*/  UIMAD.WIDE.U32 UR28, UR10, UR21, URZ ;  /* 0x000000150a1c72a5 */ /* 0x000fc4000f8e003f */
        /* <DEDUP_REMOVED lines=14> */
[----:B------:R-:W-:-:S02]  /*1630*/  @!UP2 UIADD3 UR41, UR39, UR44, URZ ;  /* 0x0000002c2729a290 */ /* 0x000fc4000fffe03f */
[----:B------:R-:W-:Y:S01]  /*1640*/  @!P2 IADD3 R18, -R18, RZ, RZ ;  /* 0x000000ff1212a210 */ /* 0x000fe20007ffe1ff */
[----:B------:R-:W-:Y:S01]  /*1650*/  @UP3 UIMAD UR44, UR53, UR10, UR11 ;  /* 0x0000000a352c32a4 */ /* 0x000fe2000f8e020b */
[----:B------:R-:W-:Y:S01]  /*1660*/  @!P3 LOP3.LUT R18, RZ, R12, RZ, 0x33, !PT ;  /* 0x0000000cff12b212 */ /* 0x000fe200078e33ff */
[----:B------:R-:W-:Y:S02]  /*1670*/  UIMAD UR49, UR53, UR59, URZ ;  /* 0x0000003b353172a4 */ /* 0x000fe4000f8e023f */
[----:B------:R-:W-:Y:S02]  /*1680*/  @UP1 UIMAD UR35, UR35, UR13, URZ ;  /* 0x0000000d232312a4 */ /* 0x000fe4000f8e023f */
[----:B------:R-:W-:Y:S02]  /*1690*/  @UP1 UIMAD UR36, UR36, UR15, URZ ;  /* 0x0000000f242412a4 */ /* 0x000fe4000f8e023f */
[----:B------:R-:W-:Y:S02]  /*16a0*/  @!UP3 UIMAD UR10, UR45, UR58, UR53 ;  /* 0x0000003a2d0ab2a4 */ /* 0x000fe4000f8e0235 */
        /* <DEDUP_REMOVED lines=22> */
.L_x_605:
        /* <DEDUP_REMOVED lines=13> */
.L_x_606:
        /* <DEDUP_REMOVED lines=11> */
.L_x_607:
[----:B------:R-:W-:-:S04]  /*1990*/  UIMAD UR5, UR45, UR58, UR53 ;  /* 0x0000003a2d0572a4 */ /* 0x000fc8000f8e0235 */
[----:B------:R-:W-:-:S12]  /*19a0*/  UIMAD UR5, UR5, UR55, URZ ;  /* 0x00000037050572a4 */ /* 0x000fd8000f8e023f */
.L_x_608:
[----:B------:R-:W-:Y:S01]  /*19b0*/  UIMAD UR16, UR59, UR58, URZ ;  /* 0x0000003a3b1072a4 */ /* 0x000fe2000f8e023f */
[----:B------:R-:W1:Y:S01]  /*19c0*/  LDC.64 R6, c[0x0][0x420] ;  /* 0x00010800ff067b82 */ /* 0x000e620000000a00 */
[----:B------:R-:W-:Y:S01]  /*19d0*/  UIADD3 UR39, UR20, UR5, URZ ;  /* 0x0000000514277290 */ /* 0x000fe2000fffe03f */
[----:B------:R-:W-:Y:S01]  /*19e0*/  LEA.HI R8, R10, R11, RZ, 0x5 ;  /* 0x0000000b0a087211 */ /* 0x000fe200078f28ff */
[----:B------:R-:W-:Y:S01]  /*19f0*/  USHF.L.U32 UR5, UR16, 0x6, URZ ;  /* 0x0000000610057899 */ /* 0x000fe2000800063f */
[----:B------:R-:W-:Y:S01]  /*1a00*/  SHF.R.S32.HI R233, RZ, 0x1f, R232 ;  /* 0x0000001fffe97819 */ /* 0x000fe200000114e8 */
[----:B------:R-:W-:Y:S01]  /*1a10*/  UIADD3 UR19, -UR6, UR7, UR33 ;  /* 0x0000000706137290 */ /* 0x000fe2000fffe121 */
[----:B------:R-:W-:Y:S01]  /*1a20*/  LOP3.LUT R5, R8, 0xffffffe0, RZ, 0xc0, !PT ;  /* 0xffffffe008057812 */ /* 0x000fe200078ec0ff */
[----:B------:R-:W-:Y:S01]  /*1a30*/  UIADD3 UR22, UP2, UP0, UR28, UR5, UR49 ;  /* 0x000000051c167290 */ /* 0x000fe2000f85e031 */
[----:B------:R-:W-:Y:S01]  /*1a40*/  SHF.R.S32.HI R8, RZ, 0x5, R8 ;  /* 0x00000005ff087819 */ /* 0x000fe20000011408 */
[----:B------:R-:W-:Y:S01]  /*1a50*/  USHF.R.S32.HI UR5, URZ, 0x1f, UR5 ;  /* 0x0000001f3f057899 */ /* 0x000fe20008011405 */
[----:B------:R-:W-:Y:S01]  /*1a60*/  IADD3 R16, P2, R4, UR20, RZ ;  /* 0x0000001404107c10 */ /* 0x000fe2000ff5e0ff */
[----:B------:R-:W-:Y:S01]  /*1a70*/  ULDC UR46, c[0x0][0x398] ;  /* 0x0000e600002e7ab9 */ /* 0x000fe20000000800 */
[----:B------:R-:W-:Y:S01]  /*1a80*/  IMAD.IADD R5, R11, 0x1, -R5 ;  /* 0x000000010b057824 */ /* 0x000fe200078e0a05 */
[----:B------:R-:W-:Y:S01]  /*1a90*/  UIADD3.X UR21, UR21, UR5, UR25, UP2, UP0 ;  /* 0x0000000515157290 */ /* 0x000fe200097e0419 */
[----:B------:R-:W-:Y:S01]  /*1aa0*/  IADD3.X R14, R26, UR26, RZ, P2, !PT ;  /* 0x0000001a1a0e7c10 */ /* 0x000fe200097fe4ff */
[----:B------:R-:W-:Y:S01]  /*1ab0*/  UIADD3 UR5, UR19, -UR46, URZ ;  /* 0x8000002e13057290 */ /* 0x000fe2000fffe03f */
[----:B------:R-:W-:Y:S01]  /*1ac0*/  IMAD R10, R8, UR16, R5 ;  /* 0x00000010080a7c24 */ /* 0x000fe2000f8e0205 */
[----:B------:R-:W-:Y:S01]  /*1ad0*/  UIADD3 UR19, UP2, UP0, UR51, UR22, UR52 ;  /* 0x0000001633137290 */ /* 0x000fe2000f85e034 */
[----:B------:R-:W-:Y:S01]  /*1ae0*/  IADD3 R8, P0, R232, UR11, RZ ;  /* 0x0000000be8087c10 */ /* 0x000fe2000ff1e0ff */
[----:B------:R-:W-:Y:S01]  /*1af0*/  USHF.R.S32.HI UR22, URZ, 0x1f, UR5 ;  /* 0x0000001f3f167899 */ /* 0x000fe20008011405 */
[----:B------:R-:W-:Y:S01]  /*1b00*/  IMAD R11, R14, UR30, RZ ;  /* 0x0000001e0e0b7c24 */ /* 0x000fe2000f8e02ff */
[----:B------:R-:W-:Y:S01]  /*1b10*/  USHF.R.S32.HI UR38, URZ, 0x1f, UR53 ;  /* 0x0000001f3f267899 */ /* 0x000fe20008011435 */
[----:B------:R-:W-:Y:S01]  /*1b20*/  IADD3.X R9, R233, UR41, RZ, P0, !PT ;  /* 0x00000029e9097c10 */ /* 0x000fe200087fe4ff */
[----:B------:R-:W-:Y:S01]  /*1b30*/  ULDC.64 UR28, c[0x0][0x428] ;  /* 0x00010a00001c7ab9 */ /* 0x000fe20000000a00 */
[----:B------:R-:W-:Y:S01]  /*1b40*/  ULEA.HI UR22, UR22, UR5, URZ, 0x6 ;  /* 0x0000000516167291 */ /* 0x000fe2000f8f303f */
[C---:B-1----:R-:W-:Y:S01]  /*1b50*/  IMAD R5, R6.reuse, UR26, RZ ;  /* 0x0000001a06057c24 */ /* 0x042fe2000f8e02ff */
[----:B------:R-:W-:Y:S01]  /*1b60*/  UIMAD UR18, UR38, UR28, URZ ;  /* 0x0000001c261272a4 */ /* 0x000fe2000f8e023f */
[----:B------:R-:W-:Y:S01]  /*1b70*/  IMAD.WIDE.U32 R8, R6, UR20, R8 ;  /* 0x0000001406087c25 */ /* 0x000fe2000f8e0008 */
[----:B------:R-:W-:Y:S01]  /*1b80*/  USHF.R.S32.HI UR22, URZ, 0x6, UR22 ;  /* 0x000000063f167899 */ /* 0x000fe20008011416 */
[----:B------:R-:W-:Y:S01]  /*1b90*/  BSSY B1, `(.L_x_604) ;  /* 0x00008d0000017945 */ /* 0x000fe20003800000 */
[----:B------:R-:W-:Y:S01]  /*1ba0*/  UIMAD UR29, UR53, UR29, UR18 ;  /* 0x0000001d351d72a4 */ /* 0x000fe2000f8e0212 */
[----:B------:R-:W-:Y:S01]  /*1bb0*/  IMAD R5, R7, UR20, R5 ;  /* 0x0000001407057c24 */ /* 0x000fe2000f8e0205 */
[----:B------:R-:W-:Y:S01]  /*1bc0*/  UIADD3.X UR18, UR50, UR21, UR48, UP2, UP0 ;  /* 0x0000001532127290 */ /* 0x000fe200097e0430 */
[----:B------:R-:W-:Y:S01]  /*1bd0*/  IMAD.U32 R15, RZ, RZ, UR28 ;  /* 0x0000001cff0f7e24 */ /* 0x000fe2000f8e00ff */
[----:B------:R-:W-:Y:S01]  /*1be0*/  UISETP.LT.AND UP0, UPT, URZ, UR22, UPT ;  /* 0x000000163f00728c */ /* 0x000fe2000bf01270 */
[----:B------:R-:W-:Y:S01]  /*1bf0*/  IMAD.IADD R9, R9, 0x1, R5 ;  /* 0x0000000109097824 */ /* 0x000fe200078e0205 */
[----:B------:R-:W-:Y:S01]  /*1c00*/  IADD3 R5, P0, R10, UR19, RZ ;  /* 0x000000130a057c10 */ /* 0x000fe2000ff1e0ff */
[----:B------:R-:W-:Y:S01]  /*1c10*/  IMAD.WIDE.U32 R12, R16, UR30, R232 ;  /* 0x0000001e100c7c25 */ /* 0x000fe2000f8e00e8 */
[----:B------:R-:W-:Y:S01]  /*1c20*/  USEL UR22, URZ, UR22, !UP0 ;  /* 0x000000163f167287 */ /* 0x000fe2000c000000 */
[----:B------:R-:W-:Y:S01]  /*1c30*/  IADD3 R249, R232, 0xc0, RZ ;  /* 0x000000c0e8f97810 */ /* 0x000fe20007ffe0ff */
[----:B------:R-:W-:Y:S01]  /*1c40*/  ULDC.64 UR26, c[0x0][0x400] ;  /* 0x00010000001a7ab9 */ /* 0x000fe20000000a00 */
[----:B------:R-:W-:Y:S01]  /*1c50*/  LEA.HI.X.SX32 R10, R10, UR18, 0x1, P0 ;  /* 0x000000120a0a7c11 */ /* 0x000fe200080f0eff */
[----:B------:R-:W-:Y:S01]  /*1c60*/  UISETP.GT.AND UP0, UPT, UR43, UR22, UPT ;  /* 0x000000162b00728c */ /* 0x000fe2000bf04270 */
[----:B------:R-:W-:Y:S01]  /*1c70*/  LEA R228, P0, R5, UR26, 0x2 ;  /* 0x0000001a05e47c11 */ /* 0x000fe2000f8010ff */
[----:B------:R-:W-:Y:S01]  /*1c80*/  IMAD.WIDE.U32 R8, R15, UR53, R8 ;  /* 0x000000350f087c25 */ /* 0x000fe2000f8e0008 */
[----:B------:R-:W-:Y:S01]  /*1c90*/  ULDC.64 UR16, c[0x0][0x258] ;  /* 0x0000960000107ab9 */ /* 0x000fe20000000a00 */
[----:B------:R-:W-:Y:S01]  /*1ca0*/  IADD3 R12, P2, R12, UR42, RZ ;  /* 0x0000002a0c0c7c10 */ /* 0x000fe2000ff5e0ff */
[----:B------:R-:W-:Y:S01]  /*1cb0*/  UIMAD UR25, UR38, UR16, URZ ;  /* 0x00000010261972a4 */ /* 0x000fe2000f8e023f */
[----:B------:R-:W-:Y:S01]  /*1cc0*/  IMAD R20, R16, UR31, R11 ;  /* 0x0000001f10147c24 */ /* 0x000fe2000f8e020b */
[----:B------:R-:W-:Y:S01]  /*1cd0*/  LEA.HI.X R229, R5, UR27, R10, 0x2, P0 ;  /* 0x0000001b05e57c11 */ /* 0x000fe200080f140a */
[----:B------:R-:W-:Y:S01]  /*1ce0*/  UIADD3 UR38, UR20, UR44, URZ ;  /* 0x0000002c14267290 */ /* 0x000fe2000fffe03f */
[----:B------:R-:W-:Y:S01]  /*1cf0*/  PLOP3.LUT P0, PT, PT, PT, UP0, 0x80, 0x0 ;  /* 0x000000000000781c */ /* 0x000fe20003f0f008 */
[----:B------:R-:W-:Y:S01]  /*1d00*/  ULDC.64 UR58, c[0x0][0x478] ;  /* 0x00011e00003a7ab9 */ /* 0x000fe20000000a00 */
[----:B------:R-:W-:Y:S01]  /*1d10*/  IADD3 R11, R9, UR29, RZ ;  /* 0x0000001d090b7c10 */ /* 0x000fe2000fffe0ff */
[----:B------:R-:W-:Y:S01]  /*1d20*/  IMAD.MOV.U32 R10, RZ, RZ, R8 ;  /* 0x000000ffff0a7224 */ /* 0x000fe200078e0008 */
[----:B------:R-:W-:Y:S01]  /*1d30*/  IADD3.X R13, R13, UR40, R20, P2, !PT ;  /* 0x000000280d0d7c10 */ /* 0x000fe200097fe414 */
[----:B------:R-:W-:Y:S01]  /*1d40*/  IMAD.U32 R19, RZ, RZ, UR16 ;  /* 0x00000010ff137e24 */ /* 0x000fe2000f8e00ff */
[----:B------:R-:W-:Y:S01]  /*1d50*/  UIMAD UR25, UR53, UR17, UR25 ;  /* 0x00000011351972a4 */ /* 0x000fe2000f8e0219 */
[----:B------:R-:W-:Y:S01]  /*1d60*/  IMAD R5, R26, R6, RZ ;  /* 0x000000061a057224 */ /* 0x000fe200078e02ff */
[----:B------:R-:W-:Y:S01]  /*1d70*/  ULDC.64 UR48, c[0x0][0x2b0] ;  /* 0x0000ac0000307ab9 */ /* 0x000fe20000000a00 */
[----:B------:R-:W-:Y:S01]  /*1d80*/  UIMAD.WIDE UR16, UR39, 0x4, UR58 ;  /* 0x00000004271078a5 */ /* 0x000fe2000f8e023a */
[----:B------:R-:W-:Y:S01]  /*1d90*/  IMAD.WIDE.U32 R12, R19, UR53, R12 ;  /* 0x00000035130c7c25 */ /* 0x000fe2000f8e000c */
[----:B------:R-:W-:Y:S01]  /*1da0*/  UIMAD.WIDE UR38, UR38, 0x4, UR48 ;  /* 0x00000004262678a5 */ /* 0x000fe2000f8e0230 */
[----:B------:R-:W-:-:S02]  /*1db0*/  ULDC.64 UR26, c[0x0][0x210] ;  /* 0x00008400001a7ab9 */ /* 0x000fc40000000a00 */
[----:B------:R-:W-:Y:S01]  /*1dc0*/  IMAD.WIDE.U32 R10, R4, R6, R10 ;  /* 0x00000006040a7225 */ /* 0x000fe200078e000a */
[----:B------:R-:W-:Y:S01]  /*1dd0*/  ULDC.64 UR20, c[0x0][0x3e0] ;  /* 0x0000f80000147ab9 */ /* 0x000fe20000000a00 */
[----:B------:R-:W-:Y:S01]  /*1de0*/  UMOV UR19, UR16 ;  /* 0x0000001000137c82 */ /* 0x000fe20008000000 */
[----:B------:R-:W-:Y:S01]  /*1df0*/  LEA R234, P3, R12, UR26, 0x1 ;  /* 0x0000001a0cea7c11 */ /* 0x000fe2000f8608ff */
[----:B------:R-:W-:Y:S01]  /*1e00*/  IMAD R5, R4, R7, R5 ;  /* 0x0000000704057224 */ /* 0x000fe200078e0205 */
[----:B------:R-:W-:Y:S01]  /*1e10*/  LEA R235, P2, R10, UR20, 0x1 ;  /* 0x000000140aeb7c11 */ /* 0x000fe2000f8408ff */
[----:B------:R-:W-:Y:S01]  /*1e20*/  UMOV UR18, UR17 ;  /* 0x0000001100127c82 */ /* 0x000fe20008000000 */
[----:B------:R-:W-:Y:S01]  /*1e30*/  IADD3 R21, R13, UR25, RZ ;  /* 0x000000190d157c10 */ /* 0x000fe2000fffe0ff */
[----:B------:R-:W-:Y:S01]  /*1e40*/  IMAD.IADD R17, R11, 0x1, R5 ;  /* 0x000000010b117824 */ /* 0x000fe200078e0205 */
[----:B------:R-:W-:Y:S01]  /*1e50*/  UIADD3 UR10, UR43, -0x1, URZ ;  /* 0xffffffff2b0a7890 */ /* 0x000fe2000fffe03f */
[C---:B------:R-:W-:Y:S01]  /*1e60*/  VIADD R247, R232.reuse, 0x40 ;  /* 0x00000040e8f77836 */ /* 0x040fe20000000000 */
[----:B------:R-:W-:Y:S01]  /*1e70*/  UMOV UR17, UR38 ;  /* 0x0000002600117c82 */ /* 0x000fe20008000000 */
[----:B------:R-:W-:Y:S01]  /*1e80*/  UMOV UR16, UR39 ;  /* 0x0000002700107c82 */ /* 0x000fe20008000000 */
[----:B------:R-:W-:Y:S01]  /*1e90*/  VIADD R248, R232, 0x80 ;  /* 0x00000080e8f87836 */ /* 0x000fe20000000000 */
[----:B------:R-:W-:-:S02]  /*1ea0*/  LEA.HI.X R236, R12, UR27, R21, 0x1, P3 ;  /* 0x0000001b0cec7c11 */ /* 0x000fc400098f0c15 */
        /* <DEDUP_REMOVED lines=21> */
.L_x_610:
        /* <DEDUP_REMOVED lines=20> */
.L_x_611:
[----:B------:R-:W-:Y:S01]  /*2140*/  UIMAD UR5, UR18, UR12, URZ ;  /* 0x0000000c120572a4 */ /* 0x000fe2000f8e023f */
[----:B------:R-:W-:Y:S01]  /*2150*/  IMAD.U32 R6, RZ, RZ, UR12 ;  /* 0x0000000cff067e24 */ /* 0x000fe2000f8e00ff */
[----:B------:R-:W-:Y:S01]  /*2160*/  UIADD3 UR6, -UR33, UR6, URZ ;  /* 0x0000000621067290 */ /* 0x000fe2000fffe13f */
[----:B------:R-:W-:Y:S01]  /*2170*/  BSSY B0, `(.L_x_612) ;  /* 0x0000023000007945 */ /* 0x000fe20003800000 */
[----:B------:R-:W-:Y:S01]  /*2180*/  UIMAD UR5, UR33, UR13, UR5 ;  /* 0x0000000d210572a4 */ /* 0x000fe2000f8e0205 */
[----:B------:R-:W-:Y:S01]  /*2190*/  IMAD.WIDE.U32 R6, R6, UR33, R232 ;  /* 0x0000002106067c25 */ /* 0x000fe2000f8e00e8 */
[----:B------:R-:W-:Y:S01]  /*21a0*/  USHF.R.S32.HI UR20, URZ, 0x1f, UR53 ;  /* 0x0000001f3f147899 */ /* 0x000fe20008011435 */
[----:B------:R-:W-:Y:S01]  /*21b0*/  ULDC.64 UR14, c[0x0][0x468] ;  /* 0x00011a00000e7ab9 */ /* 0x000fe20000000a00 */
[----:B------:R-:W-:Y:S02]  /*21c0*/  ISETP.GE.AND P5, PT, R4, UR6, PT ;  /* 0x0000000604007c0c */ /* 0x000fe4000bfa6270 */
[----:B------:R-:W-:Y:S01]  /*21d0*/  MOV R5, UR5 ;  /* 0x0000000500057c02 */ /* 0x000fe20008000f00 */
[----:B------:R-:W-:Y:S01]  /*21e0*/  UIMAD UR5, UR20, UR14, URZ ;  /* 0x0000000e140572a4 */ /* 0x000fe2000f8e023f */
[----:B------:R-:W-:Y:S01]  /*21f0*/  IADD3 R8, P0, R6, UR7, RZ ;  /* 0x0000000706087c10 */ /* 0x000fe2000ff1e0ff */
[----:B------:R-:W-:-:S02]  /*2200*/  VIADD R6, R4, 0x20 ;  /* 0x0000002004067836 */ /* 0x000fc40000000000 */
[----:B------:R-:W-:Y:S01]  /*2210*/  UIMAD UR15, UR53, UR15, UR5 ;  /* 0x0000000f350f72a4 */ /* 0x000fe2000f8e0205 */
[----:B------:R-:W-:Y:S02]  /*2220*/  IADD3.X R9, R7, UR19, R5, P0, !PT ;  /* 0x0000001307097c10 */ /* 0x000fe400087fe405 */
        /* <DEDUP_REMOVED lines=11> */
[----:B------:R-:W-:Y:S01]  /*22e0*/  IMAD R5, R4, UR13, R5 ;  /* 0x0000000d04057c24 */ /* 0x000fe2000f8e0205 */
        /* <DEDUP_REMOVED lines=11> */
.L_x_613:
[----:B------:R-:W-:Y:S05]  /*23a0*/  BSYNC B0 ;  /* 0x0000000000007941 */ /* 0x000fea0003800000 */
.L_x_612:
        /* <DEDUP_REMOVED lines=21> */
.L_x_615:
[----:B------:R-:W-:Y:S05]  /*2500*/  BSYNC B0 ;  /* 0x0000000000007941 */ /* 0x000fea0003800000 */
.L_x_614:
        /* <DEDUP_REMOVED lines=34> */
.L_x_617:
[----:B------:R-:W-:Y:S05]  /*2730*/  BSYNC B0 ;  /* 0x0000000000007941 */ /* 0x000fea0003800000 */
.L_x_616:
        /* <DEDUP_REMOVED lines=23> */
.L_x_609:
        /* <DEDUP_REMOVED lines=53> */
.L_x_620:
[----:B------:R-:W-:Y:S05]  /*2c00*/  BSYNC B0 ;  /* 0x0000000000007941 */ /* 0x000fea0003800000 */
.L_x_619:
        /* <DEDUP_REMOVED lines=16> */
[C---:B------:R-:W-:Y:S01]  /*2d10*/  @!P4 LEA R10, P1, R6.reuse, R235, 0x6 ;  /* 0x000000eb060ac211 */ /* 0x040fe200078230ff */
        /* <DEDUP_REMOVED lines=28> */
.L_x_622:
[----:B------:R-:W-:Y:S05]  /*2ee0*/  BSYNC B0 ;  /* 0x0000000000007941 */ /* 0x000fea0003800000 */
.L_x_621:
        /* <DEDUP_REMOVED lines=44> */
.L_x_624:
[----:B------:R-:W-:Y:S05]  /*31b0*/  BSYNC B0 ;  /* 0x0000000000007941 */ /* 0x000fea0003800000 */
.L_x_623:
        /* <DEDUP_REMOVED lines=47> */
.L_x_626:
[----:B------:R-:W-:Y:S05]  /*34b0*/  BSYNC B0 ;  /* 0x0000000000007941 */ /* 0x000fea0003800000 */
.L_x_625:
[----:B------:R-:W-:Y:S01]  /*34c0*/  UIADD3 UR11, -UR33, UR6, URZ ;  /* 0x00000006210b7290 */ /* 0x000fe2000fffe13f */
[----:B--23--:R-:W-:Y:S01]  /*34d0*/  IMAD.WIDE.U32 R6, R23, UR33, R232 ;  /* 0x0000002117067c25 */ /* 0x00cfe2000f8e00e8 */
[----:B------:R-:W-:Y:S01]  /*34e0*/  UIMAD UR20, UR28, UR12, URZ ;  /* 0x0000000c1c1472a4 */ /* 0x000fe2000f8e023f */
[----:B------:R-:W-:Y:S01]  /*34f0*/  BSSY B0, `(.L_x_627) ;  /* 0x0000042000007945 */ /* 0x000fe20003800000 */
[----:B------:R-:W-:Y:S02]  /*3500*/  ISETP.GE.AND P6, PT, R246, UR5, PT ;  /* 0x00000005f6007c0c */ /* 0x000fe4000bfc6270 */
[----:B------:R-:W-:Y:S01]  /*3510*/  ISETP.GE.AND P4, PT, R4, UR11, PT ;  /* 0x0000000b04007c0c */ /* 0x000fe2000bf86270 */
[----:B------:R-:W-:Y:S01]  /*3520*/  UIMAD UR20, UR33, UR13, UR20 ;  /* 0x0000000d211472a4 */ /* 0x000fe2000f8e0214 */
[----:B------:R-:W-:Y:S02]  /*3530*/  IADD3 R10, P0, R6, UR32, RZ ;  /* 0x00000020060a7c10 */ /* 0x000fe4000ff1e0ff */
[----:B------:R-:W-:-:S03]  /*3540*/  IADD3 R6, R246, 0x8, RZ ;  /* 0x00000008f6067810 */ /* 0x000fc60007ffe0ff */
[----:B------:R-:W-:Y:S01]  /*3550*/  IMAD.U32 R5, RZ, RZ, UR20 ;  /* 0x00000014ff057e24 */ /* 0x000fe2000f8e00ff */
[----:B------:R-:W-:Y:S01]  /*3560*/  ULDC.64 UR20, c[0x0][0x260] ;  /* 0x0000980000147ab9 */ /* 0x000fe20000000a00 */
[----:B------:R-:W-:-:S03]  /*3570*/  ISETP.GE.AND P5, PT, R6, UR5, PT ;  /* 0x0000000506007c0c */ /* 0x000fc6000bfa6270 */
        /* <DEDUP_REMOVED lines=57> */
.L_x_628:
[----:B------:R-:W-:Y:S05]  /*3910*/  BSYNC B0 ;  /* 0x0000000000007941 */ /* 0x000fea0003800000 */
.L_x_627:
        /* <DEDUP_REMOVED lines=59> */
.L_x_630:
[----:B------:R-:W-:Y:S05]  /*3cd0*/  BSYNC B0 ;  /* 0x0000000000007941 */ /* 0x000fea0003800000 */
.L_x_629:
[----:B------:R-:W-:Y:S01]  /*3ce0*/  UIMAD UR5, UR28, UR14, URZ ;  /* 0x0000000e1c0572a4 */ /* 0x000fe2000f8e023f */
[----:B-1-3--:R-:W-:Y:S01]  /*3cf0*/  IMAD.WIDE.U32 R6, R19, UR33, R232 ;  /* 0x0000002113067c25 */ /* 0x00afe2000f8e00e8 */
[----:B------:R1:W-:Y:S01]  /*3d00*/  @P4 STS.128 [R230+0x18000], RZ ;  /* 0x018000ffe6004388 */ /* 0x0003e20000000c00 */
[----:B------:R-:W-:Y:S01]  /*3d10*/  ULDC.64 UR12, c[0x0][0x268] ;  /* 0x00009a00000c7ab9 */ /* 0x000fe20000000a00 */
[----:B------:R-:W-:Y:S01]  /*3d20*/  UIMAD UR5, UR33, UR15, UR5 ;  /* 0x0000000f210572a4 */ /* 0x000fe2000f8e0205 */
[----:B------:R-:W-:Y:S01]  /*3d30*/  IMAD R5, R25, UR12, RZ ;  /* 0x0000000c19057c24 */ /* 0x000fe2000f8e02ff */
[----:B------:R1:W-:Y:S01]  /*3d40*/  @P4 STS.128 [R230+0x1a000], RZ ;  /* 0x01a000ffe6004388 */ /* 0x0003e20000000c00 */
[----:B------:R-:W-:Y:S01]  /*3d50*/  IADD3 R10, P0, R6, UR34, RZ ;  /* 0x00000022060a7c10 */ /* 0x000fe2000ff1e0ff */
[----:B------:R-:W-:Y:S01]  /*3d60*/  BSSY B0, `(.L_x_631) ;  /* 0x0000038000007945 */ /* 0x000fe20003800000 */
[----:B------:R-:W-:Y:S01]  /*3d70*/  IMAD R16, R18, UR13, R5 ;  /* 0x0000000d12107c24 */ /* 0x000fe2000f8e0205 */
[----:B------:R1:W-:Y:S01]  /*3d80*/  @P4 STS.128 [R230+0x1c000], RZ ;  /* 0x01c000ffe6004388 */ /* 0x0003e20000000c00 */
[----:B------:R-:W-:-:S03]  /*3d90*/  MOV R6, UR5 ;  /* 0x0000000500067c02 */ /* 0x000fc60008000f00 */
[----:B------:R1:W-:Y:S01]  /*3da0*/  @P4 STS.128 [R230+0x1e000], RZ ;  /* 0x01e000ffe6004388 */ /* 0x0003e20000000c00 */
[----:B------:R-:W-:-:S03]  /*3db0*/  IADD3.X R11, R7, UR36, R6, P0, !PT ;  /* 0x00000024070b7c10 */ /* 0x000fc600087fe406 */
[----:B------:R-:W-:-:S05]  /*3dc0*/  IMAD.WIDE.U32 R10, R18, UR12, R10 ;  /* 0x0000000c120a7c25 */ /* 0x000fca000f8e000a */
[----:B------:R-:W-:Y:S01]  /*3dd0*/  IADD3 R17, R11, R16, RZ ;  /* 0x000000100b117210 */ /* 0x000fe20007ffe0ff */
[----:B------:R-:W-:Y:S06]  /*3de0*/  @P4 BRA `(.L_x_632) ;  /* 0x0000000000bc4947 */ /* 0x000fec0003800000 */
        /* <DEDUP_REMOVED lines=47> */
.L_x_632:
[----:B------:R-:W-:Y:S05]  /*40e0*/  BSYNC B0 ;  /* 0x0000000000007941 */ /* 0x000fea0003800000 */
.L_x_631:
        /* <DEDUP_REMOVED lines=57> */
.L_x_634:
[----:B------:R-:W-:Y:S05]  /*4480*/  BSYNC B0 ;  /* 0x0000000000007941 */ /* 0x000fea0003800000 */
.L_x_633:
[----:B------:R-:W-:Y:S01]  /*4490*/  ULDC.64 UR14, c[0x0][0x3c8] ;  /* 0x0000f200000e7ab9 */ /* 0x000fe20000000a00 */
[----:B------:R-:W-:Y:S01]  /*44a0*/  USHF.R.S32.HI UR11, URZ, 0x1f, UR53 ;  /* 0x0000001f3f0b7899 */ /* 0x000fe20008011435 */
[----:B------:R-:W0:Y:S01]  /*44b0*/  LDGDEPBAR ;  /* 0x00000000000079af */ /* 0x000e220000000000 */
[----:B------:R-:W-:Y:S01]  /*44c0*/  UISETP.NE.U32.AND UP1, UPT, UR14, URZ, UPT ;  /* 0x0000003f0e00728c */ /* 0x000fe2000bf25070 */
[----:B-1-3--:R-:W-:Y:S01]  /*44d0*/  SHF.R.S32.HI R7, RZ, 0x1f, R246 ;  /* 0x0000001fff077819 */ /* 0x00afe200000114f6 */
[----:B------:R-:W-:Y:S01]  /*44e0*/  IMAD.MOV.U32 R242, RZ, RZ, 0x7f800000 ;  /* 0x7f800000fff27424 */ /* 0x000fe200078e00ff */
[----:B------:R-:W-:Y:S01]  /*44f0*/  ULDC UR25, c[0x0][0x2d0] ;  /* 0x0000b40000197ab9 */ /* 0x000fe20000000800 */
[----:B------:R-:W-:Y:S01]  /*4500*/  UISETP.NE.AND.EX UP1, UPT, UR15, URZ, UPT, UP1 ;  /* 0x0000003f0f00728c */ /* 0x000fe2000bf25310 */
[----:B------:R-:W-:Y:S01]  /*4510*/  IMAD.MOV.U32 R243, RZ, RZ, 0x7f800000 ;  /* 0x7f800000fff37424 */ /* 0x000fe200078e00ff */
[----:B------:R-:W-:-:S04]  /*4520*/  ULDC UR27, c[0x0][0x398] ;  /* 0x0000e600001b7ab9 */ /* 0x000fc80000000800 */
[----:B------:R-:W-:-:S05]  /*4530*/  PLOP3.LUT P0, PT, PT, PT, UP1, 0x80, 0x0 ;  /* 0x000000000000781c */ /* 0x000fca0003f0f018 */
[----:B------:R-:W-:Y:S01]  /*4540*/  @UP1 ULDC.64 UR20, c[0x0][0x3d0] ;  /* 0x0000f40000141ab9 */ /* 0x000fe20000000a00 */
[----:B------:R-:W-:Y:S01]  /*4550*/  @UP1 UMOV UR12, UR53 ;  /* 0x00000035000c1c82 */ /* 0x000fe20008000000 */
[----:B------:R-:W-:Y:S01]  /*4560*/  @UP1 UIMAD UR5, UR54, UR20, URZ ;  /* 0x00000014360512a4 */ /* 0x000fe2000f8e023f */
[----:B------:R-:W-:Y:S02]  /*4570*/  @UP1 UMOV UR13, UR11 ;  /* 0x0000000b000d1c82 */ /* 0x000fe40008000000 */
[----:B------:R-:W-:Y:S02]  /*4580*/  @UP1 UIMAD.WIDE.U32 UR12, UR45, UR20, UR12 ;  /* 0x000000142d0c12a5 */ /* 0x000fe4000f8e000c */
[----:B------:R-:W-:Y:S02]  /*4590*/  @UP1 UIMAD UR5, UR45, UR21, UR5 ;  /* 0x000000152d0512a4 */ /* 0x000fe4000f8e0205 */
[----:B------:R-:W-:Y:S02]  /*45a0*/  @UP1 ULEA UR14, UP0, UR12, UR14, 0x2 ;  /* 0x0000000e0c0e1291 */ /* 0x000fe4000f80103f */
[----:B------:R-:W-:-:S02]  /*45b0*/  @UP1 UIADD3 UR5, UR13, UR5, URZ ;  /* 0x000000050d051290 */ /* 0x000fc4000fffe03f */
[----:B------:R-:W-:Y:S02]  /*45c0*/  UIADD3 UR33, UR33, UR7, URZ ;  /* 0x0000000721217290 */ /* 0x000fe4000fffe03f */
[----:B------:R-:W-:Y:S01]  /*45d0*/  @UP1 ULEA.HI.X UR15, UR12, UR15, UR5, 0x2, UP0 ;  /* 0x0000000f0c0f1291 */ /* 0x000fe200080f1405 */
[----:B------:R-:W-:Y:S01]  /*45e0*/  IMAD.U32 R4, RZ, RZ, UR14 ;  /* 0x0000000eff047e24 */ /* 0x000fe2000f8e00ff */
[----:B------:R-:W-:Y:S01]  /*45f0*/  CS2R R190, SRZ ;  /* 0x0000000000be7805 */ /* 0x000fe2000001ff00 */
[----:B------:R-:W-:Y:S01]  /*4600*/  @UP1 ULDC UR5, c[0x0][0x2e8] ;  /* 0x0000ba0000051ab9 */ /* 0x000fe20000000800 */
[----:B------:R-:W-:Y:S01]  /*4610*/  IMAD.SHL.U32 R245, R246, 0x4, RZ ;  /* 0x00000004f6f57824 */ /* 0x000fe200078e00ff */
[----:B------:R-:W-:Y:S01]  /*4620*/  CS2R R188, SRZ ;  /* 0x0000000000bc7805 */ /* 0x000fe2000001ff00 */
[----:B------:R-:W-:Y:S01]  /*4630*/  IMAD.U32 R5, RZ, RZ, UR15 ;  /* 0x0000000fff057e24 */ /* 0x000fe2000f8e00ff */
[----:B------:R-:W-:Y:S02]  /*4640*/  CS2R R194, SRZ ;  /* 0x0000000000c27805 */ /* 0x000fe4000001ff00 */
[----:B------:R-:W-:-:S02]  /*4650*/  CS2R R192, SRZ ;  /* 0x0000000000c07805 */ /* 0x000fc4000001ff00 */
[----:B------:R-:W-:Y:S02]  /*4660*/  CS2R R186, SRZ ;  /* 0x0000000000ba7805 */ /* 0x000fe4000001ff00 */
[----:B------:R-:W-:Y:S01]  /*4670*/  CS2R R184, SRZ ;  /* 0x0000000000b87805 */ /* 0x000fe2000001ff00 */
[----:B------:R1:W3:Y:S01]  /*4680*/  @P0 LDG.E R6, desc[UR8][R4.64] ;  /* 0x0000000804060981 */ /* 0x0002e2000c1e1900 */
        /* <DEDUP_REMOVED lines=24> */
[C---:B-1----:R-:W-:Y:S01]  /*4810*/  IMAD.SHL.U32 R4, R246.reuse, 0x4, RZ ;  /* 0x00000004f6047824 */ /* 0x042fe200078e00ff */
[----:B------:R-:W-:Y:S02]  /*4820*/  SHF.L.U64.HI R5, R246, 0x2, R7 ;  /* 0x00000002f6057819 */ /* 0x000fe40000010207 */
[----:B------:R-:W-:Y:S02]  /*4830*/  CS2R R134, SRZ ;  /* 0x0000000000867805 */ /* 0x000fe4000001ff00 */
[----:B------:R-:W-:Y:S02]  /*4840*/  CS2R R132, SRZ ;  /* 0x0000000000847805 */ /* 0x000fe4000001ff00 */
[----:B------:R-:W-:-:S02]  /*4850*/  CS2R R78, SRZ ;  /* 0x00000000004e7805 */ /* 0x000fc4000001ff00 */
[----:B------:R-:W-:Y:S02]  /*4860*/  IADD3 R4, P1, R4, UR17, RZ ;  /* 0x0000001104047c10 */ /* 0x000fe4000ff3e0ff */
[----:B------:R-:W-:Y:S02]  /*4870*/  CS2R R76, SRZ ;  /* 0x00000000004c7805 */ /* 0x000fe4000001ff00 */
[----:B------:R-:W-:Y:S02]  /*4880*/  CS2R R82, SRZ ;  /* 0x0000000000527805 */ /* 0x000fe4000001ff00 */
[----:B------:R-:W-:Y:S02]  /*4890*/  CS2R R80, SRZ ;  /* 0x0000000000507805 */ /* 0x000fe4000001ff00 */
[----:B------:R-:W-:Y:S02]  /*48a0*/  IADD3.X R5, R5, UR16, RZ, P1, !PT ;  /* 0x0000001005057c10 */ /* 0x000fe40008ffe4ff */
[----:B------:R-:W-:-:S02]  /*48b0*/  CS2R R74, SRZ ;  /* 0x00000000004a7805 */ /* 0x000fc4000001ff00 */
[----:B------:R-:W-:Y:S02]  /*48c0*/  CS2R R72, SRZ ;  /* 0x0000000000487805 */ /* 0x000fe4000001ff00 */
[----:B------:R-:W-:Y:S02]  /*48d0*/  CS2R R70, SRZ ;  /* 0x0000000000467805 */ /* 0x000fe4000001ff00 */
[----:B------:R-:W-:Y:S01]  /*48e0*/  CS2R R68, SRZ ;  /* 0x0000000000447805 */ /* 0x000fe2000001ff00 */
[----:B------:R-:W5:Y:S01]  /*48f0*/  @!P6 LDG.E R242, desc[UR8][R4.64] ;  /* 0x0000000804f2e981 */ /* 0x000f62000c1e1900 */
[----:B------:R-:W-:Y:S02]  /*4900*/  CS2R R62, SRZ ;  /* 0x00000000003e7805 */ /* 0x000fe4000001ff00 */
[----:B------:R-:W-:Y:S02]  /*4910*/  CS2R R60, SRZ ;  /* 0x00000000003c7805 */ /* 0x000fe4000001ff00 */
[----:B------:R-:W-:Y:S01]  /*4920*/  CS2R R66, SRZ ;  /* 0x0000000000427805 */ /* 0x000fe2000001ff00 */
[----:B------:R1:W5:Y:S01]  /*4930*/  @!P5 LDG.E R243, desc[UR8][R4.64+0x20] ;  /* 0x0000200804f3d981 */ /* 0x000362000c1e1900 */
[----:B------:R-:W-:Y:S01]  /*4940*/  UIADD3 UR26, -UR6, 0x40, UR33 ;  /* 0x00000040061a7890 */ /* 0x000fe2000fffe121 */
        /* <DEDUP_REMOVED lines=20> */
[----:B------:R-:W-:Y:S01]  /*4a90*/  ULDC UR28, c[0x0][0x394] ;  /* 0x0000e500001c7ab9 */ /* 0x000fe20000000800 */
[----:B------:R-:W-:Y:S02]  /*4aa0*/  CS2R R20, SRZ ;  /* 0x0000000000147805 */ /* 0x000fe4000001ff00 */
[----:B------:R-:W-:Y:S01]  /*4ab0*/  SHF.L.U64.HI R244, R246, 0x2, R7 ;  /* 0x00000002f6f47819 */ /* 0x000fe20000010207 */
[----:B-1----:R-:W3:Y:S01]  /*4ac0*/  @P0 MUFU.RCP R4, UR5 ;  /* 0x0000000500040d08 */ /* 0x002ee20008001000 */
[----:B------:R-:W-:Y:S01]  /*4ad0*/  UMOV UR5, URZ ;  /* 0x0000003f00057c82 */ /* 0x000fe20008000000 */
[----:B------:R-:W-:Y:S01]  /*4ae0*/  UMOV UR13, UR28 ;  /* 0x0000001c000d7c82 */ /* 0x000fe20008000000 */
[----:B------:R-:W-:Y:S01]  /*4af0*/  UIADD3 UR26, UR26, -UR46, URZ ;  /* 0x8000002e1a1a7290 */ /* 0x000fe2000fffe03f */
[----:B------:R-:W-:Y:S01]  /*4b00*/  ULDC UR28, c[0x0][0x2dc] ;  /* 0x0000b700001c7ab9 */ /* 0x000fe20000000800 */
[----:B------:R-:W-:Y:S01]  /*4b10*/  ULDC UR21, c[0x0][0x2ec] ;  /* 0x0000bb0000157ab9 */ /* 0x000fe20000000800 */
[----:B---3--:R-:W-:-:S05]  /*4b20*/  @P0 FMUL.FTZ R4, R6, R4 ;  /* 0x0000000406040220 */ /* 0x008fca0000410000 */
[----:B------:R-:W-:-:S13]  /*4b30*/  @P0 R2UR UR11, R4 ;  /* 0x00000000040b02ca */ /* 0x000fda00000e0000 */
[----:B------:R-:W-:-:S05]  /*4b40*/  @UP1 UMOV UR5, UR11 ;  /* 0x0000000b00051c82 */ /* 0x000fca0008000000 */
.L_x_639:
[----:B------:R-:W0:Y:S01]  /*4b50*/  LDGDEPBAR ;  /* 0x00000000000079af */ /* 0x000e220000000000 */
[----:B------:R-:W-:Y:S01]  /*4b60*/  IADD3 R112, P0, R245, UR19, RZ ;  /* 0x00000013f5707c10 */ /* 0x000fe2000ff1e0ff */
[----:B------:R-:W-:Y:S01]  /*4b70*/  USHF.L.U32 UR11, UR10, 0x6, URZ ;  /* 0x000000060a0b7899 */ /* 0x000fe2000800063f */
[----:B------:R-:W-:Y:S02]  /*4b80*/  UMOV UR12, UR57 ;  /* 0x00000039000c7c82 */ /* 0x000fe40008000000 */
[----:B------:R-:W-:Y:S01]  /*4b90*/  IADD3.X R113, R244, UR18, RZ, P0, !PT ;  /* 0x00000012f4717c10 */ /* 0x000fe200087fe4ff */
[----:B------:R-:W-:Y:S01]  /*4ba0*/  UISETP.GE.AND UP0, UPT, UR11, UR26, UPT ;  /* 0x0000001a0b00728c */ /* 0x000fe2000bf06270 */
[----:B------:R-:W-:Y:S04]  /*4bb0*/  DEPBAR.LE SB0, 0x0 ;  /* 0x000080000000791a */ /* 0x000fe80000000000 */
[----:B------:R-:W-:Y:S06]  /*4bc0*/  BAR.SYNC.DEFER_BLOCKING 0x0 ;  /* 0x0000000000007b1d */ /* 0x000fec0000010000 */
[----:B------:R-:W-:Y:S04]  /*4bd0*/  LDSM.16.M88.4 R16, [R218] ;  /* 0x00000000da10783b */ /* 0x000fe80000000200 */
[----:B-1----:R-:W1:Y:S04]  /*4be0*/  LDSM.16.M88.4 R8, [R3+UR4+0x10000] ;  /* 0x010000040308783b */ /* 0x002e680008000200 */
[----:B------:R-:W3:Y:S04]  /*4bf0*/  LDSM.16.M88.4 R84, [R3+UR4+0x10800] ;  /* 0x010800040354783b */ /* 0x000ee80008000200 */
[----:B------:R-:W-:Y:S04]  /*4c00*/  LDSM.16.M88.4 R88, [R220] ;  /* 0x00000000dc58783b */ /* 0x000fe80000000200 */
[----:B------:R-:W2:Y:S04]  /*4c10*/  LDSM.16.M88.4 R92, [R2] ;  /* 0x00000000025c783b */ /* 0x000ea80000000200 */
[----:B------:R-:W4:Y:S04]  /*4c20*/  LDSM.16.M88.4 R96, [R2+0x800] ;  /* 0x000800000260783b */ /* 0x000f280000000200 */
[----:B------:R-:W-:Y:S04]  /*4c30*/  LDSM.16.M88.4 R100, [R223] ;  /* 0x00000000df64783b */ /* 0x000fe80000000200 */
[----:B------:R-:W4:Y:S04]  /*4c40*/  LDSM.16.M88.4 R104, [R217] ;  /* 0x00000000d968783b */ /* 0x000f280000000200 */
[----:B------:R-:W-:Y:S04]  /*4c50*/  LDSM.16.M88.4 R108, [R216] ;  /* 0x00000000d86c783b */ /* 0x000fe80000000200 */
[----:B-----5:R2:W5:Y:S01]  /*4c60*/  LDG.E R114, desc[UR8][R112.64] ;  /* 0x0000000870727981 */ /* 0x020562000c1e1900 */
[C---:B-1----:R-:W-:Y:S06]  /*4c70*/  HMMA.16816.F32.BF16 R4, R16.reuse, R8, RZ ;  /* 0x000000081004723c */ /* 0x042fec00000418ff */
[C---:B------:R-:W-:Y:S06]  /*4c80*/  HMMA.16816.F32.BF16 R8, R16.reuse, R10, RZ ;  /* 0x0000000a1008723c */ /* 0x040fec00000418ff */
[C---:B---3--:R-:W-:Y:S01]  /*4c90*/  HMMA.16816.F32.BF16 R12, R16.reuse, R84, RZ ;  /* 0x00000054100c723c */ /* 0x048fe200000418ff */
[----:B------:R1:W5:Y:S05]  /*4ca0*/  LDG.E R112, desc[UR8][R112.64+0x20] ;  /* 0x0000200870707981 */ /* 0x00036a000c1e1900 */
[----:B------:R-:W-:Y:S01]  /*4cb0*/  HMMA.16816.F32.BF16 R16, R16, R86, RZ ;  /* 0x000000561010723c */ /* 0x000fe200000418ff */
[----:B------:R-:W3:Y:S05]  /*4cc0*/  LDSM.16.M88.4 R84, [R217+0x800] ;  /* 0x00080000d954783b */ /* 0x000eea0000000200 */
[C---:B--2---:R-:W-:Y:S06]  /*4cd0*/  HMMA.16816.F32.BF16 R4, R88.reuse, R92, R4 ;  /* 0x0000005c5804723c */ /* 0x044fec0000041804 */
[C---:B------:R-:W-:Y:S01]  /*4ce0*/  HMMA.16816.F32.BF16 R8, R88.reuse, R94, R8 ;  /* 0x0000005e5808723c */ /* 0x040fe20000041808 */
[----:B------:R-:W2:Y:S05]  /*4cf0*/  LDSM.16.M88.4 R92, [R222] ;  /* 0x00000000de5c783b */ /* 0x000eaa0000000200 */
[C---:B----4-:R-:W-:Y:S06]  /*4d00*/  HMMA.16816.F32.BF16 R12, R88.reuse, R96, R12 ;  /* 0x00000060580c723c */ /* 0x050fec000004180c */
[----:B------:R-:W-:Y:S01]  /*4d10*/  HMMA.16816.F32.BF16 R16, R88, R98, R16 ;  /* 0x000000625810723c */ /* 0x000fe20000041810 */
[----:B------:R-:W4:Y:S04]  /*4d20*/  LDSM.16.M88.4 R88, [R216+0x800] ;  /* 0x00080000d858783b */ /* 0x000f280000000200 */
[----:B------:R-:W-:Y:S01]  /*4d30*/  LDSM.16.M88.4 R96, [R218+0x2000] ;  /* 0x00200000da60783b */ /* 0x000fe20000000200 */
[C---:B------:R-:W-:Y:S06]  /*4d40*/  HMMA.16816.F32.BF16 R4, R100.reuse, R104, R4 ;  /* 0x000000686404723c */ /* 0x040fec0000041804 */
[C---:B------:R-:W-:Y:S01]  /*4d50*/  HMMA.16816.F32.BF16 R8, R100.reuse, R106, R8 ;  /* 0x0000006a6408723c */ /* 0x040fe20000041808 */
[----:B------:R-:W1:Y:S05]  /*4d60*/  LDSM.16.M88.4 R104, [R3+UR4+0x12000] ;  /* 0x012000040368783b */ /* 0x000e6a0008000200 */
[C---:B---3--:R-:W-:Y:S06]  /*4d70*/  HMMA.16816.F32.BF16 R12, R100.reuse, R84, R12 ;  /* 0x00000054640c723c */ /* 0x048fec000004180c */
[----:B------:R-:W-:Y:S01]  /*4d80*/  HMMA.16816.F32.BF16 R16, R100, R86, R16 ;  /* 0x000000566410723c */ /* 0x000fe20000041810 */
[----:B------:R-:W3:Y:S04]  /*4d90*/  LDSM.16.M88.4 R84, [R3+UR4+0x12800] ;  /* 0x012800040354783b */ /* 0x000ee80008000200 */
[----:B------:R-:W-:Y:S01]  /*4da0*/  LDSM.16.M88.4 R100, [R220+0x2000] ;  /* 0x00200000dc64783b */ /* 0x000fe20000000200 */
[C---:B--2---:R-:W-:Y:S06]  /*4db0*/  HMMA.16816.F32.BF16 R4, R92.reuse, R108, R4 ;  /* 0x0000006c5c04723c */ /* 0x044fec0000041804 */
[C---:B------:R-:W-:Y:S01]  /*4dc0*/  HMMA.16816.F32.BF16 R8, R92.reuse, R110, R8 ;  /* 0x0000006e5c08723c */ /* 0x040fe20000041808 */
[----:B------:R-:W2:Y:S05]  /*4dd0*/  LDSM.16.M88.4 R108, [R2+0x2000] ;  /* 0x00200000026c783b */ /* 0x000eaa0000000200 */
[C---:B----4-:R-:W-:Y:S06]  /*4de0*/  HMMA.16816.F32.BF16 R12, R92.reuse, R88, R12 ;  /* 0x000000585c0c723c */ /* 0x050fec000004180c */
[----:B------:R-:W-:Y:S01]  /*4df0*/  HMMA.16816.F32.BF16 R16, R92, R90, R16 ;  /* 0x0000005a5c10723c */ /* 0x000fe20000041810 */
[----:B------:R-:W4:Y:S04]  /*4e00*/  LDSM.16.M88.4 R88, [R2+0x2800] ;  /* 0x002800000258783b */ /* 0x000f280000000200 */
[----:B------:R-:W-:Y:S01]  /*4e10*/  LDSM.16.M88.4 R92, [R223+0x2000] ;  /* 0x00200000df5c783b */ /* 0x000fe20000000200 */
[C---:B-1----:R-:W-:Y:S06]  /*4e20*/  HMMA.16816.F32.BF16 R4, R96.reuse, R104, R4 ;  /* 0x000000686004723c */ /* 0x042fec0000041804 */
[C---:B------:R-:W-:Y:S01]  /*4e30*/  HMMA.16816.F32.BF16 R8, R96.reuse, R106, R8 ;  /* 0x0000006a6008723c */ /* 0x040fe20000041808 */
[----:B------:R-:W1:Y:S05]  /*4e40*/  LDSM.16.M88.4 R104, [R217+0x2000] ;  /* 0x00200000d968783b */ /* 0x000e6a0000000200 */
[C---:B---3--:R-:W-:Y:S06]  /*4e50*/  HMMA.16816.F32.BF16 R12, R96.reuse, R84, R12 ;  /* 0x00000054600c723c */ /* 0x048fec000004180c */
[----:B------:R-:W-:Y:S01]  /*4e60*/  HMMA.16816.F32.BF16 R16, R96, R86, R16 ;  /* 0x000000566010723c */ /* 0x000fe20000041810 */
[----:B------:R-:W3:Y:S04]  /*4e70*/  LDSM.16.M88.4 R84, [R217+0x2800] ;  /* 0x00280000d954783b */ /* 0x000ee80000000200 */
        /* <DEDUP_REMOVED lines=62> */
[----:B------:R-:W4:Y:S05]  /*5260*/  LDSM.16.M88.4 R88, [R216+0x6800] ;  /* 0x00680000d858783b */ /* 0x000f2a0000000200 */
[C---:B-1----:R-:W-:Y:S06]  /*5270*/  HMMA.16816.F32.BF16 R4, R100.reuse, R104, R4 ;  /* 0x000000686404723c */ /* 0x042fec0000041804 */
[C---:B------:R-:W-:Y:S06]  /*5280*/  HMMA.16816.F32.BF16 R8, R100.reuse, R106, R8 ;  /* 0x0000006a6408723c */ /* 0x040fec0000041808 */
[C---:B---3--:R-:W-:Y:S06]  /*5290*/  HMMA.16816.F32.BF16 R12, R100.reuse, R84, R12 ;  /* 0x00000054640c723c */ /* 0x048fec000004180c */
[----:B------:R-:W-:Y:S01]  /*52a0*/  HMMA.16816.F32.BF16 R16, R100, R86, R16 ;  /* 0x000000566410723c */ /* 0x000fe20000041810 */
[----:B------:R-:W-:Y:S04]  /*52b0*/  IMAD.U32 R85, RZ, RZ, UR23 ;  /* 0x00000017ff557e24 */ /* 0x000fe8000f8e00ff */
[----:B------:R-:W-:Y:S01]  /*52c0*/  IMAD R85, R85, 0x40, R252 ;  /* 0x0000004055557824 */ /* 0x000fe200078e02fc */
[C---:B--2---:R-:W-:Y:S05]  /*52d0*/  HMMA.16816.F32.BF16 R4, R92.reuse, R108, R4 ;  /* 0x0000006c5c04723c */ /* 0x044fea0000041804 */
[----:B------:R-:W-:Y:S01]  /*52e0*/  IADD3 R84, R246, -UR7, -R85 ;  /* 0x80000007f6547c10 */ /* 0x000fe2000fffe855 */
[C---:B------:R-:W-:Y:S05]  /*52f0*/  HMMA.16816.F32.BF16 R8, R92.reuse, R110, R8 ;  /* 0x0000006e5c08723c */ /* 0x040fea0000041808 */
[----:B------:R-:W-:Y:S01]  /*5300*/  VIADD R84, R84, UR6 ;  /* 0x0000000654547c36 */ /* 0x000fe20008000000 */
[C---:B----4-:R-:W-:Y:S05]  /*5310*/  HMMA.16816.F32.BF16 R12, R92.reuse, R88, R12 ;  /* 0x000000585c0c723c */ /* 0x050fea000004180c */
[----:B------:R-:W-:Y:S01]  /*5320*/  VIADD R84, R84, UR11 ;  /* 0x0000000b54547c36 */ /* 0x000fe20008000000 */
[----:B------:R-:W-:Y:S05]  /*5330*/  HMMA.16816.F32.BF16 R16, R92, R90, R16 ;  /* 0x0000005a5c10723c */ /* 0x000fea0000041810 */
[----:B------:R-:W-:Y:S01]  /*5340*/  IABS R101, R84 ;  /* 0x0000005400657213 */ /* 0x000fe20000000000 */
[C---:B------:R-:W-:Y:S02]  /*5350*/  VIADD R86, R84.reuse, 0x7 ;  /* 0x0000000754567836 */ /* 0x040fe40000000000 */
[----:B------:R-:W-:Y:S03]  /*5360*/  VIADD R87, R84, 0x8 ;  /* 0x0000000854577836 */ /* 0x000fe60000000000 */
[----:B------:R-:W-:Y:S01]  /*5370*/  ISETP.GE.AND P0, PT, R86, RZ, PT ;  /* 0x000000ff5600720c */ /* 0x000fe20003f06270 */
[C---:B------:R-:W-:Y:S01]  /*5380*/  VIADD R97, R84.reuse, 0xffffffe7 ;  /* 0xffffffe754617836 */ /* 0x040fe20000000000 */
[----:B------:R-:W-:Y:S01]  /*5390*/  ISETP.GE.AND P1, PT, R87, RZ, PT ;  /* 0x000000ff5700720c */ /* 0x000fe20003f26270 */
[C---:B------:R-:W-:Y:S01]  /*53a0*/  VIADD R88, R84.reuse, 0xffffffff ;  /* 0xffffffff54587836 */ /* 0x040fe20000000000 */
[----:B------:R-:W-:Y:S01]  /*53b0*/  I2FP.F32.S32 R90, R101 ;  /* 0x00000065005a7245 */ /* 0x000fe20000201400 */
[C---:B------:R-:W-:Y:S02]  /*53c0*/  VIADD R96, R84.reuse, 0xfffffff8 ;  /* 0xfffffff854607836 */ /* 0x040fe40000000000 */
[----:B------:R-:W-:Y:S01]  /*53d0*/  VIADD R89, R84, 0xfffffff7 ;  /* 0xfffffff754597836 */ /* 0x000fe20000000000 */
[----:B------:R-:W-:Y:S01]  /*53e0*/  ISETP.GE.AND P6, PT, R88, RZ, PT ;  /* 0x000000ff5800720c */ /* 0x000fe20003fc6270 */
[----:B------:R-:W-:Y:S01]  /*53f0*/  VIADD R100, R84, 0xfffffff0 ;  /* 0xfffffff054647836 */ /* 0x000fe20000000000 */
[----:B------:R-:W-:Y:S01]  /*5400*/  ISETP.GE.AND P5, PT, R96, RZ, PT ;  /* 0x000000ff6000720c */ /* 0x000fe20003fa6270 */
[C---:B------:R-:W-:Y:S01]  /*5410*/  VIADD R99, R84.reuse, 0xffffffef ;  /* 0xffffffef54637836 */ /* 0x040fe20000000000 */
[----:B------:R-:W-:Y:S01]  /*5420*/  ISETP.GE.AND P4, PT, R89, RZ, PT ;  /* 0x000000ff5900720c */ /* 0x000fe20003f86270 */
[C---:B------:R-:W-:Y:S01]  /*5430*/  VIADD R98, R84.reuse, 0xffffffe8 ;  /* 0xffffffe854627836 */ /* 0x040fe20000000000 */
[----:B------:R-:W-:Y:S01]  /*5440*/  @!P0 IADD3 R86, -R84, -0x7, RZ ;  /* 0xfffffff954568810 */ /* 0x000fe20007ffe1ff */
[C---:B------:R-:W-:Y:S01]  /*5450*/  FFMA.FTZ R4, R90.reuse, -UR5, R4 ;  /* 0x800000055a047c23 */ /* 0x040fe20008010004 */
[----:B------:R-:W-:Y:S01]  /*5460*/  ISETP.GE.AND P0, PT, R97, RZ, PT ;  /* 0x000000ff6100720c */ /* 0x000fe20003f06270 */
[----:B------:R-:W-:Y:S01]  /*5470*/  FFMA.FTZ R10, R90, -UR5, R10 ;  /* 0x800000055a0a7c23 */ /* 0x000fe2000801000a */
[----:B------:R-:W-:Y:S02]  /*5480*/  @!P1 IADD3 R87, -R84, -0x8, RZ ;  /* 0xfffffff854579810 */ /* 0x000fe40007ffe1ff */
[----:B------:R-:W-:Y:S02]  /*5490*/  ISETP.GE.AND P3, PT, R100, RZ, PT ;  /* 0x000000ff6400720c */ /* 0x000fe40003f66270 */
[----:B------:R-:W-:Y:S02]  /*54a0*/  ISETP.GE.AND P2, PT, R99, RZ, PT ;  /* 0x000000ff6300720c */ /* 0x000fe40003f46270 */
[----:B------:R-:W-:Y:S02]  /*54b0*/  ISETP.GE.AND P1, PT, R98, RZ, PT ;  /* 0x000000ff6200720c */ /* 0x000fe40003f26270 */
[C---:B------:R-:W-:Y:S02]  /*54c0*/  @!P6 IADD3 R88, -R84.reuse, 0x1, RZ ;  /* 0x000000015458e810 */ /* 0x040fe40007ffe1ff */
[C---:B------:R-:W-:Y:S02]  /*54d0*/  @!P5 IADD3 R96, -R84.reuse, 0x8, RZ ;  /* 0x000000085460d810 */ /* 0x040fe40007ffe1ff */
[C---:B------:R-:W-:Y:S02]  /*54e0*/  @!P0 IADD3 R97, -R84.reuse, 0x19, RZ ;  /* 0x0000001954618810 */ /* 0x040fe40007ffe1ff */
[----:B------:R-:W-:Y:S02]  /*54f0*/  PLOP3.LUT P0, PT, PT, PT, UP0, 0x80, 0x0 ;  /* 0x000000000000781c */ /* 0x000fe40003f0f008 */
[C---:B------:R-:W-:Y:S02]  /*5500*/  @!P4 IADD3 R89, -R84.reuse, 0x9, RZ ;  /* 0x000000095459c810 */ /* 0x040fe40007ffe1ff */
[C---:B------:R-:W-:Y:S02]  /*5510*/  @!P3 IADD3 R100, -R84.reuse, 0x10, RZ ;  /* 0x000000105464b810 */ /* 0x040fe40007ffe1ff */
[C---:B------:R-:W-:Y:S02]  /*5520*/  @!P2 IADD3 R99, -R84.reuse, 0x11, RZ ;  /* 0x000000115463a810 */ /* 0x040fe40007ffe1ff */
[----:B------:R-:W-:Y:S02]  /*5530*/  @!P1 IADD3 R98, -R84, 0x18, RZ ;  /* 0x0000001854629810 */ /* 0x000fe40007ffe1ff */
[----:B------:R-:W-:Y:S02]  /*5540*/  I2FP.F32.S32 R87, R87 ;  /* 0x0000005700577245 */ /* 0x000fe40000201400 */
[----:B------:R-:W-:Y:S02]  /*5550*/  I2FP.F32.S32 R86, R86 ;  /* 0x0000005600567245 */ /* 0x000fe40000201400 */
[----:B------:R-:W-:Y:S01]  /*5560*/  I2FP.F32.S32 R88, R88 ;  /* 0x0000005800587245 */ /* 0x000fe20000201400 */
[----:B------:R-:W-:Y:S01]  /*5570*/  FFMA.FTZ R6, R87, -UR5, R6 ;  /* 0x8000000557067c23 */ /* 0x000fe20008010006 */
[----:B------:R-:W-:Y:S01]  /*5580*/  I2FP.F32.S32 R96, R96 ;  /* 0x0000006000607245 */ /* 0x000fe20000201400 */
[----:B------:R-:W-:Y:S01]  /*5590*/  FFMA.FTZ R7, R86, -UR5, R7 ;  /* 0x8000000556077c23 */ /* 0x000fe20008010007 */
[----:B------:R-:W-:Y:S01]  /*55a0*/  I2FP.F32.S32 R89, R89 ;  /* 0x0000005900597245 */ /* 0x000fe20000201400 */
[C---:B------:R-:W-:Y:S01]  /*55b0*/  FFMA.FTZ R5, R88.reuse, -UR5, R5 ;  /* 0x8000000558057c23 */ /* 0x040fe20008010005 */
[----:B------:R-:W-:Y:S01]  /*55c0*/  I2FP.F32.S32 R100, R100 ;  /* 0x0000006400647245 */ /* 0x000fe20000201400 */
[----:B------:R-:W-:Y:S01]  /*55d0*/  FFMA.FTZ R11, R88, -UR5, R11 ;  /* 0x80000005580b7c23 */ /* 0x000fe2000801000b */
[----:B------:R-:W-:Y:S01]  /*55e0*/  I2FP.F32.S32 R99, R99 ;  /* 0x0000006300637245 */ /* 0x000fe20000201400 */
[C---:B------:R-:W-:Y:S01]  /*55f0*/  FFMA.FTZ R8, R96.reuse, -UR5, R8 ;  /* 0x8000000560087c23 */ /* 0x040fe20008010008 */
[----:B------:R-:W-:Y:S01]  /*5600*/  I2FP.F32.S32 R98, R98 ;  /* 0x0000006200627245 */ /* 0x000fe20000201400 */
[C---:B------:R-:W-:Y:S01]  /*5610*/  FFMA.FTZ R9, R89.reuse, -UR5, R9 ;  /* 0x8000000559097c23 */ /* 0x040fe20008010009 */
[----:B------:R-:W-:Y:S01]  /*5620*/  I2FP.F32.S32 R97, R97 ;  /* 0x0000006100617245 */ /* 0x000fe20000201400 */
[----:B------:R-:W-:Y:S01]  /*5630*/  FFMA.FTZ R14, R96, -UR5, R14 ;  /* 0x80000005600e7c23 */ /* 0x000fe2000801000e */
[----:B------:R-:W-:Y:S01]  /*5640*/  FFMA.FTZ R15, R89, -UR5, R15 ;  /* 0x80000005590f7c23 */ /* 0x000fe2000801000f */
[C---:B------:R-:W-:Y:S01]  /*5650*/  FFMA.FTZ R12, R100.reuse, -UR5, R12 ;  /* 0x80000005640c7c23 */ /* 0x040fe2000801000c */
[C---:B------:R-:W-:Y:S01]  /*5660*/  FFMA.FTZ R13, R99.reuse, -UR5, R13 ;  /* 0x80000005630d7c23 */ /* 0x040fe2000801000d */
[----:B------:R-:W-:Y:S01]  /*5670*/  FFMA.FTZ R18, R100, -UR5, R18 ;  /* 0x8000000564127c23 */ /* 0x000fe20008010012 */
[----:B------:R-:W-:Y:S01]  /*5680*/  FFMA.FTZ R19, R99, -UR5, R19 ;  /* 0x8000000563137c23 */ /* 0x000fe20008010013 */
[----:B------:R-:W-:Y:S01]  /*5690*/  FFMA.FTZ R16, R98, -UR5, R16 ;  /* 0x8000000562107c23 */ /* 0x000fe20008010010 */
[----:B------:R-:W-:Y:S01]  /*56a0*/  FFMA.FTZ R17, R97, -UR5, R17 ;  /* 0x8000000561117c23 */ /* 0x000fe20008010011 */
[----:B------:R-:W-:Y:S06]  /*56b0*/  @!P0 BRA `(.L_x_635) ;  /* 0x0000000000308947 */ /* 0x000fec0003800000 */
        /* <DEDUP_REMOVED lines=12> */
.L_x_635:
[----:B------:R-:W-:Y:S01]  /*5780*/  UIADD3 UR14, UR6, 0x1, -UR7 ;  /* 0x00000001060e7890 */ /* 0x000fe2000fffe807 */
[----:B------:R-:W-:Y:S01]  /*5790*/  VIADD R86, R246, UR11 ;  /* 0x0000000bf6567c36 */ /* 0x000fe20008000000 */
[----:B------:R-:W-:Y:S01]  /*57a0*/  UIADD3 UR13, -UR12, UR6, -UR7 ;  /* 0x000000060c0d7290 */ /* 0x000fe2000fffe907 */
[C---:B------:R-:W-:Y:S01]  /*57b0*/  VIADD R94, R85.reuse, 0x1 ;  /* 0x00000001555e7836 */ /* 0x040fe20000000000 */
[----:B------:R-:W-:Y:S01]  /*57c0*/  UIADD3 UR11, UR14, UR27, URZ ;  /* 0x0000001b0e0b7290 */ /* 0x000fe2000fffe03f */
[----:B------:R-:W-:Y:S02]  /*57d0*/  IMAD.U32 R95, RZ, RZ, UR27 ;  /* 0x0000001bff5f7e24 */ /* 0x000fe4000f8e00ff */
[C---:B------:R-:W-:Y:S01]  /*57e0*/  VIADD R93, R85.reuse, 0x8 ;  /* 0x00000008555d7836 */ /* 0x040fe20000000000 */
[----:B------:R-:W-:Y:S01]  /*57f0*/  VIADDMNMX R84, R86, UR13, RZ, !PT ;  /* 0x0000000d56547c46 */ /* 0x000fe2000f8001ff */
[C---:B------:R-:W-:Y:S02]  /*5800*/  VIADD R92, R85.reuse, 0x9 ;  /* 0x00000009555c7836 */ /* 0x040fe40000000000 */
[----:B------:R-:W-:Y:S01]  /*5810*/  IMAD.U32 R87, RZ, RZ, UR11 ;  /* 0x0000000bff577e24 */ /* 0x000fe2000f8e00ff */
[CC--:B------:R-:W-:Y:S01]  /*5820*/  ISETP.GE.AND P1, PT, R85.reuse, R84.reuse, PT ;  /* 0x000000545500720c */ /* 0x0c0fe20003f26270 */
[C---:B------:R-:W-:Y:S01]  /*5830*/  VIADD R91, R85.reuse, 0x10 ;  /* 0x00000010555b7836 */ /* 0x040fe20000000000 */
[-C--:B------:R-:W-:Y:S01]  /*5840*/  ISETP.GE.AND P0, PT, R94, R84.reuse, PT ;  /* 0x000000545e00720c */ /* 0x080fe20003f06270 */
[----:B------:R-:W-:Y:S01]  /*5850*/  VIADD R90, R85, 0x11 ;  /* 0x00000011555a7836 */ /* 0x000fe20000000000 */
[C---:B------:R-:W-:Y:S01]  /*5860*/  VIADDMNMX R87, R86.reuse, R87, UR6, PT ;  /* 0x0000000656577e46 */ /* 0x040fe2000b800157 */
[----:B------:R-:W-:Y:S01]  /*5870*/  VIADD R86, R86, 0x8 ;  /* 0x0000000856567836 */ /* 0x000fe20000000000 */
[-C--:B------:R-:W-:Y:S01]  /*5880*/  ISETP.GE.AND P6, PT, R93, R84.reuse, PT ;  /* 0x000000545d00720c */ /* 0x080fe20003fc6270 */
[C---:B------:R-:W-:Y:S01]  /*5890*/  VIADD R89, R85.reuse, 0x18 ;  /* 0x0000001855597836 */ /* 0x040fe20000000000 */
[CC--:B------:R-:W-:Y:S01]  /*58a0*/  ISETP.GE.OR P1, PT, R85.reuse, R87.reuse, !P1 ;  /* 0x000000575500720c */ /* 0x0c0fe20004f26670 */
[----:B------:R-:W-:Y:S01]  /*58b0*/  VIADD R88, R85, 0x19 ;  /* 0x0000001955587836 */ /* 0x000fe20000000000 */
[----:B------:R-:W-:Y:S02]  /*58c0*/  IADD3 R95, R86, UR14, R95 ;  /* 0x0000000e565f7c10 */ /* 0x000fe4000fffe05f */
[-C--:B------:R-:W-:Y:S02]  /*58d0*/  ISETP.GE.OR P0, PT, R94, R87.reuse, !P0 ;  /* 0x000000575e00720c */ /* 0x080fe40004706670 */
[----:B------:R-:W-:Y:S01]  /*58e0*/  VIADDMNMX R86, R86, UR13, RZ, !PT ;  /* 0x0000000d56567c46 */ /* 0x000fe2000f8001ff */
[----:B------:R-:W-:Y:S01]  /*58f0*/  UMOV UR13, UR12 ;  /* 0x0000000c000d7c82 */ /* 0x000fe20008000000 */
[----:B------:R-:W-:Y:S02]  /*5900*/  FSEL R4, R4, -INF , !P1 ;  /* 0xff80000004047808 */ /* 0x000fe40004800000 */
[-C--:B------:R-:W-:Y:S02]  /*5910*/  ISETP.GE.AND P5, PT, R92, R84.reuse, PT ;  /* 0x000000545c00720c */ /* 0x080fe40003fa6270 */
[-C--:B------:R-:W-:Y:S02]  /*5920*/  ISETP.GE.AND P4, PT, R91, R84.reuse, PT ;  /* 0x000000545b00720c */ /* 0x080fe40003f86270 */
[-C--:B------:R-:W-:Y:S02]  /*5930*/  ISETP.GE.AND P3, PT, R90, R84.reuse, PT ;  /* 0x000000545a00720c */ /* 0x080fe40003f66270 */
[-C--:B------:R-:W-:Y:S02]  /*5940*/  ISETP.GE.AND P2, PT, R89, R84.reuse, PT ;  /* 0x000000545900720c */ /* 0x080fe40003f46270 */
[----:B------:R-:W-:Y:S02]  /*5950*/  ISETP.GE.AND P1, PT, R88, R84, PT ;  /* 0x000000545800720c */ /* 0x000fe40003f26270 */
[----:B------:R-:W-:Y:S02]  /*5960*/  FSEL R5, R5, -INF , !P0 ;  /* 0xff80000005057808 */ /* 0x000fe40004000000 */
[----:B------:R-:W-:Y:S02]  /*5970*/  VIMNMX R84, R95, UR6, PT ;  /* 0x000000065f547c48 */ /* 0x000fe4000bfe0100 */
[----:B------:R-:W-:Y:S02]  /*5980*/  ISETP.GE.AND P0, PT, R85, R86, PT ;  /* 0x000000565500720c */ /* 0x000fe40003f06270 */
[-C--:B------:R-:W-:Y:S02]  /*5990*/  ISETP.GE.OR P6, PT, R93, R87.reuse, !P6 ;  /* 0x000000575d00720c */ /* 0x080fe400077c6670 */
[-C--:B------:R-:W-:Y:S02]  /*59a0*/  ISETP.GE.OR P5, PT, R92, R87.reuse, !P5 ;  /* 0x000000575c00720c */ /* 0x080fe40006fa6670 */
[-C--:B------:R-:W-:Y:S02]  /*59b0*/  ISETP.GE.OR P4, PT, R91, R87.reuse, !P4 ;  /* 0x000000575b00720c */ /* 0x080fe40006786670 */
[-C--:B------:R-:W-:Y:S02]  /*59c0*/  ISETP.GE.OR P3, PT, R90, R87.reuse, !P3 ;  /* 0x000000575a00720c */ /* 0x080fe40005f66670 */
[-C--:B------:R-:W-:Y:S02]  /*59d0*/  ISETP.GE.OR P2, PT, R89, R87.reuse, !P2 ;  /* 0x000000575900720c */ /* 0x080fe40005746670 */
[----:B------:R-:W-:Y:S02]  /*59e0*/  ISETP.GE.OR P1, PT, R88, R87, !P1 ;  /* 0x000000575800720c */ /* 0x000fe40004f26670 */
[----:B------:R-:W-:Y:S02]  /*59f0*/  ISETP.GE.OR P0, PT, R85, R84, !P0 ;  /* 0x000000545500720c */ /* 0x000fe40004706670 */
        /* <DEDUP_REMOVED lines=28> */
.L_x_636:
        /* <DEDUP_REMOVED lines=190> */
[----:B------:R-:W-:Y:S01]  /*67a0*/  FADD.FTZ R12, -R114, R12 ;  /* 0x0000000c720c7221 */ /* 0x000fe20000010100 */
        /* <DEDUP_REMOVED lines=183> */
.L_x_637:
        /* <DEDUP_REMOVED lines=472> */
.L_x_638:
        /* <DEDUP_REMOVED lines=222> */
.L_x_640:
        /* <DEDUP_REMOVED lines=19> */
.L_x_641:
        /* <DEDUP_REMOVED lines=58> */
.L_x_643:
[----:B------:R-:W-:Y:S05]  /*a350*/  BSYNC B0 ;  /* 0x0000000000007941 */ /* 0x000fea0003800000 */
.L_x_642:
        /* <DEDUP_REMOVED lines=22> */
.L_x_645:
[----:B------:R-:W-:Y:S05]  /*a4c0*/  BSYNC B0 ;  /* 0x0000000000007941 */ /* 0x000fea0003800000 */
.L_x_644:
        /* <DEDUP_REMOVED lines=38> */
.L_x_647:
[----:B------:R-:W-:Y:S05]  /*a730*/  BSYNC B0 ;  /* 0x0000000000007941 */ /* 0x000fea0003800000 */
.L_x_646:
        /* <DEDUP_REMOVED lines=21> */
.L_x_618:
[----:B------:R-:W-:Y:S05]  /*a890*/  BSYNC B1 ;  /* 0x0000000000017941 */ /* 0x000fea0003800000 */
.L_x_604:
[----:B------:R-:W-:Y:S01]  /*a8a0*/  ULDC UR5, c[0x0][0xc] ;  /* 0x0000030000057ab9 */ /* 0x000fe20000000800 */
[----:B------:R-:W-:Y:S02]  /*a8b0*/  UIADD3 UR56, UR56, 0x1, URZ ;  /* 0x0000000138387890 */ /* 0x000fe4000fffe03f */
[----:B------:R-:W-:-:S04]  /*a8c0*/  UIADD3 UR23, UR5, UR23, URZ ;  /* 0x0000001705177290 */ /* 0x000fc8000fffe03f */
[----:B------:R-:W-:-:S06]  /*a8d0*/  UISETP.GE.AND UP0, UPT, UR23, UR61, UPT ;  /* 0x0000003d1700728c */ /* 0x000fcc000bf06270 */
[----:B------:R-:W-:-:S13]  /*a8e0*/  PLOP3.LUT P0, PT, PT, PT, UP0, 0x80, 0x0 ;  /* 0x000000000000781c */ /* 0x000fda0003f0f008 */
[----:B------:R-:W-:Y:S05]  /*a8f0*/  @P0 BRA `(.L_x_648) ;  /* 0x0000000000040947 */ /* 0x000fea0003800000 */
[----:B------:R-:W-:Y:S05]  /*a900*/  BRA `(.L_x_649) ;  /* 0xffffff6000547947 */ /* 0x000fea000383ffff */
.L_x_648:
[----:B------:R-:W-:Y:S05]  /*a910*/  EXIT ;  /* 0x000000000000794d */ /* 0x000fea0003800000 */
.L_x_650:
        /* <DEDUP_REMOVED lines=14> */
.L_x_2039:


//--------------------- .text._ZN5flash44flash_bwd_dq_dk_dv_loop_seqk_parallel_kernelI23Flash_bwd_kernel_traitsILi256ELi64ELi64ELi8ELi4ELi2ELi2ELb0ELb0EN7cutlass10bfloat16_tE19Flash_kernel_traitsILi256ELi64ELi64ELi8ES3_EELb0ELb0ELb0ELb0ELb0ELb0ELb0EEEvNS_16Flash_bwd_paramsE --------------------------
	.section	.text._ZN5flash44flash_bwd_dq_dk_dv_loop_seqk_parallel_kernelI23Flash_bwd_kernel_traitsILi256ELi64ELi64ELi8ELi4ELi2ELi2ELb0ELb0EN7cutlass10bfloat16_tE19Flash_kernel_traitsILi256ELi64ELi64ELi8ES3_EELb0ELb0ELb0ELb0ELb0ELb0ELb0EEEvNS_16Flash_bwd_paramsE,"ax",@progbits
	.align	128
        .global         _ZN5flash44flash_bwd_dq_dk_dv_loop_seqk_parallel_kernelI23Flash_bwd_kernel_traitsILi256ELi64ELi64ELi8ELi4ELi2ELi2ELb0ELb0EN7cutlass10bfloat16_tE19Flash_kernel_traitsILi256ELi64ELi64ELi8ES3_EELb0ELb0ELb0ELb0ELb0ELb0ELb0EEEvNS_16Flash_bwd_paramsE
        .type           _ZN5flash44flash_bwd_dq_dk_dv_loop_seqk_parallel_kernelI23Flash_bwd_kernel_traitsILi256ELi64ELi64ELi8ELi4ELi2ELi2ELb0ELb0EN7cutlass10bfloat16_tE19Flash_kernel_traitsILi256ELi64ELi64ELi8ES3_EELb0ELb0ELb0ELb0ELb0ELb0ELb0EEEvNS_16Flash_bwd_paramsE,@function
        .size           _ZN5flash44flash_bwd_dq_dk_dv_loop_seqk_parallel_kernelI23Flash_bwd_kernel_traitsILi256ELi64ELi64ELi8ELi4ELi2ELi2ELb0ELb0EN7cutlass10bfloat16_tE19Flash_kernel_traitsILi256ELi64ELi64ELi8ES3_EELb0ELb0ELb0ELb0ELb0ELb0ELb0EEEvNS_16Flash_bwd_paramsE,(.L_x_2040 - _ZN5flash44flash_bwd_dq_dk_dv_loop_seqk_parallel_kernelI23Flash_bwd_kernel_traitsILi256ELi64ELi64ELi8ELi4ELi2ELi2ELb0ELb0EN7cutlass10bfloat16_tE19Flash_kernel_traitsILi256ELi64ELi64ELi8ES3_EELb0ELb0ELb0ELb0ELb0ELb0ELb0EEEvNS_16Flash_bwd_paramsE)
        .other          _ZN5flash44flash_bwd_dq_dk_dv_loop_seqk_parallel_kernelI23Flash_bwd_kernel_traitsILi256ELi64ELi64ELi8ELi4ELi2ELi2ELb0ELb0EN7cutlass10bfloat16_tE19Flash_kernel_traitsILi256ELi64ELi64ELi8ES3_EELb0ELb0ELb0ELb0ELb0ELb0ELb0EEEvNS_16Flash_bwd_paramsE,@"STO_CUDA_ENTRY STV_DEFAULT"
_ZN5flash44flash_bwd_dq_dk_dv_loop_seqk_parallel_kernelI23Flash_bwd_kernel_traitsILi256ELi64ELi64ELi8ELi4ELi2ELi2ELb0ELb0EN7cutlass10bfloat16_tE19Flash_kernel_traitsILi256ELi64ELi64ELi8ES3_EELb0ELb0ELb0ELb0ELb0ELb0ELb0EEEvNS_16Flash_bwd_paramsE:
.text._ZN5flash44flash_bwd_dq_dk_dv_loop_seqk_parallel_kernelI23Flash_bwd_kernel_traitsILi256ELi64ELi64ELi8ELi4ELi2ELi2ELb0ELb0EN7cutlass10bfloat16_tE19Flash_kernel_traitsILi256ELi64ELi64ELi8ES3_EELb0ELb0ELb0ELb0ELb0ELb0ELb0EEEvNS_16Flash_bwd_paramsE:
        /* <DEDUP_REMOVED lines=14> */
[----:B------:R-:W-:Y:S01]  /*00e0*/  IMAD.MOV.U32 R209, RZ, RZ, 0x20 ;  /* 0x00000020ffd17424 */ /* 0x000fe200078e00ff */
[----:B------:R-:W-:Y:S01]  /*00f0*/  UMOV UR59, URZ ;  /* 0x0000003f003b7c82 */ /* 0x000fe20008000000 */
[----:B------:R-:W-:Y:S01]  /*0100*/  IMAD.MOV.U32 R211, RZ, RZ, 0x40 ;  /* 0x00000040ffd37424 */ /* 0x000fe200078e00ff */
[----:B------:R-:W-:Y:S01]  /*0110*/  UMOV UR60, 0xffff8000 ;  /* 0xffff8000003c7882 */ /* 0x000fe20000000000 */
[----:B------:R-:W-:Y:S02]  /*0120*/  IMAD.MOV.U32 R238, RZ, RZ, -0x10 ;  /* 0xfffffff0ffee7424 */ /* 0x000fe400078e00ff */
[----:B------:R-:W3:Y:S08]  /*0130*/  S2UR UR48, SR_CTAID.Y ;  /* 0x00000000003079c3 */ /* 0x000ef00000002600 */
[----:B------:R-:W4:Y:S01]  /*0140*/  S2UR UR56, SR_CTAID.Z ;  /* 0x00000000003879c3 */ /* 0x000f220000002700 */
[----:B--2---:R-:W-:Y:S01]  /*0150*/  ULEA UR4, UR4, UR5, 0x18 ;  /* 0x0000000504047291 */ /* 0x004fe2000f8ec03f */
[----:B-1----:R-:W-:Y:S01]  /*0160*/  SHF.R.S32.HI R14, RZ, 0x1f, R12 ;  /* 0x0000001fff0e7819 */ /* 0x002fe2000001140c */
[----:B------:R-:W-:Y:S01]  /*0170*/  IMAD.SHL.U32 R251, R12, 0x2, RZ ;  /* 0x000000020cfb7824 */ /* 0x000fe200078e00ff */
[----:B---3--:R-:W-:-:S02]  /*0180*/  USHF.L.U32 UR5, UR48, 0x7, URZ ;  /* 0x0000000730057899 */ /* 0x008fc4000800063f */
[CC--:B------:R-:W-:Y:S01]  /*0190*/  LEA.HI R3, R14.reuse, R12.reuse, RZ, 0x4 ;  /* 0x0000000c0e037211 */ /* 0x0c0fe200078f20ff */
[----:B------:R-:W-:Y:S01]  /*01a0*/  USHF.R.S32.HI UR6, URZ, 0x1f, UR48 ;  /* 0x0000001f3f067899 */ /* 0x000fe20008011430 */
[CC--:B------:R-:W-:Y:S02]  /*01b0*/  LEA.HI R17, R14.reuse, R12.reuse, RZ, 0x2 ;  /* 0x0000000c0e117211 */ /* 0x0c0fe400078f10ff */
[----:B------:R-:W-:Y:S02]  /*01c0*/  SHF.R.S32.HI R4, RZ, 0x4, R3 ;  /* 0x00000004ff047819 */ /* 0x000fe40000011403 */
[----:B------:R-:W-:Y:S02]  /*01d0*/  LEA.HI R13, R14, R12, RZ, 0x5 ;  /* 0x0000000c0e0d7211 */ /* 0x000fe400078f28ff */
[----:B------:R-:W-:Y:S02]  /*01e0*/  LEA.HI R0, R3, R4, RZ, 0x1 ;  /* 0x0000000403007211 */ /* 0x000fe400078f08ff */
[----:B------:R-:W-:-:S02]  /*01f0*/  SHF.R.S32.HI R7, RZ, 0x2, R17 ;  /* 0x00000002ff077819 */ /* 0x000fc40000011411 */
[----:B------:R-:W-:Y:S02]  /*0200*/  LOP3.LUT R2, R0, 0xfffffffe, RZ, 0xc0, !PT ;  /* 0xfffffffe00027812 */ /* 0x000fe400078ec0ff */
[----:B------:R-:W-:Y:S02]  /*0210*/  SHF.R.S32.HI R5, RZ, 0x1f, R17 ;  /* 0x0000001fff057819 */ /* 0x000fe40000011411 */
[----:B------:R-:W-:Y:S01]  /*0220*/  LEA.HI R247, R14, R12, RZ, 0x3 ;  /* 0x0000000c0ef77211 */ /* 0x000fe200078f18ff */
[----:B------:R-:W-:Y:S01]  /*0230*/  IMAD.IADD R10, R4, 0x1, -R2 ;  /* 0x00000001040a7824 */ /* 0x000fe200078e0a02 */
[----:B------:R-:W-:Y:S02]  /*0240*/  SHF.R.S32.HI R19, RZ, 0x5, R13 ;  /* 0x00000005ff137819 */ /* 0x000fe4000001140d */
[----:B------:R-:W-:Y:S01]  /*0250*/  LOP3.LUT R2, R3, 0xfffffff0, RZ, 0xc0, !PT ;  /* 0xfffffff003027812 */ /* 0x000fe200078ec0ff */
[----:B------:R-:W-:Y:S01]  /*0260*/  IMAD.SHL.U32 R9, R10, 0x200, RZ ;  /* 0x000002000a097824 */ /* 0x000fe200078e00ff */
[----:B------:R-:W-:-:S02]  /*0270*/  LEA.HI R0, R5, R7, RZ, 0x3 ;  /* 0x0000000705007211 */ /* 0x000fc400078f18ff */
[----:B------:R-:W-:Y:S01]  /*0280*/  LOP3.LUT R4, R247, 0xfffffff8, RZ, 0xc0, !PT ;  /* 0xfffffff8f7047812 */ /* 0x000fe200078ec0ff */
[----:B------:R-:W-:Y:S01]  /*0290*/  IMAD.IADD R2, R12, 0x1, -R2 ;  /* 0x000000010c027824 */ /* 0x000fe200078e0a02 */
[----:B------:R-:W-:Y:S02]  /*02a0*/  LEA.HI R3, R13, R19, RZ, 0x1 ;  /* 0x000000130d037211 */ /* 0x000fe400078f08ff */
[----:B------:R-:W-:Y:S01]  /*02b0*/  LOP3.LUT R0, R0, 0xfffffff8, RZ, 0xc0, !PT ;  /* 0xfffffff800007812 */ /* 0x000fe200078ec0ff */
[----:B------:R-:W-:Y:S01]  /*02c0*/  IMAD.IADD R232, R12, 0x1, -R4 ;  /* 0x000000010ce87824 */ /* 0x000fe200078e0a04 */
[----:B------:R-:W-:Y:S02]  /*02d0*/  LOP3.LUT R3, R3, 0xfffffffe, RZ, 0xc0, !PT ;  /* 0xfffffffe03037812 */ /* 0x000fe400078ec0ff */
[----:B------:R-:W-:Y:S01]  /*02e0*/  SHF.R.S32.HI R4, RZ, 0x1f, R2 ;  /* 0x0000001fff047819 */ /* 0x000fe20000011402 */
[----:B------:R-:W-:Y:S01]  /*02f0*/  IMAD.IADD R7, R7, 0x1, -R0 ;  /* 0x0000000107077824 */ /* 0x000fe200078e0a00 */
[----:B------:R-:W-:Y:S01]  /*0300*/  LEA.HI R8, R14, R12, RZ, 0x7 ;  /* 0x0000000c0e087211 */ /* 0x000fe200078f38ff */
[----:B------:R-:W-:Y:S01]  /*0310*/  IMAD.SHL.U32 R0, R232, 0x40, RZ ;  /* 0x00000040e8007824 */ /* 0x000fe200078e00ff */
[----:B------:R-:W-:Y:S01]  /*0320*/  LEA.HI R11, R4, R2, RZ, 0x3 ;  /* 0x00000002040b7211 */ /* 0x000fe200078f18ff */
[----:B------:R-:W-:Y:S01]  /*0330*/  IMAD.IADD R218, R19, 0x1, -R3 ;  /* 0x0000000113da7824 */ /* 0x000fe200078e0a03 */
[----:B------:R-:W-:-:S02]  /*0340*/  LOP3.LUT R3, R7, 0x1, RZ, 0xc0, !PT ;  /* 0x0000000107037812 */ /* 0x000fc400078ec0ff */
[----:B------:R-:W-:Y:S01]  /*0350*/  LOP3.LUT R0, R0, 0x1c0, RZ, 0xc0, !PT ;  /* 0x000001c000007812 */ /* 0x000fe200078ec0ff */
[----:B------:R-:W-:Y:S01]  /*0360*/  IMAD.SHL.U32 R4, R218, 0x10, RZ ;  /* 0x00000010da047824 */ /* 0x000fe200078e00ff */
[----:B------:R-:W-:Y:S02]  /*0370*/  LOP3.LUT R6, R11, 0xfffffff8, RZ, 0xc0, !PT ;  /* 0xfffffff80b067812 */ /* 0x000fe400078ec0ff */
[----:B------:R-:W-:Y:S02]  /*0380*/  ISETP.NE.U32.AND P0, PT, R3, 0x1, PT ;  /* 0x000000010300780c */ /* 0x000fe40003f05070 */
[----:B------:R-:W-:Y:S01]  /*0390*/  LOP3.LUT R214, R0, 0x10, R4, 0xf8, !PT ;  /* 0x0000001000d67812 */ /* 0x000fe200078ef804 */
[----:B------:R-:W-:Y:S01]  /*03a0*/  IMAD.IADD R16, R2, 0x1, -R6 ;  /* 0x0000000102107824 */ /* 0x000fe200078e0a06 */
[----:B------:R-:W-:Y:S02]  /*03b0*/  LEA.HI R4, R14, R12, RZ, 0x6 ;  /* 0x0000000c0e047211 */ /* 0x000fe400078f30ff */
[----:B------:R-:W-:-:S02]  /*03c0*/  LOP3.LUT R3, R13, 0xffffffe0, RZ, 0xc0, !PT ;  /* 0xffffffe00d037812 */ /* 0x000fc400078ec0ff */
[----:B------:R-:W-:Y:S02]  /*03d0*/  SHF.R.S32.HI R8, RZ, 0x7, R8 ;  /* 0x00000007ff087819 */ /* 0x000fe40000011408 */
[----:B------:R-:W-:Y:S01]  /*03e0*/  LOP3.LUT R210, R0, 0x8, R247, 0xf8, !PT ;  /* 0x0000000800d27812 */ /* 0x000fe200078ef8f7 */
[----:B------:R-:W-:Y:S01]  /*03f0*/  IMAD.IADD R18, R12, 0x1, -R3 ;  /* 0x000000010c127824 */ /* 0x000fe200078e0a03 */
[----:B------:R-:W-:Y:S01]  /*0400*/  SHF.R.U32.HI R15, RZ, 0x3, R0 ;  /* 0x00000003ff0f7819 */ /* 0x000fe20000011600 */
[----:B------:R-:W-:Y:S01]  /*0410*/  IMAD R5, R8, 0x800, R9 ;  /* 0x0000080008057824 */ /* 0x000fe200078e0209 */
[----:B------:R-:W-:Y:S02]  /*0420*/  SHF.R.S32.HI R2, RZ, 0x1f, R13 ;  /* 0x0000001fff027819 */ /* 0x000fe4000001140d */
[----:B------:R-:W-:Y:S01]  /*0430*/  SHF.R.S32.HI R4, RZ, 0x6, R4 ;  /* 0x00000006ff047819 */ /* 0x000fe20000011404 */
[----:B------:R1:W-:Y:S01]  /*0440*/  STL [R1], R18 ;  /* 0x0000001201007387 */ /* 0x0003e20000100800 */
[----:B------:R-:W-:-:S02]  /*0450*/  LOP3.LUT R210, R210, R15, RZ, 0x3c, !PT ;  /* 0x0000000fd2d27212 */ /* 0x000fc400078e3cff */
[----:B------:R-:W-:Y:S02]  /*0460*/  LOP3.LUT R0, R17, 0x7ffffffc, RZ, 0xc0, !PT ;  /* 0x7ffffffc11007812 */ /* 0x000fe400078ec0ff */
[----:B------:R-:W-:Y:S01]  /*0470*/  LEA.HI R3, R2, R19, RZ, 0x2 ;  /* 0x0000001302037211 */ /* 0x000fe200078f10ff */
[----:B------:R-:W-:Y:S01]  /*0480*/  IMAD.SHL.U32 R2, R4, 0x8, RZ ;  /* 0x0000000804027824 */ /* 0x000fe200078e00ff */
[----:B------:R-:W-:Y:S01]  /*0490*/  LOP3.LUT R214, R214, 0x8, R247, 0xf8, !PT ;  /* 0x00000008d6d67812 */ /* 0x000fe200078ef8f7 */
[C---:B------:R-:W-:Y:S01]  /*04a0*/  IMAD.SHL.U32 R4, R7.reuse, 0x40, RZ ;  /* 0x0000004007047824 */ /* 0x040fe200078e00ff */
[----:B------:R-:W-:Y:S01]  /*04b0*/  R2P PR, R7, 0x6 ;  /* 0x0000000607007804 */ /* 0x000fe20000000000 */
[----:B------:R-:W-:Y:S01]  /*04c0*/  IMAD.IADD R210, R5, 0x1, R210 ;  /* 0x0000000105d27824 */ /* 0x000fe200078e02d2 */
[----:B------:R-:W-:Y:S01]  /*04d0*/  LOP3.LUT R5, R3, 0xfffffffc, RZ, 0xc0, !PT ;  /* 0xfffffffc03057812 */ /* 0x000fe200078ec0ff */
[----:B------:R-:W-:Y:S01]  /*04e0*/  IMAD.IADD R6, R12, 0x1, -R0 ;  /* 0x000000010c067824 */ /* 0x000fe200078e0a00 */
[----:B------:R-:W-:Y:S01]  /*04f0*/  LOP3.LUT R3, R2, 0x18, RZ, 0xc0, !PT ;  /* 0x0000001802037812 */ /* 0x000fe200078ec0ff */
[----:B------:R-:W-:Y:S01]  /*0500*/  IMAD.SHL.U32 R0, R8, 0x20, RZ ;  /* 0x0000002008007824 */ /* 0x000fe200078e00ff */
[----:B------:R-:W-:Y:S01]  /*0510*/  LOP3.LUT R2, R4, 0x1c0, RZ, 0xc0, !PT ;  /* 0x000001c004027812 */ /* 0x000fe200078ec0ff */
[----:B------:R-:W-:Y:S01]  /*0520*/  IMAD.IADD R8, R19, 0x1, -R5 ;  /* 0x0000000113087824 */ /* 0x000fe200078e0a05 */
[----:B------:R-:W-:Y:S01]  /*0530*/  LOP3.LUT R214, R9, R214, R15, 0xf6, !PT ;  /* 0x000000d609d67212 */ /* 0x000fe200078ef60f */
[----:B------:R-:W-:Y:S01]  /*0540*/  IMAD.SHL.U32 R4, R6, 0x2, RZ ;  /* 0x0000000206047824 */ /* 0x000fe200078e00ff */
[----:B------:R-:W-:Y:S01]  /*0550*/  LOP3.LUT R251, R0, 0x6, R251, 0xf8, !PT ;  /* 0x0000000600fb7812 */ /* 0x000fe200078ef8fb */
[----:B------:R-:W-:Y:S01]  /*0560*/  IMAD.SHL.U32 R6, R10, 0x20, RZ ;  /* 0x000000200a067824 */ /* 0x000fe200078e00ff */
[----:B------:R-:W-:Y:S01]  /*0570*/  LOP3.LUT R5, R2, 0x20, R0, 0xf8, !PT ;  /* 0x0000002002057812 */ /* 0x000fe200078ef800 */
[----:B------:R-:W-:Y:S01]  /*0580*/  IMAD R7, R8, 0x400, R4 ;  /* 0x0000040008077824 */ /* 0x000fe200078e0204 */
[----:B------:R-:W-:Y:S01]  /*0590*/  SHF.R.U32.HI R0, RZ, 0x3, R2 ;  /* 0x00000003ff007819 */ /* 0x000fe20000011602 */
[----:B------:R-:W-:Y:S01]  /*05a0*/  IMAD.SHL.U32 R210, R210, 0x2, RZ ;  /* 0x00000002d2d27824 */ /* 0x000fe200078e00ff */
[----:B------:R-:W-:Y:S01]  /*05b0*/  LOP3.LUT R9, R3, 0x20, R6, 0xf8, !PT ;  /* 0x0000002003097812 */ /* 0x000fe200078ef806 */
[----:B------:R-:W-:Y:S01]  /*05c0*/  IMAD.U32 R6, RZ, RZ, UR5 ;  /* 0x00000005ff067e24 */ /* 0x000fe2000f8e00ff */
[----:B------:R-:W-:Y:S01]  /*05d0*/  LOP3.LUT R5, R5, R0, RZ, 0x3c, !PT ;  /* 0x0000000005057212 */ /* 0x000fe200078e3cff */
[----:B----4-:R-:W-:Y:S01]  /*05e0*/  USHF.R.S32.HI UR5, URZ, 0x1f, UR56 ;  /* 0x0000001f3f057899 */ /* 0x010fe20008011438 */
[----:B------:R-:W-:Y:S01]  /*05f0*/  LOP3.LUT R0, R0, R2, R3, 0x1e, !PT ;  /* 0x0000000200007212 */ /* 0x000fe200078e1e03 */
[----:B------:R-:W-:Y:S01]  /*0600*/  IMAD R2, R218, 0x400, R4 ;  /* 0x00000400da027824 */ /* 0x000fe200078e0204 */
[----:B------:R-:W-:Y:S01]  /*0610*/  SHF.R.S32.HI R4, RZ, 0x1f, R18 ;  /* 0x0000001fff047819 */ /* 0x000fe20000011412 */
[----:B------:R-:W-:Y:S01]  /*0620*/  IMAD.SHL.U32 R3, R16, 0x40, RZ ;  /* 0x0000004010037824 */ /* 0x000fe200078e00ff */
[----:B------:R-:W-:Y:S01]  /*0630*/  LOP3.LUT P3, RZ, R232, 0x2, RZ, 0xc0, !PT ;  /* 0x00000002e8ff7812 */ /* 0x000fe2000786c0ff */
[----:B------:R-:W-:Y:S01]  /*0640*/  IMAD.IADD R248, R2, 0x1, R0 ;  /* 0x0000000102f87824 */ /* 0x000fe200078e0200 */
[----:B------:R-:W-:Y:S01]  /*0650*/  LEA.HI R4, R4, R18, RZ, 0x2 ;  /* 0x0000001204047211 */ /* 0x000fe200078f10ff */
[----:B------:R-:W-:Y:S01]  /*0660*/  IMAD.IADD R7, R7, 0x1, R5 ;  /* 0x0000000107077824 */ /* 0x000fe200078e0205 */
[----:B------:R-:W-:Y:S01]  /*0670*/  LOP3.LUT R3, R3, 0x1c0, RZ, 0xc0, !PT ;  /* 0x000001c003037812 */ /* 0x000fe200078ec0ff */
[----:B------:R-:W-:Y:S01]  /*0680*/  IMAD.SHL.U32 R0, R10, 0x8, RZ ;  /* 0x000000080a007824 */ /* 0x000fe200078e00ff */
[----:B------:R-:W-:Y:S01]  /*0690*/  SHF.R.S32.HI R4, RZ, 0x2, R4 ;  /* 0x00000002ff047819 */ /* 0x000fe20000011404 */
[----:B------:R-:W-:Y:S01]  /*06a0*/  IMAD.SHL.U32 R5, R11, 0x40, RZ ;  /* 0x000000400b057824 */ /* 0x000fe200078e00ff */
[----:B------:R-:W-:-:S02]  /*06b0*/  SHF.R.U32.HI R2, RZ, 0x3, R3 ;  /* 0x00000003ff027819 */ /* 0x000fc40000011603 */
[----:B------:R-:W-:Y:S01]  /*06c0*/  LOP3.LUT R6, R3, 0x8, R0, 0xf8, !PT ;  /* 0x0000000803067812 */ /* 0x000fe200078ef800 */
[----:B------:R-:W-:Y:S01]  /*06d0*/  IMAD R252, R8, 0x10, R4 ;  /* 0x0000001008fc7824 */ /* 0x000fe200078e0204 */
[----:B------:R-:W-:Y:S01]  /*06e0*/  LOP3.LUT R0, R5, 0xfffffe00, RZ, 0xc0, !PT ;  /* 0xfffffe0005007812 */ /* 0x000fe200078ec0ff */
[----:B------:R-:W-:Y:S01]  /*06f0*/  IMAD.U32 R5, RZ, RZ, UR5 ;  /* 0x00000005ff057e24 */ /* 0x000fe2000f8e00ff */
[----:B------:R-:W-:Y:S01]  /*0700*/  USHF.R.S32.HI UR5, URZ, 0x1f, UR48 ;  /* 0x0000001f3f057899 */ /* 0x000fe20008011430 */
[----:B------:R-:W-:Y:S02]  /*0710*/  LOP3.LUT R3, R2, R9, R3, 0x1e, !PT ;  /* 0x0000000902037212 */ /* 0x000fe400078e1e03 */
[--C-:B------:R-:W-:Y:S01]  /*0720*/  IMAD R4, R8, 0x400, R0.reuse ;  /* 0x0000040008047824 */ /* 0x100fe200078e0200 */
[----:B------:R-:W-:Y:S01]  /*0730*/  LOP3.LUT R2, R6, R2, RZ, 0x3c, !PT ;  /* 0x0000000206027212 */ /* 0x000fe200078e3cff */
[----:B------:R-:W-:Y:S01]  /*0740*/  IMAD R218, R218, 0x400, R0 ;  /* 0x00000400dada7824 */ /* 0x000fe200078e0200 */
[----:B------:R-:W-:Y:S01]  /*0750*/  LOP3.LUT R223, R3, R0, RZ, 0xfc, !PT ;  /* 0x0000000003df7212 */ /* 0x000fe200078efcff */
[----:B------:R-:W-:Y:S01]  /*0760*/  IMAD.U32 R5, RZ, RZ, UR5 ;  /* 0x00000005ff057e24 */ /* 0x000fe2000f8e00ff */
[----:B------:R-:W-:Y:S01]  /*0770*/  USHF.R.S32.HI UR5, URZ, 0x1f, UR56 ;  /* 0x0000001f3f057899 */ /* 0x000fe20008011438 */
[----:B------:R-:W-:Y:S01]  /*0780*/  LOP3.LUT P4, RZ, R232, 0x4, RZ, 0xc0, !PT ;  /* 0x00000004e8ff7812 */ /* 0x000fe2000788c0ff */
[----:B------:R-:W-:Y:S01]  /*0790*/  IMAD.IADD R218, R2, 0x1, R218 ;  /* 0x0000000102da7824 */ /* 0x000fe200078e02da */
[----:B------:R-:W-:Y:S01]  /*07a0*/  LEA R236, R7, UR4, 0x1 ;  /* 0x0000000407ec7c11 */ /* 0x000fe2000f8e08ff */
[----:B------:R-:W-:Y:S01]  /*07b0*/  IMAD.IADD R222, R4, 0x1, R2 ;  /* 0x0000000104de7824 */ /* 0x000fe200078e0202 */
[----:B------:R-:W-:Y:S01]  /*07c0*/  SEL R209, R209, 0xffffffe0, !P3 ;  /* 0xffffffe0d1d17807 */ /* 0x000fe20005800000 */
[----:B------:R-:W-:Y:S01]  /*07d0*/  IMAD.U32 R0, RZ, RZ, UR5 ;  /* 0x00000005ff007e24 */ /* 0x000fe2000f8e00ff */
[----:B------:R-:W-:Y:S01]  /*07e0*/  SEL R211, R211, 0xffffffc0, !P4 ;  /* 0xffffffc0d3d37807 */ /* 0x000fe20006000000 */
[----:B------:R-:W-:Y:S01]  /*07f0*/  IMAD.U32 R0, RZ, RZ, UR6 ;  /* 0x00000006ff007e24 */ /* 0x000fe2000f8e00ff */
[----:B------:R-:W-:Y:S01]  /*0800*/  UIADD3 UR6, UR4, 0x18000, URZ ;  /* 0x0001800004067890 */ /* 0x000fe2000fffe03f */
[----:B------:R-:W-:Y:S01]  /*0810*/  IMAD.U32 R0, RZ, RZ, UR5 ;  /* 0x00000005ff007e24 */ /* 0x000fe2000f8e00ff */
[----:B------:R-:W-:Y:S01]  /*0820*/  UIADD3 UR5, UR4, 0x28000, URZ ;  /* 0x0002800004057890 */ /* 0x000fe2000fffe03f */
[----:B------:R-:W-:Y:S01]  /*0830*/  SEL R238, R238, 0x10, !P0 ;  /* 0x00000010eeee7807 */ /* 0x000fe20004000000 */
[----:B------:R-:W-:Y:S01]  /*0840*/  VIADD R237, R236, 0x20 ;  /* 0x00000020eced7836 */ /* 0x000fe20000000000 */
[----:B------:R-:W-:Y:S01]  /*0850*/  LEA R214, R214, UR4, 0x1 ;  /* 0x00000004d6d67c11 */ /* 0x000fe2000f8e08ff */
[----:B------:R-:W-:Y:S01]  /*0860*/  VIADD R212, R210, UR6 ;  /* 0x00000006d2d47c36 */ /* 0x000fe20008000000 */
[----:B------:R-:W-:Y:S01]  /*0870*/  LEA R248, R248, UR6, 0x1 ;  /* 0x00000006f8f87c11 */ /* 0x000fe2000f8e08ff */
[----:B------:R-:W-:Y:S01]  /*0880*/  @P1 VIADD R237, R236, 0xffffffe0 ;  /* 0xffffffe0eced1836 */ /* 0x000fe20000000000 */
[----:B------:R-:W-:Y:S01]  /*0890*/  SHF.R.S32.HI R247, RZ, 0x3, R247 ;  /* 0x00000003fff77819 */ /* 0x000fe200000114f7 */
[----:B------:R-:W-:Y:S01]  /*08a0*/  IMAD.IADD R209, R212, 0x1, R209 ;  /* 0x00000001d4d17824 */ /* 0x000fe200078e02d1 */
[----:B------:R-:W-:Y:S01]  /*08b0*/  LEA R218, R218, UR5, 0x1 ;  /* 0x00000005dada7c11 */ /* 0x000fe2000f8e08ff */
[----:B------:R-:W-:Y:S01]  /*08c0*/  IMAD.IADD R212, R212, 0x1, R211 ;  /* 0x00000001d4d47824 */ /* 0x000fe200078e02d3 */
[----:B------:R-:W-:Y:S01]  /*08d0*/  ULDC.64 UR6, c[0x0][0x208] ;  /* 0x0000820000067ab9 */ /* 0x000fe20000000a00 */
[----:B------:R-:W-:-:S02]  /*08e0*/  IMAD.IADD R215, R211, 0x1, R214 ;  /* 0x00000001d3d77824 */ /* 0x000fc400078e02d6 */
[----:B------:R-:W-:Y:S02]  /*08f0*/  VIADD R249, R248, 0x40 ;  /* 0x00000040f8f97836 */ /* 0x000fe40000000000 */
[----:B------:R-:W-:Y:S02]  /*0900*/  IMAD.IADD R239, R236, 0x1, R238 ;  /* 0x00000001ecef7824 */ /* 0x000fe400078e02ee */
[----:B------:R-:W-:Y:S02]  /*0910*/  IMAD.SHL.U32 R232, R232, 0x8, RZ ;  /* 0x00000008e8e87824 */ /* 0x000fe400078e00ff */
[----:B------:R-:W-:Y:S02]  /*0920*/  IMAD.IADD R211, R209, 0x1, R211 ;  /* 0x00000001d1d37824 */ /* 0x000fe400078e02d3 */
[----:B------:R-:W-:Y:S02]  /*0930*/  @P2 VIADD R249, R248, 0xffffffc0 ;  /* 0xffffffc0f8f92836 */ /* 0x000fe40000000000 */
[----:B-1----:R-:W-:-:S07]  /*0940*/  IMAD.IADD R238, R238, 0x1, R237 ;  /* 0x00000001eeee7824 */ /* 0x002fce00078e02ed */
.L_x_697:
[----:B------:R-:W-:Y:S01]  /*0950*/  ULDC.64 UR12, c[0x0][0x308] ;  /* 0x0000c200000c7ab9 */ /* 0x000fe20000000a00 */
[----:B------:R-:W-:Y:S01]  /*0960*/  ULDC.64 UR10, c[0x0][0x300] ;  /* 0x0000c000000a7ab9 */ /* 0x000fe20000000a00 */
[----:B------:R-:W-:Y:S02]  /*0970*/  UISETP.NE.U32.AND UP3, UPT, UR12, URZ, UPT ;  /* 0x0000003f0c00728c */ /* 0x000fe4000bf65070 */
[----:B------:R-:W-:Y:S02]  /*0980*/  UISETP.NE.U32.AND UP4, UPT, UR10, URZ, UPT ;  /* 0x0000003f0a00728c */ /* 0x000fe4000bf85070 */
[----:B------:R-:W-:Y:S02]  /*0990*/  UISETP.NE.AND.EX UP3, UPT, UR13, URZ, UPT, UP3 ;  /* 0x0000003f0d00728c */ /* 0x000fe4000bf65330 */
[----:B------:R-:W-:Y:S02]  /*09a0*/  USHF.R.S32.HI UR57, URZ, 0x1f, UR48 ;  /* 0x0000001f3f397899 */ /* 0x000fe40008011430 */
[----:B------:R-:W-:Y:S01]  /*09b0*/  USHF.L.U32 UR16, UR48, 0x2, URZ ;  /* 0x0000000230107899 */ /* 0x000fe2000800063f */
[----:B------:R-:W-:Y:S01]  /*09c0*/  ULDC.64 UR8, c[0x0][0x2f0] ;  /* 0x0000bc0000087ab9 */ /* 0x000fe20000000a00 */
[----:B------:R-:W-:Y:S01]  /*09d0*/  UISETP.NE.AND.EX UP4, UPT, UR11, URZ, UPT, UP4 ;  /* 0x0000003f0b00728c */ /* 0x000fe2000bf85340 */
[----:B------:R-:W-:Y:S01]  /*09e0*/  PLOP3.LUT P0, PT, PT, PT, UP3, 0x80, 0x0 ;  /* 0x000000000000781c */ /* 0x000fe20003f0f038 */
[----:B------:R-:W-:-:S02]  /*09f0*/  USHF.L.U64.HI UR5, UR48, 0x2, UR57 ;  /* 0x0000000230057899 */ /* 0x000fc40008010239 */
[----:B------:R-:W-:Y:S02]  /*0a00*/  UIADD3 UR15, UP0, UR16, UR8, URZ ;  /* 0x00000008100f7290 */ /* 0x000fe4000ff1e03f */
[----:B------:R-:W-:Y:S01]  /*0a10*/  UISETP.NE.U32.AND UP2, UPT, UR8, URZ, UPT ;  /* 0x0000003f0800728c */ /* 0x000fe2000bf45070 */
[----:B------:R-:W-:Y:S01]  /*0a20*/  PLOP3.LUT P1, PT, PT, PT, UP4, 0x80, 0x0 ;  /* 0x000000000000781c */ /* 0x000fe20003f2f048 */
[----:B------:R-:W-:Y:S02]  /*0a30*/  UIADD3.X UR14, UR5, UR9, URZ, UP0, !UPT ;  /* 0x00000009050e7290 */ /* 0x000fe400087fe43f */
[----:B------:R-:W-:Y:S02]  /*0a40*/  @UP3 UIADD3 UR8, UP0, UR16, UR12, URZ ;  /* 0x0000000c10083290 */ /* 0x000fe4000ff1e03f */
[----:B------:R-:W-:Y:S02]  /*0a50*/  UISETP.NE.AND.EX UP2, UPT, UR9, URZ, UPT, UP2 ;  /* 0x0000003f0900728c */ /* 0x000fe4000bf45320 */
[----:B------:R-:W-:-:S02]  /*0a60*/  @UP3 UIADD3.X UR9, UR5, UR13, URZ, UP0, !UPT ;  /* 0x0000000d05093290 */ /* 0x000fc400087fe43f */
[----:B------:R-:W-:Y:S01]  /*0a70*/  @UP4 UIADD3 UR10, UP1, UR16, UR10, URZ ;  /* 0x0000000a100a4290 */ /* 0x000fe2000ff3e03f */
[----:B------:R-:W-:Y:S01]  /*0a80*/  IMAD.U32 R4, RZ, RZ, UR8 ;  /* 0x00000008ff047e24 */ /* 0x000fe2000f8e00ff */
[----:B------:R-:W-:Y:S01]  /*0a90*/  ULDC.U8 UR17, c[0x0][0x3c2] ;  /* 0x0000f08000117ab9 */ /* 0x000fe20000000000 */
[----:B------:R-:W-:Y:S01]  /*0aa0*/  ULDC.64 UR12, c[0x0][0x2f8] ;  /* 0x0000be00000c7ab9 */ /* 0x000fe20000000a00 */
[----:B------:R-:W-:Y:S01]  /*0ab0*/  @UP4 UIADD3.X UR11, UR5, UR11, URZ, UP1, !UPT ;  /* 0x0000000b050b4290 */ /* 0x000fe20008ffe43f */
[----:B------:R-:W-:Y:S01]  /*0ac0*/  IMAD.U32 R5, RZ, RZ, UR9 ;  /* 0x00000009ff057e24 */ /* 0x000fe2000f8e00ff */
[----:B------:R-:W-:Y:S01]  /*0ad0*/  UISETP.NE.AND UP1, UPT, UR17, URZ, UPT ;  /* 0x0000003f1100728c */ /* 0x000fe2000bf25270 */
[----:B------:R-:W-:Y:S01]  /*0ae0*/  PLOP3.LUT P3, PT, PT, PT, UP2, 0x80, 0x0 ;  /* 0x000000000000781c */ /* 0x000fe20003f6f028 */
[----:B------:R-:W-:Y:S01]  /*0af0*/  UISETP.EQ.U32.AND UP4, UPT, UR12, URZ, UPT ;  /* 0x0000003f0c00728c */ /* 0x000fe2000bf82070 */
[----:B-12---:R-:W-:Y:S02]  /*0b00*/  IMAD.U32 R2, RZ, RZ, UR10 ;  /* 0x0000000aff027e24 */ /* 0x006fe4000f8e00ff */
[----:B------:R-:W-:Y:S01]  /*0b10*/  IMAD.U32 R3, RZ, RZ, UR11 ;  /* 0x0000000bff037e24 */ /* 0x000fe2000f8e00ff */
[----:B------:R-:W-:Y:S01]  /*0b20*/  UISETP.EQ.OR.EX UP4, UPT, UR13, URZ, !UP1, UP4 ;  /* 0x0000003f0d00728c */ /* 0x000fe2000cf82740 */
[----:B------:R-:W2:Y:S01]  /*0b30*/  @P0 LDG.E R5, desc[UR6][R4.64] ;  /* 0x0000000604050981 */ /* 0x000ea2000c1e1900 */
[----:B------:R-:W-:-:S03]  /*0b40*/  UIADD3 UR8, UP0, UR16, UR12, URZ ;  /* 0x0000000c10087290 */ /* 0x000fc6000ff1e03f */
[----:B---3--:R1:W3:Y:S01]  /*0b50*/  @P1 LDG.E R7, desc[UR6][R2.64] ;  /* 0x0000000602071981 */ /* 0x0082e2000c1e1900 */
[----:B------:R-:W-:Y:S01]  /*0b60*/  PLOP3.LUT P2, PT, PT, PT, UP4, 0x80, 0x0 ;  /* 0x000000000000781c */ /* 0x000fe20003f4f048 */
[----:B------:R-:W-:Y:S01]  /*0b70*/  UIADD3.X UR5, UR5, UR13, URZ, UP0, !UPT ;  /* 0x0000000d05057290 */ /* 0x000fe200087fe43f */
[----:B-1----:R-:W-:Y:S02]  /*0b80*/  IMAD.U32 R2, RZ, RZ, UR15 ;  /* 0x0000000fff027e24 */ /* 0x002fe4000f8e00ff */
[----:B------:R-:W-:-:S05]  /*0b90*/  IMAD.U32 R3, RZ, RZ, UR14 ;  /* 0x0000000eff037e24 */ /* 0x000fca000f8e00ff */
[----:B----4-:R-:W4:Y:S04]  /*0ba0*/  @P3 LDG.E R6, desc[UR6][R2.64] ;  /* 0x0000000602063981 */ /* 0x010f28000c1e1900 */
[----:B-----5:R1:W5:Y:S02]  /*0bb0*/  @P3 LDG.E R0, desc[UR6][R2.64+0x4] ;  /* 0x0000040602003981 */ /* 0x020364000c1e1900 */
[----:B-1----:R-:W-:Y:S01]  /*0bc0*/  IMAD.U32 R2, RZ, RZ, UR8 ;  /* 0x00000008ff027e24 */ /* 0x002fe2000f8e00ff */
[----:B------:R-:W1:Y:S01]  /*0bd0*/  S2UR UR16, SR_CTAID.X ;  /* 0x00000000001079c3 */ /* 0x000e620000002500 */
[----:B------:R-:W-:Y:S01]  /*0be0*/  IMAD.U32 R3, RZ, RZ, UR5 ;  /* 0x00000005ff037e24 */ /* 0x000fe2000f8e00ff */
[----:B------:R-:W-:Y:S01]  /*0bf0*/  UMOV UR18, URZ ;  /* 0x0000003f00127c82 */ /* 0x000fe20008000000 */
[----:B------:R-:W-:-:S03]  /*0c00*/  @!UP3 ULDC.64 UR8, c[0x0][0x318] ;  /* 0x0000c6000008bab9 */ /* 0x000fc60000000a00 */
[----:B------:R-:W5:Y:S01]  /*0c10*/  @!P2 LDG.E R4, desc[UR6][R2.64] ;  /* 0x000000060204a981 */ /* 0x000f62000c1e1900 */
        /* <DEDUP_REMOVED lines=12> */
[----:B------:R-:W-:Y:S02]  /*0ce0*/  ISETP.NE.U32.AND P0, PT, RZ, UR12, PT ;  /* 0x0000000cff007c0c */ /* 0x000fe4000bf05070 */
[----:B---3--:R-:W-:-:S02]  /*0cf0*/  @P1 R2UR UR18, R7 ;  /* 0x00000000071212ca */ /* 0x008fc400000e0000 */
        /* <DEDUP_REMOVED lines=12> */
.L_x_651:
[----:B------:R-:W-:Y:S01]  /*0dc0*/  @!UP3 UIADD3 UR5, UR10, UR9, -UR18 ;  /* 0x000000090a05b290 */ /* 0x000fe2000fffe812 */
[----:B------:R-:W-:Y:S01]  /*0dd0*/  SHF.R.S32.HI R23, RZ, 0x1f, R247 ;  /* 0x0000001fff177819 */ /* 0x000fe200000114f7 */
[----:B------:R-:W-:Y:S02]  /*0de0*/  UIMAD UR9, UR14, UR59, UR15 ;  /* 0x0000003b0e0972a4 */ /* 0x000fe4000f8e020f */
[----:B------:R-:W-:Y:S02]  /*0df0*/  UISETP.GT.AND UP0, UPT, UR5, UR33, UPT ;  /* 0x000000210500728c */ /* 0x000fe4000bf04270 */
[----:B------:R-:W-:Y:S02]  /*0e00*/  @UP2 UIADD3 UR44, UR12, -UR8, URZ ;  /* 0x800000080c2c2290 */ /* 0x000fe4000fffe03f */
[----:B------:R-:W-:Y:S01]  /*0e10*/  IMAD.U32 R0, RZ, RZ, UR9 ;  /* 0x00000009ff007e24 */ /* 0x000fe2000f8e00ff */
[----:B------:R-:W-:Y:S02]  /*0e20*/  IADD3 R20, P1, R247, UR9, RZ ;  /* 0x00000009f7147c10 */ /* 0x000fe4000ff3e0ff */
[----:B------:R-:W-:-:S02]  /*0e30*/  PLOP3.LUT P0, PT, PT, PT, UP0, 0x80, 0x0 ;  /* 0x000000000000781c */ /* 0x000fc40003f0f008 */
[----:B------:R-:W-:Y:S01]  /*0e40*/  @!UP2 ULDC UR44, c[0x0][0x2c4] ;  /* 0x0000b100002caab9 */ /* 0x000fe20000000800 */
[----:B------:R-:W-:-:S10]  /*0e50*/  LEA.HI.X.SX32 R21, R0, R23, 0x1, P1 ;  /* 0x0000001700157211 */ /* 0x000fd400008f0eff */
        /* <DEDUP_REMOVED lines=30> */
[----:B------:R-:W-:Y:S01]  /*1040*/  UIMAD.WIDE.U32 UR22, UR8, UR20, URZ ;  /* 0x00000014081672a5 */ /* 0x000fe2000f8e003f */
[----:B-1----:R-:W1:Y:S01]  /*1050*/  MUFU.RCP R2, R2 ;  /* 0x0000000200027308 */ /* 0x002e620000001000 */
[----:B------:R-:W-:-:S02]  /*1060*/  UIMAD UR19, UR8, UR21, URZ ;  /* 0x00000015081372a4 */ /* 0x000fc4000f8e023f */
[----:B------:R-:W-:Y:S02]  /*1070*/  UIMAD.WIDE UR10, UR36, UR61, URZ ;  /* 0x0000003d240a72a5 */ /* 0x000fe4000f8e023f */
[----:B------:R-:W-:Y:S02]  /*1080*/  UIMAD.WIDE.U32 UR12, UR48, UR58, URZ ;  /* 0x0000003a300c72a5 */ /* 0x000fe4000f8e003f */
[----:B------:R-:W-:Y:S02]  /*1090*/  UIMAD UR9, UR57, UR58, UR9 ;  /* 0x0000003a390972a4 */ /* 0x000fe4000f8e0209 */
[----:B------:R-:W-:Y:S02]  /*10a0*/  USHF.L.U32 UR15, UR48, 0x7, URZ ;  /* 0x00000007300f7899 */ /* 0x000fe4000800063f */
[----:B------:R-:W-:Y:S02]  /*10b0*/  UIADD3 UR38, UR25, UR38, URZ ;  /* 0x0000002619267290 */ /* 0x000fe4000fffe03f */
[----:B------:R-:W-:-:S02]  /*10c0*/  @UP1 UIADD3 UR38, UR23, UR19, URZ ;  /* 0x0000001317261290 */ /* 0x000fc4000fffe03f */
[----:B------:R-:W-:Y:S01]  /*10d0*/  USEL UR39, UR24, UR22, !UP1 ;  /* 0x0000001618277287 */ /* 0x000fe2000c800000 */
[----:B-1----:R-:W-:Y:S01]  /*10e0*/  VIADD R2, R2, 0xffffffe ;  /* 0x0ffffffe02027836 */ /* 0x002fe20000000000 */
[----:B------:R-:W-:Y:S02]  /*10f0*/  UIMAD UR19, UR11, UR12, URZ ;  /* 0x0000000c0b1372a4 */ /* 0x000fe4000f8e023f */
[----:B------:R-:W-:Y:S01]  /*1100*/  UIADD3 UR9, UR13, UR9, URZ ;  /* 0x000000090d097290 */ /* 0x000fe2000fffe03f */
[----:B------:R-:W1:Y:S01]  /*1110*/  F2I.FTZ.U32.TRUNC.NTZ R3, R2 ;  /* 0x0000000200037305 */ /* 0x000e62000021f000 */
[----:B------:R-:W-:Y:S02]  /*1120*/  ULOP3.LUT UR22, UR45, 0xffffffc0, URZ, 0xc0, !UPT ;  /* 0xffffffc02d167892 */ /* 0x000fe4000f8ec03f */
[----:B------:R-:W-:Y:S02]  /*1130*/  USHF.L.U64.HI UR14, UR48, 0x7, UR57 ;  /* 0x00000007300e7899 */ /* 0x000fe40008010239 */
[----:B------:R-:W-:-:S02]  /*1140*/  USEL UR27, UR15, URZ, UP2 ;  /* 0x0000003f0f1b7287 */ /* 0x000fc40009000000 */
[----:B------:R-:W-:Y:S02]  /*1150*/  UIMAD.WIDE.U32 UR24, UR10, UR12, URZ ;  /* 0x0000000c0a1872a5 */ /* 0x000fe4000f8e003f */
[----:B------:R-:W-:Y:S01]  /*1160*/  UIMAD UR19, UR10, UR9, UR19 ;  /* 0x000000090a1372a4 */ /* 0x000fe2000f8e0213 */
[----:B------:R-:W-:Y:S01]  /*1170*/  ULDC.U8 UR15, c[0x0][0x3d8] ;  /* 0x0000f600000f7ab9 */ /* 0x000fe20000000000 */
[----:B------:R-:W-:Y:S02]  /*1180*/  UIADD3 UR9, UR22, -0x40, URZ ;  /* 0xffffffc016097890 */ /* 0x000fe4000fffe03f */
[----:B------:R-:W-:Y:S01]  /*1190*/  UISETP.NE.AND UP3, UPT, UR15, URZ, UPT ;  /* 0x0000003f0f00728c */ /* 0x000fe2000bf65270 */
[----:B-1----:R-:W-:Y:S01]  /*11a0*/  IMAD.MOV R0, RZ, RZ, -R3 ;  /* 0x000000ffff007224 */ /* 0x002fe200078e0a03 */
[----:B------:R-:W-:Y:S01]  /*11b0*/  USEL UR29, UR14, URZ, UP2 ;  /* 0x0000003f0e1d7287 */ /* 0x000fe20009000000 */
[----:B------:R-:W-:Y:S01]  /*11c0*/  IMAD.MOV.U32 R2, RZ, RZ, RZ ;  /* 0x000000ffff027224 */ /* 0x000fe200078e00ff */
[----:B------:R-:W-:Y:S01]  /*11d0*/  UIMAD UR50, UR56, UR36, URZ ;  /* 0x00000024383272a4 */ /* 0x000fe2000f8e023f */
[----:B------:R-:W-:Y:S01]  /*11e0*/  IMAD R0, R0, R5, RZ ;  /* 0x0000000500007224 */ /* 0x000fe200078e02ff */
[----:B------:R-:W-:-:S02]  /*11f0*/  UIMAD.WIDE.U32 UR12, UR10, UR8, URZ ;  /* 0x000000080a0c72a5 */ /* 0x000fc4000f8e003f */
[----:B------:R-:W-:Y:S01]  /*1200*/  UIADD3 UR49, UR25, UR19, URZ ;  /* 0x0000001319317290 */ /* 0x000fe2000fffe03f */
[----:B------:R-:W-:Y:S01]  /*1210*/  IMAD.HI.U32 R0, R3, R0, R2 ;  /* 0x0000000003007227 */ /* 0x000fe200078e0002 */
[----:B------:R-:W-:Y:S01]  /*1220*/  MOV R2, R4 ;  /* 0x0000000400027202 */ /* 0x000fe20000000f00 */
[----:B------:R-:W-:Y:S02]  /*1230*/  USHF.R.S32.HI UR36, URZ, 0x1f, UR9 ;  /* 0x0000001f3f247899 */ /* 0x000fe40008011409 */
[----:B------:R-:W-:Y:S02]  /*1240*/  UIADD3 UR19, UP2, UR9, UR27, URZ ;  /* 0x0000001b09137290 */ /* 0x000fe4000ff5e03f */
[----:B------:R-:W-:Y:S01]  /*1250*/  IMAD.HI.U32 R0, R0, R2, RZ ;  /* 0x0000000200007227 */ /* 0x000fe200078e00ff */
[----:B------:R-:W-:Y:S02]  /*1260*/  UISETP.NE.AND UP0, UPT, UR32, -0x1, UPT ;  /* 0xffffffff2000788c */ /* 0x000fe4000bf05270 */
[----:B------:R-:W-:Y:S01]  /*1270*/  UIMAD UR23, UR11, UR8, URZ ;  /* 0x000000080b1772a4 */ /* 0x000fe2000f8e023f */
[----:B------:R-:W-:Y:S01]  /*1280*/  IMAD.MOV R3, RZ, RZ, -R0 ;  /* 0x000000ffff037224 */ /* 0x000fe200078e0a00 */
[----:B------:R-:W-:-:S02]  /*1290*/  USEL UR55, UR24, UR12, !UP1 ;  /* 0x0000000c18377287 */ /* 0x000fc4000c800000 */
[----:B------:R-:W-:Y:S01]  /*12a0*/  UIADD3.X UR12, UR36, UR29, URZ, UP2, !UPT ;  /* 0x0000001d240c7290 */ /* 0x000fe200097fe43f */
[C---:B------:R-:W-:Y:S01]  /*12b0*/  IMAD R2, R5.reuse, R3, R2 ;  /* 0x0000000305027224 */ /* 0x040fe200078e0202 */
[----:B------:R-:W-:Y:S01]  /*12c0*/  UIMAD UR11, UR11, UR19, URZ ;  /* 0x000000130b0b72a4 */ /* 0x000fe2000f8e023f */
[----:B------:R-:W-:Y:S01]  /*12d0*/  ULDC UR25, c[0x0][0x2c4] ;  /* 0x0000b10000197ab9 */ /* 0x000fe20000000800 */
[----:B------:R-:W-:Y:S02]  /*12e0*/  UIMAD.WIDE.U32 UR42, UR10, UR19, URZ ;  /* 0x000000130a2a72a5 */ /* 0x000fe4000f8e003f */
[----:B------:R-:W-:Y:S01]  /*12f0*/  ISETP.GT.U32.AND P1, PT, R5, R2, PT ;  /* 0x000000020500720c */ /* 0x000fe20003f24070 */
[----:B------:R-:W-:Y:S02]  /*1300*/  UIMAD UR24, UR10, UR12, UR11 ;  /* 0x0000000c0a1872a4 */ /* 0x000fe4000f8e020b */
[----:B------:R-:W-:Y:S01]  /*1310*/  @UP3 UIMAD UR10, UR48, UR25, URZ ;  /* 0x00000019300a32a4 */ /* 0x000fe2000f8e023f */
[----:B------:R-:W-:Y:S01]  /*1320*/  ULDC.U8 UR17, c[0x0][0x480] ;  /* 0x0001200000117ab9 */ /* 0x000fe20000000000 */
[----:B------:R-:W-:-:S02]  /*1330*/  @UP0 UIADD3 UR26, UR18, UR32, URZ ;  /* 0x00000020121a0290 */ /* 0x000fc4000fffe03f */
[----:B------:R-:W-:Y:S02]  /*1340*/  @UP0 UIADD3 UR31, UR18, UR32, URZ ;  /* 0x00000020121f0290 */ /* 0x000fe4000fffe03f */
[----:B------:R-:W-:Y:S01]  /*1350*/  UISETP.NE.AND UP4, UPT, UR17, URZ, UPT ;  /* 0x0000003f1100728c */ /* 0x000fe2000bf85270 */
        /* <DEDUP_REMOVED lines=13> */
[----:B------:R-:W-:-:S02]  /*1430*/  @UP0 UIMAD UR26, UR26, UR15, URZ ;  /* 0x0000000f1a1a02a4 */ /* 0x000fc4000f8e023f */
[----:B------:R-:W-:Y:S02]  /*1440*/  @UP3 UIMAD UR35, UR56, UR10, UR11 ;  /* 0x0000000a382332a4 */ /* 0x000fe4000f8e020b */
[----:B------:R-:W-:Y:S01]  /*1450*/  @UP0 UIMAD UR31, UR31, UR17, URZ ;  /* 0x000000111f1f02a4 */ /* 0x000fe2000f8e023f */
[----:B------:R-:W-:Y:S01]  /*1460*/  @P0 VIADD R0, R0, 0x1 ;  /* 0x0000000100000836 */ /* 0x000fe20000000000 */
[----:B------:R-:W-:Y:S01]  /*1470*/  @!UP3 UIMAD UR10, UR48, UR61, UR56 ;  /* 0x0000003d300ab2a4 */ /* 0x000fe2000f8e0238 */
[----:B------:R-:W-:Y:S01]  /*1480*/  PLOP3.LUT P0, PT, PT, PT, UP3, 0x80, 0x0 ;  /* 0x000000000000781c */ /* 0x000fe20003f0f038 */
[----:B------:R-:W-:Y:S01]  /*1490*/  @!UP1 UIADD3 UR37, UR41, UR30, URZ ;  /* 0x0000001e29259290 */ /* 0x000fe2000fffe03f */
        /* <DEDUP_REMOVED lines=25> */
.L_x_653:
        /* <DEDUP_REMOVED lines=13> */
.L_x_654:
        /* <DEDUP_REMOVED lines=11> */
.L_x_655:
[----:B------:R-:W-:-:S04]  /*17b0*/  UIMAD UR8, UR48, UR61, UR56 ;  /* 0x0000003d300872a4 */ /* 0x000fc8000f8e0238 */
[----:B------:R-:W-:-:S12]  /*17c0*/  UIMAD UR8, UR8, UR58, URZ ;  /* 0x0000003a080872a4 */ /* 0x000fd8000f8e023f */
.L_x_656:
[----:B------:R-:W2:Y:S01]  /*17d0*/  LDL R8, [R1] ;  /* 0x0000000001087983 */ /* 0x000ea20000100800 */
[----:B------:R-:W1:Y:S01]  /*17e0*/  LDC.64 R2, c[0x0][0x420] ;  /* 0x00010800ff027b82 */ /* 0x000e620000000a00 */
[----:B------:R-:W-:Y:S01]  /*17f0*/  ULDC UR10, c[0x0][0x2dc] ;  /* 0x0000b700000a7ab9 */ /* 0x000fe20000000800 */
[----:B------:R-:W-:Y:S01]  /*1800*/  SHF.R.S32.HI R233, RZ, 0x1f, R232 ;  /* 0x0000001fffe97819 */ /* 0x000fe200000114e8 */
[----:B------:R-:W3:Y:S01]  /*1810*/  S2R R6, SR_TID.X ;  /* 0x0000000000067919 */ /* 0x000ee20000002100 */
[----:B------:R-:W-:Y:S01]  /*1820*/  UIMAD UR10, UR10, UR61, URZ ;  /* 0x0000003d0a0a72a4 */ /* 0x000fe2000f8e023f */
[----:B------:R-:W-:Y:S01]  /*1830*/  IADD3 R4, P0, R232, UR26, RZ ;  /* 0x0000001ae8047c10 */ /* 0x000fe2000ff1e0ff */
[----:B------:R-:W-:Y:S01]  /*1840*/  UIADD3 UR22, UR9, UR8, URZ ;  /* 0x0000000809167290 */ /* 0x000fe2000fffe03f */
[----:B------:R-:W4:Y:S01]  /*1850*/  S2R R7, SR_TID.X ;  /* 0x0000000000077919 */ /* 0x000f220000002100 */
[----:B------:R-:W-:Y:S01]  /*1860*/  USHF.L.U32 UR8, UR10, 0x6, URZ ;  /* 0x000000060a087899 */ /* 0x000fe2000800063f */
[----:B------:R-:W-:Y:S01]  /*1870*/  IADD3.X R5, R233, UR37, RZ, P0, !PT ;  /* 0x00000025e9057c10 */ /* 0x000fe200087fe4ff */
[----:B------:R-:W-:Y:S01]  /*1880*/  UISETP.GE.AND UP2, UPT, UR44, 0x1, UPT ;  /* 0x000000012c00788c */ /* 0x000fe2000bf46270 */
[----:B------:R-:W-:Y:S01]  /*1890*/  IADD3 R12, P0, R247, UR9, RZ ;  /* 0x00000009f70c7c10 */ /* 0x000fe2000ff1e0ff */
[----:B------:R-:W-:Y:S01]  /*18a0*/  UIADD3 UR11, UP1, UP0, UR42, UR8, UR50 ;  /* 0x000000082a0b7290 */ /* 0x000fe2000f83e032 */
[----:B------:R-:W-:Y:S01]  /*18b0*/  BSSY B1, `(.L_x_652) ;  /* 0x0000909000017945 */ /* 0x000fe20003800000 */
[----:B------:R-:W-:Y:S01]  /*18c0*/  USHF.R.S32.HI UR8, URZ, 0x1f, UR8 ;  /* 0x0000001f3f087899 */ /* 0x000fe20008011408 */
[----:B------:R-:W-:Y:S01]  /*18d0*/  IADD3.X R14, R23, UR36, RZ, P0, !PT ;  /* 0x00000024170e7c10 */ /* 0x000fe200087fe4ff */
[----:B------:R-:W-:Y:S01]  /*18e0*/  USHF.R.S32.HI UR19, URZ, 0x1f, UR56 ;  /* 0x0000001f3f137899 */ /* 0x000fe20008011438 */
[----:B------:R-:W-:Y:S01]  /*18f0*/  PLOP3.LUT P0, PT, PT, PT, UP2, 0x80, 0x0 ;  /* 0x000000000000781c */ /* 0x000fe20003f0f028 */
[----:B------:R-:W-:-:S02]  /*1900*/  UIADD3.X UR8, UR51, UR8, UR54, UP1, UP0 ;  /* 0x0000000833087290 */ /* 0x000fc40008fe0436 */
[----:B------:R-:W-:Y:S01]  /*1910*/  UIADD3 UR11, UP1, UP0, UR53, UR11, UR55 ;  /* 0x0000000b350b7290 */ /* 0x000fe2000f83e037 */
[----:B------:R-:W-:Y:S01]  /*1920*/  ULDC.64 UR40, c[0x0][0x478] ;  /* 0x00011e0000287ab9 */ /* 0x000fe20000000a00 */
[----:B------:R-:W-:Y:S01]  /*1930*/  ULDC.64 UR12, c[0x0][0x428] ;  /* 0x00010a00000c7ab9 */ /* 0x000fe20000000a00 */
[C---:B-1----:R-:W-:Y:S01]  /*1940*/  IMAD R0, R2.reuse, UR36, RZ ;  /* 0x0000002402007c24 */ /* 0x042fe2000f8e02ff */
[----:B------:R-:W-:Y:S01]  /*1950*/  UIMAD.WIDE UR22, UR22, 0x4, UR40 ;  /* 0x00000004161678a5 */ /* 0x000fe2000f8e0228 */
[----:B------:R-:W-:Y:S01]  /*1960*/  IMAD.WIDE.U32 R4, R2, UR9, R4 ;  /* 0x0000000902047c25 */ /* 0x000fe2000f8e0004 */
[----:B------:R-:W-:Y:S01]  /*1970*/  UIMAD UR27, UR19, UR12, URZ ;  /* 0x0000000c131b72a4 */ /* 0x000fe2000f8e023f */
[----:B------:R-:W-:Y:S02]  /*1980*/  ULDC.64 UR24, c[0x0][0x258] ;  /* 0x0000960000187ab9 */ /* 0x000fe40000000a00 */
[----:B------:R-:W-:Y:S01]  /*1990*/  IMAD R0, R3, UR9, R0 ;  /* 0x0000000903007c24 */ /* 0x000fe2000f8e0200 */
[----:B------:R-:W-:Y:S01]  /*19a0*/  ULDC.64 UR40, c[0x0][0x400] ;  /* 0x0001000000287ab9 */ /* 0x000fe20000000a00 */
[----:B------:R-:W-:Y:S01]  /*19b0*/  IMAD.U32 R15, RZ, RZ, UR12 ;  /* 0x0000000cff0f7e24 */ /* 0x000fe2000f8e00ff */
[----:B------:R-:W-:Y:S01]  /*19c0*/  UIADD3 UR35, UR9, UR35, URZ ;  /* 0x0000002309237290 */ /* 0x000fe2000fffe03f */
[----:B------:R-:W-:Y:S01]  /*19d0*/  IMAD.IADD R5, R5, 0x1, R0 ;  /* 0x0000000105057824 */ /* 0x000fe200078e0200 */
[----:B---3--:R-:W-:Y:S01]  /*19e0*/  SHF.R.S32.HI R6, RZ, 0x1f, R6 ;  /* 0x0000001fff067819 */ /* 0x008fe20000011406 */
[----:B------:R-:W-:-:S02]  /*19f0*/  UIMAD UR19, UR19, UR24, URZ ;  /* 0x00000018131372a4 */ /* 0x000fc4000f8e023f */
[----:B------:R-:W-:Y:S01]  /*1a00*/  UIMAD UR27, UR56, UR13, UR27 ;  /* 0x0000000d381b72a4 */ /* 0x000fe2000f8e021b */
[----:B----4-:R-:W-:Y:S01]  /*1a10*/  LEA.HI R6, R6, R7, RZ, 0x5 ;  /* 0x0000000706067211 */ /* 0x010fe200078f28ff */
[----:B------:R-:W-:Y:S01]  /*1a20*/  IMAD R7, R14, UR20, RZ ;  /* 0x000000140e077c24 */ /* 0x000fe2000f8e02ff */
[----:B------:R-:W-:Y:S01]  /*1a30*/  ULDC.64 UR46, c[0x0][0x2b0] ;  /* 0x0000ac00002e7ab9 */ /* 0x000fe20000000a00 */
[----:B------:R-:W-:Y:S01]  /*1a40*/  IMAD.WIDE.U32 R4, R15, UR56, R4 ;  /* 0x000000380f047c25 */ /* 0x000fe2000f8e0004 */
[----:B------:R-:W-:Y:S01]  /*1a50*/  SHF.R.S32.HI R6, RZ, 0x5, R6 ;  /* 0x00000005ff067819 */ /* 0x000fe20000011406 */
[----:B------:R-:W-:Y:S02]  /*1a60*/  ULEA.HI.SX32 UR43, UR45, 0xffffffff, 0x1a ;  /* 0xffffffff2d2b7891 */ /* 0x000fe4000f8fd23f */
[----:B------:R-:W-:Y:S01]  /*1a70*/  IMAD R17, R12, UR21, R7 ;  /* 0x000000150c117c24 */ /* 0x000fe2000f8e0207 */
[----:B------:R-:W-:Y:S01]  /*1a80*/  UIMAD UR19, UR56, UR25, UR19 ;  /* 0x00000019381372a4 */ /* 0x000fe2000f8e0213 */
[----:B------:R-:W-:-:S02]  /*1a90*/  VIADD R7, R5, UR27 ;  /* 0x0000001b05077c36 */ /* 0x000fc40008000000 */
[----:B--2---:R-:W-:Y:S01]  /*1aa0*/  IMAD R0, R6, UR10, R8 ;  /* 0x0000000a06007c24 */ /* 0x004fe2000f8e0208 */
[----:B------:R-:W-:Y:S01]  /*1ab0*/  UIADD3.X UR10, UR52, UR8, UR49, UP1, UP0 ;  /* 0x00000008340a7290 */ /* 0x000fe20008fe0431 */
[----:B------:R-:W-:Y:S01]  /*1ac0*/  IMAD.WIDE.U32 R8, R12, UR20, R232 ;  /* 0x000000140c087c25 */ /* 0x000fe2000f8e00e8 */
[----:B------:R-:W-:Y:S02]  /*1ad0*/  UIMAD.WIDE UR8, UR35, 0x4, UR46 ;  /* 0x00000004230878a5 */ /* 0x000fe4000f8e022e */
[----:B------:R-:W-:Y:S02]  /*1ae0*/  IADD3 R6, P1, R0, UR11, RZ ;  /* 0x0000000b00067c10 */ /* 0x000fe4000ff3e0ff */
[----:B------:R-:W-:Y:S02]  /*1af0*/  IADD3 R8, P2, R8, UR39, RZ ;  /* 0x0000002708087c10 */ /* 0x000fe4000ff5e0ff */
[----:B------:R-:W-:Y:S02]  /*1b00*/  LEA.HI.X.SX32 R0, R0, UR10, 0x1, P1 ;  /* 0x0000000a00007c11 */ /* 0x000fe400088f0eff */
[----:B------:R-:W-:-:S02]  /*1b10*/  LEA R224, P1, R6, UR40, 0x2 ;  /* 0x0000002806e07c11 */ /* 0x000fc4000f8210ff */
[----:B------:R-:W-:Y:S02]  /*1b20*/  IADD3.X R9, R9, UR38, R17, P2, !PT ;  /* 0x0000002609097c10 */ /* 0x000fe400097fe411 */
[----:B------:R-:W-:Y:S01]  /*1b30*/  LEA.HI.X R225, R6, UR41, R0, 0x2, P1 ;  /* 0x0000002906e17c11 */ /* 0x000fe200088f1400 */
[----:B------:R-:W-:Y:S01]  /*1b40*/  IMAD.MOV.U32 R6, RZ, RZ, R4 ;  /* 0x000000ffff067224 */ /* 0x000fe200078e0004 */
[----:B------:R-:W-:Y:S07]  /*1b50*/  @!P0 BRA `(.L_x_657) ;  /* 0x0000008000e88947 */ /* 0x000fee0003800000 */
[----:B------:R-:W1:Y:S01]  /*1b60*/  S2R R25, SR_TID.X ;  /* 0x0000000000197919 */ /* 0x000e620000002100 */
[----:B------:R-:W-:Y:S01]  /*1b70*/  PLOP3.LUT P0, PT, PT, PT, UP4, 0x80, 0x0 ;  /* 0x000000000000781c */ /* 0x000fe20003f0f048 */
[C---:B------:R-:W-:Y:S01]  /*1b80*/  IMAD.SHL.U32 R0, R247.reuse, 0x40, RZ ;  /* 0x00000040f7007824 */ /* 0x040fe200078e00ff */
[----:B------:R-:W-:Y:S01]  /*1b90*/  UMOV UR11, UR8 ;  /* 0x00000008000b7c82 */ /* 0x000fe20008000000 */
[----:B------:R-:W-:Y:S01]  /*1ba0*/  UMOV UR8, UR43 ;  /* 0x0000002b00087c82 */ /* 0x000fe20008000000 */
[----:B------:R-:W-:Y:S01]  /*1bb0*/  UMOV UR10, UR9 ;  /* 0x00000009000a7c82 */ /* 0x000fe20008000000 */
[----:B------:R-:W-:Y:S01]  /*1bc0*/  UIMAD UR9, UR8, -0x40, UR44 ;  /* 0xffffffc0080978a4 */ /* 0x000fe2000f8e022c */
[----:B------:R-:W-:Y:S01]  /*1bd0*/  LOP3.LUT R0, R0, 0x1c0, RZ, 0xc0, !PT ;  /* 0x000001c000007812 */ /* 0x000fe200078ec0ff */
[----:B------:R-:W-:Y:S01]  /*1be0*/  ULEA.HI UR35, UR8, UR8, URZ, 0x1 ;  /* 0x0000000808237291 */ /* 0x000fe2000f8f083f */
[----:B------:R-:W-:Y:S01]  /*1bf0*/  IMAD.U32 R18, RZ, RZ, UR24 ;  /* 0x00000018ff127e24 */ /* 0x000fe2000f8e00ff */
[----:B------:R-:W-:Y:S01]  /*1c00*/  ULDC.64 UR24, c[0x0][0x3e0] ;  /* 0x0000f80000187ab9 */ /* 0x000fe20000000a00 */
[----:B------:R-:W-:Y:S01]  /*1c10*/  LOP3.LUT R5, R0, 0x38, R232, 0xf8, !PT ;  /* 0x0000003800057812 */ /* 0x000fe200078ef8e8 */
[----:B------:R-:W-:Y:S01]  /*1c20*/  ULOP3.LUT UR35, UR35, 0xfffffffe, URZ, 0xc0, !UPT ;  /* 0xfffffffe23237892 */ /* 0x000fe2000f8ec03f */
[----:B------:R-:W-:Y:S01]  /*1c30*/  SHF.R.U32.HI R0, RZ, 0x3, R0 ;  /* 0x00000003ff007819 */ /* 0x000fe20000011600 */
[C---:B------:R-:W-:Y:S01]  /*1c40*/  IMAD.WIDE.U32 R6, R247.reuse, R2, R6 ;  /* 0x00000002f7067225 */ /* 0x040fe200078e0006 */
[----:B------:R-:W-:Y:S01]  /*1c50*/  ISETP.GE.AND P5, PT, R247, UR9, PT ;  /* 0x00000009f7007c0c */ /* 0x000fe2000bfa6270 */
[----:B------:R-:W-:Y:S01]  /*1c60*/  UIADD3 UR35, UR8, -UR35, URZ ;  /* 0x8000002308237290 */ /* 0x000fe2000fffe03f */
[----:B------:R-:W-:Y:S01]  /*1c70*/  LOP3.LUT R5, R5, R0, RZ, 0x3c, !PT ;  /* 0x0000000005057212 */ /* 0x000fe200078e3cff */
[----:B------:R-:W-:Y:S01]  /*1c80*/  VIADD R22, R247, 0x20 ;  /* 0x00000020f7167836 */ /* 0x000fe20000000000 */
[----:B------:R-:W-:Y:S01]  /*1c90*/  UMOV UR13, UR22 ;  /* 0x00000016000d7c82 */ /* 0x000fe20008000000 */
[----:B------:R-:W-:Y:S01]  /*1ca0*/  IMAD.WIDE.U32 R10, R18, UR56, R8 ;  /* 0x00000038120a7c25 */ /* 0x000fe2000f8e0008 */
[----:B------:R-:W-:Y:S01]  /*1cb0*/  UMOV UR12, UR23 ;  /* 0x00000017000c7c82 */ /* 0x000fe20008000000 */
[----:B------:R-:W-:Y:S01]  /*1cc0*/  LEA R234, P1, R6, UR24, 0x1 ;  /* 0x0000001806ea7c11 */ /* 0x000fe2000f8208ff */
[----:B------:R-:W-:Y:S01]  /*1cd0*/  ULDC.64 UR22, c[0x0][0x210] ;  /* 0x0000840000167ab9 */ /* 0x000fe20000000a00 */
[----:B------:R-:W-:Y:S01]  /*1ce0*/  UISETP.NE.AND UP0, UPT, UR35, 0x1, UPT ;  /* 0x000000012300788c */ /* 0x000fe2000bf05270 */
[----:B------:R-:W-:Y:S01]  /*1cf0*/  BSSY B0, `(.L_x_658) ;  /* 0x000003c000007945 */ /* 0x000fe20003800000 */
[C---:B------:R-:W-:Y:S01]  /*1d00*/  VIADD R242, R232.reuse, 0x40 ;  /* 0x00000040e8f27836 */ /* 0x040fe20000000000 */
[----:B------:R-:W-:Y:S01]  /*1d10*/  @P0 BAR.SYNC.DEFER_BLOCKING 0x0 ;  /* 0x0000000000000b1d */ /* 0x000fe20000010000 */
[----:B------:R-:W-:Y:S01]  /*1d20*/  VIADD R244, R232, 0xc0 ;  /* 0x000000c0e8f47836 */ /* 0x000fe20000000000 */
[----:B------:R-:W-:Y:S01]  /*1d30*/  ISETP.GE.AND P4, PT, R22, UR9, PT ;  /* 0x0000000916007c0c */ /* 0x000fe2000bf86270 */
[----:B------:R-:W-:Y:S01]  /*1d40*/  VIADD R243, R232, 0x80 ;  /* 0x00000080e8f37836 */ /* 0x000fe20000000000 */
[----:B------:R-:W-:-:S02]  /*1d50*/  LEA R231, P6, R10, UR22, 0x1 ;  /* 0x000000160ae77c11 */ /* 0x000fc4000f8c08ff */
[----:B-1----:R-:W-:-:S04]  /*1d60*/  SHF.R.S32.HI R24, RZ, 0x1f, R25 ;  /* 0x0000001fff187819 */ /* 0x002fc80000011419 */
[----:B------:R-:W-:-:S04]  /*1d70*/  LEA.HI R4, R24, R25, RZ, 0x6 ;  /* 0x0000001918047211 */ /* 0x000fc800078f30ff */
[----:B------:R-:W-:Y:S01]  /*1d80*/  SHF.R.S32.HI R0, RZ, 0x6, R4 ;  /* 0x00000006ff007819 */ /* 0x000fe20000011404 */
[----:B------:R-:W-:-:S04]  /*1d90*/  IMAD R4, R23, R2, RZ ;  /* 0x0000000217047224 */ /* 0x000fc800078e02ff */
[----:B------:R-:W-:Y:S02]  /*1da0*/  IMAD R0, R0, 0x200, R5 ;  /* 0x0000020000007824 */ /* 0x000fe400078e0205 */
[----:B------:R-:W-:-:S03]  /*1db0*/  IMAD R4, R247, R3, R4 ;  /* 0x00000003f7047224 */ /* 0x000fc600078e0204 */
[----:B------:R-:W-:Y:S01]  /*1dc0*/  LEA R228, R0, UR4, 0x1 ;  /* 0x0000000400e47c11 */ /* 0x000fe2000f8e08ff */
[----:B------:R-:W-:-:S04]  /*1dd0*/  IMAD.IADD R13, R7, 0x1, R4 ;  /* 0x00000001070d7824 */ /* 0x000fc800078e0204 */
[----:B------:R1:W-:Y:S01]  /*1de0*/  @P5 STS.128 [R228+0x10000], RZ ;  /* 0x010000ffe4005388 */ /* 0x0003e20000000c00 */
[----:B------:R-:W-:-:S03]  /*1df0*/  LEA.HI.X R235, R6, UR25, R13, 0x1, P1 ;  /* 0x0000001906eb7c11 */ /* 0x000fc600088f0c0d */
[----:B------:R1:W-:Y:S04]  /*1e00*/  @P5 STS.128 [R228+0x12000], RZ ;  /* 0x012000ffe4005388 */ /* 0x0003e80000000c00 */
[----:B------:R1:W-:Y:S04]  /*1e10*/  @P5 STS.128 [R228+0x14000], RZ ;  /* 0x014000ffe4005388 */ /* 0x0003e80000000c00 */
[----:B------:R1:W-:Y:S01]  /*1e20*/  @P5 STS.128 [R228+0x16000], RZ ;  /* 0x016000ffe4005388 */ /* 0x0003e20000000c00 */
[----:B------:R-:W-:Y:S05]  /*1e30*/  @P5 BRA `(.L_x_659) ;  /* 0x00000000009c5947 */ /* 0x000fea0003800000 */
[----:B------:R-:W2:Y:S01]  /*1e40*/  LDC.64 R26, c[0x0][0x3e0] ;  /* 0x0000f800ff1a7b82 */ /* 0x000ea20000000a00 */
[----:B------:R-:W-:Y:S01]  /*1e50*/  IMAD R4, R14, R2, RZ ;  /* 0x000000020e047224 */ /* 0x000fe200078e02ff */
[----:B------:R-:W-:Y:S01]  /*1e60*/  UMOV UR36, UR26 ;  /* 0x0000001a00247c82 */ /* 0x000fe20008000000 */
[----:B------:R-:W-:Y:S02]  /*1e70*/  ULDC UR35, c[0x0][0x2d0] ;  /* 0x0000b40000237ab9 */ /* 0x000fe40000000800 */
[-C--:B------:R-:W-:Y:S01]  /*1e80*/  IMAD R8, R3, R12.reuse, R4 ;  /* 0x0000000c03087224 */ /* 0x080fe200078e0204 */
[----:B------:R-:W-:Y:S01]  /*1e90*/  ISETP.GE.AND P3, PT, R232, UR35, PT ;  /* 0x00000023e8007c0c */ /* 0x000fe2000bf66270 */
[----:B------:R-:W-:Y:S01]  /*1ea0*/  IMAD.WIDE.U32 R4, R2, R12, UR36 ;  /* 0x0000002402047e25 */ /* 0x000fe2000f8e000c */
[----:B------:R-:W-:Y:S02]  /*1eb0*/  ISETP.GE.AND P2, PT, R242, UR35, PT ;  /* 0x00000023f2007c0c */ /* 0x000fe4000bf46270 */
[----:B------:R-:W-:Y:S01]  /*1ec0*/  ISETP.GE.AND P1, PT, R243, UR35, PT ;  /* 0x00000023f3007c0c */ /* 0x000fe2000bf26270 */
[----:B------:R-:W-:-:S02]  /*1ed0*/  IMAD.IADD R5, R5, 0x1, R8 ;  /* 0x0000000105057824 */ /* 0x000fc400078e0208 */
[----:B------:R-:W-:-:S04]  /*1ee0*/  IMAD.WIDE.U32 R8, R15, UR56, R4 ;  /* 0x000000380f087c25 */ /* 0x000fc8000f8e0004 */
[----:B------:R-:W-:Y:S02]  /*1ef0*/  VIADD R9, R9, UR27 ;  /* 0x0000001b09097c36 */ /* 0x000fe40008000000 */
        /* <DEDUP_REMOVED lines=27> */
.L_x_659:
[----:B------:R-:W-:Y:S05]  /*20b0*/  BSYNC B0 ;  /* 0x0000000000007941 */ /* 0x000fea0003800000 */
.L_x_658:
[----:B------:R4:W-:Y:S01]  /*20c0*/  @P4 STS.128 [R228+0x11000], RZ ;  /* 0x011000ffe4004388 */ /* 0x0009e20000000c00 */
[----:B--23--:R-:W-:Y:S01]  /*20d0*/  VIADD R4, R0, 0x4000 ;  /* 0x0000400000047836 */ /* 0x00cfe20000000000 */
[----:B------:R-:W-:Y:S01]  /*20e0*/  PLOP3.LUT P0, PT, PT, PT, UP0, 0x80, 0x0 ;  /* 0x000000000000781c */ /* 0x000fe20003f0f008 */
[----:B------:R-:W-:Y:S01]  /*20f0*/  BSSY B0, `(.L_x_660) ;  /* 0x000002d000007945 */ /* 0x000fe20003800000 */
[----:B------:R4:W-:Y:S01]  /*2100*/  @P4 STS.128 [R228+0x13000], RZ ;  /* 0x013000ffe4004388 */ /* 0x0009e20000000c00 */
[----:B------:R-:W-:Y:S01]  /*2110*/  VIADD R8, R11, UR19 ;  /* 0x000000130b087c36 */ /* 0x000fe20008000000 */
[----:B------:R-:W-:Y:S02]  /*2120*/  SEL R226, R4, R0, !P0 ;  /* 0x0000000004e27207 */ /* 0x000fe40004000000 */
[----:B------:R4:W-:Y:S04]  /*2130*/  @P4 STS.128 [R228+0x15000], RZ ;  /* 0x015000ffe4004388 */ /* 0x0009e80000000c00 */
[----:B------:R4:W-:Y:S01]  /*2140*/  @P4 STS.128 [R228+0x17000], RZ ;  /* 0x017000ffe4004388 */ /* 0x0009e20000000c00 */
[----:B------:R-:W-:Y:S05]  /*2150*/  @P4 BRA `(.L_x_661) ;  /* 0x0000000000984947 */ /* 0x000fea0003800000 */
[----:B------:R-:W-:Y:S01]  /*2160*/  ULDC UR26, c[0x0][0x2d0] ;  /* 0x0000b400001a7ab9 */ /* 0x000fe20000000800 */
[----:B------:R-:W-:Y:S01]  /*2170*/  IMAD.WIDE.U32 R4, R2, 0x20, RZ ;  /* 0x0000002002047825 */ /* 0x000fe200078e00ff */
[----:B------:R-:W-:Y:S02]  /*2180*/  ISETP.GE.AND P1, PT, R232, UR26, PT ;  /* 0x0000001ae8007c0c */ /* 0x000fe4000bf26270 */
[----:B------:R-:W-:Y:S01]  /*2190*/  ISETP.GE.AND P3, PT, R242, UR26, PT ;  /* 0x0000001af2007c0c */ /* 0x000fe2000bf66270 */
[----:B------:R-:W-:Y:S01]  /*21a0*/  IMAD.SHL.U32 R7, R3, 0x20, RZ ;  /* 0x0000002003077824 */ /* 0x000fe200078e00ff */
[----:B------:R-:W-:-:S04]  /*21b0*/  IADD3 R0, P2, R6, R4, RZ ;  /* 0x0000000406007210 */ /* 0x000fc80007f5e0ff */
[----:B------:R-:W-:-:S05]  /*21c0*/  IADD3.X R6, R13, R5, R7, P2, !PT ;  /* 0x000000050d067210 */ /* 0x000fca00017fe407 */
[C---:B------:R-:W-:Y:S01]  /*21d0*/  @!P1 LEA R4, P2, R2.reuse, R234, 0x6 ;  /* 0x000000ea02049211 */ /* 0x040fe200078430ff */
[----:B------:R2:W-:Y:S03]  /*21e0*/  @P1 STS.128 [R228+0x11000], RZ ;  /* 0x011000ffe4001388 */ /* 0x0005e60000000c00 */
[----:B------:R-:W-:Y:S02]  /*21f0*/  @!P1 LEA.HI.X R5, R2, R235, R3, 0x6, P2 ;  /* 0x000000eb02059211 */ /* 0x000fe400010f3403 */
[----:B------:R-:W-:-:S03]  /*2200*/  ISETP.GE.AND P2, PT, R243, UR26, PT ;  /* 0x0000001af3007c0c */ /* 0x000fc6000bf46270 */
[----:B------:R-:W-:Y:S01]  /*2210*/  @!PT LDS RZ, [RZ] ;  /* 0x00000000fffff984 */ /* 0x000fe20000000800 */
[----:B------:R-:W-:Y:S01]  /*2220*/  @!PT LDS RZ, [RZ] ;  /* 0x00000000fffff984 */ /* 0x000fe20000000800 */
[----:B------:R-:W-:Y:S01]  /*2230*/  @!PT LDS RZ, [RZ] ;  /* 0x00000000fffff984 */ /* 0x000fe20000000800 */
[----:B------:R3:W-:Y:S04]  /*2240*/  @!P1 LDGSTS.E.BYPASS.LTC128B.128 [R228+0x11000], desc[UR6][R4.64] ;  /* 0x1100000004e49fae */ /* 0x0007e8000b901d46 */
[----:B------:R2:W-:Y:S01]  /*2250*/  @P3 STS.128 [R228+0x13000], RZ ;  /* 0x013000ffe4003388 */ /* 0x0005e20000000c00 */
[----:B---3--:R-:W-:-:S04]  /*2260*/  @!P3 LEA R4, P1, R0, UR24, 0x1 ;  /* 0x000000180004bc11 */ /* 0x008fc8000f8208ff */
[C---:B------:R-:W-:Y:S02]  /*2270*/  @!P3 LEA.HI.X R5, R0.reuse, UR25, R6, 0x1, P1 ;  /* 0x000000190005bc11 */ /* 0x040fe400088f0c06 */
[----:B------:R-:W-:-:S03]  /*2280*/  @!P2 LEA R2, P1, R0, UR24, 0x1 ;  /* 0x000000180002ac11 */ /* 0x000fc6000f8208ff */
[----:B------:R-:W-:Y:S01]  /*2290*/  @!PT LDS RZ, [RZ] ;  /* 0x00000000fffff984 */ /* 0x000fe20000000800 */
[----:B------:R-:W-:Y:S01]  /*22a0*/  @!PT LDS RZ, [RZ] ;  /* 0x00000000fffff984 */ /* 0x000fe20000000800 */
[----:B------:R-:W-:Y:S01]  /*22b0*/  @!PT LDS RZ, [RZ] ;  /* 0x00000000fffff984 */ /* 0x000fe20000000800 */
[----:B------:R2:W-:Y:S01]  /*22c0*/  @!P3 LDGSTS.E.BYPASS.LTC128B.128 [R228+0x13000], desc[UR6][R4.64+0x80] ;  /* 0x1300008004e4bfae */ /* 0x0005e2000b901d46 */
[----:B------:R-:W-:Y:S02]  /*22d0*/  @!P2 LEA.HI.X R3, R0, UR25, R6, 0x1, P1 ;  /* 0x000000190003ac11 */ /* 0x000fe400088f0c06 */
[----:B------:R-:W-:Y:S01]  /*22e0*/  ISETP.GE.AND P1, PT, R244, UR26, PT ;  /* 0x0000001af4007c0c */ /* 0x000fe2000bf26270 */
[----:B------:R2:W-:Y:S04]  /*22f0*/  @P2 STS.128 [R228+0x15000], RZ ;  /* 0x015000ffe4002388 */ /* 0x0005e80000000c00 */
[----:B------:R-:W-:Y:S01]  /*2300*/  @!PT LDS RZ, [RZ] ;  /* 0x00000000fffff984 */ /* 0x000fe20000000800 */
[----:B------:R-:W-:Y:S01]  /*2310*/  @!PT LDS RZ, [RZ] ;  /* 0x00000000fffff984 */ /* 0x000fe20000000800 */
[----:B------:R-:W-:Y:S01]  /*2320*/  @!PT LDS RZ, [RZ] ;  /* 0x00000000fffff984 */ /* 0x000fe20000000800 */
[----:B------:R2:W-:Y:S08]  /*2330*/  @!P2 LDGSTS.E.BYPASS.LTC128B.128 [R228+0x15000], desc[UR6][R2.64+0x100] ;  /* 0x1500010002e4afae */ /* 0x0005f0000b901d46 */
        /* <DEDUP_REMOVED lines=8> */
.L_x_661:
[----:B------:R-:W-:Y:S05]  /*23c0*/  BSYNC B0 ;  /* 0x0000000000007941 */ /* 0x000fea0003800000 */
.L_x_660:
[----:B------:R-:W-:Y:S01]  /*23d0*/  BSSY B0, `(.L_x_662) ;  /* 0x0000047000007945 */ /* 0x000fe20003800000 */
[----:B------:R-:W-:Y:S02]  /*23e0*/  LEA.HI.X R230, R10, UR23, R8, 0x1, P6 ;  /* 0x000000170ae67c11 */ /* 0x000fe4000b0f0c08 */
[----:B------:R-:W-:Y:S01]  /*23f0*/  LEA R226, R226, UR4, 0x1 ;  /* 0x00000004e2e27c11 */ /* 0x000fe2000f8e08ff */
[----:B------:R-:W-:Y:S06]  /*2400*/  @!P5 BRA `(.L_x_663) ;  /* 0x000000000044d947 */ /* 0x000fec0003800000 */
[----:B------:R1:W-:Y:S04]  /*2410*/  STS [R226], RZ ;  /* 0x000000ffe2007388 */ /* 0x0003e80000000800 */
[----:B------:R1:W-:Y:S04]  /*2420*/  STS [R226+0x4], RZ ;  /* 0x000004ffe2007388 */ /* 0x0003e80000000800 */
        /* <DEDUP_REMOVED lines=13> */
[----:B------:R1:W-:Y:S01]  /*2500*/  STS [R226+0x600c], RZ ;  /* 0x00600cffe2007388 */ /* 0x0003e20000000800 */
[----:B------:R-:W-:Y:S05]  /*2510*/  BRA `(.L_x_664) ;  /* 0x0000000000c87947 */ /* 0x000fea0003800000 */
.L_x_663:
[----:B------:R-:W5:Y:S01]  /*2520*/  LDC.64 R6, c[0x0][0x210] ;  /* 0x00008400ff067b82 */ /* 0x000f620000000a00 */
[----:B--23--:R-:W-:Y:S01]  /*2530*/  IMAD.U32 R2, RZ, RZ, UR39 ;  /* 0x00000027ff027e24 */ /* 0x00cfe2000f8e00ff */
[----:B------:R-:W-:Y:S01]  /*2540*/  ULDC UR24, c[0x0][0x2d0] ;  /* 0x0000b40000187ab9 */ /* 0x000fe20000000800 */
[----:B------:R-:W-:Y:S01]  /*2550*/  IMAD.U32 R3, RZ, RZ, UR38 ;  /* 0x00000026ff037e24 */ /* 0x000fe2000f8e00ff */
[----:B------:R-:W-:Y:S02]  /*2560*/  ISETP.GE.AND P1, PT, R232, UR24, PT ;  /* 0x00000018e8007c0c */ /* 0x000fe4000bf26270 */
[----:B------:R-:W-:Y:S01]  /*2570*/  ISETP.GE.AND P3, PT, R242, UR24, PT ;  /* 0x00000018f2007c0c */ /* 0x000fe2000bf66270 */
[----:B------:R-:W-:Y:S01]  /*2580*/  IMAD.WIDE.U32 R2, R12, UR20, R2 ;  /* 0x000000140c027c25 */ /* 0x000fe2000f8e0002 */
[----:B------:R-:W-:-:S04]  /*2590*/  ISETP.GE.AND P2, PT, R243, UR24, PT ;  /* 0x00000018f3007c0c */ /* 0x000fc8000bf46270 */
[----:B------:R-:W-:-:S03]  /*25a0*/  IADD3 R3, R17, R3, RZ ;  /* 0x0000000311037210 */ /* 0x000fc60007ffe0ff */
[----:B------:R-:W-:Y:S02]  /*25b0*/  IMAD.WIDE.U32 R4, R18, UR56, R2 ;  /* 0x0000003812047c25 */ /* 0x000fe4000f8e0002 */
[----:B------:R2:W-:Y:S02]  /*25c0*/  @P1 STS [R226], RZ ;  /* 0x000000ffe2001388 */ /* 0x0005e40000000800 */
[----:B------:R-:W-:Y:S02]  /*25d0*/  VIADD R0, R5, UR19 ;  /* 0x0000001305007c36 */ /* 0x000fe40008000000 */
[----:B------:R2:W-:Y:S01]  /*25e0*/  @P1 STS [R226+0x4], RZ ;  /* 0x000004ffe2001388 */ /* 0x0005e20000000800 */
[----:B-----5:R-:W-:Y:S01]  /*25f0*/  IMAD.WIDE R2, R232, 0x2, R6 ;  /* 0x00000002e8027825 */ /* 0x020fe200078e0206 */
[----:B------:R-:W-:Y:S02]  /*2600*/  @!P1 MOV R6, R231 ;  /* 0x000000e700069202 */ /* 0x000fe40000000f00 */
[----:B------:R2:W-:Y:S01]  /*2610*/  @P1 STS [R226+0x8], RZ ;  /* 0x000008ffe2001388 */ /* 0x0005e20000000800 */
[----:B------:R-:W-:Y:S01]  /*2620*/  @!P1 IMAD.MOV.U32 R7, RZ, RZ, R230 ;  /* 0x000000ffff079224 */ /* 0x000fe200078e00e6 */
[----:B------:R-:W-:-:S02]  /*2630*/  LEA R2, P5, R4, R2, 0x1 ;  /* 0x0000000204027211 */ /* 0x000fc400078a08ff */
[----:B------:R2:W-:Y:S02]  /*2640*/  @P1 STS [R226+0xc], RZ ;  /* 0x00000cffe2001388 */ /* 0x0005e40000000800 */
[----:B------:R-:W-:Y:S02]  /*2650*/  LEA.HI.X R3, R4, R3, R0, 0x1, P5 ;  /* 0x0000000304037211 */ /* 0x000fe400028f0c00 */
[----:B------:R-:W-:Y:S01]  /*2660*/  @!PT LDS RZ, [RZ] ;  /* 0x00000000fffff984 */ /* 0x000fe20000000800 */
[----:B------:R-:W-:Y:S01]  /*2670*/  @!PT LDS RZ, [RZ] ;  /* 0x00000000fffff984 */ /* 0x000fe20000000800 */
[----:B------:R-:W-:Y:S01]  /*2680*/  @!PT LDS RZ, [RZ] ;  /* 0x00000000fffff984 */ /* 0x000fe20000000800 */
[----:B------:R2:W-:Y:S01]  /*2690*/  @!P1 LDGSTS.E.BYPASS.LTC128B.128 [R226], desc[UR6][R6.64] ;  /* 0x0000000006e29fae */ /* 0x0005e2000b901d46 */
[----:B------:R-:W-:-:S03]  /*26a0*/  ISETP.GE.AND P1, PT, R244, UR24, PT ;  /* 0x00000018f4007c0c */ /* 0x000fc6000bf26270 */
[----:B------:R2:W-:Y:S04]  /*26b0*/  @P3 STS [R226+0x2000], RZ ;  /* 0x002000ffe2003388 */ /* 0x0005e80000000800 */
[----:B------:R2:W-:Y:S04]  /*26c0*/  @P3 STS [R226+0x2004], RZ ;  /* 0x002004ffe2003388 */ /* 0x0005e80000000800 */
[----:B------:R2:W-:Y:S04]  /*26d0*/  @P3 STS [R226+0x2008], RZ ;  /* 0x002008ffe2003388 */ /* 0x0005e80000000800 */
[----:B------:R2:W-:Y:S04]  /*26e0*/  @P3 STS [R226+0x200c], RZ ;  /* 0x00200cffe2003388 */ /* 0x0005e80000000800 */
[----:B------:R-:W-:Y:S01]  /*26f0*/  @!PT LDS RZ, [RZ] ;  /* 0x00000000fffff984 */ /* 0x000fe20000000800 */
[----:B------:R-:W-:Y:S01]  /*2700*/  @!PT LDS RZ, [RZ] ;  /* 0x00000000fffff984 */ /* 0x000fe20000000800 */
[----:B------:R-:W-:Y:S01]  /*2710*/  @!PT LDS RZ, [RZ] ;  /* 0x00000000fffff984 */ /* 0x000fe20000000800 */
[----:B------:R2:W-:Y:S04]  /*2720*/  @!P3 LDGSTS.E.BYPASS.LTC128B.128 [R226+0x2000], desc[UR6][R2.64+0x80] ;  /* 0x0200008002e2bfae */ /* 0x0005e8000b901d46 */
        /* <DEDUP_REMOVED lines=11> */
[----:B------:R2:W-:Y:S01]  /*27e0*/  @P1 STS [R226+0x600c], RZ ;  /* 0x00600cffe2001388 */ /* 0x0005e20000000800 */
[----:B------:R-:W-:Y:S05]  /*27f0*/  @P1 BRA `(.L_x_664) ;  /* 0x0000000000101947 */ /* 0x000fea0003800000 */
[----:B------:R-:W-:Y:S01]  /*2800*/  @!PT LDS RZ, [RZ] ;  /* 0x00000000fffff984 */ /* 0x000fe20000000800 */
[----:B------:R-:W-:Y:S01]  /*2810*/  @!PT LDS RZ, [RZ] ;  /* 0x00000000fffff984 */ /* 0x000fe20000000800 */
[----:B------:R-:W-:Y:S01]  /*2820*/  @!PT LDS RZ, [RZ] ;  /* 0x00000000fffff984 */ /* 0x000fe20000000800 */
[----:B------:R3:W-:Y:S02]  /*2830*/  LDGSTS.E.BYPASS.LTC128B.128 [R226+0x6000], desc[UR6][R2.64+0x180] ;  /* 0x0600018002e27fae */ /* 0x0007e4000b901d46 */
.L_x_664:
[----:B------:R-:W-:Y:S05]  /*2840*/  BSYNC B0 ;  /* 0x0000000000007941 */ /* 0x000fea0003800000 */
.L_x_662:
[----:B------:R-:W-:Y:S01]  /*2850*/  UIMAD.WIDE.U32 UR24, UR20, 0x20, URZ ;  /* 0x00000020141878a5 */ /* 0x000fe2000f8e003f */
[----:B------:R-:W-:Y:S01]  /*2860*/  BSSY B0, `(.L_x_665) ;  /* 0x0000047000007945 */ /* 0x000fe20003800000 */
[----:B------:R-:W-:-:S03]  /*2870*/  USHF.L.U32 UR19, UR21, 0x5, URZ ;  /* 0x0000000515137899 */ /* 0x000fc6000800063f */
[----:B------:R-:W-:Y:S09]  /*2880*/  @!P4 BRA `(.L_x_666) ;  /* 0x000000000044c947 */ /* 0x000ff20003800000 */
        /* <DEDUP_REMOVED lines=17> */
.L_x_666:
[----:B------:R-:W-:Y:S01]  /*29a0*/  ULDC UR26, c[0x0][0x2d0] ;  /* 0x0000b400001a7ab9 */ /* 0x000fe20000000800 */
[----:B--2---:R-:W-:Y:S01]  /*29b0*/  IMAD.U32 R4, RZ, RZ, UR20 ;  /* 0x00000014ff047e24 */ /* 0x004fe2000f8e00ff */
[----:B------:R-:W-:Y:S01]  /*29c0*/  ISETP.GE.AND P4, PT, R232, UR26, PT ;  /* 0x0000001ae8007c0c */ /* 0x000fe2000bf86270 */
[----:B---3--:R-:W-:Y:S01]  /*29d0*/  IMAD.U32 R2, RZ, RZ, UR19 ;  /* 0x00000013ff027e24 */ /* 0x008fe2000f8e00ff */
[----:B------:R-:W-:Y:S01]  /*29e0*/  ISETP.GE.AND P2, PT, R243, UR26, PT ;  /* 0x0000001af3007c0c */ /* 0x000fe2000bf46270 */
[----:B------:R-:W-:Y:S01]  /*29f0*/  IMAD.U32 R3, RZ, RZ, UR21 ;  /* 0x00000015ff037e24 */ /* 0x000fe2000f8e00ff */
[----:B------:R-:W-:Y:S02]  /*2a00*/  ISETP.GE.AND P3, PT, R242, UR26, PT ;  /* 0x0000001af2007c0c */ /* 0x000fe4000bf66270 */
[----:B------:R-:W-:-:S04]  /*2a10*/  IADD3 R0, P5, R10, UR24, RZ ;  /* 0x000000180a007c10 */ /* 0x000fc8000ffbe0ff */
[----:B------:R-:W-:-:S03]  /*2a20*/  IADD3.X R8, R8, UR25, R2, P5, !PT ;  /* 0x0000001908087c10 */ /* 0x000fc6000affe402 */
[C---:B------:R-:W-:Y:S01]  /*2a30*/  @!P4 LEA R6, P1, R4.reuse, R231, 0x6 ;  /* 0x000000e70406c211 */ /* 0x040fe200078230ff */
[----:B------:R2:W-:Y:S03]  /*2a40*/  @P4 STS [R226+0x1000], RZ ;  /* 0x001000ffe2004388 */ /* 0x0005e60000000800 */
[----:B------:R-:W-:Y:S01]  /*2a50*/  @!P4 LEA.HI.X R7, R4, R230, R3, 0x6, P1 ;  /* 0x000000e60407c211 */ /* 0x000fe200008f3403 */
[----:B------:R2:W-:Y:S01]  /*2a60*/  @P4 STS [R226+0x1004], RZ ;  /* 0x001004ffe2004388 */ /* 0x0005e20000000800 */
[C---:B------:R-:W-:Y:S02]  /*2a70*/  @!P2 LEA R2, P1, R0.reuse, UR22, 0x1 ;  /* 0x000000160002ac11 */ /* 0x040fe4000f8208ff */
[C---:B------:R-:W-:Y:S01]  /*2a80*/  @!P3 LEA R4, P5, R0.reuse, UR22, 0x1 ;  /* 0x000000160004bc11 */ /* 0x040fe2000f8a08ff */
[----:B------:R2:W-:Y:S01]  /*2a90*/  @P4 STS [R226+0x1008], RZ ;  /* 0x001008ffe2004388 */ /* 0x0005e20000000800 */
[----:B------:R-:W-:-:S02]  /*2aa0*/  @!P2 LEA.HI.X R3, R0, UR23, R8, 0x1, P1 ;  /* 0x000000170003ac11 */ /* 0x000fc400088f0c08 */
[----:B------:R-:W-:Y:S01]  /*2ab0*/  ISETP.GE.AND P1, PT, R244, UR26, PT ;  /* 0x0000001af4007c0c */ /* 0x000fe2000bf26270 */
[----:B------:R2:W-:Y:S01]  /*2ac0*/  @P4 STS [R226+0x100c], RZ ;  /* 0x00100cffe2004388 */ /* 0x0005e20000000800 */
[----:B------:R-:W-:-:S03]  /*2ad0*/  @!P3 LEA.HI.X R5, R0, UR23, R8, 0x1, P5 ;  /* 0x000000170005bc11 */ /* 0x000fc6000a8f0c08 */
        /* <DEDUP_REMOVED lines=25> */
[----:B--2---:R-:W-:-:S04]  /*2c70*/  LEA R2, P1, R0, UR22, 0x1 ;  /* 0x0000001600027c11 */ /* 0x004fc8000f8208ff */
[----:B------:R-:W-:-:S05]  /*2c80*/  LEA.HI.X R3, R0, UR23, R8, 0x1, P1 ;  /* 0x0000001700037c11 */ /* 0x000fca00088f0c08 */
[----:B------:R-:W-:Y:S01]  /*2c90*/  @!PT LDS RZ, [RZ] ;  /* 0x00000000fffff984 */ /* 0x000fe20000000800 */
[----:B------:R-:W-:Y:S01]  /*2ca0*/  @!PT LDS RZ, [RZ] ;  /* 0x00000000fffff984 */ /* 0x000fe20000000800 */
[----:B------:R-:W-:Y:S01]  /*2cb0*/  @!PT LDS RZ, [RZ] ;  /* 0x00000000fffff984 */ /* 0x000fe20000000800 */
[----:B------:R2:W-:Y:S04]  /*2cc0*/  LDGSTS.E.BYPASS.LTC128B.128 [R226+0x7000], desc[UR6][R2.64+0x180] ;  /* 0x0700018002e27fae */ /* 0x0005e8000b901d46 */
.L_x_667:
[----:B------:R-:W-:Y:S05]  /*2cd0*/  BSYNC B0 ;  /* 0x0000000000007941 */ /* 0x000fea0003800000 */
.L_x_665:
[----:B------:R-:W-:Y:S01]  /*2ce0*/  UIADD3 UR20, -UR33, UR5, URZ ;  /* 0x0000000521147290 */ /* 0x000fe2000fffe13f */
[----:B--23--:R-:W-:Y:S01]  /*2cf0*/  IMAD.U32 R2, RZ, RZ, UR14 ;  /* 0x0000000eff027e24 */ /* 0x00cfe2000f8e00ff */
[----:B------:R-:W-:Y:S01]  /*2d00*/  USHF.R.S32.HI UR19, URZ, 0x1f, UR33 ;  /* 0x0000001f3f137899 */ /* 0x000fe20008011421 */
[----:B------:R-:W-:Y:S01]  /*2d10*/  IADD3 R4, R252, 0x8, RZ ;  /* 0x00000008fc047810 */ /* 0x000fe20007ffe0ff */
[----:B------:R-:W-:Y:S01]  /*2d20*/  ULDC.64 UR22, c[0x0][0x260] ;  /* 0x0000980000167ab9 */ /* 0x000fe20000000a00 */
[----:B------:R-:W-:Y:S01]  /*2d30*/  IMAD.WIDE.U32 R2, R2, UR33, R232 ;  /* 0x0000002102027c25 */ /* 0x000fe2000f8e00e8 */
[----:B------:R-:W-:Y:S01]  /*2d40*/  ISETP.GE.AND P3, PT, R247, UR20, PT ;  /* 0x00000014f7007c0c */ /* 0x000fe2000bf66270 */
[----:B------:R-:W-:Y:S01]  /*2d50*/  UIMAD UR21, UR19, UR14, URZ ;  /* 0x0000000e131572a4 */ /* 0x000fe2000f8e023f */
[----:B------:R-:W-:Y:S01]  /*2d60*/  BSSY B0, `(.L_x_668) ;  /* 0x000003f000007945 */ /* 0x000fe20003800000 */
[----:B------:R-:W-:Y:S02]  /*2d70*/  ISETP.GE.AND P5, PT, R4, UR9, PT ;  /* 0x0000000904007c0c */ /* 0x000fe4000bfa6270 */
[----:B------:R-:W-:Y:S01]  /*2d80*/  UIMAD UR21, UR33, UR15, UR21 ;  /* 0x0000000f211572a4 */ /* 0x000fe2000f8e0215 */
[----:B------:R-:W-:-:S02]  /*2d90*/  IADD3 R2, P1, R2, UR28, RZ ;  /* 0x0000001c02027c10 */ /* 0x000fc4000ff3e0ff */
[----:B------:R-:W-:-:S03]  /*2da0*/  ISETP.GE.AND P6, PT, R252, UR9, PT ;  /* 0x00000009fc007c0c */ /* 0x000fc6000bfc6270 */
[----:B------:R-:W-:Y:S02]  /*2db0*/  IMAD.U32 R0, RZ, RZ, UR21 ;  /* 0x00000015ff007e24 */ /* 0x000fe4000f8e00ff */
[----:B------:R2:W-:Y:S03]  /*2dc0*/  @P3 STS.128 [R228+0x18000], RZ ;  /* 0x018000ffe4003388 */ /* 0x0005e60000000c00 */
[----:B------:R-:W-:Y:S01]  /*2dd0*/  IADD3.X R3, R3, UR30, R0, P1, !PT ;  /* 0x0000001e03037c10 */ /* 0x000fe20008ffe400 */
[----:B------:R2:W-:Y:S01]  /*2de0*/  @P3 STS.128 [R228+0x1a000], RZ ;  /* 0x01a000ffe4003388 */ /* 0x0005e20000000c00 */
[----:B------:R-:W-:-:S03]  /*2df0*/  IMAD R0, R19, UR22, RZ ;  /* 0x0000001613007c24 */ /* 0x000fc6000f8e02ff */
[----:B------:R2:W-:Y:S01]  /*2e00*/  @P3 STS.128 [R228+0x1c000], RZ ;  /* 0x01c000ffe4003388 */ /* 0x0005e20000000c00 */
[C---:B------:R-:W-:Y:S02]  /*2e10*/  IMAD R12, R16.reuse, UR23, R0 ;  /* 0x00000017100c7c24 */ /* 0x040fe4000f8e0200 */
[----:B------:R-:W-:Y:S01]  /*2e20*/  IMAD.WIDE.U32 R10, R16, UR22, R2 ;  /* 0x00000016100a7c25 */ /* 0x000fe2000f8e0002 */
[----:B------:R2:W-:Y:S04]  /*2e30*/  @P3 STS.128 [R228+0x1e000], RZ ;  /* 0x01e000ffe4003388 */ /* 0x0005e80000000c00 */
        /* <DEDUP_REMOVED lines=20> */
[----:B------:R-:W-:-:S04]  /*2f80*/  IMAD.WIDE.U32 R4, R16, UR22, R2 ;  /* 0x0000001610047c25 */ /* 0x000fc8000f8e0002 */
[----:B---3--:R-:W-:Y:S01]  /*2f90*/  IMAD.WIDE R2, R232, 0x2, R26 ;  /* 0x00000002e8027825 */ /* 0x008fe200078e021a */
[----:B-----5:R-:W-:-:S04]  /*2fa0*/  @!P2 LEA R8, P1, R6, R14, 0x1 ;  /* 0x0000000e0608a211 */ /* 0x020fc800078208ff */
[----:B------:R-:W-:Y:S01]  /*2fb0*/  @!P2 LEA.HI.X R9, R6, R15, R0, 0x1, P1 ;  /* 0x0000000f0609a211 */ /* 0x000fe200008f0c00 */
[----:B------:R-:W-:Y:S01]  /*2fc0*/  IMAD.IADD R0, R12, 0x1, R5 ;  /* 0x000000010c007824 */ /* 0x000fe200078e0205 */
[----:B------:R-:W-:-:S03]  /*2fd0*/  LEA R2, P1, R4, R2, 0x1 ;  /* 0x0000000204027211 */ /* 0x000fc600078208ff */
[----:B------:R-:W-:Y:S01]  /*2fe0*/  @!PT LDS RZ, [RZ] ;  /* 0x00000000fffff984 */ /* 0x000fe20000000800 */
[----:B------:R-:W-:Y:S01]  /*2ff0*/  @!PT LDS RZ, [RZ] ;  /* 0x00000000fffff984 */ /* 0x000fe20000000800 */
[----:B------:R-:W-:Y:S01]  /*3000*/  @!PT LDS RZ, [RZ] ;  /* 0x00000000fffff984 */ /* 0x000fe20000000800 */
[----:B------:R1:W-:Y:S01]  /*3010*/  @!P2 LDGSTS.E.BYPASS.LTC128B.128 [R228+0x18000], desc[UR6][R8.64] ;  /* 0x1800000008e4afae */ /* 0x0003e2000b901d46 */
[----:B------:R-:W-:Y:S02]  /*3020*/  ISETP.GE.AND P2, PT, R243, UR9, PT ;  /* 0x00000009f3007c0c */ /* 0x000fe4000bf46270 */
[----:B------:R-:W-:Y:S01]  /*3030*/  LEA.HI.X R3, R4, R3, R0, 0x1, P1 ;  /* 0x0000000304037211 */ /* 0x000fe200008f0c00 */
[----:B------:R1:W-:Y:S01]  /*3040*/  @P4 STS.128 [R228+0x1a000], RZ ;  /* 0x01a000ffe4004388 */ /* 0x0003e20000000c00 */
[----:B------:R-:W-:-:S03]  /*3050*/  ISETP.GE.AND P1, PT, R244, UR9, PT ;  /* 0x00000009f4007c0c */ /* 0x000fc6000bf26270 */
[----:B------:R-:W-:Y:S01]  /*3060*/  @!PT LDS RZ, [RZ] ;  /* 0x00000000fffff984 */ /* 0x000fe20000000800 */
[----:B------:R-:W-:Y:S01]  /*3070*/  @!PT LDS RZ, [RZ] ;  /* 0x00000000fffff984 */ /* 0x000fe20000000800 */
[----:B------:R-:W-:Y:S01]  /*3080*/  @!PT LDS RZ, [RZ] ;  /* 0x00000000fffff984 */ /* 0x000fe20000000800 */
[----:B------:R1:W-:Y:S06]  /*3090*/  @!P4 LDGSTS.E.BYPASS.LTC128B.128 [R228+0x1a000], desc[UR6][R2.64+0x80] ;  /* 0x1a00008002e4cfae */ /* 0x0003ec000b901d46 */
        /* <DEDUP_REMOVED lines=11> */
.L_x_669:
[----:B------:R-:W-:Y:S05]  /*3150*/  BSYNC B0 ;  /* 0x0000000000007941 */ /* 0x000fea0003800000 */
.L_x_668:
        /* <DEDUP_REMOVED lines=9> */
[----:B------:R-:W-:Y:S01]  /*31f0*/  IADD3 R0, P1, R20, 0x20, RZ ;  /* 0x0000002014007810 */ /* 0x000fe20007f3e0ff */
[----:B------:R-:W5:Y:S01]  /*3200*/  LDC.64 R6, c[0x0][0x218] ;  /* 0x00008600ff067b82 */ /* 0x000f620000000a00 */
[----:B------:R-:W-:Y:S01]  /*3210*/  ISETP.GE.AND P2, PT, R232, UR9, PT ;  /* 0x00000009e8007c0c */ /* 0x000fe2000bf46270 */
[----:B-1-3--:R-:W-:Y:S01]  /*3220*/  IMAD.U32 R2, RZ, RZ, UR28 ;  /* 0x0000001cff027e24 */ /* 0x00afe2000f8e00ff */
[----:B------:R-:W-:Y:S01]  /*3230*/  IADD3.X R4, RZ, R21, RZ, P1, !PT ;  /* 0x00000015ff047210 */ /* 0x000fe20000ffe4ff */
[----:B------:R-:W-:Y:S01]  /*3240*/  IMAD.U32 R3, RZ, RZ, UR30 ;  /* 0x0000001eff037e24 */ /* 0x000fe2000f8e00ff */
[----:B------:R-:W-:-:S03]  /*3250*/  IADD3 R8, P1, R247, 0x20, RZ ;  /* 0x00000020f7087810 */ /* 0x000fc60007f3e0ff */
[----:B------:R-:W-:Y:S02]  /*3260*/  IMAD R4, R4, UR14, RZ ;  /* 0x0000000e04047c24 */ /* 0x000fe4000f8e02ff */
[----:B------:R-:W-:-:S04]  /*3270*/  IMAD.WIDE.U32 R2, R0, UR14, R2 ;  /* 0x0000000e00027c25 */ /* 0x000fc8000f8e0002 */
[----:B------:R-:W1:Y:S01]  /*3280*/  @!P2 LDC.64 R14, c[0x0][0x218] ;  /* 0x00008600ff0eab82 */ /* 0x000e620000000a00 */
[----:B------:R-:W-:Y:S01]  /*3290*/  IMAD R0, R0, UR15, R4 ;  /* 0x0000000f00007c24 */ /* 0x000fe2000f8e0204 */
[----:B------:R3:W-:Y:S01]  /*32a0*/  @P2 STS.128 [R228+0x19000], RZ ;  /* 0x019000ffe4002388 */ /* 0x0007e20000000c00 */
[----:B------:R-:W-:-:S03]  /*32b0*/  IMAD.X R9, RZ, RZ, R23, P1 ;  /* 0x000000ffff097224 */ /* 0x000fc600008e0617 */
[----:B------:R-:W-:Y:S01]  /*32c0*/  IADD3 R3, R3, R0, RZ ;  /* 0x0000000003037210 */ /* 0x000fe20007ffe0ff */
[----:B------:R-:W-:Y:S02]  /*32d0*/  IMAD R9, R9, UR14, RZ ;  /* 0x0000000e09097c24 */ /* 0x000fe4000f8e02ff */
[----:B------:R-:W-:-:S04]  /*32e0*/  IMAD.WIDE.U32 R4, R16, UR22, R2 ;  /* 0x0000001610047c25 */ /* 0x000fc8000f8e0002 */
[----:B-----5:R-:W-:Y:S01]  /*32f0*/  IMAD.WIDE R2, R232, 0x2, R6 ;  /* 0x00000002e8027825 */ /* 0x020fe200078e0206 */
[----:B------:R-:W-:Y:S02]  /*3300*/  MOV R6, R10 ;  /* 0x0000000a00067202 */ /* 0x000fe40000000f00 */
[----:B------:R-:W-:Y:S01]  /*3310*/  IADD3 R0, R12, R5, RZ ;  /* 0x000000050c007210 */ /* 0x000fe20007ffe0ff */
[----:B------:R-:W-:Y:S01]  /*3320*/  IMAD.MOV.U32 R7, RZ, RZ, R13 ;  /* 0x000000ffff077224 */ /* 0x000fe200078e000d */
[----:B------:R-:W-:Y:S01]  /*3330*/  LEA R2, P1, R4, R2, 0x1 ;  /* 0x0000000204027211 */ /* 0x000fe200078208ff */
[----:B------:R-:W-:-:S03]  /*3340*/  IMAD.WIDE.U32 R6, R8, UR14, R6 ;  /* 0x0000000e08067c25 */ /* 0x000fc6000f8e0006 */
[----:B------:R-:W-:Y:S01]  /*3350*/  LEA.HI.X R3, R4, R3, R0, 0x1, P1 ;  /* 0x0000000304037211 */ /* 0x000fe200008f0c00 */
[----:B------:R-:W-:Y:S01]  /*3360*/  IMAD R8, R8, UR15, R9 ;  /* 0x0000000f08087c24 */ /* 0x000fe2000f8e0209 */
[----:B-1----:R-:W-:-:S03]  /*3370*/  @!P2 LEA R4, P1, R6, R14, 0x1 ;  /* 0x0000000e0604a211 */ /* 0x002fc600078208ff */
[----:B------:R-:W-:-:S05]  /*3380*/  IMAD.IADD R0, R7, 0x1, R8 ;  /* 0x0000000107007824 */ /* 0x000fca00078e0208 */
[----:B------:R-:W-:Y:S02]  /*3390*/  @!P2 LEA.HI.X R5, R6, R15, R0, 0x1, P1 ;  /* 0x0000000f0605a211 */ /* 0x000fe400008f0c00 */
[----:B------:R-:W-:-:S03]  /*33a0*/  ISETP.GE.AND P1, PT, R242, UR9, PT ;  /* 0x00000009f2007c0c */ /* 0x000fc6000bf26270 */
        /* <DEDUP_REMOVED lines=9> */
[----:B------:R3:W-:Y:S01]  /*3440*/  @!P1 LDGSTS.E.BYPASS.LTC128B.128 [R228+0x1b000], desc[UR6][R2.64+0x80] ;  /* 0x1b00008002e49fae */ /* 0x0007e2000b901d46 */
[----:B------:R-:W-:-:S03]  /*3450*/  ISETP.GE.AND P1, PT, R244, UR9, PT ;  /* 0x00000009f4007c0c */ /* 0x000fc6000bf26270 */
[----:B------:R3:W-:Y:S04]  /*3460*/  @P2 STS.128 [R228+0x1d000], RZ ;  /* 0x01d000ffe4002388 */ /* 0x0007e80000000c00 */
[----:B------:R-:W-:Y:S01]  /*3470*/  @!PT LDS RZ, [RZ] ;  /* 0x00000000fffff984 */ /* 0x000fe20000000800 */
[----:B------:R-:W-:Y:S01]  /*3480*/  @!PT LDS RZ, [RZ] ;  /* 0x00000000fffff984 */ /* 0x000fe20000000800 */
[----:B------:R-:W-:Y:S01]  /*3490*/  @!PT LDS RZ, [RZ] ;  /* 0x00000000fffff984 */ /* 0x000fe20000000800 */
[----:B------:R3:W-:Y:S06]  /*34a0*/  @!P2 LDGSTS.E.BYPASS.LTC128B.128 [R228+0x1d000], desc[UR6][R2.64+0x100] ;  /* 0x1d00010002e4afae */ /* 0x0007ec000b901d46 */
[----:B------:R3:W-:Y:S01]  /*34b0*/  @P1 STS.128 [R228+0x1f000], RZ ;  /* 0x01f000ffe4001388 */ /* 0x0007e20000000c00 */
[----:B------:R-:W-:Y:S05]  /*34c0*/  @P1 BRA `(.L_x_671) ;  /* 0x0000000000101947 */ /* 0x000fea0003800000 */
[----:B------:R-:W-:Y:S01]  /*34d0*/  @!PT LDS RZ, [RZ] ;  /* 0x00000000fffff984 */ /* 0x000fe20000000800 */
[----:B------:R-:W-:Y:S01]  /*34e0*/  @!PT LDS RZ, [RZ] ;  /* 0x00000000fffff984 */ /* 0x000fe20000000800 */
[----:B------:R-:W-:Y:S01]  /*34f0*/  @!PT LDS RZ, [RZ] ;  /* 0x00000000fffff984 */ /* 0x000fe20000000800 */
[----:B------:R1:W-:Y:S02]  /*3500*/  LDGSTS.E.BYPASS.LTC128B.128 [R228+0x1f000], desc[UR6][R2.64+0x180] ;  /* 0x1f00018002e47fae */ /* 0x0003e4000b901d46 */
.L_x_671:
[----:B------:R-:W-:Y:S05]  /*3510*/  BSYNC B0 ;  /* 0x0000000000007941 */ /* 0x000fea0003800000 */
.L_x_670:
[----:B------:R-:W-:Y:S01]  /*3520*/  UIMAD UR9, UR19, UR16, URZ ;  /* 0x00000010130972a4 */ /* 0x000fe2000f8e023f */
[----:B------:R2:W-:Y:S01]  /*3530*/  @P3 STS.128 [R228+0x20000], RZ ;  /* 0x020000ffe4003388 */ /* 0x0005e20000000c00 */
[----:B-1-3--:R-:W-:Y:S01]  /*3540*/  IMAD.WIDE.U32 R2, R17, UR33, R232 ;  /* 0x0000002111027c25 */ /* 0x00afe2000f8e00e8 */
        /* <DEDUP_REMOVED lines=40> */
[----:B-1----:R-:W-:Y:S01]  /*37d0*/  IMAD.WIDE R2, R232, 0x2, R26 ;  /* 0x00000002e8027825 */ /* 0x002fe200078e021a */
[----:B---3--:R-:W-:-:S04]  /*37e0*/  @!P2 LEA R10, P1, R6, R18, 0x1 ;  /* 0x00000012060aa211 */ /* 0x008fc800078208ff */
        /* <DEDUP_REMOVED lines=26> */
.L_x_673:
[----:B------:R-:W-:Y:S05]  /*3990*/  BSYNC B0 ;  /* 0x0000000000007941 */ /* 0x000fea0003800000 */
.L_x_672:
        /* <DEDUP_REMOVED lines=11> */
[----:B------:R-:W-:Y:S01]  /*3a50*/  IADD3 R6, P3, R247, 0x20, RZ ;  /* 0x00000020f7067810 */ /* 0x000fe20007f7e0ff */
[----:B------:R-:W-:Y:S01]  /*3a60*/  IMAD.U32 R3, RZ, RZ, UR31 ;  /* 0x0000001fff037e24 */ /* 0x000fe2000f8e00ff */
[----:B------:R-:W-:Y:S01]  /*3a70*/  IADD3.X R7, RZ, R21, RZ, P2, !PT ;  /* 0x00000015ff077210 */ /* 0x000fe200017fe4ff */
[----:B------:R-:W-:Y:S01]  /*3a80*/  IMAD.MOV.U32 R4, RZ, RZ, R8 ;  /* 0x000000ffff047224 */ /* 0x000fe200078e0008 */
[----:B------:R-:W-:Y:S01]  /*3a90*/  IADD3.X R9, RZ, R23, RZ, P3, !PT ;  /* 0x00000017ff097210 */ /* 0x000fe20001ffe4ff */
[----:B------:R-:W-:Y:S01]  /*3aa0*/  IMAD.WIDE.U32 R2, R0, UR16, R2 ;  /* 0x0000001000027c25 */ /* 0x000fe2000f8e0002 */
[----:B------:R-:W-:-:S02]  /*3ab0*/  MOV R5, R14 ;  /* 0x0000000e00057202 */ /* 0x000fc40000000f00 */
[----:B------:R-:W-:Y:S01]  /*3ac0*/  ISETP.GE.AND P3, PT, R242, UR9, PT ;  /* 0x00000009f2007c0c */ /* 0x000fe2000bf66270 */
[----:B------:R-:W-:Y:S02]  /*3ad0*/  IMAD R7, R7, UR16, RZ ;  /* 0x0000001007077c24 */ /* 0x000fe4000f8e02ff */
[----:B------:R-:W1:Y:S01]  /*3ae0*/  @!P1 LDC.64 R10, c[0x0][0x220] ;  /* 0x00008800ff0a9b82 */ /* 0x000e620000000a00 */
[----:B------:R-:W-:Y:S01]  /*3af0*/  IMAD R9, R9, UR16, RZ ;  /* 0x0000001009097c24 */ /* 0x000fe2000f8e02ff */
[----:B------:R3:W-:Y:S01]  /*3b00*/  @P1 STS.128 [R228+0x21000], RZ ;  /* 0x021000ffe4001388 */ /* 0x0007e20000000c00 */
[----:B------:R-:W-:Y:S02]  /*3b10*/  IMAD R0, R0, UR17, R7 ;  /* 0x0000001100007c24 */ /* 0x000fe4000f8e0207 */
[----:B------:R-:W-:-:S04]  /*3b20*/  IMAD.WIDE.U32 R4, R6, UR16, R4 ;  /* 0x0000001006047c25 */ /* 0x000fc8000f8e0004 */
[----:B------:R-:W-:Y:S02]  /*3b30*/  IMAD R7, R6, UR17, R9 ;  /* 0x0000001106077c24 */ /* 0x000fe4000f8e0209 */
[----:B------:R-:W-:-:S03]  /*3b40*/  IMAD.IADD R3, R3, 0x1, R0 ;  /* 0x0000000103037824 */ /* 0x000fc600078e0200 */
[----:B------:R-:W-:Y:S02]  /*3b50*/  IADD3 R7, R5, R7, RZ ;  /* 0x0000000705077210 */ /* 0x000fe40007ffe0ff */
[----:B-1----:R-:W-:-:S04]  /*3b60*/  @!P1 LEA R6, P2, R4, R10, 0x1 ;  /* 0x0000000a04069211 */ /* 0x002fc800078408ff */
[----:B------:R-:W-:Y:S01]  /*3b70*/  @!P1 LEA.HI.X R7, R4, R11, R7, 0x1, P2 ;  /* 0x0000000b04079211 */ /* 0x000fe200010f0c07 */
[----:B------:R-:W-:Y:S01]  /*3b80*/  IMAD.WIDE.U32 R4, R16, UR14, R2 ;  /* 0x0000000e10047c25 */ /* 0x000fe2000f8e0002 */
[----:B------:R-:W-:-:S03]  /*3b90*/  ISETP.GE.AND P2, PT, R243, UR9, PT ;  /* 0x00000009f3007c0c */ /* 0x000fc6000bf46270 */
[----:B-----5:R-:W-:Y:S01]  /*3ba0*/  IMAD.WIDE R2, R232, 0x2, R18 ;  /* 0x00000002e8027825 */ /* 0x020fe200078e0212 */
        /* <DEDUP_REMOVED lines=24> */
.L_x_675:
[----:B------:R-:W-:Y:S05]  /*3d30*/  BSYNC B0 ;  /* 0x0000000000007941 */ /* 0x000fea0003800000 */
.L_x_674:
[----:B------:R-:W-:Y:S01]  /*3d40*/  LEA.HI R0, R24, R25, RZ, 0x4 ;  /* 0x0000001918007211 */ /* 0x000fe200078f20ff */
[----:B------:R-:W2:Y:S01]  /*3d50*/  LDC R250, c[0x0][0x270] ;  /* 0x00009c00fffa7b82 */ /* 0x000ea20000000800 */
[----:B------:R-:W-:Y:S01]  /*3d60*/  IMAD.MOV.U32 R217, RZ, RZ, 0x20 ;  /* 0x00000020ffd97424 */ /* 0x000fe200078e00ff */
[----:B------:R-:W-:Y:S01]  /*3d70*/  ULDC UR17, c[0x0][0x2d0] ;  /* 0x0000b40000117ab9 */ /* 0x000fe20000000800 */
[----:B------:R-:W-:Y:S01]  /*3d80*/  LOP3.LUT R0, R0, 0xfffffff0, RZ, 0xc0, !PT ;  /* 0xfffffff000007812 */ /* 0x000fe200078ec0ff */
[----:B------:R-:W-:Y:S01]  /*3d90*/  IMAD.MOV.U32 R216, RZ, RZ, 0x40 ;  /* 0x00000040ffd87424 */ /* 0x000fe200078e00ff */
[----:B------:R-:W-:Y:S01]  /*3da0*/  UIADD3 UR9, UR33, 0x40, URZ ;  /* 0x0000004021097890 */ /* 0x000fe2000fffe03f */
[----:B------:R-:W-:Y:S01]  /*3db0*/  IMAD.MOV.U32 R229, RZ, RZ, R226 ;  /* 0x000000ffffe57224 */ /* 0x000fe200078e00e2 */
[----:B------:R-:W-:Y:S01]  /*3dc0*/  CS2R R190, SRZ ;  /* 0x0000000000be7805 */ /* 0x000fe2000001ff00 */
[----:B------:R-:W-:Y:S01]  /*3dd0*/  IMAD.IADD R0, R25, 0x1, -R0 ;  /* 0x0000000119007824 */ /* 0x000fe200078e0a00 */
[----:B------:R-:W-:Y:S01]  /*3de0*/  CS2R R188, SRZ ;  /* 0x0000000000bc7805 */ /* 0x000fe2000001ff00 */
[----:B------:R-:W-:Y:S01]  /*3df0*/  IMAD.SHL.U32 R245, R252, 0x4, RZ ;  /* 0x00000004fcf57824 */ /* 0x000fe200078e00ff */
[----:B------:R-:W-:-:S02]  /*3e00*/  CS2R R194, SRZ ;  /* 0x0000000000c27805 */ /* 0x000fc4000001ff00 */
[----:B------:R-:W-:Y:S02]  /*3e10*/  CS2R R192, SRZ ;  /* 0x0000000000c07805 */ /* 0x000fe4000001ff00 */
[----:B-1-3--:R-:W-:Y:S02]  /*3e20*/  SHF.R.S32.HI R2, RZ, 0x1f, R0 ;  /* 0x0000001fff027819 */ /* 0x00afe40000011400 */
[----:B------:R-:W-:Y:S02]  /*3e30*/  CS2R R186, SRZ ;  /* 0x0000000000ba7805 */ /* 0x000fe4000001ff00 */
[----:B------:R-:W-:Y:S02]  /*3e40*/  CS2R R184, SRZ ;  /* 0x0000000000b87805 */ /* 0x000fe4000001ff00 */
[----:B------:R-:W-:Y:S02]  /*3e50*/  CS2R R182, SRZ ;  /* 0x0000000000b67805 */ /* 0x000fe4000001ff00 */
[----:B------:R-:W-:-:S02]  /*3e60*/  LEA.HI R2, R2, R0, RZ, 0x3 ;  /* 0x0000000002027211 */ /* 0x000fc400078f18ff */
[----:B------:R-:W-:Y:S02]  /*3e70*/  CS2R R180, SRZ ;  /* 0x0000000000b47805 */ /* 0x000fe4000001ff00 */
[----:B------:R-:W-:Y:S02]  /*3e80*/  CS2R R174, SRZ ;  /* 0x0000000000ae7805 */ /* 0x000fe4000001ff00 */
[----:B------:R-:W-:Y:S02]  /*3e90*/  CS2R R172, SRZ ;  /* 0x0000000000ac7805 */ /* 0x000fe4000001ff00 */
[----:B------:R-:W-:Y:S02]  /*3ea0*/  LOP3.LUT R2, R2, 0xfffffff8, RZ, 0xc0, !PT ;  /* 0xfffffff802027812 */ /* 0x000fe400078ec0ff */
[----:B------:R-:W-:Y:S02]  /*3eb0*/  CS2R R178, SRZ ;  /* 0x0000000000b27805 */ /* 0x000fe4000001ff00 */
[----:B------:R-:W-:-:S02]  /*3ec0*/  CS2R R176, SRZ ;  /* 0x0000000000b07805 */ /* 0x000fc4000001ff00 */
[----:B------:R-:W-:Y:S02]  /*3ed0*/  CS2R R170, SRZ ;  /* 0x0000000000aa7805 */ /* 0x000fe4000001ff00 */
[----:B------:R-:W-:Y:S01]  /*3ee0*/  CS2R R168, SRZ ;  /* 0x0000000000a87805 */ /* 0x000fe2000001ff00 */
[----:B------:R-:W-:Y:S01]  /*3ef0*/  IMAD.IADD R0, R0, 0x1, -R2 ;  /* 0x0000000100007824 */ /* 0x000fe200078e0a02 */
[----:B------:R-:W-:Y:S02]  /*3f00*/  CS2R R166, SRZ ;  /* 0x0000000000a67805 */ /* 0x000fe4000001ff00 */
[----:B------:R-:W-:Y:S02]  /*3f10*/  CS2R R164, SRZ ;  /* 0x0000000000a47805 */ /* 0x000fe4000001ff00 */
[----:B------:R-:W-:Y:S02]  /*3f20*/  CS2R R158, SRZ ;  /* 0x00000000009e7805 */ /* 0x000fe4000001ff00 */
[----:B------:R-:W-:-:S02]  /*3f30*/  CS2R R156, SRZ ;  /* 0x00000000009c7805 */ /* 0x000fc4000001ff00 */
[----:B------:R-:W-:Y:S01]  /*3f40*/  R2P PR, R0, 0x6 ;  /* 0x0000000600007804 */ /* 0x000fe20000000000 */
[----:B------:R-:W-:Y:S01]  /*3f50*/  VIADD R2, R222, 0x4000 ;  /* 0x00004000de027836 */ /* 0x000fe20000000000 */
[----:B------:R-:W-:Y:S01]  /*3f60*/  CS2R R162, SRZ ;  /* 0x0000000000a27805 */ /* 0x000fe2000001ff00 */
[----:B------:R-:W-:Y:S01]  /*3f70*/  VIADD R0, R223, 0x4000 ;  /* 0x00004000df007836 */ /* 0x000fe20000000000 */
[----:B------:R-:W-:Y:S02]  /*3f80*/  CS2R R160, SRZ ;  /* 0x0000000000a07805 */ /* 0x000fe4000001ff00 */
[----:B------:R-:W-:Y:S02]  /*3f90*/  SEL R217, R217, 0xffffffe0, !P1 ;  /* 0xffffffe0d9d97807 */ /* 0x000fe40004800000 */
[----:B------:R-:W-:Y:S02]  /*3fa0*/  CS2R R154, SRZ ;  /* 0x00000000009a7805 */ /* 0x000fe4000001ff00 */
[----:B------:R-:W-:-:S02]  /*3fb0*/  SEL R216, R216, 0xffffffc0, !P2 ;  /* 0xffffffc0d8d87807 */ /* 0x000fc40005000000 */
[----:B------:R-:W-:Y:S02]  /*3fc0*/  CS2R R152, SRZ ;  /* 0x0000000000987805 */ /* 0x000fe4000001ff00 */
[----:B------:R-:W-:Y:S01]  /*3fd0*/  SEL R2, R2, R222, !P0 ;  /* 0x000000de02027207 */ /* 0x000fe20004000000 */
[----:B------:R-:W-:Y:S01]  /*3fe0*/  IMAD.IADD R219, R218, 0x1, R217 ;  /* 0x00000001dadb7824 */ /* 0x000fe200078e02d9 */
[----:B------:R-:W-:Y:S02]  /*3ff0*/  SEL R0, R0, R223, !P0 ;  /* 0x000000df00007207 */ /* 0x000fe40004000000 */
        /* <DEDUP_REMOVED lines=42> */
[----:B------:R-:W-:Y:S01]  /*42a0*/  SHF.L.U64.HI R246, R252, 0x2, R246 ;  /* 0x00000002fcf67819 */ /* 0x000fe200000102f6 */
[----:B------:R-:W-:Y:S01]  /*42b0*/  IMAD.IADD R220, R218, 0x1, R216 ;  /* 0x00000001dadc7824 */ /* 0x000fe200078e02d8 */
[----:B------:R-:W-:Y:S01]  /*42c0*/  LEA R213, R2, UR4, 0x1 ;  /* 0x0000000402d57c11 */ /* 0x000fe2000f8e08ff */
[----:B------:R-:W-:Y:S01]  /*42d0*/  IMAD.IADD R221, R216, 0x1, R219 ;  /* 0x00000001d8dd7824 */ /* 0x000fe200078e02db */
[----:B------:R-:W-:Y:S01]  /*42e0*/  LEA R208, R0, UR4, 0x1 ;  /* 0x0000000400d07c11 */ /* 0x000fe2000f8e08ff */
[----:B------:R-:W-:Y:S01]  /*42f0*/  UISETP.GE.AND UP0, UPT, UR9, UR5, UPT ;  /* 0x000000050900728c */ /* 0x000fe2000bf06270 */
[----:B------:R1:W5:Y:S01]  /*4300*/  @!P6 LDG.E R240, desc[UR6][R12.64] ;  /* 0x000000060cf0e981 */ /* 0x000362000c1e1900 */
[----:B------:R-:W-:Y:S01]  /*4310*/  ULDC UR19, c[0x0][0x2dc] ;  /* 0x0000b70000137ab9 */ /* 0x000fe20000000800 */
[----:B------:R-:W-:-:S02]  /*4320*/  ULDC UR14, c[0x0][0x2ec] ;  /* 0x0000bb00000e7ab9 */ /* 0x000fc40000000800 */
[----:B------:R1:W5:Y:S04]  /*4330*/  @!P5 LDG.E R241, desc[UR6][R12.64+0x20] ;  /* 0x000020060cf1d981 */ /* 0x000368000c1e1900 */
[----:B--2---:R-:W0:Y:S02]  /*4340*/  LDGDEPBAR ;  /* 0x00000000000079af */ /* 0x004e240000000000 */
.L_x_678:
[----:B------:R-:W0:Y:S01]  /*4350*/  LDGDEPBAR ;  /* 0x00000000000079af */ /* 0x000e220000000000 */
[C---:B------:R-:W-:Y:S01]  /*4360*/  IMAD.IADD R3, R213.reuse, 0x1, R217 ;  /* 0x00000001d5037824 */ /* 0x040fe200078e02d9 */
[C---:B-----5:R-:W-:Y:S01]  /*4370*/  FSETP.NEU.FTZ.AND P3, PT, R240.reuse, -INF , PT ;  /* 0xff800000f000780b */ /* 0x060fe20003f7d000 */
[--C-:B------:R-:W-:Y:S01]  /*4380*/  IMAD.IADD R2, R213, 0x1, R216.reuse ;  /* 0x00000001d5027824 */ /* 0x100fe200078e02d8 */
[----:B------:R-:W-:Y:S01]  /*4390*/  PLOP3.LUT P1, PT, PT, PT, UP0, 0x80, 0x0 ;  /* 0x000000000000781c */ /* 0x000fe20003f2f008 */
[----:B------:R-:W-:Y:S01]  /*43a0*/  IMAD.IADD R0, R3, 0x1, R216 ;  /* 0x0000000103007824 */ /* 0x000fe200078e02d8 */
[----:B------:R-:W-:Y:S01]  /*43b0*/  PLOP3.LUT P5, PT, PT, PT, UP0, 0x80, 0x0 ;  /* 0x000000000000781c */ /* 0x000fe20003faf008 */
[----:B------:R-:W-:Y:S01]  /*43c0*/  UISETP.GE.AND UP3, UPT, UR8, 0x1, UPT ;  /* 0x000000010800788c */ /* 0x000fe2000bf66270 */
[----:B------:R-:W-:Y:S02]  /*43d0*/  PLOP3.LUT P0, PT, PT, PT, UP0, 0x80, 0x0 ;  /* 0x000000000000781c */ /* 0x000fe40003f0f008 */
[----:B------:R-:W-:Y:S02]  /*43e0*/  PLOP3.LUT P2, PT, PT, PT, UP0, 0x80, 0x0 ;  /* 0x000000000000781c */ /* 0x000fe40003f4f008 */
[----:B------:R-:W-:Y:S02]  /*43f0*/  PLOP3.LUT P6, PT, PT, PT, UP0, 0x80, 0x0 ;  /* 0x000000000000781c */ /* 0x000fe40003fcf008 */
[----:B------:R-:W-:Y:S01]  /*4400*/  PLOP3.LUT P4, PT, PT, PT, UP0, 0x80, 0x0 ;  /* 0x000000000000781c */ /* 0x000fe20003f8f008 */
[----:B------:R-:W-:Y:S04]  /*4410*/  DEPBAR.LE SB0, 0x0 ;  /* 0x000080000000791a */ /* 0x000fe80000000000 */
[----:B------:R-:W-:Y:S06]  /*4420*/  BAR.SYNC.DEFER_BLOCKING 0x0 ;  /* 0x0000000000007b1d */ /* 0x000fec0000010000 */
[----:B------:R-:W-:Y:S04]  /*4430*/  LDSM.16.M88.4 R16, [R213] ;  /* 0x00000000d510783b */ /* 0x000fe80000000200 */
        /* <DEDUP_REMOVED lines=83> */
[----:B------:R3:W1:Y:S01]  /*4970*/  LDSM.16.M88.4 R92, [R3+0x6000] ;  /* 0x00600000035c783b */ /* 0x0006620000000200 */
[C---:B----4-:R-:W-:Y:S06]  /*4980*/  HMMA.16816.F32.BF16 R4, R100.reuse, R104, R4 ;  /* 0x000000686404723c */ /* 0x050fec0000041804 */
[C---:B------:R-:W-:Y:S01]  /*4990*/  HMMA.16816.F32.BF16 R8, R100.reuse, R106, R8 ;  /* 0x0000006a6408723c */ /* 0x040fe20000041808 */
[----:B------:R-:W-:Y:S05]  /*49a0*/  LDSM.16.M88.4 R104, [R212+0x6000] ;  /* 0x00600000d468783b */ /* 0x000fea0000000200 */
[C---:B--2---:R-:W-:Y:S06]  /*49b0*/  HMMA.16816.F32.BF16 R12, R100.reuse, R88, R12 ;  /* 0x00000058640c723c */ /* 0x044fec000004180c */
[----:B------:R-:W-:Y:S01]  /*49c0*/  HMMA.16816.F32.BF16 R16, R100, R90, R16 ;  /* 0x0000005a6410723c */ /* 0x000fe20000041810 */
[----:B------:R-:W2:Y:S04]  /*49d0*/  LDSM.16.M88.4 R88, [R209+0x6800] ;  /* 0x00680000d158783b */ /* 0x000ea80000000200 */
[----:B------:R4:W2:Y:S01]  /*49e0*/  LDSM.16.M88.4 R100, [R2+0x6000] ;  /* 0x006000000264783b */ /* 0x0008a20000000200 */
[C---:B------:R-:W-:Y:S01]  /*49f0*/  HMMA.16816.F32.BF16 R4, R108.reuse, R112, R4 ;  /* 0x000000706c04723c */ /* 0x040fe20000041804 */
[----:B---3--:R-:W-:Y:S04]  /*4a00*/  IMAD.U32 R3, RZ, RZ, UR34 ;  /* 0x00000022ff037e24 */ /* 0x008fe8000f8e00ff */
[----:B------:R-:W-:Y:S01]  /*4a10*/  @P1 IMAD R3, R3, 0x40, R251 ;  /* 0x0000004003031824 */ /* 0x000fe200078e02fb */
[C---:B------:R-:W-:Y:S01]  /*4a20*/  HMMA.16816.F32.BF16 R8, R108.reuse, R114, R8 ;  /* 0x000000726c08723c */ /* 0x040fe20000041808 */
[----:B------:R-:W-:Y:S01]  /*4a30*/  LDSM.16.M88.4 R112, [R211+0x6000] ;  /* 0x00600000d370783b */ /* 0x000fe20000000200 */
[----:B------:R-:W-:Y:S02]  /*4a40*/  PLOP3.LUT P1, PT, PT, PT, UP0, 0x80, 0x0 ;  /* 0x000000000000781c */ /* 0x000fe40003f2f008 */
[C---:B------:R-:W-:Y:S02]  /*4a50*/  @P5 ISETP.GE.AND P5, PT, R3.reuse, UR5, PT ;  /* 0x0000000503005c0c */ /* 0x040fe4000bfa6270 */
[C---:B-1----:R-:W-:Y:S06]  /*4a60*/  HMMA.16816.F32.BF16 R12, R108.reuse, R84, R12 ;  /* 0x000000546c0c723c */ /* 0x042fec000004180c */
[----:B------:R-:W-:Y:S01]  /*4a70*/  HMMA.16816.F32.BF16 R16, R108, R86, R16 ;  /* 0x000000566c10723c */ /* 0x000fe20000041810 */
[----:B------:R-:W1:Y:S04]  /*4a80*/  LDSM.16.M88.4 R84, [R212+0x6800] ;  /* 0x00680000d454783b */ /* 0x000e680000000200 */
[----:B------:R3:W1:Y:S01]  /*4a90*/  LDSM.16.M88.4 R108, [R0+0x6000] ;  /* 0x00600000006c783b */ /* 0x0006620000000200 */
[C---:B------:R-:W-:Y:S05]  /*4aa0*/  HMMA.16816.F32.BF16 R4, R92.reuse, R96, R4 ;  /* 0x000000605c04723c */ /* 0x040fea0000041804 */
[----:B----4-:R-:W-:Y:S01]  /*4ab0*/  FMUL.FTZ R2, R240, 1.4426950216293334961 ;  /* 0x3fb8aa3bf0027820 */ /* 0x010fe20000410000 */
[C---:B------:R-:W-:Y:S05]  /*4ac0*/  HMMA.16816.F32.BF16 R8, R92.reuse, R98, R8 ;  /* 0x000000625c08723c */ /* 0x040fea0000041808 */
[----:B------:R-:W-:Y:S01]  /*4ad0*/  FSEL R2, R2, RZ, P3 ;  /* 0x000000ff02027208 */ /* 0x000fe20001800000 */
[C---:B--2---:R-:W-:Y:S01]  /*4ae0*/  HMMA.16816.F32.BF16 R12, R92.reuse, R88, R12 ;  /* 0x000000585c0c723c */ /* 0x044fe2000004180c */
[----:B------:R-:W-:Y:S05]  /*4af0*/  PLOP3.LUT P3, PT, PT, PT, UP0, 0x80, 0x0 ;  /* 0x000000000000781c */ /* 0x000fea0003f6f008 */
[----:B------:R-:W-:Y:S05]  /*4b00*/  HMMA.16816.F32.BF16 R16, R92, R90, R16 ;  /* 0x0000005a5c10723c */ /* 0x000fea0000041810 */
[----:B---3--:R-:W-:Y:S01]  /*4b10*/  @P2 VIADD R0, R3, 0x1 ;  /* 0x0000000103002836 */ /* 0x008fe20000000000 */
[C---:B------:R-:W-:Y:S05]  /*4b20*/  HMMA.16816.F32.BF16 R4, R100.reuse, R104, R4 ;  /* 0x000000686404723c */ /* 0x040fea0000041804 */
[C---:B------:R-:W-:Y:S01]  /*4b30*/  FSETP.NEU.FTZ.AND P2, PT, R241.reuse, -INF , PT ;  /* 0xff800000f100780b */ /* 0x040fe20003f5d000 */
[C---:B------:R-:W-:Y:S03]  /*4b40*/  HMMA.16816.F32.BF16 R8, R100.reuse, R106, R8 ;  /* 0x0000006a6408723c */ /* 0x040fe60000041808 */
[----:B------:R-:W-:Y:S02]  /*4b50*/  @P4 ISETP.GE.AND P4, PT, R0, UR5, PT ;  /* 0x0000000500004c0c */ /* 0x000fe4000bf86270 */
[----:B------:R-:W-:Y:S01]  /*4b60*/  FMUL.FTZ R0, R241, 1.4426950216293334961 ;  /* 0x3fb8aa3bf1007820 */ /* 0x000fe20000410000 */
[C---:B-1----:R-:W-:Y:S05]  /*4b70*/  HMMA.16816.F32.BF16 R12, R100.reuse, R84, R12 ;  /* 0x00000054640c723c */ /* 0x042fea000004180c */
[----:B------:R-:W-:Y:S01]  /*4b80*/  FSEL R0, R0, RZ, P2 ;  /* 0x000000ff00007208 */ /* 0x000fe20001000000 */
[----:B------:R-:W-:Y:S01]  /*4b90*/  HMMA.16816.F32.BF16 R16, R100, R86, R16 ;  /* 0x000000566410723c */ /* 0x000fe20000041810 */
[----:B------:R-:W1:Y:S01]  /*4ba0*/  LDSM.16.M88.4 R84, [R211+0x6800] ;  /* 0x00680000d354783b */ /* 0x000e620000000200 */
[----:B------:R-:W-:Y:S04]  /*4bb0*/  PLOP3.LUT P2, PT, PT, PT, UP0, 0x80, 0x0 ;  /* 0x000000000000781c */ /* 0x000fe80003f4f008 */
[C---:B------:R-:W-:Y:S06]  /*4bc0*/  HMMA.16816.F32.BF16 R4, R108.reuse, R112, R4 ;  /* 0x000000706c04723c */ /* 0x040fec0000041804 */
[C---:B------:R-:W-:Y:S11]  /*4bd0*/  HMMA.16816.F32.BF16 R8, R108.reuse, R114, R8 ;  /* 0x000000726c08723c */ /* 0x040ff60000041808 */
[----:B------:R-:W-:Y:S07]  /*4be0*/  @!UPT UIADD3 URZ, URZ, URZ, URZ ;  /* 0x0000003f3f3ff290 */ /* 0x000fee000fffe03f */
[----:B------:R-:W-:Y:S02]  /*4bf0*/  @P0 FSEL R4, R4, -INF , !P5 ;  /* 0xff80000004040808 */ /* 0x000fe40006800000 */
[----:B------:R-:W-:Y:S02]  /*4c00*/  PLOP3.LUT P0, PT, PT, PT, UP0, 0x80, 0x0 ;  /* 0x000000000000781c */ /* 0x000fe40003f0f008 */
[----:B------:R-:W-:Y:S01]  /*4c10*/  @P1 FSEL R5, R5, -INF , !P4 ;  /* 0xff80000005051808 */ /* 0x000fe20006000000 */
[--C-:B------:R-:W-:Y:S01]  /*4c20*/  FFMA.FTZ R4, R4, UR14, -R2.reuse ;  /* 0x0000000e04047c23 */ /* 0x100fe20008010802 */
[----:B------:R-:W-:Y:S03]  /*4c30*/  PLOP3.LUT P1, PT, PT, PT, UP0, 0x80, 0x0 ;  /* 0x000000000000781c */ /* 0x000fe60003f2f008 */
[----:B------:R2:W-:Y:S01]  /*4c40*/  MUFU.EX2 R127, R4 ;  /* 0x00000004007f7308 */ /* 0x0005e20000000800 */
[----:B------:R-:W-:Y:S01]  /*4c50*/  FFMA.FTZ R5, R5, UR14, -R2 ;  /* 0x0000000e05057c23 */ /* 0x000fe20008010802 */
[C---:B-1----:R-:W-:Y:S04]  /*4c60*/  HMMA.16816.F32.BF16 R12, R108.reuse, R84, R12 ;  /* 0x000000546c0c723c */ /* 0x042fe8000004180c */
[----:B------:R-:W-:Y:S02]  /*4c70*/  @P0 FSEL R6, R6, -INF , !P5 ;  /* 0xff80000006060808 */ /* 0x000fe40006800000 */
[----:B------:R-:W-:Y:S01]  /*4c80*/  HMMA.16816.F32.BF16 R16, R108, R86, R16 ;  /* 0x000000566c10723c */ /* 0x000fe20000041810 */
[----:B------:R-:W-:Y:S01]  /*4c90*/  PLOP3.LUT P0, PT, PT, PT, UP0, 0x80, 0x0 ;  /* 0x000000000000781c */ /* 0x000fe20003f0f008 */
[----:B------:R-:W1:Y:S01]  /*4ca0*/  MUFU.EX2 R126, R5 ;  /* 0x00000005007e7308 */ /* 0x000e620000000800 */
[----:B------:R-:W-:Y:S02]  /*4cb0*/  PLOP3.LUT P5, PT, PT, PT, UP0, 0x80, 0x0 ;  /* 0x000000000000781c */ /* 0x000fe40003faf008 */
[----:B------:R-:W-:Y:S01]  /*4cc0*/  @P1 FSEL R7, R7, -INF , !P4 ;  /* 0xff80000007071808 */ /* 0x000fe20006000000 */
[--C-:B------:R-:W-:Y:S01]  /*4cd0*/  FFMA.FTZ R6, R6, UR14, -R0.reuse ;  /* 0x0000000e06067c23 */ /* 0x100fe20008010800 */
[----:B------:R-:W-:Y:S02]  /*4ce0*/  PLOP3.LUT P1, PT, PT, PT, UP0, 0x80, 0x0 ;  /* 0x000000000000781c */ /* 0x000fe40003f2f008 */
[----:B------:R-:W-:Y:S03]  /*4cf0*/  PLOP3.LUT P4, PT, PT, PT, UP0, 0x80, 0x0 ;  /* 0x000000000000781c */ /* 0x000fe60003f8f008 */
[----:B------:R-:W-:Y:S01]  /*4d00*/  MUFU.EX2 R131, R6 ;  /* 0x0000000600837308 */ /* 0x000fe20000000800 */
[----:B--2---:R-:W-:Y:S01]  /*4d10*/  @P3 VIADD R4, R3, 0x8 ;  /* 0x0000000803043836 */ /* 0x004fe20000000000 */
[----:B------:R-:W-:Y:S01]  /*4d20*/  PLOP3.LUT P3, PT, PT, PT, UP0, 0x80, 0x0 ;  /* 0x000000000000781c */ /* 0x000fe20003f6f008 */
[----:B------:R-:W-:Y:S03]  /*4d30*/  FFMA.FTZ R7, R7, UR14, -R0 ;  /* 0x0000000e07077c23 */ /* 0x000fe60008010800 */
[----:B------:R-:W-:Y:S01]  /*4d40*/  @P6 ISETP.GE.AND P6, PT, R4, UR5, PT ;  /* 0x0000000504006c0c */ /* 0x000fe2000bfc6270 */
[C---:B------:R-:W-:Y:S01]  /*4d50*/  @P2 VIADD R4, R3.reuse, 0x9 ;  /* 0x0000000903042836 */ /* 0x040fe20000000000 */
[----:B------:R-:W-:Y:S02]  /*4d60*/  PLOP3.LUT P2, PT, PT, PT, UP0, 0x80, 0x0 ;  /* 0x000000000000781c */ /* 0x000fe40003f4f008 */
[----:B------:R-:W2:Y:S01]  /*4d70*/  MUFU.EX2 R130, R7 ;  /* 0x0000000700827308 */ /* 0x000ea20000000800 */
[----:B------:R-:W-:Y:S02]  /*4d80*/  @P0 FSEL R8, R8, -INF , !P6 ;  /* 0xff80000008080808 */ /* 0x000fe40007000000 */
[----:B------:R-:W-:Y:S02]  /*4d90*/  PLOP3.LUT P0, PT, PT, PT, UP0, 0x80, 0x0 ;  /* 0x000000000000781c */ /* 0x000fe40003f0f008 */
[----:B------:R-:W-:Y:S01]  /*4da0*/  @P5 ISETP.GE.AND P5, PT, R4, UR5, PT ;  /* 0x0000000504005c0c */ /* 0x000fe2000bfa6270 */
[----:B------:R-:W-:Y:S01]  /*4db0*/  @P3 VIADD R4, R3, 0x10 ;  /* 0x0000001003043836 */ /* 0x000fe20000000000 */
[----:B------:R-:W-:Y:S01]  /*4dc0*/  PLOP3.LUT P3, PT, PT, PT, UP0, 0x80, 0x0 ;  /* 0x000000000000781c */ /* 0x000fe20003f6f008 */
[--C-:B------:R-:W-:Y:S01]  /*4dd0*/  FFMA.FTZ R8, R8, UR14, -R2.reuse ;  /* 0x0000000e08087c23 */ /* 0x100fe20008010802 */
[----:B------:R-:W-:Y:S02]  /*4de0*/  @P1 FSEL R9, R9, -INF , !P5 ;  /* 0xff80000009091808 */ /* 0x000fe40006800000 */
[----:B------:R-:W-:Y:S01]  /*4df0*/  PLOP3.LUT P1, PT, PT, PT, UP0, 0x80, 0x0 ;  /* 0x000000000000781c */ /* 0x000fe20003f2f008 */
[----:B------:R-:W-:Y:S01]  /*4e00*/  MUFU.EX2 R124, R8 ;  /* 0x00000008007c7308 */ /* 0x000fe20000000800 */
[----:B------:R-:W-:Y:S01]  /*4e10*/  @P2 FSEL R11, R11, -INF , !P5 ;  /* 0xff8000000b0b2808 */ /* 0x000fe20006800000 */
[----:B------:R-:W-:Y:S01]  /*4e20*/  FFMA.FTZ R9, R9, UR14, -R2 ;  /* 0x0000000e09097c23 */ /* 0x000fe20008010802 */
[----:B------:R-:W-:Y:S02]  /*4e30*/  @P4 ISETP.GE.AND P4, PT, R4, UR5, PT ;  /* 0x0000000504004c0c */ /* 0x000fe4000bf86270 */
[----:B------:R-:W-:Y:S01]  /*4e40*/  @P0 FSEL R10, R10, -INF , !P6 ;  /* 0xff8000000a0a0808 */ /* 0x000fe20007000000 */
[--C-:B------:R-:W-:Y:S01]  /*4e50*/  FFMA.FTZ R11, R11, UR14, -R0.reuse ;  /* 0x0000000e0b0b7c23 */ /* 0x100fe20008010800 */
[----:B------:R-:W-:Y:S03]  /*4e60*/  PLOP3.LUT P0, PT, PT, PT, UP0, 0x80, 0x0 ;  /* 0x000000000000781c */ /* 0x000fe60003f0f008 */
[----:B------:R-:W-:Y:S01]  /*4e70*/  MUFU.EX2 R123, R9 ;  /* 0x00000009007b7308 */ /* 0x000fe20000000800 */
[----:B------:R-:W-:Y:S01]  /*4e80*/  PLOP3.LUT P6, PT, PT, PT, UP0, 0x80, 0x0 ;  /* 0x000000000000781c */ /* 0x000fe20003fcf008 */
[----:B------:R-:W-:Y:S01]  /*4e90*/  FFMA.FTZ R10, R10, UR14, -R0 ;  /* 0x0000000e0a0a7c23 */ /* 0x000fe20008010800 */
[----:B------:R-:W-:Y:S01]  /*4ea0*/  PLOP3.LUT P2, PT, PT, PT, UP0, 0x80, 0x0 ;  /* 0x000000000000781c */ /* 0x000fe20003f4f008 */
[----:B------:R-:W-:Y:S01]  /*4eb0*/  @P1 VIADD R4, R3, 0x11 ;  /* 0x0000001103041836 */ /* 0x000fe20000000000 */
[----:B------:R-:W-:Y:S02]  /*4ec0*/  PLOP3.LUT P1, PT, PT, PT, UP0, 0x80, 0x0 ;  /* 0x000000000000781c */ /* 0x000fe40003f2f008 */
[----:B------:R-:W-:Y:S03]  /*4ed0*/  PLOP3.LUT P5, PT, PT, PT, UP0, 0x80, 0x0 ;  /* 0x000000000000781c */ /* 0x000fe60003faf008 */
[----:B------:R-:W-:Y:S01]  /*4ee0*/  MUFU.EX2 R129, R10 ;  /* 0x0000000a00817308 */ /* 0x000fe20000000800 */
[----:B------:R-:W-:Y:S02]  /*4ef0*/  @P0 FSEL R12, R12, -INF , !P4 ;  /* 0xff8000000c0c0808 */ /* 0x000fe40006000000 */
[----:B------:R-:W-:Y:S02]  /*4f00*/  PLOP3.LUT P0, PT, PT, PT, UP0, 0x80, 0x0 ;  /* 0x000000000000781c */ /* 0x000fe40003f0f008 */
[----:B------:R-:W-:Y:S01]  /*4f10*/  @P6 ISETP.GE.AND P6, PT, R4, UR5, PT ;  /* 0x0000000504006c0c */ /* 0x000fe2000bfc6270 */
[----:B------:R-:W-:Y:S02]  /*4f20*/  FFMA.FTZ R12, R12, UR14, -R2 ;  /* 0x0000000e0c0c7c23 */ /* 0x000fe40008010802 */
[----:B------:R-:W-:Y:S02]  /*4f30*/  @P1 FSEL R14, R14, -INF , !P4 ;  /* 0xff8000000e0e1808 */ /* 0x000fe40006000000 */
[----:B------:R-:W-:Y:S01]  /*4f40*/  MUFU.EX2 R128, R11 ;  /* 0x0000000b00807308 */ /* 0x000fe20000000800 */
[----:B------:R-:W-:Y:S02]  /*4f50*/  @P2 FSEL R13, R13, -INF , !P6 ;  /* 0xff8000000d0d2808 */ /* 0x000fe40007000000 */
[----:B------:R-:W-:Y:S01]  /*4f60*/  PLOP3.LUT P2, PT, PT, PT, UP0, 0x80, 0x0 ;  /* 0x000000000000781c */ /* 0x000fe20003f4f008 */
[----:B------:R-:W-:Y:S01]  /*4f70*/  FFMA.FTZ R14, R14, UR14, -R0 ;  /* 0x0000000e0e0e7c23 */ /* 0x000fe20008010800 */
[----:B------:R-:W-:Y:S01]  /*4f80*/  PLOP3.LUT P1, PT, PT, PT, UP0, 0x80, 0x0 ;  /* 0x000000000000781c */ /* 0x000fe20003f2f008 */
[----:B------:R-:W-:Y:S01]  /*4f90*/  FFMA.FTZ R13, R13, UR14, -R2 ;  /* 0x0000000e0d0d7c23 */ /* 0x000fe20008010802 */
[----:B------:R-:W-:Y:S01]  /*4fa0*/  PLOP3.LUT P4, PT, PT, PT, UP0, 0x80, 0x0 ;  /* 0x000000000000781c */ /* 0x000fe20003f8f008 */
[C---:B------:R-:W-:Y:S01]  /*4fb0*/  @P0 VIADD R4, R3.reuse, 0x18 ;  /* 0x0000001803040836 */ /* 0x040fe20000000000 */
[----:B------:R-:W-:Y:S01]  /*4fc0*/  PLOP3.LUT P0, PT, PT, PT, UP0, 0x80, 0x0 ;  /* 0x000000000000781c */ /* 0x000fe20003f0f008 */
[----:B------:R-:W-:Y:S01]  /*4fd0*/  @P5 VIADD R3, R3, 0x19 ;  /* 0x0000001903035836 */ /* 0x000fe20000000000 */
[----:B------:R-:W-:Y:S02]  /*4fe0*/  MUFU.EX2 R119, R12 ;  /* 0x0000000c00777308 */ /* 0x000fe40000000800 */
        /* <DEDUP_REMOVED lines=10> */
[----:B------:R-:W3:Y:S01]  /*5090*/  MUFU.EX2 R118, R13 ;  /* 0x0000000d00767308 */ /* 0x000ee20000000800 */
[----:B--2---:R-:W-:Y:S02]  /*50a0*/  F2FP.BF16.F32.PACK_AB R3, R130, R131 ;  /* 0x000000838203723e */ /* 0x004fe400000010ff */
[----:B------:R-:W-:Y:S02]  /*50b0*/  @P0 FSEL R17, R17, -INF , !P4 ;  /* 0xff80000011110808 */ /* 0x000fe40006000000 */
[----:B------:R-:W-:Y:S01]  /*50c0*/  IADD3 R114, P0, R245, UR13, RZ ;  /* 0x0000000df5727c10 */ /* 0x000fe2000ff1e0ff */
[----:B------:R-:W-:Y:S02]  /*50d0*/  STS [R236+0x2a400], R3 ;  /* 0x02a40003ec007388 */ /* 0x000fe40000000800 */
[----:B------:R-:W-:Y:S01]  /*50e0*/  FFMA.FTZ R2, R17, UR14, -R2 ;  /* 0x0000000e11027c23 */ /* 0x000fe20008010802 */
[----:B------:R-:W-:Y:S01]  /*50f0*/  @P2 FSEL R18, R18, -INF , !P3 ;  /* 0xff80000012122808 */ /* 0x000fe20005800000 */
[----:B------:R-:W-:Y:S01]  /*5100*/  MUFU.EX2 R125, R14 ;  /* 0x0000000e007d7308 */ /* 0x000fe20000000800 */
[----:B------:R-:W-:Y:S02]  /*5110*/  @P1 FSEL R19, R19, -INF , !P4 ;  /* 0xff80000013131808 */ /* 0x000fe40006000000 */
[----:B------:R-:W-:Y:S01]  /*5120*/  IADD3.X R115, R246, UR12, RZ, P0, !PT ;  /* 0x0000000cf6737c10 */ /* 0x000fe200087fe4ff */
[--C-:B------:R-:W-:Y:S01]  /*5130*/  FFMA.FTZ R18, R18, UR14, -R0.reuse ;  /* 0x0000000e12127c23 */ /* 0x100fe20008010800 */
[----:B------:R-:W-:Y:S01]  /*5140*/  PLOP3.LUT P0, PT, PT, PT, UP3, 0x80, 0x0 ;  /* 0x000000000000781c */ /* 0x000fe20003f0f038 */
[----:B------:R-:W-:Y:S01]  /*5150*/  FFMA.FTZ R0, R19, UR14, -R0 ;  /* 0x0000000e13007c23 */ /* 0x000fe20008010800 */
[----:B---3--:R-:W-:Y:S03]  /*5160*/  F2FP.BF16.F32.PACK_AB R5, R118, R119 ;  /* 0x000000777605723e */ /* 0x008fe600000010ff */
[----:B------:R2:W-:Y:S01]  /*5170*/  MUFU.EX2 R116, R2 ;  /* 0x0000000200747308 */ /* 0x0005e20000000800 */
[----:B------:R-:W3:Y:S09]  /*5180*/  LDG.E R113, desc[UR6][R114.64] ;  /* 0x0000000672717981 */ /* 0x000ef2000c1e1900 */
[----:B------:R4:W-:Y:S10]  /*5190*/  MUFU.EX2 R120, R0 ;  /* 0x0000000000787308 */ /* 0x0009f40000000800 */
[----:B------:R-:W1:Y:S01]  /*51a0*/  MUFU.EX2 R122, R15 ;  /* 0x0000000f007a7308 */ /* 0x000e620000000800 */
[----:B--2---:R-:W-:Y:S05]  /*51b0*/  F2FP.BF16.F32.PACK_AB R2, R123, R124 ;  /* 0x0000007c7b02723e */ /* 0x004fea00000010ff */
[----:B------:R2:W-:Y:S04]  /*51c0*/  STS [R239+0x2a000], R2 ;  /* 0x02a00002ef007388 */ /* 0x0005e80000000800 */
[----:B------:R-:W2:Y:S01]  /*51d0*/  MUFU.EX2 R121, R18 ;  /* 0x0000001200797308 */ /* 0x000ea20000000800 */
[----:B----4-:R-:W-:Y:S01]  /*51e0*/  F2FP.BF16.F32.PACK_AB R0, R128, R129 ;  /* 0x000000818000723e */ /* 0x010fe200000010ff */
[----:B------:R-:W4:Y:S04]  /*51f0*/  LDG.E R114, desc[UR6][R114.64+0x20] ;  /* 0x0000200672727981 */ /* 0x000f28000c1e1900 */
[----:B------:R2:W-:Y:S04]  /*5200*/  STS [R239+0x2a400], R0 ;  /* 0x02a40000ef007388 */ /* 0x0005e80000000800 */
[----:B------:R-:W2:Y:S01]  /*5210*/  MUFU.EX2 R117, R16 ;  /* 0x0000001000757308 */ /* 0x000ea20000000800 */
[----:B-1----:R-:W-:Y:S01]  /*5220*/  F2FP.BF16.F32.PACK_AB R4, R122, R125 ;  /* 0x0000007d7a04723e */ /* 0x002fe200000010ff */
[----:B------:R-:W-:Y:S04]  /*5230*/  STS [R237+0x2a000], R5 ;  /* 0x02a00005ed007388 */ /* 0x000fe80000000800 */
[----:B------:R-:W-:Y:S01]  /*5240*/  STS [R237+0x2a400], R4 ;  /* 0x02a40004ed007388 */ /* 0x000fe20000000800 */
[----:B--2---:R-:W-:Y:S02]  /*5250*/  F2FP.BF16.F32.PACK_AB R2, R120, R121 ;  /* 0x000000797802723e */ /* 0x004fe400000010ff */
[----:B------:R-:W-:Y:S03]  /*5260*/  F2FP.BF16.F32.PACK_AB R3, R116, R117 ;  /* 0x000000757403723e */ /* 0x000fe600000010ff */
[----:B------:R1:W-:Y:S01]  /*5270*/  STS [R238+0x2a400], R2 ;  /* 0x02a40002ee007388 */ /* 0x0003e20000000800 */
[----:B------:R-:W-:Y:S03]  /*5280*/  LEA R0, R222, UR4, 0x1 ;  /* 0x00000004de007c11 */ /* 0x000fe6000f8e08ff */
[----:B------:R2:W-:Y:S04]  /*5290*/  STS [R238+0x2a000], R3 ;  /* 0x02a00003ee007388 */ /* 0x0005e80000000800 */
[----:B------:R-:W-:Y:S04]  /*52a0*/  LDSM.16.M88.4 R16, [R0+0x10000] ;  /* 0x010000000010783b */ /* 0x000fe80000000200 */
[----:B------:R-:W2:Y:S04]  /*52b0*/  LDSM.16.M88.4 R8, [R210+UR4+0x20000] ;  /* 0x02000004d208783b */ /* 0x000ea80008000200 */
[----:B------:R-:W2:Y:S04]  /*52c0*/  LDSM.16.M88.4 R84, [R210+UR4+0x20800] ;  /* 0x02080004d254783b */ /* 0x000ea80008000200 */
[----:B------:R-:W-:Y:S04]  /*52d0*/  LDSM.16.M88.4 R92, [R209+0x8000] ;  /* 0x00800000d15c783b */ /* 0x000fe80000000200 */
[----:B------:R-:W-:Y:S01]  /*52e0*/  LDSM.16.M88.4 R96, [R209+0x8800] ;  /* 0x00880000d160783b */ /* 0x000fe20000000200 */
[--C-:B-1----:R-:W-:Y:S03]  /*52f0*/  IMAD.IADD R2, R217, 0x1, R0.reuse ;  /* 0x00000001d9027824 */ /* 0x102fe600078e0200 */
[----:B------:R-:W-:Y:S01]  /*5300*/  LDSM.16.M88.4 R104, [R212+0x8000] ;  /* 0x00800000d468783b */ /* 0x000fe20000000200 */
[C---:B--2---:R-:W-:Y:S02]  /*5310*/  IMAD.IADD R3, R216.reuse, 0x1, R0 ;  /* 0x00000001d8037824 */ /* 0x044fe400078e0200 */
[----:B------:R-:W-:Y:S01]  /*5320*/  IMAD.IADD R112, R216, 0x1, R2 ;  /* 0x00000001d8707824 */ /* 0x000fe200078e0202 */
[----:B------:R-:W1:Y:S04]  /*5330*/  LDSM.16.M88.4 R88, [R2+0x10000] ;  /* 0x010000000258783b */ /* 0x000e680000000200 */
[----:B------:R-:W2:Y:S04]  /*5340*/  LDSM.16.M88.4 R100, [R3+0x10000] ;  /* 0x010000000364783b */ /* 0x000ea80000000200 */
[----:B------:R-:W-:Y:S01]  /*5350*/  LDSM.16.M88.4 R108, [R211+0x8000] ;  /* 0x00800000d36c783b */ /* 0x000fe20000000200 */
[C---:B------:R-:W-:Y:S06]  /*5360*/  HMMA.16816.F32.BF16 R4, R16.reuse, R8, RZ ;  /* 0x000000081004723c */ /* 0x040fec00000418ff */
[C---:B------:R-:W-:Y:S06]  /*5370*/  HMMA.16816.F32.BF16 R8, R16.reuse, R10, RZ ;  /* 0x0000000a1008723c */ /* 0x040fec00000418ff */
[C---:B------:R-:W-:Y:S06]  /*5380*/  HMMA.16816.F32.BF16 R12, R16.reuse, R84, RZ ;  /* 0x00000054100c723c */ /* 0x040fec00000418ff */
[----:B------:R-:W-:Y:S01]  /*5390*/  HMMA.16816.F32.BF16 R16, R16, R86, RZ ;  /* 0x000000561010723c */ /* 0x000fe200000418ff */
[----:B------:R-:W2:Y:S05]  /*53a0*/  LDSM.16.M88.4 R84, [R212+0x8800] ;  /* 0x00880000d454783b */ /* 0x000eaa0000000200 */
[C---:B-1----:R-:W-:Y:S06]  /*53b0*/  HMMA.16816.F32.BF16 R4, R88.reuse, R92, R4 ;  /* 0x0000005c5804723c */ /* 0x042fec0000041804 */
[C---:B------:R-:W-:Y:S01]  /*53c0*/  HMMA.16816.F32.BF16 R8, R88.reuse, R94, R8 ;  /* 0x0000005e5808723c */ /* 0x040fe20000041808 */
[----:B------:R-:W1:Y:S05]  /*53d0*/  LDSM.16.M88.4 R92, [R112+0x10000] ;  /* 0x01000000705c783b */ /* 0x000e6a0000000200 */
[C---:B------:R-:W-:Y:S06]  /*53e0*/  HMMA.16816.F32.BF16 R12, R88.reuse, R96, R12 ;  /* 0x00000060580c723c */ /* 0x040fec000004180c */
[----:B------:R-:W-:Y:S01]  /*53f0*/  HMMA.16816.F32.BF16 R16, R88, R98, R16 ;  /* 0x000000625810723c */ /* 0x000fe20000041810 */
[----:B------:R-:W1:Y:S04]  /*5400*/  LDSM.16.M88.4 R88, [R211+0x8800] ;  /* 0x00880000d358783b */ /* 0x000e680000000200 */
[----:B------:R-:W-:Y:S01]  /*5410*/  LDSM.16.M88.4 R96, [R0+0x12000] ;  /* 0x012000000060783b */ /* 0x000fe20000000200 */
[C---:B--2---:R-:W-:Y:S06]  /*5420*/  HMMA.16816.F32.BF16 R4, R100.reuse, R104, R4 ;  /* 0x000000686404723c */ /* 0x044fec0000041804 */
[C---:B------:R-:W-:Y:S01]  /*5430*/  HMMA.16816.F32.BF16 R8, R100.reuse, R106, R8 ;  /* 0x0000006a6408723c */ /* 0x040fe20000041808 */
[----:B------:R-:W2:Y:S05]  /*5440*/  LDSM.16.M88.4 R104, [R210+UR4+0x22000] ;  /* 0x02200004d268783b */ /* 0x000eaa0008000200 */
[C---:B------:R-:W-:Y:S06]  /*5450*/  HMMA.16816.F32.BF16 R12, R100.reuse, R84, R12 ;  /* 0x00000054640c723c */ /* 0x040fec000004180c */
[----:B------:R-:W-:Y:S01]  /*5460*/  HMMA.16816.F32.BF16 R16, R100, R86, R16 ;  /* 0x000000566410723c */ /* 0x000fe20000041810 */
[----:B------:R-:W2:Y:S04]  /*5470*/  LDSM.16.M88.4 R84, [R210+UR4+0x22800] ;  /* 0x02280004d254783b */ /* 0x000ea80008000200 */
[----:B------:R-:W-:Y:S01]  /*5480*/  LDSM.16.M88.4 R100, [R2+0x12000] ;  /* 0x012000000264783b */ /* 0x000fe20000000200 */
        /* <DEDUP_REMOVED lines=9> */
[----:B------:R-:W2:Y:S05]  /*5520*/  LDSM.16.M88.4 R104, [R212+0xa000] ;  /* 0x00a00000d468783b */ /* 0x000eaa0000000200 */
[C---:B------:R-:W-:Y:S06]  /*5530*/  HMMA.16816.F32.BF16 R12, R96.reuse, R84, R12 ;  /* 0x00000054600c723c */ /* 0x040fec000004180c */
[----:B------:R-:W-:Y:S01]  /*5540*/  HMMA.16816.F32.BF16 R16, R96, R86, R16 ;  /* 0x000000566010723c */ /* 0x000fe20000041810 */
[----:B------:R-:W2:Y:S04]  /*5550*/  LDSM.16.M88.4 R84, [R212+0xa800] ;  /* 0x00a80000d454783b */ /* 0x000ea80000000200 */
[----:B------:R-:W-:Y:S01]  /*5560*/  LDSM.16.M88.4 R96, [R112+0x12000] ;  /* 0x012000007060783b */ /* 0x000fe20000000200 */
[C---:B-1----:R-:W-:Y:S06]  /*5570*/  HMMA.16816.F32.BF16 R4, R100.reuse, R108, R4 ;  /* 0x0000006c6404723c */ /* 0x042fec0000041804 */
[C---:B------:R-:W-:Y:S01]  /*5580*/  HMMA.16816.F32.BF16 R8, R100.reuse, R110, R8 ;  /* 0x0000006e6408723c */ /* 0x040fe20000041808 */
[----:B------:R-:W1:Y:S05]  /*5590*/  LDSM.16.M88.4 R108, [R211+0xa000] ;  /* 0x00a00000d36c783b */ /* 0x000e6a0000000200 */
[C---:B------:R-:W-:Y:S06]  /*55a0*/  HMMA.16816.F32.BF16 R12, R100.reuse, R88, R12 ;  /* 0x00000058640c723c */ /* 0x040fec000004180c */
[----:B------:R-:W-:Y:S01]  /*55b0*/  HMMA.16816.F32.BF16 R16, R100, R90, R16 ;  /* 0x0000005a6410723c */ /* 0x000fe20000041810 */
[----:B------:R-:W3:Y:S04]  /*55c0*/  LDSM.16.M88.4 R88, [R211+0xa800] ;  /* 0x00a80000d358783b */ /* 0x000ee80000000200 */
        /* <DEDUP_REMOVED lines=18> */
[C---:B------:R-:W-:Y:S06]  /*56f0*/  HMMA.16816.F32.BF16 R12, R100.reuse, R84, R12 ;  /* 0x00000054640c723c */ /* 0x040fec000004180c */
        /* <DEDUP_REMOVED lines=12> */
[----:B------:R-:W2:Y:S05]  /*57c0*/  LDSM.16.M88.4 R104, [R210+UR4+0x26000] ;  /* 0x02600004d268783b */ /* 0x000eaa0008000200 */
[C---:B----4-:R-:W-:Y:S06]  /*57d0*/  HMMA.16816.F32.BF16 R12, R96.reuse, R84, R12 ;  /* 0x00000054600c723c */ /* 0x050fec000004180c */
[----:B------:R-:W-:Y:S01]  /*57e0*/  HMMA.16816.F32.BF16 R16, R96, R86, R16 ;  /* 0x000000566010723c */ /* 0x000fe20000041810 */
[----:B------:R-:W4:Y:S04]  /*57f0*/  LDSM.16.M88.4 R84, [R210+UR4+0x26800] ;  /* 0x02680004d254783b */ /* 0x000f280008000200 */
        /* <DEDUP_REMOVED lines=20> */
[----:B------:R-:W3:Y:S05]  /*5940*/  LDSM.16.M88.4 R88, [R211+0xe800] ;  /* 0x00e80000d358783b */ /* 0x000eea0000000200 */
[C---:B--2---:R-:W-:Y:S06]  /*5950*/  HMMA.16816.F32.BF16 R4, R100.reuse, R104, R4 ;  /* 0x000000686404723c */ /* 0x044fec0000041804 */
[C---:B------:R-:W-:Y:S06]  /*5960*/  HMMA.16816.F32.BF16 R8, R100.reuse, R106, R8 ;  /* 0x0000006a6408723c */ /* 0x040fec0000041808 */
[C---:B----4-:R-:W-:Y:S06]  /*5970*/  HMMA.16816.F32.BF16 R12, R100.reuse, R84, R12 ;  /* 0x00000054640c723c */ /* 0x050fec000004180c */
[----:B------:R-:W-:Y:S06]  /*5980*/  HMMA.16816.F32.BF16 R16, R100, R86, R16 ;  /* 0x000000566410723c */ /* 0x000fec0000041810 */
[C---:B-1----:R-:W-:Y:S06]  /*5990*/  HMMA.16816.F32.BF16 R4, R92.reuse, R108, R4 ;  /* 0x0000006c5c04723c */ /* 0x042fec0000041804 */
        /* <DEDUP_REMOVED lines=8> */
[C---:B------:R-:W-:Y:S01]  /*5a20*/  FADD.FTZ R3, -R113.reuse, R8 ;  /* 0x0000000871037221 */ /* 0x040fe20000010100 */
[----:B------:R-:W-:Y:S01]  /*5a30*/  FADD.FTZ R9, -R113, R9 ;  /* 0x0000000971097221 */ /* 0x000fe20000010100 */
[C---:B------:R-:W-:Y:S01]  /*5a40*/  FADD.FTZ R10, -R114.reuse, R10 ;  /* 0x0000000a720a7221 */ /* 0x040fe20000010100 */
[----:B------:R-:W-:Y:S01]  /*5a50*/  FADD.FTZ R11, -R114, R11 ;  /* 0x0000000b720b7221 */ /* 0x000fe20000010100 */
[----:B------:R-:W-:Y:S01]  /*5a60*/  F2FP.BF16.F32.PACK_AB R85, R85, R0 ;  /* 0x000000005555723e */ /* 0x000fe200000010ff */
[----:B------:R-:W-:Y:S01]  /*5a70*/  FMUL.FTZ R3, R124, R3 ;  /* 0x000000037c037220 */ /* 0x000fe20000410000 */
[----:B------:R-:W-:Y:S01]  /*5a80*/  FMUL.FTZ R84, R123, R9 ;  /* 0x000000097b547220 */ /* 0x000fe20000410000 */
        /* <DEDUP_REMOVED lines=11> */
[----:B------:R-:W-:Y:S01]  /*5b40*/  FADD.FTZ R3, -R114, R6 ;  /* 0x0000000672037221 */ /* 0x000fe20000010100 */
[----:B------:R-:W-:Y:S01]  /*5b50*/  F2FP.BF16.F32.PACK_AB R5, R5, R2 ;  /* 0x000000020505723e */ /* 0x000fe200000010ff */
[----:B------:R-:W-:Y:S01]  /*5b60*/  FMUL.FTZ R16, R130, R7 ;  /* 0x0000000782107220 */ /* 0x000fe20000410000 */
[----:B------:R-:W-:Y:S01]  /*5b70*/  F2FP.BF16.F32.PACK_AB R17, R17, R0 ;  /* 0x000000001111723e */ /* 0x000fe200000010ff */
[----:B------:R-:W-:Y:S01]  /*5b80*/  FMUL.FTZ R3, R131, R3 ;  /* 0x0000000383037220 */ /* 0x000fe20000410000 */
[C---:B------:R-:W-:Y:S01]  /*5b90*/  FADD.FTZ R2, -R114.reuse, R14 ;  /* 0x0000000e72027221 */ /* 0x040fe20000010100 */
[C---:B------:R-:W-:Y:S01]  /*5ba0*/  FADD.FTZ R0, -R114.reuse, R18 ;  /* 0x0000001272007221 */ /* 0x040fe20000010100 */
[C---:B------:R-:W-:Y:S01]  /*5bb0*/  FADD.FTZ R14, -R114.reuse, R15 ;  /* 0x0000000f720e7221 */ /* 0x040fe20000010100 */
[----:B------:R-:W-:Y:S01]  /*5bc0*/  FADD.FTZ R18, -R114, R19 ;  /* 0x0000001372127221 */ /* 0x000fe20000010100 */
[----:B------:R-:W-:Y:S01]  /*5bd0*/  F2FP.BF16.F32.PACK_AB R16, R16, R3 ;  /* 0x000000031010723e */ /* 0x000fe200000010ff */
[----:B------:R-:W-:Y:S01]  /*5be0*/  FMUL.FTZ R15, R125, R2 ;  /* 0x000000027d0f7220 */ /* 0x000fe20000410000 */
[----:B------:R-:W-:Y:S01]  /*5bf0*/  FMUL.FTZ R14, R122, R14 ;  /* 0x0000000e7a0e7220 */ /* 0x000fe20000410000 */
[----:B------:R-:W-:Y:S01]  /*5c00*/  FMUL.FTZ R19, R121, R0 ;  /* 0x0000000079137220 */ /* 0x000fe20000410000 */
[----:B------:R-:W-:Y:S01]  /*5c10*/  FMUL.FTZ R18, R120, R18 ;  /* 0x0000001278127220 */ /* 0x000fe20000410000 */
[----:B------:R-:W-:Y:S06]  /*5c20*/  @!P0 BRA `(.L_x_676) ;  /* 0x00000004007c8947 */ /* 0x000fec0003800000 */
[----:B------:R-:W1:Y:S01]  /*5c30*/  LDC R6, c[0x0][0x240] ;  /* 0x00009000ff067b82 */ /* 0x000e620000000800 */
[----:B------:R-:W-:Y:S01]  /*5c40*/  ISETP.GE.AND P6, PT, R232, UR17, PT ;  /* 0x00000011e8007c0c */ /* 0x000fe2000bfc6270 */
[----:B------:R-:W-:Y:S01]  /*5c50*/  IMAD.MOV.U32 R2, RZ, RZ, R231 ;  /* 0x000000ffff027224 */ /* 0x000fe200078e00e7 */
[----:B------:R-:W-:Y:S01]  /*5c60*/  ISETP.GE.AND P5, PT, R242, UR17, PT ;  /* 0x00000011f2007c0c */ /* 0x000fe2000bfa6270 */
[----:B------:R-:W-:Y:S01]  /*5c70*/  IMAD.MOV.U32 R3, RZ, RZ, R230 ;  /* 0x000000ffff037224 */ /* 0x000fe200078e00e6 */
[----:B------:R-:W-:Y:S01]  /*5c80*/  ISETP.GE.AND P4, PT, R243, UR17, PT ;  /* 0x00000011f3007c0c */ /* 0x000fe2000bf86270 */
[----:B------:R-:W-:Y:S01]  /*5c90*/  ULOP3.LUT UR9, UR8, 0x1, URZ, 0xc0, !UPT ;  /* 0x0000000108097892 */ /* 0x000fe2000f8ec03f */
[----:B------:R-:W-:Y:S01]  /*5ca0*/  ISETP.GE.AND P3, PT, R244, UR17, PT ;  /* 0x00000011f4007c0c */ /* 0x000fe2000bf66270 */
[----:B------:R-:W2:Y:S02]  /*5cb0*/  LDC R7, c[0x0][0x244] ;  /* 0x00009100ff077b82 */ /* 0x000ea40000000800 */
[----:B------:R-:W-:Y:S04]  /*5cc0*/  UISETP.NE.U32.AND UP1, UPT, UR9, 0x1, UPT ;  /* 0x000000010900788c */ /* 0x000fe8000bf25070 */
[----:B------:R-:W-:Y:S06]  /*5cd0*/  USEL UR9, UR60, 0x8000, !UP1 ;  /* 0x000080003c097887 */ /* 0x000fec000c800000 */
[----:B------:R-:W-:Y:S02]  /*5ce0*/  VIADD R226, R226, UR9 ;  /* 0x00000009e2e27c36 */ /* 0x000fe40008000000 */
[----:B------:R-:W-:Y:S02]  /*5cf0*/  VIADD R229, R229, UR9 ;  /* 0x00000009e5e57c36 */ /* 0x000fe40008000000 */
[----:B------:R-:W-:Y:S01]  /*5d00*/  VIADD R213, R213, UR9 ;  /* 0x00000009d5d57c36 */ /* 0x000fe20008000000 */
[----:B------:R3:W-:Y:S04]  /*5d10*/  @P6 STS [R226], RZ ;  /* 0x000000ffe2006388 */ /* 0x0007e80000000800 */
[----:B------:R3:W-:Y:S04]  /*5d20*/  @P6 STS [R226+0x4], RZ ;  /* 0x000004ffe2006388 */ /* 0x0007e80000000800 */
[----:B------:R3:W-:Y:S01]  /*5d30*/  @P6 STS [R226+0x8], RZ ;  /* 0x000008ffe2006388 */ /* 0x0007e20000000800 */
[----:B-1----:R-:W-:Y:S03]  /*5d40*/  IMAD.U32 R0, R6, -0x40, RZ ;  /* 0xffffffc006007824 */ /* 0x002fe600078e00ff */
[----:B------:R3:W-:Y:S02]  /*5d50*/  @P6 STS [R226+0xc], RZ ;  /* 0x00000cffe2006388 */ /* 0x0007e40000000800 */
        /* <DEDUP_REMOVED lines=9> */
[--C-:B--2---:R-:W-:Y:S02]  /*5df0*/  @!P6 LEA.HI.X R13, R6, R3, R7.reuse, 0x6, P1 ;  /* 0x00000003060de211 */ /* 0x104fe400008f3407 */
[-C--:B------:R-:W-:Y:S01]  /*5e00*/  @!P5 LEA R10, P1, R0, R231.reuse, 0x1 ;  /* 0x000000e7000ad211 */ /* 0x080fe200078208ff */
[----:B------:R3:W-:Y:S01]  /*5e10*/  @P5 STS [R226+0x2000], RZ ;  /* 0x002000ffe2005388 */ /* 0x0007e20000000800 */
[----:B------:R-:W-:Y:S02]  /*5e20*/  LEA.HI.X R4, R6, R4, R7, 0x5, P2 ;  /* 0x0000000406047211 */ /* 0x000fe400010f2c07 */
[CC--:B------:R-:W-:Y:S01]  /*5e30*/  @!P4 LEA R8, P2, R0.reuse, R231.reuse, 0x1 ;  /* 0x000000e70008c211 */ /* 0x0c0fe200078408ff */
[----:B------:R3:W-:Y:S01]  /*5e40*/  @P5 STS [R226+0x2004], RZ ;  /* 0x002004ffe2005388 */ /* 0x0007e20000000800 */
[CCC-:B------:R-:W-:Y:S02]  /*5e50*/  @!P5 LEA.HI.X R11, R0.reuse, R230.reuse, R4.reuse, 0x1, P1 ;  /* 0x000000e6000bd211 */ /* 0x1c0fe400008f0c04 */
[CC--:B------:R-:W-:Y:S01]  /*5e60*/  @!P4 LEA.HI.X R9, R0.reuse, R230.reuse, R4, 0x1, P2 ;  /* 0x000000e60009c211 */ /* 0x0c0fe200010f0c04 */
[----:B------:R3:W-:Y:S01]  /*5e70*/  @P5 STS [R226+0x2008], RZ ;  /* 0x002008ffe2005388 */ /* 0x0007e20000000800 */
[C---:B------:R-:W-:Y:S01]  /*5e80*/  @!P3 LEA R6, P1, R0.reuse, R231, 0x1 ;  /* 0x000000e70006b211 */ /* 0x040fe200078208ff */
[----:B------:R-:W-:Y:S02]  /*5e90*/  IMAD.MOV.U32 R231, RZ, RZ, R2 ;  /* 0x000000ffffe77224 */ /* 0x000fe400078e0002 */
[----:B------:R3:W-:Y:S01]  /*5ea0*/  @P5 STS [R226+0x200c], RZ ;  /* 0x00200cffe2005388 */ /* 0x0007e20000000800 */
[----:B------:R-:W-:Y:S01]  /*5eb0*/  @!P3 LEA.HI.X R7, R0, R230, R4, 0x1, P1 ;  /* 0x000000e60007b211 */ /* 0x000fe200008f0c04 */
[----:B------:R-:W-:Y:S02]  /*5ec0*/  IMAD.MOV.U32 R230, RZ, RZ, R3 ;  /* 0x000000ffffe67224 */ /* 0x000fe400078e0003 */
        /* <DEDUP_REMOVED lines=52> */
[----:B------:R-:W0:Y:S02]  /*6210*/  LDGDEPBAR ;  /* 0x00000000000079af */ /* 0x000e240000000000 */
.L_x_676:
[----:B---3--:R-:W-:Y:S01]  /*6220*/  F2FP.BF16.F32.PACK_AB R2, R86, R87 ;  /* 0x000000575602723e */ /* 0x008fe200000010ff */
[----:B------:R-:W-:Y:S01]  /*6230*/  STS [R236+0x28000], R85 ;  /* 0x02800055ec007388 */ /* 0x000fe20000000800 */
[----:B------:R-:W-:Y:S01]  /*6240*/  F2FP.BF16.F32.PACK_AB R0, R14, R15 ;  /* 0x0000000f0e00723e */ /* 0x000fe200000010ff */
[----:B------:R-:W-:Y:S01]  /*6250*/  IMAD R227, R250, UR19, RZ ;  /* 0x00000013fae37c24 */ /* 0x000fe2000f8e02ff */
[----:B------:R-:W-:Y:S02]  /*6260*/  F2FP.BF16.F32.PACK_AB R3, R18, R19 ;  /* 0x000000131203723e */ /* 0x000fe400000010ff */
[----:B------:R-:W-:Y:S05]  /*6270*/  STS [R236+0x28400], R16 ;  /* 0x02840010ec007388 */ /* 0x000fea0000000800 */
[----:B------:R-:W-:Y:S05]  /*6280*/  STS [R239+0x28000], R84 ;  /* 0x02800054ef007388 */ /* 0x000fea0000000800 */
[----:B------:R1:W-:Y:S05]  /*6290*/  STS [R239+0x28400], R2 ;  /* 0x02840002ef007388 */ /* 0x0003ea0000000800 */
[----:B------:R-:W-:Y:S05]  /*62a0*/  STS [R237+0x28000], R5 ;  /* 0x02800005ed007388 */ /* 0x000fea0000000800 */
[----:B------:R2:W-:Y:S05]  /*62b0*/  STS [R237+0x28400], R0 ;  /* 0x02840000ed007388 */ /* 0x0005ea0000000800 */
[----:B------:R-:W-:Y:S05]  /*62c0*/  STS [R238+0x28000], R17 ;  /* 0x02800011ee007388 */ /* 0x000fea0000000800 */
[----:B------:R-:W-:Y:S01]  /*62d0*/  STS [R238+0x28400], R3 ;  /* 0x02840003ee007388 */ /* 0x000fe20000000800 */
[----:B------:R-:W-:Y:S01]  /*62e0*/  BAR.SYNC.DEFER_BLOCKING 0x0 ;  /* 0x0000000000007b1d */ /* 0x000fe20000010000 */
[----:B-1----:R-:W-:Y:S05]  /*62f0*/  IMAD.U32 R2, R227, -0x40, RZ ;  /* 0xffffffc0e3027824 */ /* 0x002fea00078e00ff */
[C---:B------:R-:W-:Y:S02]  /*6300*/  LEA R224, P1, R2.reuse, R224, 0x2 ;  /* 0x000000e002e07211 */ /* 0x040fe400078210ff */
[----:B--2---:R-:W-:Y:S02]  /*6310*/  LEA R0, R223, UR4, 0x1 ;  /* 0x00000004df007c11 */ /* 0x004fe4000f8e08ff */
[----:B------:R-:W-:Y:S01]  /*6320*/  LEA.HI.X.SX32 R225, R2, R225, 0x2, P1 ;  /* 0x000000e102e17211 */ /* 0x000fe200008f16ff */
[----:B------:R-:W-:Y:S05]  /*6330*/  LDSM.16.MT88.4 R4, [R214+0x2a000] ;  /* 0x02a00000d604783b */ /* 0x000fea0000004200 */
[----:B------:R-:W1:Y:S05]  /*6340*/  LDSM.16.MT88.4 R8, [R0+0x10000] ;  /* 0x010000000008783b */ /* 0x000e6a0000004200 */
[----:B------:R-:W2:Y:S05]  /*6350*/  LDSM.16.MT88.4 R12, [R215+0x2a000] ;  /* 0x02a00000d70c783b */ /* 0x000eaa0000004200 */
[----:B------:R-:W3:Y:S05]  /*6360*/  LDSM.16.MT88.4 R16, [R0+0x12000] ;  /* 0x012000000010783b */ /* 0x000eea0000004200 */
[----:B------:R-:W4:Y:S05]  /*6370*/  LDSM.16.MT88.4 R84, [R0+0x14000] ;  /* 0x014000000054783b */ /* 0x000f2a0000004200 */
[----:B------:R-:W5:Y:S05]  /*6380*/  LDSM.16.MT88.4 R88, [R0+0x16000] ;  /* 0x016000000058783b */ /* 0x000f6a0000004200 */
[----:B------:R-:W-:Y:S05]  /*6390*/  LDSM.16.MT88.4 R92, [R214+0x2a800] ;  /* 0x02a80000d65c783b */ /* 0x000fea0000004200 */
[----:B------:R-:W5:Y:S05]  /*63a0*/  LDSM.16.MT88.4 R96, [R0+0x10800] ;  /* 0x010800000060783b */ /* 0x000f6a0000004200 */
[----:B------:R-:W5:Y:S01]  /*63b0*/  LDSM.16.MT88.4 R100, [R215+0x2a800] ;  /* 0x02a80000d764783b */ /* 0x000f620000004200 */
[-C--:B-1----:R-:W-:Y:S04]  /*63c0*/  HMMA.16816.F32.BF16 R20, R4, R8.reuse, R20 ;  /* 0x000000080414723c */ /* 0x082fe80000041814 */
[----:B------:R-:W-:Y:S02]  /*63d0*/  LDSM.16.MT88.4 R104, [R0+0x17000] ;  /* 0x017000000068783b */ /* 0x000fe40000004200 */
[C---:B--2---:R-:W-:Y:S03]  /*63e0*/  HMMA.16816.F32.BF16 R24, R12.reuse, R8, R24 ;  /* 0x000000080c18723c */ /* 0x044fe60000041818 */
[----:B------:R-:W-:Y:S03]  /*63f0*/  LDSM.16.MT88.4 R108, [R0+0x15800] ;  /* 0x01580000006c783b */ /* 0x000fe60000004200 */
[-C--:B------:R-:W-:Y:S02]  /*6400*/  HMMA.16816.F32.BF16 R28, R12, R10.reuse, R28 ;  /* 0x0000000a0c1c723c */ /* 0x080fe4000004181c */
[----:B------:R-:W-:Y:S04]  /*6410*/  LDSM.16.MT88.4 R112, [R0+0x17800] ;  /* 0x017800000070783b */ /* 0x000fe80000004200 */
[C---:B------:R-:W-:Y:S01]  /*6420*/  HMMA.16816.F32.BF16 R32, R4.reuse, R10, R32 ;  /* 0x0000000a0420723c */ /* 0x040fe20000041820 */
[----:B------:R-:W1:Y:S05]  /*6430*/  LDSM.16.MT88.4 R8, [R0+0x12800] ;  /* 0x012800000008783b */ /* 0x000e6a0000004200 */
[-C--:B---3--:R-:W-:Y:S06]  /*6440*/  HMMA.16816.F32.BF16 R36, R4, R16.reuse, R36 ;  /* 0x000000100424723c */ /* 0x088fec0000041824 */
[C---:B------:R-:W-:Y:S06]  /*6450*/  HMMA.16816.F32.BF16 R40, R12.reuse, R16, R40 ;  /* 0x000000100c28723c */ /* 0x040fec0000041828 */
[-C--:B------:R-:W-:Y:S06]  /*6460*/  HMMA.16816.F32.BF16 R44, R12, R18.reuse, R44 ;  /* 0x000000120c2c723c */ /* 0x080fec000004182c */
[C---:B------:R-:W-:Y:S01]  /*6470*/  HMMA.16816.F32.BF16 R48, R4.reuse, R18, R48 ;  /* 0x000000120430723c */ /* 0x040fe20000041830 */
[----:B------:R-:W2:Y:S05]  /*6480*/  LDSM.16.MT88.4 R16, [R0+0x14800] ;  /* 0x014800000010783b */ /* 0x000eaa0000004200 */
[-C--:B----4-:R-:W-:Y:S06]  /*6490*/  HMMA.16816.F32.BF16 R52, R4, R84.reuse, R52 ;  /* 0x000000540434723c */ /* 0x090fec0000041834 */
[C---:B------:R-:W-:Y:S06]  /*64a0*/  HMMA.16816.F32.BF16 R56, R12.reuse, R84, R56 ;  /* 0x000000540c38723c */ /* 0x040fec0000041838 */
[-C--:B------:R-:W-:Y:S06]  /*64b0*/  HMMA.16816.F32.BF16 R60, R12, R86.reuse, R60 ;  /* 0x000000560c3c723c */ /* 0x080fec000004183c */
[C---:B------:R-:W-:Y:S01]  /*64c0*/  HMMA.16816.F32.BF16 R64, R4.reuse, R86, R64 ;  /* 0x000000560440723c */ /* 0x040fe20000041840 */
[----:B------:R-:W3:Y:S05]  /*64d0*/  LDSM.16.MT88.4 R84, [R0+0x16800] ;  /* 0x016800000054783b */ /* 0x000eea0000004200 */
[-C--:B-----5:R-:W-:Y:S06]  /*64e0*/  HMMA.16816.F32.BF16 R68, R4, R88.reuse, R68 ;  /* 0x000000580444723c */ /* 0x0a0fec0000041844 */
[C---:B------:R-:W-:Y:S06]  /*64f0*/  HMMA.16816.F32.BF16 R72, R12.reuse, R88, R72 ;  /* 0x000000580c48723c */ /* 0x040fec0000041848 */
[-C--:B------:R-:W-:Y:S01]  /*6500*/  HMMA.16816.F32.BF16 R76, R12, R90.reuse, R76 ;  /* 0x0000005a0c4c723c */ /* 0x080fe2000004184c */
[----:B------:R-:W-:Y:S05]  /*6510*/  LDSM.16.MT88.4 R12, [R0+0x11000] ;  /* 0x01100000000c783b */ /* 0x000fea0000004200 */
[----:B------:R-:W-:Y:S01]  /*6520*/  HMMA.16816.F32.BF16 R80, R4, R90, R80 ;  /* 0x0000005a0450723c */ /* 0x000fe20000041850 */
[----:B------:R-:W4:Y:S05]  /*6530*/  LDSM.16.MT88.4 R4, [R214+0x2b000] ;  /* 0x02b00000d604783b */ /* 0x000f2a0000004200 */
[-C--:B------:R-:W-:Y:S01]  /*6540*/  HMMA.16816.F32.BF16 R20, R92, R96.reuse, R20 ;  /* 0x000000605c14723c */ /* 0x080fe20000041814 */
[----:B------:R-:W5:Y:S05]  /*6550*/  LDSM.16.MT88.4 R88, [R215+0x2b000] ;  /* 0x02b00000d758783b */ /* 0x000f6a0000004200 */
        /* <DEDUP_REMOVED lines=19> */
[----:B------:R-:W2:Y:S05]  /*6690*/  LDSM.16.MT88.4 R84, [R0+0x11800] ;  /* 0x011800000054783b */ /* 0x000eaa0000004200 */
[-C--:B----4-:R-:W-:Y:S01]  /*66a0*/  HMMA.16816.F32.BF16 R20, R4, R12.reuse, R20 ;  /* 0x0000000c0414723c */ /* 0x090fe20000041814 */
[----:B------:R-:W3:Y:S05]  /*66b0*/  LDSM.16.MT88.4 R92, [R215+0x2b800] ;  /* 0x02b80000d75c783b */ /* 0x000eea0000004200 */
[C---:B-----5:R-:W-:Y:S01]  /*66c0*/  HMMA.16816.F32.BF16 R24, R88.reuse, R12, R24 ;  /* 0x0000000c5818723c */ /* 0x060fe20000041818 */
[----:B------:R-:W-:Y:S05]  /*66d0*/  BAR.SYNC.DEFER_BLOCKING 0x0 ;  /* 0x0000000000007b1d */ /* 0x000fea0000010000 */
        /* <DEDUP_REMOVED lines=98> */
.L_x_677:
[----:B------:R-:W-:Y:S01]  /*6d00*/  LDSM.16.M88.4 R128, [R218] ;  /* 0x00000000da80783b */ /* 0x000fe20000000200 */
[----:B---3--:R-:W-:Y:S01]  /*6d10*/  @P0 IADD3 R2, P1, R245, UR11, RZ ;  /* 0x0000000bf5020c10 */ /* 0x008fe2000ff3e0ff */
[----:B------:R-:W-:Y:S02]  /*6d20*/  ULOP3.LUT UR9, UR8, 0x1, URZ, 0xc0, !UPT ;  /* 0x0000000108097892 */ /* 0x000fe4000f8ec03f */
[----:B------:R-:W1:Y:S01]  /*6d30*/  LDSM.16.MT88.4 R16, [R0+0x18000] ;  /* 0x018000000010783b */ /* 0x000e620000004200 */
[----:B------:R-:W-:Y:S01]  /*6d40*/  @P0 IADD3.X R3, R246, UR10, RZ, P1, !PT ;  /* 0x0000000af6030c10 */ /* 0x000fe20008ffe4ff */
[----:B------:R-:W-:Y:S02]  /*6d50*/  UISETP.NE.U32.AND UP1, UPT, UR9, 0x1, UPT ;  /* 0x000000010900788c */ /* 0x000fe4000bf25070 */
[----:B------:R-:W2:Y:S01]  /*6d60*/  LDSM.16.M88.4 R124, [R218+0x1000] ;  /* 0x00100000da7c783b */ /* 0x000ea20000000200 */
[----:B------:R-:W-:Y:S02]  /*6d70*/  @UP3 UIADD3 UR15, UP2, UR11, -0x100, URZ ;  /* 0xffffff000b0f3890 */ /* 0x000fe4000ff5e03f */
[----:B------:R-:W-:Y:S01]  /*6d80*/  UIADD3 UR16, UR8, -0x1, URZ ;  /* 0xffffffff08107890 */ /* 0x000fe2000fffe03f */
[----:B------:R-:W3:Y:S01]  /*6d90*/  LDSM.16.MT88.4 R96, [R0+0x1a000] ;  /* 0x01a000000060783b */ /* 0x000ee20000004200 */
[----:B------:R-:W-:Y:S03]  /*6da0*/  @UP3 UIADD3.X UR9, UR10, -0x1, URZ, UP2, !UPT ;  /* 0xffffffff0a093890 */ /* 0x000fe600097fe43f */
[----:B------:R-:W4:Y:S01]  /*6db0*/  LDSM.16.MT88.4 R112, [R0+0x1c000] ;  /* 0x01c000000070783b */ /* 0x000f220000004200 */
[----:B------:R-:W-:Y:S03]  /*6dc0*/  @UP3 UMOV UR11, UR15 ;  /* 0x0000000f000b3c82 */ /* 0x000fe60008000000 */
[----:B------:R-:W4:Y:S01]  /*6dd0*/  LDSM.16.MT88.4 R196, [R0+0x1e000] ;  /* 0x01e0000000c4783b */ /* 0x000f220000004200 */
[----:B------:R-:W-:Y:S03]  /*6de0*/  @UP3 UMOV UR10, UR9 ;  /* 0x00000009000a3c82 */ /* 0x000fe60008000000 */
[----:B------:R-:W-:Y:S04]  /*6df0*/  LDSM.16.M88.4 R200, [R219] ;  /* 0x00000000dbc8783b */ /* 0x000fe80000000200 */
[----:B------:R-:W4:Y:S04]  /*6e00*/  LDSM.16.MT88.4 R204, [R0+0x18800] ;  /* 0x0188000000cc783b */ /* 0x000f280000004200 */
[----:B------:R-:W5:Y:S04]  /*6e10*/  @P0 LDG.E R240, desc[UR6][R2.64+-0x100] ;  /* 0xffff000602f00981 */ /* 0x000f68000c1e1900 */
[----:B------:R4:W5:Y:S01]  /*6e20*/  @P0 LDG.E R241, desc[UR6][R2.64+-0xe0] ;  /* 0xffff200602f10981 */ /* 0x000962000c1e1900 */
        /* <DEDUP_REMOVED lines=16> */
[----:B------:R-:W1:Y:S05]  /*6f30*/  LDSM.16.M88.4 R196, [R219+0x1000] ;  /* 0x00100000dbc4783b */ /* 0x000e6a0000000200 */
[-C--:B------:R-:W-:Y:S06]  /*6f40*/  HMMA.16816.F32.BF16 R4, R200, R204.reuse, R4 ;  /* 0x000000ccc804723c */ /* 0x080fec0000041804 */
[C---:B-1----:R-:W-:Y:S06]  /*6f50*/  HMMA.16816.F32.BF16 R8, R196.reuse, R204, R8 ;  /* 0x000000ccc408723c */ /* 0x042fec0000041808 */
[-C--:B------:R-:W-:Y:S06]  /*6f60*/  HMMA.16816.F32.BF16 R12, R196, R206.reuse, R12 ;  /* 0x000000cec40c723c */ /* 0x080fec000004180c */
[C---:B------:R-:W-:Y:S01]  /*6f70*/  HMMA.16816.F32.BF16 R16, R200.reuse, R206, R16 ;  /* 0x000000cec810723c */ /* 0x040fe20000041810 */
[----:B------:R-:W1:Y:S05]  /*6f80*/  LDSM.16.MT88.4 R204, [R0+0x1a800] ;  /* 0x01a8000000cc783b */ /* 0x000e6a0000004200 */
[-C--:B-1----:R-:W-:Y:S06]  /*6f90*/  HMMA.16816.F32.BF16 R84, R200, R204.reuse, R84 ;  /* 0x000000ccc854723c */ /* 0x082fec0000041854 */
[C---:B------:R-:W-:Y:S06]  /*6fa0*/  HMMA.16816.F32.BF16 R88, R196.reuse, R204, R88 ;  /* 0x000000ccc458723c */ /* 0x040fec0000041858 */
        /* <DEDUP_REMOVED lines=10> */
[-C--:B------:R-:W-:Y:S01]  /*7050*/  HMMA.16816.F32.BF16 R124, R196, R206.reuse, R124 ;  /* 0x000000cec47c723c */ /* 0x080fe2000004187c */
[----:B------:R-:W-:Y:S05]  /*7060*/  LDSM.16.M88.4 R196, [R220] ;  /* 0x00000000dcc4783b */ /* 0x000fea0000000200 */
[----:B------:R-:W-:Y:S01]  /*7070*/  HMMA.16816.F32.BF16 R128, R200, R206, R128 ;  /* 0x000000cec880723c */ /* 0x000fe20000041880 */
[----:B------:R-:W1:Y:S04]  /*7080*/  LDSM.16.MT88.4 R200, [R0+0x19000] ;  /* 0x0190000000c8783b */ /* 0x000e680000004200 */
[----:B------:R-:W2:Y:S01]  /*7090*/  LDSM.16.M88.4 R204, [R220+0x1000] ;  /* 0x00100000dccc783b */ /* 0x000ea20000000200 */
[-C--:B-1----:R-:W-:Y:S06]  /*70a0*/  HMMA.16816.F32.BF16 R4, R196, R200.reuse, R4 ;  /* 0x000000c8c404723c */ /* 0x082fec0000041804 */
[C---:B--2---:R-:W-:Y:S06]  /*70b0*/  HMMA.16816.F32.BF16 R8, R204.reuse, R200, R8 ;  /* 0x000000c8cc08723c */ /* 0x044fec0000041808 */
        /* <DEDUP_REMOVED lines=24> */
[----:B------:R-:W1:Y:S04]  /*7240*/  LDSM.16.MT88.4 R196, [R0+0x1b800] ;  /* 0x01b8000000c4783b */ /* 0x000e680000004200 */
[----:B------:R-:W-:Y:S01]  /*7250*/  REDG.E.ADD.F32.FTZ.RN.STRONG.GPU desc[UR6][R224.64], R4 ;  /* 0x00000004e00079a6 */ /* 0x000fe2000c10f386 */
        /* <DEDUP_REMOVED lines=9> */
[----:B------:R1:W2:Y:S04]  /*72f0*/  LDSM.16.MT88.4 R196, [R0+0x1f800] ;  /* 0x01f8000000c4783b */ /* 0x0002a80000004200 */
[C---:B-1----:R-:W-:Y:S01]  /*7300*/  IMAD R0, R227.reuse, 0x18, RZ ;  /* 0x00000018e3007824 */ /* 0x042fe200078e02ff */
[-C--:B--2---:R-:W-:Y:S06]  /*7310*/  HMMA.16816.F32.BF16 R116, R204, R196.reuse, R116 ;  /* 0x000000c4cc74723c */ /* 0x084fec0000041874 */
[C---:B------:R-:W-:Y:S06]  /*7320*/  HMMA.16816.F32.BF16 R120, R200.reuse, R196, R120 ;  /* 0x000000c4c878723c */ /* 0x040fec0000041878 */
[-C--:B------:R-:W-:Y:S05]  /*7330*/  HMMA.16816.F32.BF16 R124, R200, R198.reuse, R124 ;  /* 0x000000c6c87c723c */ /* 0x080fea000004187c */
[C---:B------:R-:W-:Y:S01]  /*7340*/  IMAD.SHL.U32 R197, R227.reuse, 0x20, RZ ;  /* 0x00000020e3c57824 */ /* 0x040fe200078e00ff */
[----:B------:R-:W-:Y:S05]  /*7350*/  HMMA.16816.F32.BF16 R128, R204, R198, R128 ;  /* 0x000000c6cc80723c */ /* 0x000fea0000041880 */
[C---:B------:R-:W-:Y:S02]  /*7360*/  IMAD.SHL.U32 R201, R227.reuse, 0x8, RZ ;  /* 0x00000008e3c97824 */ /* 0x040fe400078e00ff */
[----:B------:R-:W-:Y:S04]  /*7370*/  IMAD.SHL.U32 R200, R227, 0x10, RZ ;  /* 0x00000010e3c87824 */ /* 0x000fe800078e00ff */
[-C--:B------:R-:W-:Y:S01]  /*7380*/  LEA R2, P0, R201, R224.reuse, 0x2 ;  /* 0x000000e0c9027211 */ /* 0x080fe200078010ff */
[----:B------:R-:W-:Y:S01]  /*7390*/  IMAD R202, R227, 0x28, RZ ;  /* 0x00000028e3ca7824 */ /* 0x000fe200078e02ff */
[-C--:B------:R-:W-:Y:S02]  /*73a0*/  LEA R198, P1, R200, R224.reuse, 0x2 ;  /* 0x000000e0c8c67211 */ /* 0x080fe400078210ff */
[-C--:B------:R-:W-:Y:S02]  /*73b0*/  LEA.HI.X.SX32 R3, R201, R225.reuse, 0x2, P0 ;  /* 0x000000e1c9037211 */ /* 0x080fe400000f16ff */
[-C--:B------:R-:W-:Y:S02]  /*73c0*/  LEA R4, P0, R0, R224.reuse, 0x2 ;  /* 0x000000e000047211 */ /* 0x080fe400078010ff */
[-C--:B------:R-:W-:Y:S01]  /*73d0*/  LEA.HI.X.SX32 R199, R200, R225.reuse, 0x2, P1 ;  /* 0x000000e1c8c77211 */ /* 0x080fe200008f16ff */
[----:B------:R1:W-:Y:S01]  /*73e0*/  REDG.E.ADD.F32.FTZ.RN.STRONG.GPU desc[UR6][R2.64], R5 ;  /* 0x00000005020079a6 */ /* 0x0003e2000c10f386 */
[CC--:B------:R-:W-:Y:S03]  /*73f0*/  LEA R196, P1, R197.reuse, R224.reuse, 0x2 ;  /* 0x000000e0c5c47211 */ /* 0x0c0fe600078210ff */
[----:B------:R2:W-:Y:S01]  /*7400*/  REDG.E.ADD.F32.FTZ.RN.STRONG.GPU desc[UR6][R198.64], R6 ;  /* 0x00000006c60079a6 */ /* 0x0005e2000c10f386 */
[-C--:B------:R-:W-:Y:S02]  /*7410*/  LEA.HI.X.SX32 R197, R197, R225.reuse, 0x2, P1 ;  /* 0x000000e1c5c57211 */ /* 0x080fe400008f16ff */
[-C--:B-1----:R-:W-:Y:S01]  /*7420*/  LEA.HI.X.SX32 R5, R0, R225.reuse, 0x2, P0 ;  /* 0x000000e100057211 */ /* 0x082fe200000f16ff */
[C---:B------:R-:W-:Y:S02]  /*7430*/  IMAD R0, R227.reuse, 0x30, RZ ;  /* 0x00000030e3007824 */ /* 0x040fe400078e02ff */
[----:B------:R-:W-:Y:S01]  /*7440*/  IMAD R227, R227, 0x38, RZ ;  /* 0x00000038e3e37824 */ /* 0x000fe200078e02ff */
[CC--:B--2---:R-:W-:Y:S01]  /*7450*/  LEA R6, P0, R202.reuse, R224.reuse, 0x2 ;  /* 0x000000e0ca067211 */ /* 0x0c4fe200078010ff */
[----:B------:R1:W-:Y:S04]  /*7460*/  REDG.E.ADD.F32.FTZ.RN.STRONG.GPU desc[UR6][R4.64], R7 ;  /* 0x00000007040079a6 */ /* 0x0003e8000c10f386 */
[----:B------:R2:W-:Y:S01]  /*7470*/  REDG.E.ADD.F32.FTZ.RN.STRONG.GPU desc[UR6][R196.64], R8 ;  /* 0x00000008c40079a6 */ /* 0x0005e2000c10f386 */
[-C--:B-1----:R-:W-:Y:S02]  /*7480*/  LEA.HI.X.SX32 R7, R202, R225.reuse, 0x2, P0 ;  /* 0x000000e1ca077211 */ /* 0x082fe400000f16ff */
[CC--:B------:R-:W-:Y:S02]  /*7490*/  LEA R4, P1, R0.reuse, R224.reuse, 0x2 ;  /* 0x000000e000047211 */ /* 0x0c0fe400078210ff */
[CC--:B--2---:R-:W-:Y:S01]  /*74a0*/  LEA R8, P0, R227.reuse, R224.reuse, 0x2 ;  /* 0x000000e0e3087211 */ /* 0x0c4fe200078010ff */
[----:B------:R1:W-:Y:S01]  /*74b0*/  REDG.E.ADD.F32.FTZ.RN.STRONG.GPU desc[UR6][R6.64], R9 ;  /* 0x00000009060079a6 */ /* 0x0003e2000c10f386 */
[-C--:B------:R-:W-:Y:S05]  /*74c0*/  LEA.HI.X.SX32 R5, R0, R225.reuse, 0x2, P1 ;  /* 0x000000e100057211 */ /* 0x080fea00008f16ff */
[----:B------:R2:W-:Y:S01]  /*74d0*/  REDG.E.ADD.F32.FTZ.RN.STRONG.GPU desc[UR6][R4.64], R10 ;  /* 0x0000000a040079a6 */ /* 0x0005e2000c10f386 */
[-C--:B-1----:R-:W-:Y:S01]  /*74e0*/  LEA.HI.X.SX32 R9, R227, R225.reuse, 0x2, P0 ;  /* 0x000000e1e3097211 */ /* 0x082fe200000f16ff */
[----:B------:R-:W-:Y:S04]  /*74f0*/  VIADD R7, R200, 0x20 ;  /* 0x00000020c8077836 */ /* 0x000fe80000000000 */
[----:B------:R1:W-:Y:S01]  /*7500*/  REDG.E.ADD.F32.FTZ.RN.STRONG.GPU desc[UR6][R8.64], R11 ;  /* 0x0000000b080079a6 */ /* 0x0003e2000c10f386 */
[-C--:B------:R-:W-:Y:S01]  /*7510*/  LEA R6, P0, R7, R224.reuse, 0x2 ;  /* 0x000000e007067211 */ /* 0x080fe200078010ff */
[----:B------:R-:W-:Y:S02]  /*7520*/  IMAD.IADD R0, R201, 0x1, R7 ;  /* 0x00000001c9007824 */ /* 0x000fe400078e0207 */
[----:B------:R-:W-:Y:S01]  /*7530*/  REDG.E.ADD.F32.FTZ.RN.STRONG.GPU desc[UR6][R224.64+0x80], R16 ;  /* 0x00008010e00079a6 */ /* 0x000fe2000c10f386 */
[-C--:B------:R-:W-:Y:S01]  /*7540*/  LEA.HI.X.SX32 R7, R7, R225.reuse, 0x2, P0 ;  /* 0x000000e107077211 */ /* 0x080fe200000f16ff */
[C---:B--2---:R-:W-:Y:S01]  /*7550*/  IMAD.IADD R5, R201.reuse, 0x1, R0 ;  /* 0x00000001c9057824 */ /* 0x044fe200078e0200 */
[CC--:B------:R-:W-:Y:S01]  /*7560*/  LEA R196, P0, R0.reuse, R224.reuse, 0x2 ;  /* 0x000000e000c47211 */ /* 0x0c0fe200078010ff */
[----:B------:R-:W-:Y:S02]  /*7570*/  REDG.E.ADD.F32.FTZ.RN.STRONG.GPU desc[UR6][R2.64+0x80], R17 ;  /* 0x00008011020079a6 */ /* 0x000fe4000c10f386 */
[C---:B------:R-:W-:Y:S01]  /*7580*/  IMAD.IADD R4, R201.reuse, 0x1, R5 ;  /* 0x00000001c9047824 */ /* 0x040fe200078e0205 */
[-C--:B------:R-:W-:Y:S01]  /*7590*/  LEA.HI.X.SX32 R197, R0, R225.reuse, 0x2, P0 ;  /* 0x000000e100c57211 */ /* 0x080fe200000f16ff */
[----:B------:R2:W-:Y:S02]  /*75a0*/  REDG.E.ADD.F32.FTZ.RN.STRONG.GPU desc[UR6][R6.64], R18 ;  /* 0x00000012060079a6 */ /* 0x0005e4000c10f386 */
[----:B------:R-:W-:Y:S01]  /*75b0*/  IMAD.IADD R0, R201, 0x1, R4 ;  /* 0x00000001c9007824 */ /* 0x000fe200078e0204 */
[CC--:B------:R-:W-:Y:S01]  /*75c0*/  LEA R10, P0, R4.reuse, R224.reuse, 0x2 ;  /* 0x000000e0040a7211 */ /* 0x0c0fe200078010ff */
[----:B------:R-:W-:Y:S04]  /*75d0*/  REDG.E.ADD.F32.FTZ.RN.STRONG.GPU desc[UR6][R196.64], R19 ;  /* 0x00000013c40079a6 */ /* 0x000fe8000c10f386 */
[----:B------:R-:W-:Y:S01]  /*75e0*/  LDSM.16.MT88.4 R16, [R208+0x2000] ;  /* 0x00200000d010783b */ /* 0x000fe20000004200 */
[CC--:B-1----:R-:W-:Y:S02]  /*75f0*/  LEA R8, P1, R5.reuse, R224.reuse, 0x2 ;  /* 0x000000e005087211 */ /* 0x0c2fe400078210ff */
[-C--:B------:R-:W-:Y:S02]  /*7600*/  LEA.HI.X.SX32 R11, R4, R225.reuse, 0x2, P0 ;  /* 0x000000e1040b7211 */ /* 0x080fe400000f16ff */
[-C--:B------:R-:W-:Y:S01]  /*7610*/  LEA.HI.X.SX32 R9, R5, R225.reuse, 0x2, P1 ;  /* 0x000000e105097211 */ /* 0x080fe200008f16ff */
[----:B------:R-:W-:Y:S04]  /*7620*/  IMAD.IADD R5, R201, 0x1, R0 ;  /* 0x00000001c9057824 */ /* 0x000fe800078e0200 */
[----:B------:R1:W-:Y:S01]  /*7630*/  REDG.E.ADD.F32.FTZ.RN.STRONG.GPU desc[UR6][R8.64], R12 ;  /* 0x0000000c080079a6 */ /* 0x0003e2000c10f386 */
[CC--:B--2---:R-:W-:Y:S03]  /*7640*/  LEA R6, P0, R0.reuse, R224.reuse, 0x2 ;  /* 0x000000e000067211 */ /* 0x0c4fe600078010ff */
[----:B------:R-:W-:Y:S01]  /*7650*/  REDG.E.ADD.F32.FTZ.RN.STRONG.GPU desc[UR6][R10.64], R13 ;  /* 0x0000000d0a0079a6 */ /* 0x000fe2000c10f386 */
[-C--:B------:R-:W-:Y:S02]  /*7660*/  LEA.HI.X.SX32 R7, R0, R225.reuse, 0x2, P0 ;  /* 0x000000e100077211 */ /* 0x080fe400000f16ff */
[CC--:B------:R-:W-:Y:S03]  /*7670*/  LEA R4, P0, R5.reuse, R224.reuse, 0x2 ;  /* 0x000000e005047211 */ /* 0x0c0fe600078010ff */
[----:B------:R2:W-:Y:S01]  /*7680*/  REDG.E.ADD.F32.FTZ.RN.STRONG.GPU desc[UR6][R6.64], R14 ;  /* 0x0000000e060079a6 */ /* 0x0005e2000c10f386 */
[-C--:B------:R-:W-:Y:S05]  /*7690*/  LEA.HI.X.SX32 R5, R5, R225.reuse, 0x2, P0 ;  /* 0x000000e105057211 */ /* 0x080fea00000f16ff */
[----:B------:R3:W-:Y:S04]  /*76a0*/  REDG.E.ADD.F32.FTZ.RN.STRONG.GPU desc[UR6][R4.64], R15 ;  /* 0x0000000f040079a6 */ /* 0x0007e8000c10f386 */
[----:B------:R-:W-:Y:S04]  /*76b0*/  REDG.E.ADD.F32.FTZ.RN.STRONG.GPU desc[UR6][R224.64+0x100], R84 ;  /* 0x00010054e00079a6 */ /* 0x000fe8000c10f386 */
[----:B------:R-:W-:Y:S01]  /*76c0*/  REDG.E.ADD.F32.FTZ.RN.STRONG.GPU desc[UR6][R2.64+0x100], R85 ;  /* 0x00010055020079a6 */ /* 0x000fe2000c10f386 */
[----:B-1----:R-:W-:Y:S04]  /*76d0*/  VIADD R8, R200, 0x40 ;  /* 0x00000040c8087836 */ /* 0x002fe80000000000 */
[C---:B------:R-:W-:Y:S01]  /*76e0*/  IMAD.IADD R0, R201.reuse, 0x1, R8 ;  /* 0x00000001c9007824 */ /* 0x040fe200078e0208 */
[CC--:B--2---:R-:W-:Y:S04]  /*76f0*/  LEA R6, P0, R8.reuse, R224.reuse, 0x2 ;  /* 0x000000e008067211 */ /* 0x0c4fe800078010ff */
[-C--:B------:R-:W-:Y:S01]  /*7700*/  LEA.HI.X.SX32 R7, R8, R225.reuse, 0x2, P0 ;  /* 0x000000e108077211 */ /* 0x080fe200000f16ff */
[C---:B---3--:R-:W-:Y:S01]  /*7710*/  IMAD.IADD R5, R201.reuse, 0x1, R0 ;  /* 0x00000001c9057824 */ /* 0x048fe200078e0200 */
[CC--:B------:R-:W-:Y:S03]  /*7720*/  LEA R12, P0, R0.reuse, R224.reuse, 0x2 ;  /* 0x000000e0000c7211 */ /* 0x0c0fe600078010ff */
[----:B------:R1:W-:Y:S01]  /*7730*/  REDG.E.ADD.F32.FTZ.RN.STRONG.GPU desc[UR6][R6.64], R86 ;  /* 0x00000056060079a6 */ /* 0x0003e2000c10f386 */
[----:B------:R-:W-:Y:S01]  /*7740*/  IMAD.IADD R4, R201, 0x1, R5 ;  /* 0x00000001c9047824 */ /* 0x000fe200078e0205 */
[-C--:B------:R-:W-:Y:S02]  /*7750*/  LEA.HI.X.SX32 R13, R0, R225.reuse, 0x2, P0 ;  /* 0x000000e1000d7211 */ /* 0x080fe400000f16ff */
[-C--:B------:R-:W-:Y:S01]  /*7760*/  LEA R8, P1, R5, R224.reuse, 0x2 ;  /* 0x000000e005087211 */ /* 0x080fe200078210ff */
[----:B------:R-:W-:Y:S01]  /*7770*/  IMAD.IADD R0, R201, 0x1, R4 ;  /* 0x00000001c9007824 */ /* 0x000fe200078e0204 */
[CC--:B------:R-:W-:Y:S01]  /*7780*/  LEA R10, P0, R4.reuse, R224.reuse, 0x2 ;  /* 0x000000e0040a7211 */ /* 0x0c0fe200078010ff */
[----:B------:R-:W-:Y:S01]  /*7790*/  REDG.E.ADD.F32.FTZ.RN.STRONG.GPU desc[UR6][R12.64], R87 ;  /* 0x000000570c0079a6 */ /* 0x000fe2000c10f386 */
[-C--:B------:R-:W-:Y:S01]  /*77a0*/  LEA.HI.X.SX32 R9, R5, R225.reuse, 0x2, P1 ;  /* 0x000000e105097211 */ /* 0x080fe200008f16ff */
[----:B------:R-:W-:Y:S01]  /*77b0*/  IMAD.IADD R5, R201, 0x1, R0 ;  /* 0x00000001c9057824 */ /* 0x000fe200078e0200 */
[-C--:B------:R-:W-:Y:S01]  /*77c0*/  LEA.HI.X.SX32 R11, R4, R225.reuse, 0x2, P0 ;  /* 0x000000e1040b7211 */ /* 0x080fe200000f16ff */
[----:B------:R-:W-:Y:S04]  /*77d0*/  LDSM.16.MT88.4 R84, [R208+0x4000] ;  /* 0x00400000d054783b */ /* 0x000fe80000004200 */
[----:B------:R2:W-:Y:S04]  /*77e0*/  REDG.E.ADD.F32.FTZ.RN.STRONG.GPU desc[UR6][R8.64], R88 ;  /* 0x00000058080079a6 */ /* 0x0005e8000c10f386 */
[----:B------:R-:W-:Y:S01]  /*77f0*/  REDG.E.ADD.F32.FTZ.RN.STRONG.GPU desc[UR6][R10.64], R89 ;  /* 0x000000590a0079a6 */ /* 0x000fe2000c10f386 */
[CC--:B-1----:R-:W-:Y:S04]  /*7800*/  LEA R6, P0, R0.reuse, R224.reuse, 0x2 ;  /* 0x000000e000067211 */ /* 0x0c2fe800078010ff */
[-C--:B------:R-:W-:Y:S02]  /*7810*/  LEA.HI.X.SX32 R7, R0, R225.reuse, 0x2, P0 ;  /* 0x000000e100077211 */ /* 0x080fe400000f16ff */
[CC--:B------:R-:W-:Y:S03]  /*7820*/  LEA R4, P0, R5.reuse, R224.reuse, 0x2 ;  /* 0x000000e005047211 */ /* 0x0c0fe600078010ff */
[----:B------:R1:W-:Y:S01]  /*7830*/  REDG.E.ADD.F32.FTZ.RN.STRONG.GPU desc[UR6][R6.64], R90 ;  /* 0x0000005a060079a6 */ /* 0x0003e2000c10f386 */
[-C--:B------:R-:W-:Y:S05]  /*7840*/  LEA.HI.X.SX32 R5, R5, R225.reuse, 0x2, P0 ;  /* 0x000000e105057211 */ /* 0x080fea00000f16ff */
[----:B------:R3:W-:Y:S01]  /*7850*/  REDG.E.ADD.F32.FTZ.RN.STRONG.GPU desc[UR6][R4.64], R91 ;  /* 0x0000005b040079a6 */ /* 0x0007e2000c10f386 */
[----:B--2---:R-:W-:Y:S03]  /*7860*/  VIADD R8, R200, 0x60 ;  /* 0x00000060c8087836 */ /* 0x004fe60000000000 */
[----:B------:R-:W-:Y:S01]  /*7870*/  REDG.E.ADD.F32.FTZ.RN.STRONG.GPU desc[UR6][R224.64+0x180], R96 ;  /* 0x00018060e00079a6 */ /* 0x000fe2000c10f386 */
[C---:B------:R-:W-:Y:S03]  /*7880*/  IMAD.IADD R0, R201.reuse, 0x1, R8 ;  /* 0x00000001c9007824 */ /* 0x040fe600078e0208 */
[----:B------:R-:W-:Y:S04]  /*7890*/  REDG.E.ADD.F32.FTZ.RN.STRONG.GPU desc[UR6][R2.64+0x180], R97 ;  /* 0x00018061020079a6 */ /* 0x000fe8000c10f386 */
[----:B------:R-:W-:Y:S01]  /*78a0*/  LDSM.16.MT88.4 R88, [R208+0x6000] ;  /* 0x00600000d058783b */ /* 0x000fe20000004200 */
[CC--:B-1----:R-:W-:Y:S04]  /*78b0*/  LEA R6, P0, R8.reuse, R224.reuse, 0x2 ;  /* 0x000000e008067211 */ /* 0x0c2fe800078010ff */
        /* <DEDUP_REMOVED lines=96> */
[-C--:B------:R-:W-:Y:S03]  /*7ec0*/  LEA.HI.X.SX32 R11, R4, R225.reuse, 0x2, P0 ;  /* 0x000000e1040b7211 */ /* 0x080fe600000f16ff */
[----:B------:R2:W-:Y:S04]  /*7ed0*/  REDG.E.ADD.F32.FTZ.RN.STRONG.GPU desc[UR6][R8.64], R120 ;  /* 0x00000078080079a6 */ /* 0x0005e8000c10f386 */
[----:B------:R-:W-:Y:S01]  /*7ee0*/  REDG.E.ADD.F32.FTZ.RN.STRONG.GPU desc[UR6][R10.64], R121 ;  /* 0x000000790a0079a6 */ /* 0x000fe2000c10f386 */
[CC--:B-1----:R-:W-:Y:S04]  /*7ef0*/  LEA R6, P0, R0.reuse, R224.reuse, 0x2 ;  /* 0x000000e000067211 */ /* 0x0c2fe800078010ff */
[-C--:B------:R-:W-:Y:S01]  /*7f00*/  LEA.HI.X.SX32 R7, R0, R225.reuse, 0x2, P0 ;  /* 0x000000e100077211 */ /* 0x080fe200000f16ff */
[----:B------:R-:W-:Y:S01]  /*7f10*/  VIADD R0, R200, 0xe0 ;  /* 0x000000e0c8007836 */ /* 0x000fe20000000000 */
[CC--:B------:R-:W-:Y:S03]  /*7f20*/  LEA R4, P0, R5.reuse, R224.reuse, 0x2 ;  /* 0x000000e005047211 */ /* 0x0c0fe600078010ff */
[----:B------:R1:W-:Y:S01]  /*7f30*/  REDG.E.ADD.F32.FTZ.RN.STRONG.GPU desc[UR6][R6.64], R122 ;  /* 0x0000007a060079a6 */ /* 0x0003e2000c10f386 */
[-C--:B------:R-:W-:Y:S01]  /*7f40*/  LEA.HI.X.SX32 R5, R5, R225.reuse, 0x2, P0 ;  /* 0x000000e105057211 */ /* 0x080fe200000f16ff */
[C---:B--2---:R-:W-:Y:S04]  /*7f50*/  IMAD.IADD R8, R201.reuse, 0x1, R0 ;  /* 0x00000001c9087824 */ /* 0x044fe800078e0200 */
[----:B------:R2:W-:Y:S04]  /*7f60*/  REDG.E.ADD.F32.FTZ.RN.STRONG.GPU desc[UR6][R4.64], R123 ;  /* 0x0000007b040079a6 */ /* 0x0005e8000c10f386 */
[----:B------:R-:W-:Y:S04]  /*7f70*/  REDG.E.ADD.F32.FTZ.RN.STRONG.GPU desc[UR6][R224.64+0x380], R128 ;  /* 0x00038080e00079a6 */ /* 0x000fe8000c10f386 */
[----:B------:R3:W-:Y:S01]  /*7f80*/  REDG.E.ADD.F32.FTZ.RN.STRONG.GPU desc[UR6][R2.64+0x380], R129 ;  /* 0x00038081020079a6 */ /* 0x0007e2000c10f386 */
[CC--:B-1----:R-:W-:Y:S04]  /*7f90*/  LEA R6, P0, R0.reuse, R224.reuse, 0x2 ;  /* 0x000000e000067211 */ /* 0x0c2fe800078010ff */
[-C--:B------:R-:W-:Y:S01]  /*7fa0*/  LEA.HI.X.SX32 R7, R0, R225.reuse, 0x2, P0 ;  /* 0x000000e100077211 */ /* 0x080fe200000f16ff */
[C---:B--2---:R-:W-:Y:S01]  /*7fb0*/  IMAD.IADD R5, R201.reuse, 0x1, R8 ;  /* 0x00000001c9057824 */ /* 0x044fe200078e0208 */
        /* <DEDUP_REMOVED lines=9> */
[----:B---3--:R-:W-:Y:S01]  /*8050*/  IMAD.IADD R3, R201, 0x1, R0 ;  /* 0x00000001c9037824 */ /* 0x008fe200078e0200 */
[-C--:B------:R-:W-:Y:S01]  /*8060*/  LEA.HI.X.SX32 R9, R4, R225.reuse, 0x2, P2 ;  /* 0x000000e104097211 */ /* 0x080fe200010f16ff */
[----:B------:R-:W-:Y:S03]  /*8070*/  LDSM.16.MT88.4 R12, [R215+0x28000] ;  /* 0x02800000d70c783b */ /* 0x000fe60000004200 */
[CC--:B------:R-:W-:Y:S01]  /*8080*/  LEA R2, P0, R3.reuse, R224.reuse, 0x2 ;  /* 0x000000e003027211 */ /* 0x0c0fe200078010ff */
[----:B------:R-:W-:Y:S03]  /*8090*/  REDG.E.ADD.F32.FTZ.RN.STRONG.GPU desc[UR6][R10.64], R124 ;  /* 0x0000007c0a0079a6 */ /* 0x000fe6000c10f386 */
[-C--:B------:R-:W-:Y:S01]  /*80a0*/  LEA.HI.X.SX32 R3, R3, R225.reuse, 0x2, P0 ;  /* 0x000000e103037211 */ /* 0x080fe200000f16ff */
[----:B------:R-:W-:Y:S01]  /*80b0*/  REDG.E.ADD.F32.FTZ.RN.STRONG.GPU desc[UR6][R8.64], R125 ;  /* 0x0000007d080079a6 */ /* 0x000fe2000c10f386 */
[----:B------:R-:W-:Y:S01]  /*80c0*/  PLOP3.LUT P0, PT, PT, PT, UP1, 0x80, 0x0 ;  /* 0x000000000000781c */ /* 0x000fe20003f0f018 */
[----:B------:R-:W-:Y:S02]  /*80d0*/  @UP3 UIADD3 UR13, UP1, UR13, -0x100, URZ ;  /* 0xffffff000d0d3890 */ /* 0x000fe4000ff3e03f */
[----:B------:R-:W-:Y:S02]  /*80e0*/  LDSM.16.MT88.4 R8, [R208] ;  /* 0x00000000d008783b */ /* 0x000fe40000004200 */
[----:B------:R-:W-:Y:S01]  /*80f0*/  @UP3 UIADD3.X UR12, UR12, -0x1, URZ, UP1, !UPT ;  /* 0xffffffff0c0c3890 */ /* 0x000fe20008ffe43f */
[C---:B-1----:R-:W-:Y:S04]  /*8100*/  LEA R6, P1, R0.reuse, R224, 0x2 ;  /* 0x000000e000067211 */ /* 0x042fe800078210ff */
[----:B------:R-:W-:Y:S01]  /*8110*/  LEA.HI.X.SX32 R7, R0, R225, 0x2, P1 ;  /* 0x000000e100077211 */ /* 0x000fe200008f16ff */
[C---:B------:R-:W-:Y:S01]  /*8120*/  VIADD R0, R208.reuse, 0xffff8000 ;  /* 0xffff8000d0007836 */ /* 0x040fe20000000000 */
[----:B------:R-:W-:Y:S01]  /*8130*/  ISETP.LT.AND P1, PT, RZ, UR8, PT ;  /* 0x00000008ff007c0c */ /* 0x000fe2000bf21270 */
[----:B------:R-:W-:Y:S01]  /*8140*/  @P0 VIADD R0, R208, 0x8000 ;  /* 0x00008000d0000836 */ /* 0x000fe20000000000 */
[----:B------:R-:W-:Y:S01]  /*8150*/  UMOV UR8, UR16 ;  /* 0x0000001000087c82 */ /* 0x000fe20008000000 */
[----:B------:R-:W-:Y:S04]  /*8160*/  REDG.E.ADD.F32.FTZ.RN.STRONG.GPU desc[UR6][R6.64], R126 ;  /* 0x0000007e060079a6 */ /* 0x000fe8000c10f386 */
[----:B------:R-:W1:Y:S04]  /*8170*/  LDSM.16.MT88.4 R4, [R214+0x28000] ;  /* 0x02800000d604783b */ /* 0x000e680000004200 */
[----:B------:R-:W-:Y:S01]  /*8180*/  REDG.E.ADD.F32.FTZ.RN.STRONG.GPU desc[UR6][R2.64], R127 ;  /* 0x0000007f020079a6 */ /* 0x000fe2000c10f386 */
        /* <DEDUP_REMOVED lines=42> */
[----:B------:R2:W3:Y:S04]  /*8430*/  LDSM.16.MT88.4 R84, [R208+0x1800] ;  /* 0x00180000d054783b */ /* 0x0004e80000004200 */
[----:B------:R-:W3:Y:S01]  /*8440*/  LDSM.16.MT88.4 R92, [R215+0x29800] ;  /* 0x02980000d75c783b */ /* 0x000ee20000004200 */
[-C--:B----4-:R-:W-:Y:S06]  /*8450*/  HMMA.16816.F32.BF16 R132, R4, R12.reuse, R132 ;  /* 0x0000000c0484723c */ /* 0x090fec0000041884 */
[C---:B------:R-:W-:Y:S06]  /*8460*/  HMMA.16816.F32.BF16 R136, R88.reuse, R12, R136 ;  /* 0x0000000c5888723c */ /* 0x040fec0000041888 */
[-C--:B------:R-:W-:Y:S06]  /*8470*/  HMMA.16816.F32.BF16 R140, R88, R14.reuse, R140 ;  /* 0x0000000e588c723c */ /* 0x080fec000004188c */
[C---:B------:R-:W-:Y:S05]  /*8480*/  HMMA.16816.F32.BF16 R144, R4.reuse, R14, R144 ;  /* 0x0000000e0490723c */ /* 0x040fea0000041890 */
[----:B--2---:R-:W-:Y:S01]  /*8490*/  IMAD.MOV.U32 R208, RZ, RZ, R0 ;  /* 0x000000ffffd07224 */ /* 0x004fe200078e0000 */
        /* <DEDUP_REMOVED lines=12> */
[-C--:B---3--:R-:W-:Y:S06]  /*8560*/  HMMA.16816.F32.BF16 R132, R16, R84.reuse, R132 ;  /* 0x000000541084723c */ /* 0x088fec0000041884 */
        /* <DEDUP_REMOVED lines=17> */
[----:B------:R-:W-:Y:S11]  /*8680*/  @P1 BRA `(.L_x_678) ;  /* 0xffffffbc00301947 */ /* 0x000ff6000383ffff */
        /* <DEDUP_REMOVED lines=161> */
[----:B------:R1:W-:Y:S01]  /*90a0*/  STS [R249+0x6000], R4 ;  /* 0x00600004f9007388 */ /* 0x0003e20000000800 */
        /* <DEDUP_REMOVED lines=9> */
[----:B------:R3:W-:Y:S01]  /*9140*/  STS [R248+0x8000], R88 ;  /* 0x00800058f8007388 */ /* 0x0007e20000000800 */
[----:B-1----:R-:W1:Y:S03]  /*9150*/  S2R R4, SR_TID.X ;  /* 0x0000000000047919 */ /* 0x002e660000002100 */
[----:B------:R3:W-:Y:S04]  /*9160*/  STS [R248+0x8400], R87 ;  /* 0x00840057f8007388 */ /* 0x0007e80000000800 */
[----:B------:R3:W-:Y:S04]  /*9170*/  STS [R249+0x8000], R84 ;  /* 0x00800054f9007388 */ /* 0x0007e80000000800 */
[----:B------:R3:W-:Y:S04]  /*9180*/  STS [R249+0x8400], R35 ;  /* 0x00840023f9007388 */ /* 0x0007e80000000800 */
[----:B------:R3:W-:Y:S01]  /*9190*/  STS [R248+0x9000], R86 ;  /* 0x00900056f8007388 */ /* 0x0007e20000000800 */
[----:B--2---:R-:W-:-:S03]  /*91a0*/  IMAD.SHL.U32 R0, R247, 0x40, RZ ;  /* 0x00000040f7007824 */ /* 0x004fc600078e00ff */
[----:B------:R3:W-:Y:S02]  /*91b0*/  STS [R248+0x9400], R85 ;  /* 0x00940055f8007388 */ /* 0x0007e40000000800 */
[----:B------:R-:W-:Y:S02]  /*91c0*/  LOP3.LUT R0, R0, 0x1c0, RZ, 0xc0, !PT ;  /* 0x000001c000007812 */ /* 0x000fe400078ec0ff */
[----:B------:R3:W-:Y:S02]  /*91d0*/  STS [R249+0x9000], R34 ;  /* 0x00900022f9007388 */ /* 0x0007e40000000800 */
[----:B------:R-:W-:Y:S02]  /*91e0*/  LOP3.LUT R3, R0, 0x38, R232, 0xf8, !PT ;  /* 0x0000003800037812 */ /* 0x000fe400078ef8e8 */
[----:B------:R3:W-:Y:S01]  /*91f0*/  STS [R249+0x9400], R33 ;  /* 0x00940021f9007388 */ /* 0x0007e20000000800 */
[----:B------:R-:W-:-:S03]  /*9200*/  SHF.R.U32.HI R0, RZ, 0x3, R0 ;  /* 0x00000003ff007819 */ /* 0x000fc60000011600 */
[----:B------:R3:W-:Y:S01]  /*9210*/  STS [R248+0xa000], R36 ;  /* 0x00a00024f8007388 */ /* 0x0007e20000000800 */
[----:B-1----:R-:W-:Y:S02]  /*9220*/  SHF.R.S32.HI R2, RZ, 0x1f, R4 ;  /* 0x0000001fff027819 */ /* 0x002fe40000011404 */
[----:B------:R-:W-:Y:S01]  /*9230*/  LOP3.LUT R0, R3, R0, RZ, 0x3c, !PT ;  /* 0x0000000003007212 */ /* 0x000fe200078e3cff */
[----:B------:R3:W-:Y:S01]  /*9240*/  STS [R248+0xa400], R38 ;  /* 0x00a40026f8007388 */ /* 0x0007e20000000800 */
[----:B------:R-:W-:-:S03]  /*9250*/  LEA.HI R2, R2, R4, RZ, 0x6 ;  /* 0x0000000402027211 */ /* 0x000fc600078f30ff */
        /* <DEDUP_REMOVED lines=36> */
.L_x_679:
[----:B------:R-:W-:Y:S01]  /*94a0*/  @UP0 UIADD3 UR14, UR18, UR32, URZ ;  /* 0x00000020120e0290 */ /* 0x000fe2000fffe03f */
[----:B------:R-:W-:Y:S01]  /*94b0*/  SHF.R.S32.HI R2, RZ, 0x6, R2 ;  /* 0x00000006ff027819 */ /* 0x000fe20000011402 */
[----:B------:R-:W-:Y:S02]  /*94c0*/  @UP0 ULDC.64 UR8, c[0x0][0x458] ;  /* 0x0001160000080ab9 */ /* 0x000fe40000000a00 */
[----:B------:R-:W-:Y:S02]  /*94d0*/  @UP0 UIMAD.WIDE.U32 UR12, UR14, UR8, URZ ;  /* 0x000000080e0c02a5 */ /* 0x000fe4000f8e003f */
[----:B------:R-:W-:Y:S01]  /*94e0*/  @UP0 UIMAD UR14, UR14, UR9, URZ ;  /* 0x000000090e0e02a4 */ /* 0x000fe2000f8e023f */
[----:B------:R-:W-:-:S03]  /*94f0*/  IMAD R0, R2, 0x200, R0 ;  /* 0x0000020002007824 */ /* 0x000fc600078e0200 */
[----:B------:R-:W-:Y:S01]  /*9500*/  @UP0 UIADD3 UR17, UR13, UR14, URZ ;  /* 0x0000000e0d110290 */ /* 0x000fe2000fffe03f */
[----:B------:R-:W-:Y:S01]  /*9510*/  @UP0 UMOV UR16, UR12 ;  /* 0x0000000c00100c82 */ /* 0x000fe20008000000 */
[----:B------:R-:W-:Y:S01]  /*9520*/  LEA R0, R0, UR4, 0x1 ;  /* 0x0000000400007c11 */ /* 0x000fe2000f8e08ff */
        /* <DEDUP_REMOVED lines=14> */
.L_x_680:
[----:B------:R-:W-:Y:S01]  /*9610*/  BAR.SYNC.DEFER_BLOCKING 0x0 ;  /* 0x0000000000007b1d */ /* 0x000fe20000010000 */
[----:B------:R-:W-:Y:S01]  /*9620*/  USHF.R.S32.HI UR12, URZ, 0x1f, UR19 ;  /* 0x0000001f3f0c7899 */ /* 0x000fe20008011413 */
[--C-:B------:R-:W-:Y:S01]  /*9630*/  SHF.R.S32.HI R5, RZ, 0x1f, R232.reuse ;  /* 0x0000001fff057819 */ /* 0x100fe200000114e8 */
[----:B------:R-:W-:Y:S01]  /*9640*/  IMAD.U32 R2, RZ, RZ, UR10 ;  /* 0x0000000aff027e24 */ /* 0x000fe2000f8e00ff */
[----:B------:R-:W-:Y:S01]  /*9650*/  UIMAD UR5, UR34, -0x40, UR5 ;  /* 0xffffffc0220578a4 */ /* 0x000fe2000f8e0205 */
[----:B------:R-:W-:Y:S01]  /*9660*/  IMAD.MOV.U32 R4, RZ, RZ, R232 ;  /* 0x000000ffff047224 */ /* 0x000fe200078e00e8 */
[----:B------:R-:W-:Y:S01]  /*9670*/  UIMAD UR13, UR12, UR10, URZ ;  /* 0x0000000a0c0d72a4 */ /* 0x000fe2000f8e023f */
[C---:B------:R-:W-:Y:S01]  /*9680*/  VIADD R7, R247.reuse, 0x20 ;  /* 0x00000020f7077836 */ /* 0x040fe20000000000 */
[----:B------:R-:W-:Y:S01]  /*9690*/  USHF.R.S32.HI UR18, URZ, 0x1f, UR56 ;  /* 0x0000001f3f127899 */ /* 0x000fe20008011438 */
[----:B------:R-:W-:Y:S01]  /*96a0*/  IMAD.WIDE.U32 R2, R2, UR19, R4 ;  /* 0x0000001302027c25 */ /* 0x000fe2000f8e0004 */
[----:B------:R-:W-:Y:S01]  /*96b0*/  UIMAD UR13, UR19, UR11, UR13 ;  /* 0x0000000b130d72a4 */ /* 0x000fe2000f8e020d */
[----:B------:R-:W-:Y:S01]  /*96c0*/  ISETP.GE.AND P5, PT, R247, UR5, PT ;  /* 0x00000005f7007c0c */ /* 0x000fe2000bfa6270 */
[----:B------:R-:W-:Y:S01]  /*96d0*/  ULDC.64 UR14, c[0x0][0x468] ;  /* 0x00011a00000e7ab9 */ /* 0x000fe20000000a00 */
[----:B------:R-:W-:Y:S01]  /*96e0*/  ISETP.GE.AND P4, PT, R7, UR5, PT ;  /* 0x0000000507007c0c */ /* 0x000fe2000bf86270 */
[----:B------:R-:W-:Y:S01]  /*96f0*/  BSSY B0, `(.L_x_681) ;  /* 0x000002c000007945 */ /* 0x000fe20003800000 */
[----:B------:R-:W-:Y:S01]  /*9700*/  IADD3 R2, P0, R2, UR20, RZ ;  /* 0x0000001402027c10 */ /* 0x000fe2000ff1e0ff */
[C---:B------:R-:W-:Y:S01]  /*9710*/  VIADD R28, R232.reuse, 0x80 ;  /* 0x00000080e81c7836 */ /* 0x040fe20000000000 */
[----:B------:R-:W-:Y:S01]  /*9720*/  MOV R6, UR13 ;  /* 0x0000000d00067c02 */ /* 0x000fe20008000f00 */
[----:B------:R-:W-:Y:S01]  /*9730*/  UIMAD UR13, UR18, UR14, URZ ;  /* 0x0000000e120d72a4 */ /* 0x000fe2000f8e023f */
[C---:B------:R-:W-:Y:S01]  /*9740*/  IADD3 R29, R232.reuse, 0xc0, RZ ;  /* 0x000000c0e81d7810 */ /* 0x040fe20007ffe0ff */
[----:B------:R-:W-:Y:S01]  /*9750*/  VIADD R11, R232, 0x40 ;  /* 0x00000040e80b7836 */ /* 0x000fe20000000000 */
[----:B------:R-:W-:Y:S01]  /*9760*/  IADD3.X R3, R3, UR21, R6, P0, !PT ;  /* 0x0000001503037c10 */ /* 0x000fe200087fe406 */
[----:B------:R-:W-:Y:S01]  /*9770*/  UIMAD UR15, UR56, UR15, UR13 ;  /* 0x0000000f380f72a4 */ /* 0x000fe2000f8e020d */
[----:B------:R-:W-:Y:S01]  /*9780*/  MOV R6, UR14 ;  /* 0x0000000e00067c02 */ /* 0x000fe20008000f00 */
[----:B---3--:R1:W2:Y:S01]  /*9790*/  LDS.128 R44, [R0+0x19000] ;  /* 0x01900000002c7984 */ /* 0x0082a20000000c00 */
[----:B------:R-:W-:-:S03]  /*97a0*/  SHF.R.S32.HI R31, RZ, 0x1f, R247 ;  /* 0x0000001fff1f7819 */ /* 0x000fc600000114f7 */
[----:B------:R1:W3:Y:S01]  /*97b0*/  LDS.128 R40, [R0+0x1b000] ;  /* 0x01b0000000287984 */ /* 0x0002e20000000c00 */
[----:B------:R-:W-:-:S03]  /*97c0*/  IMAD.WIDE.U32 R6, R6, UR56, R2 ;  /* 0x0000003806067c25 */ /* 0x000fc6000f8e0002 */
[----:B------:R1:W4:Y:S02]  /*97d0*/  LDS.128 R36, [R0+0x1d000] ;  /* 0x01d0000000247984 */ /* 0x0003240000000c00 */
[----:B------:R-:W-:Y:S02]  /*97e0*/  IADD3 R10, R7, UR15, RZ ;  /* 0x0000000f070a7c10 */ /* 0x000fe4000fffe0ff */
        /* <DEDUP_REMOVED lines=9> */
[----:B------:R-:W-:Y:S01]  /*9880*/  IMAD.MOV.U32 R2, RZ, RZ, R6 ;  /* 0x000000ffff027224 */ /* 0x000fe200078e0006 */
[----:B------:R-:W-:Y:S01]  /*9890*/  ISETP.GE.AND P3, PT, R11, UR13, PT ;  /* 0x0000000d0b007c0c */ /* 0x000fe2000bf66270 */
[----:B------:R-:W3:Y:S01]  /*98a0*/  LDS.128 R20, [R0+0x1c000] ;  /* 0x01c0000000147984 */ /* 0x000ee20000000c00 */
[----:B------:R-:W-:Y:S01]  /*98b0*/  IMAD.MOV.U32 R3, RZ, RZ, R10 ;  /* 0x000000ffff037224 */ /* 0x000fe200078e000a */
[----:B------:R-:W-:Y:S01]  /*98c0*/  ISETP.GE.AND P2, PT, R28, UR13, PT ;  /* 0x0000000d1c007c0c */ /* 0x000fe2000bf46270 */
[----:B------:R-:W-:Y:S01]  /*98d0*/  IMAD R30, R31, UR10, RZ ;  /* 0x0000000a1f1e7c24 */ /* 0x000fe2000f8e02ff */
[----:B------:R-:W4:Y:S01]  /*98e0*/  LDS.128 R16, [R0+0x1e000] ;  /* 0x01e0000000107984 */ /* 0x000f220000000c00 */
[----:B------:R-:W-:Y:S01]  /*98f0*/  IMAD.WIDE.U32 R8, R247, UR10, R2 ;  /* 0x0000000af7087c25 */ /* 0x000fe2000f8e0002 */
[----:B------:R-:W-:Y:S01]  /*9900*/  ISETP.GE.AND P1, PT, R29, UR13, PT ;  /* 0x0000000d1d007c0c */ /* 0x000fe2000bf26270 */
[----:B------:R-:W-:-:S02]  /*9910*/  ULDC.64 UR14, c[0x0][0x3f0] ;  /* 0x0000fc00000e7ab9 */ /* 0x000fc40000000a00 */
[----:B------:R-:W-:Y:S01]  /*9920*/  IMAD R2, R247, UR11, R30 ;  /* 0x0000000bf7027c24 */ /* 0x000fe2000f8e021e */
[----:B------:R-:W1:Y:S03]  /*9930*/  @!P6 LDS.128 R12, [R0+0x18000] ;  /* 0x01800000000ce984 */ /* 0x000e660000000c00 */
[----:B------:R-:W-:Y:S01]  /*9940*/  IMAD.IADD R3, R9, 0x1, R2 ;  /* 0x0000000109037824 */ /* 0x000fe200078e0202 */
[----:B------:R-:W-:-:S04]  /*9950*/  LEA R2, P0, R8, UR14, 0x1 ;  /* 0x0000000e08027c11 */ /* 0x000fc8000f8008ff */
[----:B------:R-:W-:-:S05]  /*9960*/  LEA.HI.X R3, R8, UR15, R3, 0x1, P0 ;  /* 0x0000000f08037c11 */ /* 0x000fca00080f0c03 */
[----:B--2---:R2:W-:Y:S04]  /*9970*/  @!P3 STG.E.128 desc[UR6][R2.64+0x80], R24 ;  /* 0x000080180200b986 */ /* 0x0045e8000c101d06 */
[----:B---3--:R2:W-:Y:S04]  /*9980*/  @!P2 STG.E.128 desc[UR6][R2.64+0x100], R20 ;  /* 0x000100140200a986 */ /* 0x0085e8000c101d06 */
[----:B----4-:R2:W-:Y:S04]  /*9990*/  @!P1 STG.E.128 desc[UR6][R2.64+0x180], R16 ;  /* 0x0001801002009986 */ /* 0x0105e8000c101d06 */
[----:B-1----:R2:W-:Y:S02]  /*99a0*/  @!P6 STG.E.128 desc[UR6][R2.64], R12 ;  /* 0x0000000c0200e986 */ /* 0x0025e4000c101d06 */
.L_x_682:
[----:B------:R-:W-:Y:S05]  /*99b0*/  BSYNC B0 ;  /* 0x0000000000007941 */ /* 0x000fea0003800000 */
.L_x_681:
[----:B------:R-:W-:Y:S04]  /*99c0*/  BSSY B0, `(.L_x_683) ;  /* 0x0000015000007945 */ /* 0x000fe80003800000 */
[----:B------:R-:W-:Y:S05]  /*99d0*/  @P4 BRA `(.L_x_684) ;  /* 0x00000000004c4947 */ /* 0x000fea0003800000 */
[----:B--2---:R-:W-:Y:S01]  /*99e0*/  IADD3 R2, P0, R247, 0x20, RZ ;  /* 0x00000020f7027810 */ /* 0x004fe20007f1e0ff */
[----:B------:R-:W-:Y:S01]  /*99f0*/  IMAD.MOV.U32 R7, RZ, RZ, R10 ;  /* 0x000000ffff077224 */ /* 0x000fe200078e000a */
[----:B------:R-:W-:Y:S01]  /*9a00*/  ULDC UR5, c[0x0][0x2d0] ;  /* 0x0000b40000057ab9 */ /* 0x000fe20000000800 */
[----:B------:R-:W-:Y:S01]  /*9a10*/  ULDC.64 UR14, c[0x0][0x3f0] ;  /* 0x0000fc00000e7ab9 */ /* 0x000fe20000000a00 */
[----:B------:R-:W-:Y:S01]  /*9a20*/  ISETP.GE.AND P3, PT, R232, UR5, PT ;  /* 0x00000005e8007c0c */ /* 0x000fe2000bf66270 */
[----:B------:R-:W-:Y:S01]  /*9a30*/  IMAD.X R3, RZ, RZ, R31, P0 ;  /* 0x000000ffff037224 */ /* 0x000fe200000e061f */
        /* <DEDUP_REMOVED lines=13> */
.L_x_684:
[----:B------:R-:W-:Y:S05]  /*9b10*/  BSYNC B0 ;  /* 0x0000000000007941 */ /* 0x000fea0003800000 */
.L_x_683:
[----:B------:R-:W-:Y:S01]  /*9b20*/  UIMAD UR5, UR12, UR8, URZ ;  /* 0x000000080c0572a4 */ /* 0x000fe2000f8e023f */
[----:B--2---:R-:W-:Y:S01]  /*9b30*/  IMAD.U32 R2, RZ, RZ, UR8 ;  /* 0x00000008ff027e24 */ /* 0x004fe2000f8e00ff */
[----:B------:R-:W2:Y:S01]  /*9b40*/  LDS.128 R24, [R0+0x20000] ;  /* 0x0200000000187984 */ /* 0x000ea20000000c00 */
[----:B------:R-:W-:Y:S01]  /*9b50*/  USHF.R.S32.HI UR13, URZ, 0x1f, UR56 ;  /* 0x0000001f3f0d7899 */ /* 0x000fe20008011438 */
[----:B------:R-:W-:Y:S01]  /*9b60*/  BSSY B0, `(.L_x_685) ;  /* 0x0000022000007945 */ /* 0x000fe20003800000 */
[----:B------:R-:W-:Y:S01]  /*9b70*/  UIMAD UR5, UR19, UR9, UR5 ;  /* 0x00000009130572a4 */ /* 0x000fe2000f8e0205 */
[----:B------:R-:W-:Y:S01]  /*9b80*/  IMAD.WIDE.U32 R2, R2, UR19, R4 ;  /* 0x0000001302027c25 */ /* 0x000fe2000f8e0004 */
[----:B------:R-:W2:Y:S01]  /*9b90*/  LDS.128 R20, [R0+0x22000] ;  /* 0x0220000000147984 */ /* 0x000ea20000000c00 */
[----:B------:R-:W-:-:S03]  /*9ba0*/  ULDC.64 UR10, c[0x0][0x470] ;  /* 0x00011c00000a7ab9 */ /* 0x000fc60000000a00 */
[----:B------:R-:W2:Y:S01]  /*9bb0*/  LDS.128 R16, [R0+0x24000] ;  /* 0x0240000000107984 */ /* 0x000ea20000000c00 */
[----:B------:R-:W-:-:S03]  /*9bc0*/  IADD3 R2, P0, R2, UR16, RZ ;  /* 0x0000001002027c10 */ /* 0x000fc6000ff1e0ff */
[----:B------:R1:W2:Y:S02]  /*9bd0*/  LDS.128 R12, [R0+0x26000] ;  /* 0x02600000000c7984 */ /* 0x0002a40000000c00 */
[----:B-1----:R-:W-:Y:S01]  /*9be0*/  IMAD.U32 R0, RZ, RZ, UR5 ;  /* 0x00000005ff007e24 */ /* 0x002fe2000f8e00ff */
[----:B------:R-:W-:-:S04]  /*9bf0*/  UIMAD UR5, UR13, UR10, URZ ;  /* 0x0000000a0d0572a4 */ /* 0x000fc8000f8e023f */
[----:B------:R-:W-:Y:S01]  /*9c00*/  IADD3.X R3, R3, UR17, R0, P0, !PT ;  /* 0x0000001103037c10 */ /* 0x000fe200087fe400 */
[----:B------:R-:W-:Y:S01]  /*9c10*/  UIMAD UR11, UR56, UR11, UR5 ;  /* 0x0000000b380b72a4 */ /* 0x000fe2000f8e0205 */
[----:B------:R-:W-:-:S05]  /*9c20*/  MOV R0, UR10 ;  /* 0x0000000a00007c02 */ /* 0x000fca0008000f00 */
[----:B------:R-:W-:-:S05]  /*9c30*/  IMAD.WIDE.U32 R4, R0, UR56, R2 ;  /* 0x0000003800047c25 */ /* 0x000fca000f8e0002 */
[----:B------:R-:W-:Y:S01]  /*9c40*/  IADD3 R8, R5, UR11, RZ ;  /* 0x0000000b05087c10 */ /* 0x000fe2000fffe0ff */
[----:B--2---:R-:W-:Y:S06]  /*9c50*/  @P5 BRA `(.L_x_686) ;  /* 0x0000000000485947 */ /* 0x004fec0003800000 */
        /* <DEDUP_REMOVED lines=14> */
[----:B------:R1:W-:Y:S04]  /*9d40*/  @!P3 STG.E.128 desc[UR6][R2.64], R24 ;  /* 0x000000180200b986 */ /* 0x0003e8000c101d06 */
[----:B------:R1:W-:Y:S04]  /*9d50*/  @!P2 STG.E.128 desc[UR6][R2.64+0x80], R20 ;  /* 0x000080140200a986 */ /* 0x0003e8000c101d06 */
[----:B------:R1:W-:Y:S04]  /*9d60*/  @!P1 STG.E.128 desc[UR6][R2.64+0x100], R16 ;  /* 0x0001001002009986 */ /* 0x0003e8000c101d06 */
[----:B------:R1:W-:Y:S02]  /*9d70*/  @!P0 STG.E.128 desc[UR6][R2.64+0x180], R12 ;  /* 0x0001800c02008986 */ /* 0x0003e4000c101d06 */
.L_x_686:
[----:B------:R-:W-:Y:S05]  /*9d80*/  BSYNC B0 ;  /* 0x0000000000007941 */ /* 0x000fea0003800000 */
.L_x_685:
        /* <DEDUP_REMOVED lines=10> */
[----:B------:R-:W-:-:S04]  /*9e30*/  IMAD.MOV.U32 R2, RZ, RZ, R4 ;  /* 0x000000ffff027224 */ /* 0x000fc800078e0004 */
[----:B------:R-:W-:-:S04]  /*9e40*/  IMAD.WIDE.U32 R4, R0, UR8, R2 ;  /* 0x0000000800047c25 */ /* 0x000fc8000f8e0002 */
[----:B------:R-:W-:Y:S01]  /*9e50*/  IMAD R0, R0, UR9, R6 ;  /* 0x0000000900007c24 */ /* 0x000fe2000f8e0206 */
[----:B------:R-:W-:-:S03]  /*9e60*/  LEA R2, P3, R4, UR10, 0x1 ;  /* 0x0000000a04027c11 */ /* 0x000fc6000f8608ff */
[----:B------:R-:W-:-:S05]  /*9e70*/  IMAD.IADD R0, R5, 0x1, R0 ;  /* 0x0000000105007824 */ /* 0x000fca00078e0200 */
        /* <DEDUP_REMOVED lines=8> */
.L_x_657:
        /* <DEDUP_REMOVED lines=23> */
.L_x_688:
        /* <DEDUP_REMOVED lines=21> */
.L_x_689:
[----:B------:R-:W-:Y:S01]  /*a1c0*/  UIMAD UR12, UR19, UR8, URZ ;  /* 0x00000008130c72a4 */ /* 0x000fe2000f8e023f */
[----:B------:R-:W-:Y:S01]  /*a1d0*/  IMAD.U32 R2, RZ, RZ, UR8 ;  /* 0x00000008ff027e24 */ /* 0x000fe2000f8e00ff */
[----:B------:R-:W-:Y:S01]  /*a1e0*/  UIADD3 UR5, -UR16, UR5, URZ ;  /* 0x0000000510057290 */ /* 0x000fe2000fffe13f */
[----:B------:R-:W-:Y:S01]  /*a1f0*/  BSSY B0, `(.L_x_690) ;  /* 0x0000027000007945 */ /* 0x000fe20003800000 */
[----:B------:R-:W-:Y:S01]  /*a200*/  UIMAD UR12, UR16, UR9, UR12 ;  /* 0x00000009100c72a4 */ /* 0x000fe2000f8e020c */
[----:B------:R-:W-:Y:S01]  /*a210*/  IMAD.WIDE.U32 R2, R2, UR16, R232 ;  /* 0x0000001002027c25 */ /* 0x000fe2000f8e00e8 */
[----:B------:R-:W-:Y:S01]  /*a220*/  USHF.R.S32.HI UR14, URZ, 0x1f, UR56 ;  /* 0x0000001f3f0e7899 */ /* 0x000fe20008011438 */
[----:B------:R-:W-:Y:S02]  /*a230*/  SHF.R.S32.HI R12, RZ, 0x1f, R247 ;  /* 0x0000001fff0c7819 */ /* 0x000fe400000114f7 */
[C---:B------:R-:W-:Y:S01]  /*a240*/  ISETP.GE.AND P5, PT, R247.reuse, UR5, PT ;  /* 0x00000005f7007c0c */ /* 0x040fe2000bfa6270 */
[----:B------:R-:W-:Y:S01]  /*a250*/  IMAD.U32 R0, RZ, RZ, UR12 ;  /* 0x0000000cff007e24 */ /* 0x000fe2000f8e00ff */
[----:B------:R-:W-:Y:S01]  /*a260*/  IADD3 R4, P0, R2, UR20, RZ ;  /* 0x0000001402047c10 */ /* 0x000fe2000ff1e0ff */
[----:B------:R-:W-:Y:S01]  /*a270*/  ULDC.64 UR12, c[0x0][0x468] ;  /* 0x00011a00000c7ab9 */ /* 0x000fe20000000a00 */
[----:B------:R-:W-:Y:S01]  /*a280*/  IADD3 R2, R247, 0x20, RZ ;  /* 0x00000020f7027810 */ /* 0x000fe20007ffe0ff */
[----:B------:R-:W-:Y:S01]  /*a290*/  UIMAD UR14, UR14, UR12, URZ ;  /* 0x0000000c0e0e72a4 */ /* 0x000fe2000f8e023f */
[----:B------:R-:W-:Y:S01]  /*a2a0*/  IADD3.X R5, R3, UR21, R0, P0, !PT ;  /* 0x0000001503057c10 */ /* 0x000fe200087fe400 */
[----:B------:R-:W-:Y:S01]  /*a2b0*/  IMAD.U32 R0, RZ, RZ, UR12 ;  /* 0x0000000cff007e24 */ /* 0x000fe2000f8e00ff */
[----:B------:R-:W-:Y:S01]  /*a2c0*/  ISETP.GE.AND P4, PT, R2, UR5, PT ;  /* 0x0000000502007c0c */ /* 0x000fe2000bf86270 */
[----:B------:R-:W-:Y:S01]  /*a2d0*/  UIMAD UR13, UR56, UR13, UR14 ;  /* 0x0000000d380d72a4 */ /* 0x000fe2000f8e020e */
[----:B------:R-:W-:Y:S01]  /*a2e0*/  IADD3 R11, R232, 0xc0, RZ ;  /* 0x000000c0e80b7810 */ /* 0x000fe20007ffe0ff */
[----:B------:R-:W-:Y:S01]  /*a2f0*/  IMAD.WIDE.U32 R4, R0, UR56, R4 ;  /* 0x0000003800047c25 */ /* 0x000fe2000f8e0004 */
[----:B------:R-:W-:-:S03]  /*a300*/  IADD3 R9, R232, 0x40, RZ ;  /* 0x00000040e8097810 */ /* 0x000fc60007ffe0ff */
[----:B------:R-:W-:Y:S02]  /*a310*/  VIADD R8, R5, UR13 ;  /* 0x0000000d05087c36 */ /* 0x000fe40008000000 */
[----:B------:R-:W-:Y:S01]  /*a320*/  VIADD R10, R232, 0x80 ;  /* 0x00000080e80a7836 */ /* 0x000fe20000000000 */
        /* <DEDUP_REMOVED lines=19> */
.L_x_691:
[----:B------:R-:W-:Y:S05]  /*a460*/  BSYNC B0 ;  /* 0x0000000000007941 */ /* 0x000fea0003800000 */
.L_x_690:
        /* <DEDUP_REMOVED lines=21> */
.L_x_693:
[----:B------:R-:W-:Y:S05]  /*a5c0*/  BSYNC B0 ;  /* 0x0000000000007941 */ /* 0x000fea0003800000 */
.L_x_692:
        /* <DEDUP_REMOVED lines=34> */
.L_x_695:
[----:B------:R-:W-:Y:S05]  /*a7f0*/  BSYNC B0 ;  /* 0x0000000000007941 */ /* 0x000fea0003800000 */
.L_x_694:
        /* <DEDUP_REMOVED lines=20> */
.L_x_687:
[----:B------:R-:W-:Y:S05]  /*a940*/  BSYNC B1 ;  /* 0x0000000000017941 */ /* 0x000fea0003800000 */
.L_x_652:
[----:B------:R-:W-:Y:S01]  /*a950*/  ULDC UR8, c[0x0][0x2c8] ;  /* 0x0000b20000087ab9 */ /* 0x000fe20000000800 */
[----:B------:R-:W-:Y:S02]  /*a960*/  UIADD3 UR59, UR59, 0x1, URZ ;  /* 0x000000013b3b7890 */ /* 0x000fe4000fffe03f */
[----:B------:R-:W-:-:S04]  /*a970*/  UIADD3 UR8, UR8, 0x3f, URZ ;  /* 0x0000003f08087890 */ /* 0x000fc8000fffe03f */
[----:B------:R-:W-:-:S04]  /*a980*/  USHF.R.S32.HI UR5, URZ, 0x1f, UR8 ;  /* 0x0000001f3f057899 */ /* 0x000fc80008011408 */
[----:B------:R-:W-:-:S03]  /*a990*/  ULEA.HI UR5, UR5, UR8, URZ, 0x6 ;  /* 0x0000000805057291 */ /* 0x000fc6000f8f303f */
[----:B------:R-:W-:Y:S01]  /*a9a0*/  ULDC UR8, c[0x0][0xc] ;  /* 0x0000030000087ab9 */ /* 0x000fe20000000800 */
[----:B------:R-:W-:Y:S02]  /*a9b0*/  USHF.R.S32.HI UR5, URZ, 0x6, UR5 ;  /* 0x000000063f057899 */ /* 0x000fe40008011405 */
[----:B------:R-:W-:-:S04]  /*a9c0*/  UIADD3 UR34, UR8, UR34, URZ ;  /* 0x0000002208227290 */ /* 0x000fc8000fffe03f */
[----:B------:R-:W-:-:S06]  /*a9d0*/  UISETP.GE.AND UP0, UPT, UR34, UR5, UPT ;  /* 0x000000052200728c */ /* 0x000fcc000bf06270 */
[----:B------:R-:W-:-:S13]  /*a9e0*/  PLOP3.LUT P0, PT, PT, PT, UP0, 0x80, 0x0 ;  /* 0x000000000000781c */ /* 0x000fda0003f0f008 */
[----:B------:R-:W-:Y:S05]  /*a9f0*/  @P0 BRA `(.L_x_696) ;  /* 0x0000000000040947 */ /* 0x000fea0003800000 */
[----:B------:R-:W-:Y:S05]  /*aa00*/  BRA `(.L_x_697) ;  /* 0xffffff5c00d07947 */ /* 0x000fea000383ffff */
.L_x_696:
[----:B------:R-:W-:Y:S05]  /*aa10*/  EXIT ;  /* 0x000000000000794d */ /* 0x000fea0003800000 */
.L_x_698:
        /* <DEDUP_REMOVED lines=14> */
.L_x_2040:


//--------------------- .text._ZN5flash44flash_bwd_dq_dk_dv_loop_seqk_parallel_kernelI23Flash_bwd_kernel_traitsILi256ELi64ELi64ELi8ELi4ELi2ELi2ELb0ELb0EN7cutlass10bfloat16_tE19Flash_kernel_traitsILi256ELi64ELi64ELi8ES3_EELb0ELb0ELb1ELb0ELb0ELb0ELb0EEEvNS_16Flash_bwd_paramsE --------------------------
	.section	.text._ZN5flash44flash_bwd_dq_dk_dv_loop_seqk_parallel_kernelI23Flash_bwd_kernel_traitsILi256ELi64ELi64ELi8ELi4ELi2ELi2ELb0ELb0EN7cutlass10bfloat16_tE19Flash_kernel_traitsILi256ELi64ELi64ELi8ES3_EELb0ELb0ELb1ELb0ELb0ELb0ELb0EEEvNS_16Flash_bwd_paramsE,"ax",@progbits
	.align	128
        .global         _ZN5flash44flash_bwd_dq_dk_dv_loop_seqk_parallel_kernelI23Flash_bwd_kernel_traitsILi256ELi64ELi64ELi8ELi4ELi2ELi2ELb0ELb0EN7cutlass10bfloat16_tE19Flash_kernel_traitsILi256ELi64ELi64ELi8ES3_EELb0ELb0ELb1ELb0ELb0ELb0ELb0EEEvNS_16Flash_bwd_paramsE
        .type           _ZN5flash44flash_bwd_dq_dk_dv_loop_seqk_parallel_kernelI23Flash_bwd_kernel_traitsILi256ELi64ELi64ELi8ELi4ELi2ELi2ELb0ELb0EN7cutlass10bfloat16_tE19Flash_kernel_traitsILi256ELi64ELi64ELi8ES3_EELb0ELb0ELb1ELb0ELb0ELb0ELb0EEEvNS_16Flash_bwd_paramsE,@function
        .size           _ZN5flash44flash_bwd_dq_dk_dv_loop_seqk_parallel_kernelI23Flash_bwd_kernel_traitsILi256ELi64ELi64ELi8ELi4ELi2ELi2ELb0ELb0EN7cutlass10bfloat16_tE19Flash_kernel_traitsILi256ELi64ELi64ELi8ES3_EELb0ELb0ELb1ELb0ELb0ELb0ELb0EEEvNS_16Flash_bwd_paramsE,(.L_x_2041 - _ZN5flash44flash_bwd_dq_dk_dv_loop_seqk_parallel_kernelI23Flash_bwd_kernel_traitsILi256ELi64ELi64ELi8ELi4ELi2ELi2ELb0ELb0EN7cutlass10bfloat16_tE19Flash_kernel_traitsILi256ELi64ELi64ELi8ES3_EELb0ELb0ELb1ELb0ELb0ELb0ELb0EEEvNS_16Flash_bwd_paramsE)
        .other          _ZN5flash44flash_bwd_dq_dk_dv_loop_seqk_parallel_kernelI23Flash_bwd_kernel_traitsILi256ELi64ELi64ELi8ELi4ELi2ELi2ELb0ELb0EN7cutlass10bfloat16_tE19Flash_kernel_traitsILi256ELi64ELi64ELi8ES3_EELb0ELb0ELb1ELb0ELb0ELb0ELb0EEEvNS_16Flash_bwd_paramsE,@"STO_CUDA_ENTRY STV_DEFAULT"
_ZN5flash44flash_bwd_dq_dk_dv_loop_seqk_parallel_kernelI23Flash_bwd_kernel_traitsILi256ELi64ELi64ELi8ELi4ELi2ELi2ELb0ELb0EN7cutlass10bfloat16_tE19Flash_kernel_traitsILi256ELi64ELi64ELi8ES3_EELb0ELb0ELb1ELb0ELb0ELb0ELb0EEEvNS_16Flash_bwd_paramsE:
.text._ZN5flash44flash_bwd_dq_dk_dv_loop_seqk_parallel_kernelI23Flash_bwd_kernel_traitsILi256ELi64ELi64ELi8ELi4ELi2ELi2ELb0ELb0EN7cutlass10bfloat16_tE19Flash_kernel_traitsILi256ELi64ELi64ELi8ES3_EELb0ELb0ELb1ELb0ELb0ELb0ELb0EEEvNS_16Flash_bwd_paramsE:
        /* <DEDUP_REMOVED lines=17> */
[----:B------:R-:W-:Y:S01]  /*0110*/  ULDC.64 UR6, c[0x0][0x208] ;  /* 0x0000820000067ab9 */ /* 0x000fe20000000a00 */
[----:B------:R-:W-:Y:S01]  /*0120*/  ULDC UR58, c[0x0][0x394] ;  /* 0x0000e500003a7ab9 */ /* 0x000fe20000000800 */
[----:B------:R-:W-:Y:S01]  /*0130*/  UMOV UR59, 0xffff8000 ;  /* 0xffff8000003b7882 */ /* 0x000fe20000000000 */
[----:B------:R-:W3:Y:S08]  /*0140*/  S2UR UR48, SR_CTAID.Y ;  /* 0x00000000003079c3 */ /* 0x000ef00000002600 */
[----:B------:R-:W4:Y:S01]  /*0150*/  S2UR UR54, SR_CTAID.Z ;  /* 0x00000000003679c3 */ /* 0x000f220000002700 */
[----:B--2---:R-:W-:Y:S01]  /*0160*/  ULEA UR4, UR4, UR5, 0x18 ;  /* 0x0000000504047291 */ /* 0x004fe2000f8ec03f */
[----:B-1----:R-:W-:Y:S01]  /*0170*/  SHF.R.S32.HI R21, RZ, 0x1f, R4 ;  /* 0x0000001fff157819 */ /* 0x002fe20000011404 */
[----:B---3--:R-:W-:-:S02]  /*0180*/  USHF.L.U32 UR5, UR48, 0x7, URZ ;  /* 0x0000000730057899 */ /* 0x008fc4000800063f */
[----:B------:R-:W-:Y:S01]  /*0190*/  USHF.R.S32.HI UR8, URZ, 0x1f, UR48 ;  /* 0x0000001f3f087899 */ /* 0x000fe20008011430 */
[CC--:B------:R-:W-:Y:S02]  /*01a0*/  LEA.HI R9, R21.reuse, R4.reuse, RZ, 0x5 ;  /* 0x0000000415097211 */ /* 0x0c0fe400078f28ff */
[----:B------:R-:W-:Y:S02]  /*01b0*/  LEA.HI R19, R21, R4, RZ, 0x3 ;  /* 0x0000000415137211 */ /* 0x000fe400078f18ff */
[--C-:B------:R-:W-:Y:S02]  /*01c0*/  SHF.R.S32.HI R6, RZ, 0x5, R9.reuse ;  /* 0x00000005ff067819 */ /* 0x100fe40000011409 */
[----:B------:R-:W-:Y:S02]  /*01d0*/  SHF.R.S32.HI R7, RZ, 0x1f, R9 ;  /* 0x0000001fff077819 */ /* 0x000fe40000011409 */
[-C--:B------:R-:W-:Y:S02]  /*01e0*/  LEA.HI R5, R9, R6.reuse, RZ, 0x1 ;  /* 0x0000000609057211 */ /* 0x080fe400078f08ff */
[----:B------:R-:W-:-:S02]  /*01f0*/  LEA.HI R7, R7, R6, RZ, 0x2 ;  /* 0x0000000607077211 */ /* 0x000fc400078f10ff */
[----:B------:R-:W-:Y:S02]  /*0200*/  LOP3.LUT R5, R5, 0xfffffffe, RZ, 0xc0, !PT ;  /* 0xfffffffe05057812 */ /* 0x000fe400078ec0ff */
[----:B------:R-:W-:Y:S02]  /*0210*/  LOP3.LUT R7, R7, 0xfffffffc, RZ, 0xc0, !PT ;  /* 0xfffffffc07077812 */ /* 0x000fe400078ec0ff */
[-C--:B------:R-:W-:Y:S01]  /*0220*/  LEA.HI R3, R21, R4.reuse, RZ, 0x4 ;  /* 0x0000000415037211 */ /* 0x080fe200078f20ff */
[C---:B------:R-:W-:Y:S01]  /*0230*/  IMAD.IADD R5, R6.reuse, 0x1, -R5 ;  /* 0x0000000106057824 */ /* 0x040fe200078e0a05 */
[----:B------:R-:W-:Y:S01]  /*0240*/  LOP3.LUT R11, R19, 0xfffffff8, RZ, 0xc0, !PT ;  /* 0xfffffff8130b7812 */ /* 0x000fe200078ec0ff */
[----:B------:R-:W-:Y:S01]  /*0250*/  IMAD.IADD R7, R6, 0x1, -R7 ;  /* 0x0000000106077824 */ /* 0x000fe200078e0a07 */
[----:B------:R-:W-:Y:S02]  /*0260*/  SHF.R.S32.HI R6, RZ, 0x3, R19 ;  /* 0x00000003ff067819 */ /* 0x000fe40000011413 */
[----:B------:R-:W-:Y:S01]  /*0270*/  SHF.R.S32.HI R0, RZ, 0x4, R3 ;  /* 0x00000004ff007819 */ /* 0x000fe20000011403 */
[----:B------:R-:W-:Y:S01]  /*0280*/  IMAD.IADD R12, R4, 0x1, -R11 ;  /* 0x00000001040c7824 */ /* 0x000fe200078e0a0b */
[----:B------:R-:W-:Y:S01]  /*0290*/  LEA.HI R10, R21, R4, RZ, 0x2 ;  /* 0x00000004150a7211 */ /* 0x000fe200078f10ff */
[----:B------:R-:W-:Y:S01]  /*02a0*/  IMAD.SHL.U32 R6, R6, 0x40, RZ ;  /* 0x0000004006067824 */ /* 0x000fe200078e00ff */
[C---:B------:R-:W-:Y:S01]  /*02b0*/  LEA.HI R2, R3.reuse, R0, RZ, 0x1 ;  /* 0x0000000003027211 */ /* 0x040fe200078f08ff */
[----:B------:R-:W-:Y:S01]  /*02c0*/  IMAD.SHL.U32 R16, R12, 0x8, RZ ;  /* 0x000000080c107824 */ /* 0x000fe200078e00ff */
[----:B------:R-:W-:-:S02]  /*02d0*/  LOP3.LUT R3, R3, 0xfffffff0, RZ, 0xc0, !PT ;  /* 0xfffffff003037812 */ /* 0x000fc400078ec0ff */
[----:B------:R-:W-:Y:S02]  /*02e0*/  LOP3.LUT R6, R6, 0x1c0, RZ, 0xc0, !PT ;  /* 0x000001c006067812 */ /* 0x000fe400078ec0ff */
[--C-:B------:R-:W-:Y:S01]  /*02f0*/  SHF.R.S32.HI R13, RZ, 0x2, R10.reuse ;  /* 0x00000002ff0d7819 */ /* 0x100fe2000001140a */
[----:B------:R-:W-:Y:S01]  /*0300*/  IMAD.IADD R14, R4, 0x1, -R3 ;  /* 0x00000001040e7824 */ /* 0x000fe200078e0a03 */
[----:B------:R-:W-:Y:S01]  /*0310*/  SHF.R.S32.HI R8, RZ, 0x1f, R10 ;  /* 0x0000001fff087819 */ /* 0x000fe2000001140a */
[----:B------:R-:W-:Y:S01]  /*0320*/  STL [R1+0x10], R16 ;  /* 0x0000101001007387 */ /* 0x000fe20000100800 */
[----:B------:R-:W-:Y:S02]  /*0330*/  SHF.R.U32.HI R11, RZ, 0x3, R6 ;  /* 0x00000003ff0b7819 */ /* 0x000fe40000011606 */
[----:B------:R-:W-:Y:S02]  /*0340*/  LOP3.LUT R6, R6, 0x38, R16, 0xf8, !PT ;  /* 0x0000003806067812 */ /* 0x000fe400078ef810 */
[----:B------:R-:W-:-:S02]  /*0350*/  SHF.R.S32.HI R3, RZ, 0x1f, R14 ;  /* 0x0000001fff037819 */ /* 0x000fc4000001140e */
[----:B------:R-:W-:Y:S02]  /*0360*/  LEA.HI R8, R8, R13, RZ, 0x3 ;  /* 0x0000000d08087211 */ /* 0x000fe400078f18ff */
[----:B------:R-:W-:Y:S02]  /*0370*/  LOP3.LUT R11, R6, R11, RZ, 0x3c, !PT ;  /* 0x0000000b060b7212 */ /* 0x000fe400078e3cff */
[----:B------:R-:W-:Y:S02]  /*0380*/  LEA.HI R6, R3, R14, RZ, 0x3 ;  /* 0x0000000e03067211 */ /* 0x000fe400078f18ff */
[----:B------:R-:W-:Y:S02]  /*0390*/  LOP3.LUT R8, R8, 0xfffffff8, RZ, 0xc0, !PT ;  /* 0xfffffff808087812 */ /* 0x000fe400078ec0ff */
[----:B------:R-:W-:Y:S02]  /*03a0*/  LOP3.LUT R9, R9, 0xffffffe0, RZ, 0xc0, !PT ;  /* 0xffffffe009097812 */ /* 0x000fe400078ec0ff */
[C---:B------:R-:W-:Y:S01]  /*03b0*/  LOP3.LUT P4, RZ, R12.reuse, 0x4, RZ, 0xc0, !PT ;  /* 0x000000040cff7812 */ /* 0x040fe2000788c0ff */
[----:B------:R-:W-:Y:S01]  /*03c0*/  IMAD.IADD R8, R13, 0x1, -R8 ;  /* 0x000000010d087824 */ /* 0x000fe200078e0a08 */
[C---:B------:R-:W-:Y:S01]  /*03d0*/  LOP3.LUT P3, RZ, R12.reuse, 0x2, RZ, 0xc0, !PT ;  /* 0x000000020cff7812 */ /* 0x040fe2000786c0ff */
[----:B------:R-:W-:Y:S01]  /*03e0*/  IMAD.SHL.U32 R12, R12, 0x40, RZ ;  /* 0x000000400c0c7824 */ /* 0x000fe200078e00ff */
[----:B------:R-:W-:Y:S01]  /*03f0*/  LOP3.LUT R3, R6, 0xfffffff8, RZ, 0xc0, !PT ;  /* 0xfffffff806037812 */ /* 0x000fe200078ec0ff */
[----:B------:R-:W-:Y:S01]  /*0400*/  IMAD.IADD R9, R4, 0x1, -R9 ;  /* 0x0000000104097824 */ /* 0x000fe200078e0a09 */
[----:B------:R-:W-:Y:S01]  /*0410*/  LOP3.LUT R2, R2, 0xfffffffe, RZ, 0xc0, !PT ;  /* 0xfffffffe02027812 */ /* 0x000fe200078ec0ff */
[----:B------:R-:W-:Y:S01]  /*0420*/  IMAD.SHL.U32 R13, R5, 0x10, RZ ;  /* 0x00000010050d7824 */ /* 0x000fe200078e00ff */
[----:B------:R-:W-:Y:S01]  /*0430*/  LOP3.LUT R12, R12, 0x1c0, RZ, 0xc0, !PT ;  /* 0x000001c00c0c7812 */ /* 0x000fe200078ec0ff */
[----:B------:R-:W-:Y:S01]  /*0440*/  IMAD.IADD R3, R14, 0x1, -R3 ;  /* 0x000000010e037824 */ /* 0x000fe200078e0a03 */
[----:B------:R-:W-:Y:S01]  /*0450*/  LEA.HI R14, R21, R4, RZ, 0x6 ;  /* 0x00000004150e7211 */ /* 0x000fe200078f30ff */
[----:B------:R-:W-:Y:S01]  /*0460*/  IMAD.IADD R2, R0, 0x1, -R2 ;  /* 0x0000000100027824 */ /* 0x000fe200078e0a02 */
[----:B------:R-:W-:Y:S01]  /*0470*/  SHF.R.S32.HI R0, RZ, 0x1f, R9 ;  /* 0x0000001fff007819 */ /* 0x000fe20000011409 */
[----:B------:R-:W-:Y:S01]  /*0480*/  IMAD.SHL.U32 R6, R6, 0x40, RZ ;  /* 0x0000004006067824 */ /* 0x000fe200078e00ff */
[----:B------:R-:W-:Y:S01]  /*0490*/  LOP3.LUT R246, R12, 0x10, R13, 0xf8, !PT ;  /* 0x000000100cf67812 */ /* 0x000fe200078ef80d */
[C---:B------:R-:W-:Y:S01]  /*04a0*/  IMAD.SHL.U32 R251, R2.reuse, 0x20, RZ ;  /* 0x0000002002fb7824 */ /* 0x040fe200078e00ff */
[----:B------:R-:W-:Y:S01]  /*04b0*/  SHF.R.S32.HI R14, RZ, 0x6, R14 ;  /* 0x00000006ff0e7819 */ /* 0x000fe2000001140e */
[----:B------:R-:W-:Y:S01]  /*04c0*/  IMAD.SHL.U32 R245, R2, 0x8, RZ ;  /* 0x0000000802f57824 */ /* 0x000fe200078e00ff */
[----:B------:R-:W-:-:S02]  /*04d0*/  LOP3.LUT R250, R12, 0x8, R19, 0xf8, !PT ;  /* 0x000000080cfa7812 */ /* 0x000fc400078ef813 */
[----:B------:R-:W-:Y:S01]  /*04e0*/  SHF.R.U32.HI R13, RZ, 0x3, R12 ;  /* 0x00000003ff0d7819 */ /* 0x000fe2000001160c */
[----:B------:R-:W-:Y:S01]  /*04f0*/  IMAD.SHL.U32 R12, R2, 0x200, RZ ;  /* 0x00000200020c7824 */ /* 0x000fe200078e00ff */
[----:B------:R-:W-:Y:S01]  /*0500*/  LEA.HI R0, R0, R9, RZ, 0x2 ;  /* 0x0000000900007211 */ /* 0x000fe200078f10ff */
[----:B------:R-:W-:Y:S01]  /*0510*/  IMAD R11, R14, 0x200, R11 ;  /* 0x000002000e0b7824 */ /* 0x000fe200078e020b */
[----:B------:R-:W-:Y:S01]  /*0520*/  LOP3.LUT R246, R246, 0x8, R19, 0xf8, !PT ;  /* 0x00000008f6f67812 */ /* 0x000fe200078ef813 */
[----:B------:R-:W-:Y:S01]  /*0530*/  IMAD.SHL.U32 R14, R14, 0x8, RZ ;  /* 0x000000080e0e7824 */ /* 0x000fe200078e00ff */
[----:B------:R-:W-:Y:S02]  /*0540*/  LEA.HI R9, R21, R4, RZ, 0x7 ;  /* 0x0000000415097211 */ /* 0x000fe400078f38ff */
[----:B------:R-:W-:Y:S01]  /*0550*/  LOP3.LUT R250, R250, R13, RZ, 0x3c, !PT ;  /* 0x0000000dfafa7212 */ /* 0x000fe200078e3cff */
[----:B------:R1:W-:Y:S01]  /*0560*/  STL [R1+0x8], R11 ;  /* 0x0000080b01007387 */ /* 0x0003e20000100800 */
[----:B------:R-:W-:-:S02]  /*0570*/  LOP3.LUT R246, R12, R246, R13, 0xf6, !PT ;  /* 0x000000f60cf67212 */ /* 0x000fc400078ef60d */
[----:B------:R-:W-:Y:S02]  /*0580*/  SHF.R.S32.HI R9, RZ, 0x7, R9 ;  /* 0x00000007ff097819 */ /* 0x000fe40000011409 */
[----:B------:R-:W-:Y:S02]  /*0590*/  LOP3.LUT R13, R10, 0x7ffffffc, RZ, 0xc0, !PT ;  /* 0x7ffffffc0a0d7812 */ /* 0x000fe400078ec0ff */
[----:B------:R-:W-:Y:S01]  /*05a0*/  LOP3.LUT R15, R8, 0x1, RZ, 0xc0, !PT ;  /* 0x00000001080f7812 */ /* 0x000fe200078ec0ff */
[----:B------:R-:W-:Y:S01]  /*05b0*/  IMAD R17, R9, 0x800, R12 ;  /* 0x0000080009117824 */ /* 0x000fe200078e020c */
[----:B------:R-:W-:Y:S01]  /*05c0*/  SEL R249, R249, 0xffffffe0, !P3 ;  /* 0xffffffe0f9f97807 */ /* 0x000fe20005800000 */
[C---:B------:R-:W-:Y:S01]  /*05d0*/  IMAD.IADD R10, R4.reuse, 0x1, -R13 ;  /* 0x00000001040a7824 */ /* 0x040fe200078e0a0d */
[----:B------:R-:W-:Y:S01]  /*05e0*/  ISETP.NE.U32.AND P0, PT, R15, 0x1, PT ;  /* 0x000000010f00780c */ /* 0x000fe20003f05070 */
[----:B------:R-:W-:Y:S01]  /*05f0*/  IMAD.SHL.U32 R13, R4, 0x2, RZ ;  /* 0x00000002040d7824 */ /* 0x000fe200078e00ff */
[----:B------:R-:W-:Y:S01]  /*0600*/  LOP3.LUT R4, R14, 0x18, RZ, 0xc0, !PT ;  /* 0x000000180e047812 */ /* 0x000fe200078ec0ff */
[----:B------:R-:W-:Y:S01]  /*0610*/  IMAD.SHL.U32 R12, R9, 0x20, RZ ;  /* 0x00000020090c7824 */ /* 0x000fe200078e00ff */
[----:B------:R-:W-:Y:S01]  /*0620*/  R2P PR, R8, 0x6 ;  /* 0x0000000608007804 */ /* 0x000fe20000000000 */
[----:B------:R-:W-:Y:S01]  /*0630*/  IMAD.SHL.U32 R10, R10, 0x2, RZ ;  /* 0x000000020a0a7824 */ /* 0x000fe200078e00ff */
[----:B------:R-:W-:Y:S01]  /*0640*/  LOP3.LUT R251, R4, 0x20, R251, 0xf8, !PT ;  /* 0x0000002004fb7812 */ /* 0x000fe200078ef8fb */
[----:B------:R-:W-:Y:S01]  /*0650*/  IMAD.IADD R250, R17, 0x1, R250 ;  /* 0x0000000111fa7824 */ /* 0x000fe200078e02fa */
[----:B------:R-:W-:-:S02]  /*0660*/  SEL R247, R247, 0xffffffc0, !P4 ;  /* 0xffffffc0f7f77807 */ /* 0x000fc40006000000 */
[----:B------:R-:W-:Y:S01]  /*0670*/  LEA R246, R246, UR4, 0x1 ;  /* 0x00000004f6f67c11 */ /* 0x000fe2000f8e08ff */
[----:B------:R-:W-:Y:S02]  /*0680*/  IMAD.SHL.U32 R250, R250, 0x2, RZ ;  /* 0x00000002fafa7824 */ /* 0x000fe400078e00ff */
[----:B-1----:R-:W-:Y:S01]  /*0690*/  IMAD.SHL.U32 R11, R8, 0x40, RZ ;  /* 0x00000040080b7824 */ /* 0x002fe200078e00ff */
[----:B------:R-:W-:-:S04]  /*06a0*/  LOP3.LUT R8, R12, 0x6, R13, 0xf8, !PT ;  /* 0x000000060c087812 */ /* 0x000fc800078ef80d */
[----:B------:R-:W-:Y:S01]  /*06b0*/  LOP3.LUT R11, R11, 0x1c0, RZ, 0xc0, !PT ;  /* 0x000001c00b0b7812 */ /* 0x000fe200078ec0ff */
[----:B------:R1:W-:Y:S03]  /*06c0*/  STL [R1], R8 ;  /* 0x0000000801007387 */ /* 0x0003e60000100800 */
[----:B------:R-:W-:Y:S02]  /*06d0*/  LOP3.LUT R12, R11, 0x20, R12, 0xf8, !PT ;  /* 0x000000200b0c7812 */ /* 0x000fe400078ef80c */
[----:B------:R-:W-:-:S04]  /*06e0*/  SHF.R.U32.HI R9, RZ, 0x3, R11 ;  /* 0x00000003ff097819 */ /* 0x000fc8000001160b */
[----:B------:R-:W-:Y:S02]  /*06f0*/  LOP3.LUT R13, R12, R9, RZ, 0x3c, !PT ;  /* 0x000000090c0d7212 */ /* 0x000fe400078e3cff */
[----:B------:R-:W-:Y:S01]  /*0700*/  LOP3.LUT R9, R9, R11, R4, 0x1e, !PT ;  /* 0x0000000b09097212 */ /* 0x000fe200078e1e04 */
[--C-:B-1----:R-:W-:Y:S02]  /*0710*/  IMAD R8, R7, 0x400, R10.reuse ;  /* 0x0000040007087824 */ /* 0x102fe400078e020a */
[----:B------:R-:W-:Y:S02]  /*0720*/  IMAD R10, R5, 0x400, R10 ;  /* 0x00000400050a7824 */ /* 0x000fe400078e020a */
[----:B------:R-:W-:Y:S02]  /*0730*/  IMAD.IADD R4, R8, 0x1, R13 ;  /* 0x0000000108047824 */ /* 0x000fe400078e020d */
[----:B------:R-:W-:Y:S02]  /*0740*/  IMAD.SHL.U32 R8, R3, 0x40, RZ ;  /* 0x0000004003087824 */ /* 0x000fe400078e00ff */
[----:B------:R-:W-:-:S03]  /*0750*/  IMAD.IADD R3, R10, 0x1, R9 ;  /* 0x000000010a037824 */ /* 0x000fc600078e0209 */
[----:B------:R-:W-:-:S04]  /*0760*/  LOP3.LUT R8, R8, 0x1c0, RZ, 0xc0, !PT ;  /* 0x000001c008087812 */ /* 0x000fc800078ec0ff */
[--C-:B------:R-:W-:Y:S02]  /*0770*/  SHF.R.U32.HI R2, RZ, 0x3, R8.reuse ;  /* 0x00000003ff027819 */ /* 0x100fe40000011608 */
[----:B------:R-:W-:Y:S02]  /*0780*/  LOP3.LUT R245, R8, 0x8, R245, 0xf8, !PT ;  /* 0x0000000808f57812 */ /* 0x000fe400078ef8f5 */
[----:B------:R-:W-:Y:S02]  /*0790*/  LOP3.LUT R251, R2, R251, R8, 0x1e, !PT ;  /* 0x000000fb02fb7212 */ /* 0x000fe400078e1e08 */
[----:B------:R-:W-:Y:S02]  /*07a0*/  SHF.R.S32.HI R8, RZ, 0x2, R0 ;  /* 0x00000002ff087819 */ /* 0x000fe40000011400 */
[----:B------:R-:W-:Y:S02]  /*07b0*/  LOP3.LUT R245, R245, R2, RZ, 0x3c, !PT ;  /* 0x00000002f5f57212 */ /* 0x000fe400078e3cff */
[----:B------:R-:W-:Y:S01]  /*07c0*/  LOP3.LUT R0, R6, 0xfffffe00, RZ, 0xc0, !PT ;  /* 0xfffffe0006007812 */ /* 0x000fe200078ec0ff */
[----:B------:R-:W-:-:S02]  /*07d0*/  IMAD R2, R7, 0x10, R8 ;  /* 0x0000001007027824 */ /* 0x000fc400078e0208 */
[----:B------:R-:W-:Y:S01]  /*07e0*/  IMAD.U32 R6, RZ, RZ, UR5 ;  /* 0x00000005ff067e24 */ /* 0x000fe2000f8e00ff */
[----:B----4-:R-:W-:Y:S01]  /*07f0*/  USHF.R.S32.HI UR5, URZ, 0x1f, UR54 ;  /* 0x0000001f3f057899 */ /* 0x010fe20008011436 */
[----:B------:R-:W-:Y:S01]  /*0800*/  IMAD R252, R7, 0x400, R0 ;  /* 0x0000040007fc7824 */ /* 0x000fe200078e0200 */
[----:B------:R1:W-:Y:S01]  /*0810*/  STL [R1+0x4], R2 ;  /* 0x0000040201007387 */ /* 0x0003e20000100800 */
[----:B------:R-:W-:Y:S02]  /*0820*/  LOP3.LUT R251, R251, R0, RZ, 0xfc, !PT ;  /* 0x00000000fbfb7212 */ /* 0x000fe400078efcff */
[----:B------:R-:W-:Y:S01]  /*0830*/  IMAD.IADD R252, R252, 0x1, R245 ;  /* 0x00000001fcfc7824 */ /* 0x000fe200078e02f5 */
[----:B------:R-:W-:-:S05]  /*0840*/  LEA R6, R4, UR4, 0x1 ;  /* 0x0000000404067c11 */ /* 0x000fca000f8e08ff */
[----:B------:R2:W-:Y:S01]  /*0850*/  STL [R1+0x1c], R6 ;  /* 0x00001c0601007387 */ /* 0x0005e20000100800 */
[----:B-1----:R-:W-:Y:S02]  /*0860*/  IMAD R2, R5, 0x400, R0 ;  /* 0x0000040005027824 */ /* 0x002fe400078e0200 */
[----:B------:R-:W-:Y:S02]  /*0870*/  IMAD.U32 R0, RZ, RZ, UR5 ;  /* 0x00000005ff007e24 */ /* 0x000fe4000f8e00ff */
[----:B------:R-:W-:Y:S02]  /*0880*/  IMAD.IADD R245, R245, 0x1, R2 ;  /* 0x00000001f5f57824 */ /* 0x000fe400078e0202 */
[----:B------:R-:W-:Y:S01]  /*0890*/  IMAD.U32 R0, RZ, RZ, UR8 ;  /* 0x00000008ff007e24 */ /* 0x000fe2000f8e00ff */
[----:B------:R-:W-:Y:S01]  /*08a0*/  UIADD3 UR8, UR4, 0x18000, URZ ;  /* 0x0001800004087890 */ /* 0x000fe2000fffe03f */
[----:B------:R-:W-:Y:S02]  /*08b0*/  IMAD.MOV.U32 R2, RZ, RZ, -0x10 ;  /* 0xfffffff0ff027424 */ /* 0x000fe400078e00ff */
[----:B------:R-:W-:-:S02]  /*08c0*/  VIADD R5, R6, 0x20 ;  /* 0x0000002006057836 */ /* 0x000fc40000000000 */
[----:B------:R-:W-:Y:S01]  /*08d0*/  @P1 VIADD R5, R6, 0xffffffe0 ;  /* 0xffffffe006051836 */ /* 0x000fe20000000000 */
[----:B------:R-:W-:Y:S01]  /*08e0*/  SEL R2, R2, 0x10, !P0 ;  /* 0x0000001002027807 */ /* 0x000fe20004000000 */
[----:B------:R-:W-:Y:S01]  /*08f0*/  VIADD R248, R250, UR8 ;  /* 0x00000008faf87c36 */ /* 0x000fe20008000000 */
[----:B------:R-:W-:Y:S01]  /*0900*/  LEA R3, R3, UR8, 0x1 ;  /* 0x0000000803037c11 */ /* 0x000fe2000f8e08ff */
[----:B------:R-:W-:Y:S01]  /*0910*/  IMAD.U32 R0, RZ, RZ, UR5 ;  /* 0x00000005ff007e24 */ /* 0x000fe2000f8e00ff */
[----:B------:R-:W-:Y:S01]  /*0920*/  UIADD3 UR5, UR4, 0x28000, URZ ;  /* 0x0002800004057890 */ /* 0x000fe2000fffe03f */
[----:B--2---:R-:W-:Y:S02]  /*0930*/  IMAD.IADD R6, R6, 0x1, R2 ;  /* 0x0000000106067824 */ /* 0x004fe400078e0202 */
[C---:B------:R-:W-:Y:S01]  /*0940*/  VIADD R4, R3.reuse, 0x40 ;  /* 0x0000004003047836 */ /* 0x040fe20000000000 */
[----:B------:R1:W-:Y:S01]  /*0950*/  STL [R1+0x18], R3 ;  /* 0x0000180301007387 */ /* 0x0003e20000100800 */
[----:B------:R-:W-:Y:S01]  /*0960*/  @P2 VIADD R4, R3, 0xffffffc0 ;  /* 0xffffffc003042836 */ /* 0x000fe20000000000 */
[----:B------:R-:W-:Y:S01]  /*0970*/  LEA R245, R245, UR5, 0x1 ;  /* 0x00000005f5f57c11 */ /* 0x000fe2000f8e08ff */
[----:B------:R-:W-:Y:S01]  /*0980*/  IMAD.IADD R2, R2, 0x1, R5 ;  /* 0x0000000102027824 */ /* 0x000fe200078e0205 */
[----:B------:R1:W-:Y:S01]  /*0990*/  STL [R1+0x28], R6 ;  /* 0x0000280601007387 */ /* 0x0003e20000100800 */
[----:B------:R-:W-:-:S02]  /*09a0*/  IMAD.IADD R249, R248, 0x1, R249 ;  /* 0x00000001f8f97824 */ /* 0x000fc400078e02f9 */
[--C-:B------:R-:W-:Y:S01]  /*09b0*/  IMAD.IADD R248, R248, 0x1, R247.reuse ;  /* 0x00000001f8f87824 */ /* 0x100fe200078e02f7 */
[----:B------:R1:W-:Y:S01]  /*09c0*/  STL [R1+0x20], R5 ;  /* 0x0000200501007387 */ /* 0x0003e20000100800 */
[----:B------:R-:W-:Y:S02]  /*09d0*/  IMAD.IADD R0, R247, 0x1, R246 ;  /* 0x00000001f7007824 */ /* 0x000fe400078e02f6 */
[----:B------:R-:W-:Y:S01]  /*09e0*/  IMAD.IADD R247, R249, 0x1, R247 ;  /* 0x00000001f9f77824 */ /* 0x000fe200078e02f7 */
[----:B------:R1:W-:Y:S04]  /*09f0*/  STL [R1+0x24], R4 ;  /* 0x0000240401007387 */ /* 0x0003e80000100800 */
[----:B------:R1:W-:Y:S02]  /*0a00*/  STL [R1+0x44], R2 ;  /* 0x0000440201007387 */ /* 0x0003e40000100800 */
.L_x_747:
        /* <DEDUP_REMOVED lines=16> */
[----:B------:R-:W-:Y:S02]  /*0b10*/  @UP4 UIADD3 UR10, UP2, UR16, UR10, URZ ;  /* 0x0000000a100a4290 */ /* 0x000fe4000ff5e03f */
[----:B------:R-:W-:Y:S02]  /*0b20*/  UISETP.NE.AND.EX UP0, UPT, UR9, URZ, UPT, UP0 ;  /* 0x0000003f0900728c */ /* 0x000fe4000bf05300 */
[----:B------:R-:W-:Y:S01]  /*0b30*/  @UP3 UIADD3.X UR9, UR5, UR13, URZ, UP1, !UPT ;  /* 0x0000000d05093290 */ /* 0x000fe20008ffe43f */
[----:B---3--:R-:W-:Y:S01]  /*0b40*/  IMAD.U32 R14, RZ, RZ, UR8 ;  /* 0x00000008ff0e7e24 */ /* 0x008fe2000f8e00ff */
[----:B------:R-:W-:Y:S01]  /*0b50*/  @UP4 UIADD3.X UR11, UR5, UR11, URZ, UP2, !UPT ;  /* 0x0000000b050b4290 */ /* 0x000fe200097fe43f */
[----:B-12-4-:R-:W-:Y:S01]  /*0b60*/  IMAD.U32 R4, RZ, RZ, UR10 ;  /* 0x0000000aff047e24 */ /* 0x016fe2000f8e00ff */
[----:B------:R-:W-:Y:S01]  /*0b70*/  ULDC.U8 UR17, c[0x0][0x3c2] ;  /* 0x0000f08000117ab9 */ /* 0x000fe20000000000 */
[----:B------:R-:W-:Y:S01]  /*0b80*/  ULDC.64 UR12, c[0x0][0x2f8] ;  /* 0x0000be00000c7ab9 */ /* 0x000fe20000000a00 */
[----:B------:R-:W-:Y:S01]  /*0b90*/  UISETP.NE.AND UP4, UPT, UR17, URZ, UPT ;  /* 0x0000003f1100728c */ /* 0x000fe2000bf85270 */
[----:B------:R-:W-:Y:S01]  /*0ba0*/  IMAD.U32 R15, RZ, RZ, UR9 ;  /* 0x00000009ff0f7e24 */ /* 0x000fe2000f8e00ff */
[----:B------:R-:W-:Y:S01]  /*0bb0*/  UISETP.EQ.U32.AND UP2, UPT, UR12, URZ, UPT ;  /* 0x0000003f0c00728c */ /* 0x000fe2000bf42070 */
[----:B------:R-:W-:Y:S01]  /*0bc0*/  IMAD.U32 R5, RZ, RZ, UR11 ;  /* 0x0000000bff057e24 */ /* 0x000fe2000f8e00ff */
[----:B------:R-:W-:Y:S01]  /*0bd0*/  UIADD3 UR10, UP1, UR16, UR12, URZ ;  /* 0x0000000c100a7290 */ /* 0x000fe2000ff3e03f */
[----:B------:R-:W-:Y:S01]  /*0be0*/  PLOP3.LUT P3, PT, PT, PT, UP0, 0x80, 0x0 ;  /* 0x000000000000781c */ /* 0x000fe20003f6f008 */
[----:B------:R-:W-:Y:S01]  /*0bf0*/  UISETP.EQ.OR.EX UP2, UPT, UR13, URZ, !UP4, UP2 ;  /* 0x0000003f0d00728c */ /* 0x000fe2000e742720 */
[----:B------:R-:W2:Y:S01]  /*0c00*/  @P0 LDG.E R2, desc[UR6][R14.64] ;  /* 0x000000060e020981 */ /* 0x000ea2000c1e1900 */
[----:B------:R-:W-:Y:S01]  /*0c10*/  UIADD3.X UR5, UR5, UR13, URZ, UP1, !UPT ;  /* 0x0000000d05057290 */ /* 0x000fe20008ffe43f */
[----:B------:R-:W-:Y:S01]  /*0c20*/  IMAD.U32 R12, RZ, RZ, UR15 ;  /* 0x0000000fff0c7e24 */ /* 0x000fe2000f8e00ff */
[----:B------:R-:W1:Y:S02]  /*0c30*/  S2R R9, SR_TID.X ;  /* 0x0000000000097919 */ /* 0x000e640000002100 */
[----:B------:R-:W-:Y:S01]  /*0c40*/  PLOP3.LUT P2, PT, PT, PT, UP2, 0x80, 0x0 ;  /* 0x000000000000781c */ /* 0x000fe20003f4f028 */
[----:B------:R-:W-:Y:S01]  /*0c50*/  IMAD.U32 R13, RZ, RZ, UR14 ;  /* 0x0000000eff0d7e24 */ /* 0x000fe2000f8e00ff */
[----:B------:R-:W3:Y:S01]  /*0c60*/  S2UR UR50, SR_CTAID.X ;  /* 0x00000000003279c3 */ /* 0x000ee20000002500 */
[----:B------:R-:W4:Y:S01]  /*0c70*/  @P1 LDG.E R4, desc[UR6][R4.64] ;  /* 0x0000000604041981 */ /* 0x000f22000c1e1900 */
[----:B------:R-:W-:Y:S01]  /*0c80*/  IMAD.U32 R10, RZ, RZ, UR10 ;  /* 0x0000000aff0a7e24 */ /* 0x000fe2000f8e00ff */
[----:B------:R-:W-:Y:S01]  /*0c90*/  UMOV UR23, URZ ;  /* 0x0000003f00177c82 */ /* 0x000fe20008000000 */
[----:B------:R-:W-:Y:S01]  /*0ca0*/  IMAD.U32 R11, RZ, RZ, UR5 ;  /* 0x00000005ff0b7e24 */ /* 0x000fe2000f8e00ff */
[----:B------:R-:W5:Y:S01]  /*0cb0*/  @P3 LDG.E R6, desc[UR6][R12.64] ;  /* 0x000000060c063981 */ /* 0x000f62000c1e1900 */
[----:B------:R-:W-:-:S03]  /*0cc0*/  @!UP3 ULDC.64 UR8, c[0x0][0x318] ;  /* 0x0000c6000008bab9 */ /* 0x000fc60000000a00 */
[----:B------:R-:W5:Y:S04]  /*0cd0*/  @P3 LDG.E R3, desc[UR6][R12.64+0x4] ;  /* 0x000004060c033981 */ /* 0x000f68000c1e1900 */
[----:B------:R-:W5:Y:S01]  /*0ce0*/  @!P2 LDG.E R5, desc[UR6][R10.64] ;  /* 0x000000060a05a981 */ /* 0x000f62000c1e1900 */
        /* <DEDUP_REMOVED lines=9> */
[----:B---3--:R-:W-:Y:S01]  /*0d80*/  USHF.L.U32 UR15, UR50, 0x6, URZ ;  /* 0x00000006320f7899 */ /* 0x008fe2000800063f */
[----:B-1----:R-:W-:Y:S02]  /*0d90*/  SHF.R.S32.HI R8, RZ, 0x1f, R9 ;  /* 0x0000001fff087819 */ /* 0x002fe40000011409 */
[----:B--2---:R-:W-:Y:S02]  /*0da0*/  @P0 R2UR UR10, R2 ;  /* 0x00000000020a02ca */ /* 0x004fe400000e0000 */
[----:B------:R-:W-:-:S04]  /*0db0*/  ISETP.NE.U32.AND P0, PT, RZ, UR12, PT ;  /* 0x0000000cff007c0c */ /* 0x000fc8000bf05070 */
[----:B------:R-:W-:Y:S02]  /*0dc0*/  ISETP.NE.AND.EX P0, PT, RZ, UR13, PT, P0 ;  /* 0x0000000dff007c0c */ /* 0x000fe4000bf05300 */
[----:B----4-:R-:W-:Y:S02]  /*0dd0*/  @P1 R2UR UR23, R4 ;  /* 0x00000000041712ca */ /* 0x010fe400000e0000 */
[----:B-----5:R-:W-:Y:S02]  /*0de0*/  @P3 R2UR UR5, R6 ;  /* 0x00000000060532ca */ /* 0x020fe400000e0000 */
[----:B------:R-:W-:-:S09]  /*0df0*/  @P3 R2UR UR12, R3 ;  /* 0x00000000030c32ca */ /* 0x000fd200000e0000 */
[----:B------:R-:W-:-:S03]  /*0e00*/  @UP3 UIADD3 UR8, UR10, -UR23, URZ ;  /* 0x800000170a083290 */ /* 0x000fc6000fffe03f */
[----:B------:R-:W-:Y:S01]  /*0e10*/  ULDC UR10, c[0x0][0x2c8] ;  /* 0x0000b200000a7ab9 */ /* 0x000fe20000000800 */
        /* <DEDUP_REMOVED lines=8> */
.L_x_699:
        /* <DEDUP_REMOVED lines=15> */
[----:B------:R-:W-:Y:S01]  /*0f90*/  ULDC.64 UR10, c[0x0][0x228] ;  /* 0x00008a00000a7ab9 */ /* 0x000fe20000000a00 */
[----:B------:R-:W-:Y:S01]  /*0fa0*/  ULDC UR24, c[0x0][0x394] ;  /* 0x0000e50000187ab9 */ /* 0x000fe20000000800 */
[----:B------:R-:W-:Y:S02]  /*0fb0*/  UIMAD.WIDE.U32 UR20, UR48, UR10, URZ ;  /* 0x0000000a301472a5 */ /* 0x000fe4000f8e003f */
[----:B------:R-:W-:Y:S02]  /*0fc0*/  UIMAD UR10, UR55, UR10, URZ ;  /* 0x0000000a370a72a4 */ /* 0x000fe4000f8e023f */
[----:B------:R-:W-:Y:S02]  /*0fd0*/  USHF.L.U32 UR18, UR48, 0x7, URZ ;  /* 0x0000000730127899 */ /* 0x000fe4000800063f */
[----:B------:R-:W-:Y:S01]  /*0fe0*/  UIMAD UR30, UR48, UR11, UR10 ;  /* 0x0000000b301e72a4 */ /* 0x000fe2000f8e020a */
[----:B------:R-:W-:-:S02]  /*0ff0*/  ULDC.U8 UR29, c[0x0][0x480] ;  /* 0x00012000001d7ab9 */ /* 0x000fc40000000000 */
[----:B------:R-:W-:Y:S01]  /*1000*/  @!UP2 ULDC.64 UR10, c[0x0][0x418] ;  /* 0x00010600000aaab9 */ /* 0x000fe20000000a00 */
[----:B------:R-:W-:Y:S01]  /*1010*/  ULDC.64 UR26, c[0x0][0x240] ;  /* 0x00009000001a7ab9 */ /* 0x000fe20000000a00 */
[----:B------:R-:W-:Y:S02]  /*1020*/  @!UP2 UIMAD UR12, UR55, UR10, URZ ;  /* 0x0000000a370ca2a4 */ /* 0x000fe4000f8e023f */
[----:B------:R-:W-:Y:S02]  /*1030*/  @!UP2 UIMAD.WIDE.U32 UR38, UR48, UR10, URZ ;  /* 0x0000000a3026a2a5 */ /* 0x000fe4000f8e003f */
[----:B------:R-:W-:Y:S02]  /*1040*/  @!UP2 UIMAD UR34, UR48, UR11, UR12 ;  /* 0x0000000b3022a2a4 */ /* 0x000fe4000f8e020c */
[----:B------:R-:W-:Y:S01]  /*1050*/  UIADD3 UR12, UR13, 0x3f, URZ ;  /* 0x0000003f0d0c7890 */ /* 0x000fe2000fffe03f */
[----:B-1----:R-:W-:Y:S01]  /*1060*/  IABS R5, R2 ;  /* 0x0000000200057213 */ /* 0x002fe20000000000 */
[----:B------:R-:W-:Y:S01]  /*1070*/  UIADD3 UR10, UR13, 0x40, UR9 ;  /* 0x000000400d0a7890 */ /* 0x000fe2000fffe009 */
[----:B------:R-:W-:Y:S01]  /*1080*/  ISETP.NE.AND P3, PT, R2, RZ, PT ;  /* 0x000000ff0200720c */ /* 0x000fe20003f65270 */
[----:B------:R-:W-:Y:S01]  /*1090*/  USHF.R.S32.HI UR25, URZ, 0x1f, UR12 ;  /* 0x0000001f3f197899 */ /* 0x000fe2000801140c */
[----:B------:R-:W1:Y:S01]  /*10a0*/  I2F.RP R14, R5 ;  /* 0x00000005000e7306 */ /* 0x000e620000209400 */
[----:B------:R-:W-:-:S02]  /*10b0*/  UIADD3 UR24, UR10, UR24, -UR8 ;  /* 0x000000180a187290 */ /* 0x000fc4000fffe808 */
[----:B------:R-:W-:Y:S02]  /*10c0*/  USEL UR31, UR18, URZ, UP0 ;  /* 0x0000003f121f7287 */ /* 0x000fe40008000000 */
[----:B------:R-:W-:Y:S02]  /*10d0*/  UISETP.NE.AND UP4, UPT, UR29, URZ, UPT ;  /* 0x0000003f1d00728c */ /* 0x000fe4000bf85270 */
[----:B------:R-:W-:Y:S02]  /*10e0*/  UIMAD.WIDE.U32 UR18, UR5, UR26, URZ ;  /* 0x0000001a051272a5 */ /* 0x000fe4000f8e003f */
[----:B------:R-:W-:Y:S02]  /*10f0*/  ULEA.HI UR29, UR25, UR12, URZ, 0x6 ;  /* 0x0000000c191d7291 */ /* 0x000fe4000f8f303f */
[----:B------:R-:W-:Y:S02]  /*1100*/  UIADD3 UR12, UR24, 0x3f, URZ ;  /* 0x0000003f180c7890 */ /* 0x000fe4000fffe03f */
[----:B------:R-:W-:Y:S01]  /*1110*/  USEL UR41, UR20, UR18, !UP2 ;  /* 0x0000001214297287 */ /* 0x000fe2000d000000 */
[----:B-1----:R-:W1:Y:S01]  /*1120*/  MUFU.RCP R14, R14 ;  /* 0x0000000e000e7308 */ /* 0x002e620000001000 */
[----:B------:R-:W-:Y:S01]  /*1130*/  USHF.R.S32.HI UR20, URZ, 0x1f, UR12 ;  /* 0x0000001f3f147899 */ /* 0x000fe2000801140c */
[----:B------:R-:W-:Y:S01]  /*1140*/  ULDC UR56, c[0x0][0x2d4] ;  /* 0x0000b50000387ab9 */ /* 0x000fe20000000800 */
[----:B------:R-:W-:Y:S01]  /*1150*/  ULDC.64 UR16, c[0x0][0x488] ;  /* 0x0001220000107ab9 */ /* 0x000fe20000000a00 */
[----:B------:R-:W-:Y:S01]  /*1160*/  USHF.R.S32.HI UR43, URZ, 0x1f, UR56 ;  /* 0x0000001f3f2b7899 */ /* 0x000fe20008011438 */
[----:B------:R-:W-:Y:S01]  /*1170*/  @UP2 ULDC.64 UR14, c[0x0][0x420] ;  /* 0x00010800000e2ab9 */ /* 0x000fe20000000a00 */
[----:B------:R-:W-:-:S02]  /*1180*/  ULEA.HI UR12, UR20, UR12, URZ, 0x6 ;  /* 0x0000000c140c7291 */ /* 0x000fc4000f8f303f */
[----:B------:R-:W-:Y:S02]  /*1190*/  UIMAD.WIDE.U32 UR32, UR50, UR16, URZ ;  /* 0x00000010322072a5 */ /* 0x000fe4000f8e003f */
[----:B------:R-:W-:Y:S02]  /*11a0*/  @UP2 UIMAD.WIDE.U32 UR46, UR5, UR14, URZ ;  /* 0x0000000e052e22a5 */ /* 0x000fe4000f8e003f */
[----:B------:R-:W-:Y:S02]  /*11b0*/  UIADD3 UR40, UR21, UR30, URZ ;  /* 0x0000001e15287290 */ /* 0x000fe4000fffe03f */
[----:B------:R-:W-:Y:S01]  /*11c0*/  USHF.L.U64.HI UR14, UR48, 0x7, UR55 ;  /* 0x00000007300e7899 */ /* 0x000fe20008010237 */
[----:B-1----:R-:W-:Y:S01]  /*11d0*/  VIADD R14, R14, 0xffffffe ;  /* 0x0ffffffe0e0e7836 */ /* 0x002fe20000000000 */
[----:B------:R-:W-:Y:S02]  /*11e0*/  UIMAD UR21, UR43, UR48, URZ ;  /* 0x000000302b1572a4 */ /* 0x000fe4000f8e023f */
[----:B------:R-:W-:Y:S01]  /*11f0*/  USHF.R.S32.HI UR20, URZ, 0x6, UR29 ;  /* 0x000000063f147899 */ /* 0x000fe2000801141d */
[----:B------:R-:W1:Y:S01]  /*1200*/  F2I.FTZ.U32.TRUNC.NTZ R15, R14 ;  /* 0x0000000e000f7305 */ /* 0x000e62000021f000 */
[----:B------:R-:W-:Y:S01]  /*1210*/  USHF.R.S32.HI UR12, URZ, 0x6, UR12 ;  /* 0x000000063f0c7899 */ /* 0x000fe2000801140c */
[----:B------:R-:W-:Y:S01]  /*1220*/  ULDC UR61, c[0x0][0x2dc] ;  /* 0x0000b700003d7ab9 */ /* 0x000fe20000000800 */
[----:B------:R-:W-:Y:S01]  /*1230*/  ULDC UR60, c[0x0][0x270] ;  /* 0x00009c00003c7ab9 */ /* 0x000fe20000000800 */
[----:B------:R-:W-:-:S02]  /*1240*/  UIMAD UR50, UR50, UR17, UR33 ;  /* 0x00000011323272a4 */ /* 0x000fc4000f8e0221 */
[----:B------:R-:W-:Y:S02]  /*1250*/  UIMAD.WIDE UR10, UR61, UR60, URZ ;  /* 0x0000003c3d0a72a5 */ /* 0x000fe4000f8e023f */
[----:B------:R-:W-:Y:S02]  /*1260*/  UIMAD.WIDE.U32 UR16, UR48, UR56, URZ ;  /* 0x00000038301072a5 */ /* 0x000fe4000f8e003f */
[----:B------:R-:W-:Y:S02]  /*1270*/  USEL UR33, UR14, URZ, UP0 ;  /* 0x0000003f0e217287 */ /* 0x000fe40008000000 */
[----:B------:R-:W-:Y:S01]  /*1280*/  UIMAD UR21, UR55, UR56, UR21 ;  /* 0x00000038371572a4 */ /* 0x000fe2000f8e0215 */
[----:B-1----:R-:W-:Y:S01]  /*1290*/  IMAD.MOV R3, RZ, RZ, -R15 ;  /* 0x000000ffff037224 */ /* 0x002fe200078e0a0f */
[----:B------:R-:W-:Y:S01]  /*12a0*/  UISETP.LT.AND UP0, UPT, UR20, UR12, UPT ;  /* 0x0000000c1400728c */ /* 0x000fe2000bf01270 */
[----:B------:R-:W-:Y:S01]  /*12b0*/  IMAD.MOV.U32 R14, RZ, RZ, RZ ;  /* 0x000000ffff0e7224 */ /* 0x000fe200078e00ff */
[----:B------:R-:W-:Y:S01]  /*12c0*/  UIMAD UR28, UR5, UR27, URZ ;  /* 0x0000001b051c72a4 */ /* 0x000fe2000f8e023f */
[----:B------:R-:W-:Y:S01]  /*12d0*/  IMAD R4, R3, R5, RZ ;  /* 0x0000000503047224 */ /* 0x000fe200078e02ff */
[----:B------:R-:W-:Y:S01]  /*12e0*/  IABS R3, UR54 ;  /* 0x0000003600037c13 */ /* 0x000fe20008000000 */
[----:B------:R-:W-:-:S02]  /*12f0*/  UIMAD UR29, UR11, UR16, URZ ;  /* 0x000000100b1d72a4 */ /* 0x000fc4000f8e023f */
[----:B------:R-:W-:Y:S01]  /*1300*/  IMAD.HI.U32 R4, R15, R4, R14 ;  /* 0x000000040f047227 */ /* 0x000fe200078e000e */
[----:B------:R-:W-:Y:S02]  /*1310*/  UIADD3 UR21, UR17, UR21, URZ ;  /* 0x0000001511157290 */ /* 0x000fe4000fffe03f */
[----:B------:R-:W-:Y:S02]  /*1320*/  USEL UR43, UR20, UR12, UP0 ;  /* 0x0000000c142b7287 */ /* 0x000fe40008000000 */
[----:B------:R-:W-:Y:S01]  /*1330*/  @UP2 UIADD3 UR40, UR19, UR28, URZ ;  /* 0x0000001c13282290 */ /* 0x000fe2000fffe03f */
[----:B------:R-:W-:Y:S01]  /*1340*/  IMAD.HI.U32 R10, R4, R3, RZ ;  /* 0x00000003040a7227 */ /* 0x000fe200078e00ff */
[----:B------:R-:W-:Y:S02]  /*1350*/  @UP2 UIMAD UR42, UR5, UR15, UR47 ;  /* 0x0000000f052a22a4 */ /* 0x000fe4000f8e022f */
[----:B------:R-:W-:Y:S01]  /*1360*/  UIMAD.WIDE.U32 UR18, UR10, UR16, URZ ;  /* 0x000000100a1272a5 */ /* 0x000fe2000f8e003f */
[----:B------:R-:W-:Y:S01]  /*1370*/  IMAD.MOV R4, RZ, RZ, -R10 ;  /* 0x000000ffff047224 */ /* 0x000fe200078e0a0a */
[----:B------:R-:W-:Y:S01]  /*1380*/  UIMAD UR20, UR10, UR21, UR29 ;  /* 0x000000150a1472a4 */ /* 0x000fe2000f8e021d */
[----:B------:R-:W-:-:S02]  /*1390*/  ULDC.U8 UR15, c[0x0][0x3d8] ;  /* 0x0000f600000f7ab9 */ /* 0x000fc40000000000 */
[C---:B------:R-:W-:Y:S01]  /*13a0*/  IMAD R4, R5.reuse, R4, R3 ;  /* 0x0000000405047224 */ /* 0x040fe200078e0203 */
[----:B------:R-:W-:Y:S01]  /*13b0*/  ULEA UR12, UR43, 0xffffffc0, 0x6 ;  /* 0xffffffc02b0c7891 */ /* 0x000fe2000f8e303f */
[----:B------:R-:W-:Y:S01]  /*13c0*/  LOP3.LUT R3, R2, UR54, RZ, 0x3c, !PT ;  /* 0x0000003602037c12 */ /* 0x000fe2000f8e3cff */
[----:B------:R-:W-:Y:S02]  /*13d0*/  UISETP.NE.AND UP3, UPT, UR15, URZ, UPT ;  /* 0x0000003f0f00728c */ /* 0x000fe4000bf65270 */
[----:B------:R-:W-:Y:S01]  /*13e0*/  ISETP.GT.U32.AND P1, PT, R5, R4, PT ;  /* 0x000000040500720c */ /* 0x000fe20003f24070 */
[----:B------:R-:W-:Y:S01]  /*13f0*/  UIMAD.WIDE.U32 UR16, UR10, UR5, URZ ;  /* 0x000000050a1072a5 */ /* 0x000fe2000f8e003f */
[----:B------:R-:W-:Y:S01]  /*1400*/  ISETP.GE.AND P2, PT, R3, RZ, PT ;  /* 0x000000ff0300720c */ /* 0x000fe20003f46270 */
[----:B------:R-:W-:Y:S02]  /*1410*/  UIADD3 UR45, UR19, UR20, URZ ;  /* 0x00000014132d7290 */ /* 0x000fe4000fffe03f */
[----:B------:R-:W-:-:S02]  /*1420*/  UIMAD UR28, UR11, UR5, URZ ;  /* 0x000000050b1c72a4 */ /* 0x000fc4000f8e023f */
[----:B------:R-:W-:Y:S02]  /*1430*/  USHF.R.S32.HI UR29, URZ, 0x1f, UR12 ;  /* 0x0000001f3f1d7899 */ /* 0x000fe4000801140c */
[----:B------:R-:W-:Y:S02]  /*1440*/  UIADD3 UR20, UP0, UR12, UR31, URZ ;  /* 0x0000001f0c147290 */ /* 0x000fe4000ff1e03f */
[----:B------:R-:W-:Y:S02]  /*1450*/  UISETP.NE.AND UP1, UPT, UR37, -0x1, UPT ;  /* 0xffffffff2500788c */ /* 0x000fe4000bf25270 */
[----:B------:R-:W-:Y:S01]  /*1460*/  USEL UR53, UR18, UR16, !UP2 ;  /* 0x0000001012357287 */ /* 0x000fe2000d000000 */
[-C--:B------:R-:W-:Y:S01]  /*1470*/  @!P1 IADD3 R4, R4, -R5.reuse, RZ ;  /* 0x8000000504049210 */ /* 0x080fe20007ffe0ff */
[----:B------:R-:W-:Y:S01]  /*1480*/  UIADD3.X UR16, UR29, UR33, URZ, UP0, !UPT ;  /* 0x000000211d107290 */ /* 0x000fe200087fe43f */
[----:B------:R-:W-:Y:S01]  /*1490*/  @!P1 VIADD R10, R10, 0x1 ;  /* 0x000000010a0a9836 */ /* 0x000fe20000000000 */
[----:B------:R-:W-:Y:S01]  /*14a0*/  UIMAD UR11, UR11, UR20, URZ ;  /* 0x000000140b0b72a4 */ /* 0x000fe2000f8e023f */
[----:B------:R-:W-:Y:S01]  /*14b0*/  ISETP.GE.U32.AND P0, PT, R4, R5, PT ;  /* 0x000000050400720c */ /* 0x000fe20003f06070 */
[----:B------:R-:W-:Y:S01]  /*14c0*/  @UP2 UIADD3 UR45, UR17, UR28, URZ ;  /* 0x0000001c112d2290 */ /* 0x000fe2000fffe03f */
[----:B------:R-:W-:Y:S01]  /*14d0*/  PLOP3.LUT P1, PT, PT, PT, UP1, 0x80, 0x0 ;  /* 0x000000000000781c */ /* 0x000fe20003f2f018 */
[----:B------:R-:W-:Y:S01]  /*14e0*/  UIMAD UR21, UR10, UR16, UR11 ;  /* 0x000000100a1572a4 */ /* 0x000fe2000f8e020b */
[----:B------:R-:W-:Y:S01]  /*14f0*/  ULDC UR28, c[0x0][0x2c4] ;  /* 0x0000b100001c7ab9 */ /* 0x000fe20000000800 */
[----:B------:R-:W-:-:S02]  /*1500*/  UIMAD.WIDE.U32 UR30, UR10, UR20, URZ ;  /* 0x000000140a1e72a5 */ /* 0x000fc4000f8e003f */
[----:B------:R-:W-:Y:S02]  /*1510*/  @UP3 UIMAD UR10, UR48, UR28, URZ ;  /* 0x0000001c300a32a4 */ /* 0x000fe4000f8e023f */
[----:B------:R-:W-:Y:S02]  /*1520*/  @UP1 UIADD3 UR35, UR23, UR37, URZ ;  /* 0x0000002517231290 */ /* 0x000fe4000fffe03f */
[----:B------:R-:W-:Y:S02]  /*1530*/  @UP1 UIADD3 UR36, UR23, UR37, URZ ;  /* 0x0000002517241290 */ /* 0x000fe4000fffe03f */
[----:B------:R-:W-:Y:S01]  /*1540*/  @P0 VIADD R10, R10, 0x1 ;  /* 0x000000010a0a0836 */ /* 0x000fe20000000000 */
[----:B------:R-:W-:Y:S01]  /*1550*/  @UP1 ULDC.64 UR14, c[0x0][0x248] ;  /* 0x00009200000e1ab9 */ /* 0x000fe20000000a00 */
[----:B------:R-:W-:Y:S01]  /*1560*/  @UP1 ULDC.64 UR24, c[0x0][0x250] ;  /* 0x0000940000181ab9 */ /* 0x000fe20000000a00 */
[----:B------:R-:W-:Y:S01]  /*1570*/  @UP3 USEL UR11, UR10, UR5, !UP2 ;  /* 0x000000050a0b3287 */ /* 0x000fe2000d000000 */
[----:B------:R-:W-:Y:S01]  /*1580*/  PLOP3.LUT P0, PT, PT, PT, UP3, 0x80, 0x0 ;  /* 0x000000000000781c */ /* 0x000fe20003f0f038 */
[----:B------:R-:W-:Y:S01]  /*1590*/  @UP1 UIMAD.WIDE.U32 UR18, UR35, UR14, URZ ;  /* 0x0000000e231212a5 */ /* 0x000fe2000f8e003f */
[----:B------:R-:W-:Y:S01]  /*15a0*/  @!P2 IADD3 R10, -R10, RZ, RZ ;  /* 0x000000ff0a0aa210 */ /* 0x000fe20007ffe1ff */
[----:B------:R-:W-:Y:S01]  /*15b0*/  @UP1 UIMAD.WIDE.U32 UR16, UR36, UR24, URZ ;  /* 0x00000018241012a5 */ /* 0x000fe2000f8e003f */
[----:B------:R-:W-:Y:S01]  /*15c0*/  @!P3 LOP3.LUT R10, RZ, R2, RZ, 0x33, !PT ;  /* 0x00000002ff0ab212 */ /* 0x000fe200078e33ff */
[----:B------:R-:W-:Y:S01]  /*15d0*/  @UP3 ULDC UR10, c[0x0][0x2e4] ;  /* 0x0000b900000a3ab9 */ /* 0x000fe20000000800 */
[----:B------:R-:W-:-:S02]  /*15e0*/  UIMAD UR49, UR54, UR61, URZ ;  /* 0x0000003d363172a4 */ /* 0x000fc4000f8e023f */
[----:B------:R-:W-:Y:S02]  /*15f0*/  @UP3 UIMAD UR44, UR54, UR10, UR11 ;  /* 0x0000000a362c32a4 */ /* 0x000fe4000f8e020b */
[----:B------:R-:W-:Y:S02]  /*1600*/  @UP1 UIMAD UR35, UR35, UR15, URZ ;  /* 0x0000000f232312a4 */ /* 0x000fe4000f8e023f */
[----:B------:R-:W-:Y:S02]  /*1610*/  @UP1 UIMAD UR36, UR36, UR25, URZ ;  /* 0x00000019242412a4 */ /* 0x000fe4000f8e023f */
[----:B------:R-:W-:Y:S02]  /*1620*/  @!UP3 UIMAD UR10, UR48, UR60, UR54 ;  /* 0x0000003c300ab2a4 */ /* 0x000fe4000f8e0236 */
[----:B------:R-:W-:Y:S02]  /*1630*/  @!UP2 UIADD3 UR42, UR39, UR34, URZ ;  /* 0x00000022272aa290 */ /* 0x000fe4000fffe03f */
[----:B------:R-:W-:-:S02]  /*1640*/  USHF.R.S32.HI UR51, URZ, 0x1f, UR49 ;  /* 0x0000001f3f337899 */ /* 0x000fc40008011431 */
[----:B------:R-:W-:Y:S02]  /*1650*/  USEL UR52, UR32, URZ, UP4 ;  /* 0x0000003f20347287 */ /* 0x000fe4000a000000 */
        /* <DEDUP_REMOVED lines=20> */
.L_x_701:
        /* <DEDUP_REMOVED lines=13> */
.L_x_702:
        /* <DEDUP_REMOVED lines=11> */
.L_x_703:
[----:B------:R-:W-:-:S04]  /*1920*/  UIMAD UR5, UR48, UR60, UR54 ;  /* 0x0000003c300572a4 */ /* 0x000fc8000f8e0236 */
[----:B------:R-:W-:-:S12]  /*1930*/  UIMAD UR5, UR5, UR56, URZ ;  /* 0x00000038050572a4 */ /* 0x000fd8000f8e023f */
.L_x_704:
[----:B------:R-:W2:Y:S01]  /*1940*/  LDL.64 R16, [R1+0x10] ;  /* 0x0000100001107983 */ /* 0x000ea20000100a00 */
[----:B------:R-:W1:Y:S03]  /*1950*/  LDC.64 R2, c[0x0][0x420] ;  /* 0x00010800ff027b82 */ /* 0x000e660000000a00 */
[----:B------:R3:W4:Y:S01]  /*1960*/  LDL.64 R32, [R1+0x10] ;  /* 0x0000100001207983 */ /* 0x0007220000100a00 */
[----:B------:R-:W-:Y:S01]  /*1970*/  LEA.HI R14, R8, R9, RZ, 0x5 ;  /* 0x00000009080e7211 */ /* 0x000fe200078f28ff */
[----:B------:R-:W-:Y:S01]  /*1980*/  UIMAD UR16, UR61, UR60, URZ ;  /* 0x0000003c3d1072a4 */ /* 0x000fe2000f8e023f */
[----:B------:R-:W-:Y:S01]  /*1990*/  IADD3 R15, P2, R6, UR12, RZ ;  /* 0x0000000c060f7c10 */ /* 0x000fe2000ff5e0ff */
[----:B------:R-:W-:Y:S01]  /*19a0*/  UIADD3 UR17, -UR8, UR13, UR9 ;  /* 0x0000000d08117290 */ /* 0x000fe2000fffe109 */
[----:B------:R-:W-:Y:S01]  /*19b0*/  LOP3.LUT R18, R14, 0xffffffe0, RZ, 0xc0, !PT ;  /* 0xffffffe00e127812 */ /* 0x000fe200078ec0ff */
[----:B------:R-:W-:Y:S01]  /*19c0*/  USHF.L.U32 UR10, UR16, 0x6, URZ ;  /* 0x00000006100a7899 */ /* 0x000fe2000800063f */
[----:B------:R-:W-:Y:S01]  /*19d0*/  SHF.R.S32.HI R14, RZ, 0x5, R14 ;  /* 0x00000005ff0e7819 */ /* 0x000fe2000001140e */
[----:B------:R-:W-:Y:S01]  /*19e0*/  ULDC UR46, c[0x0][0x398] ;  /* 0x0000e600002e7ab9 */ /* 0x000fe20000000800 */
[----:B------:R-:W-:Y:S01]  /*19f0*/  IADD3.X R19, R7, UR29, RZ, P2, !PT ;  /* 0x0000001d07137c10 */ /* 0x000fe200097fe4ff */
[----:B------:R-:W-:Y:S01]  /*1a00*/  UIADD3 UR20, UP2, UP0, UR30, UR10, UR49 ;  /* 0x0000000a1e147290 */ /* 0x000fe2000f85e031 */
[----:B------:R-:W-:Y:S01]  /*1a10*/  IMAD.IADD R5, R9, 0x1, -R18 ;  /* 0x0000000109057824 */ /* 0x000fe200078e0a12 */
[----:B------:R-:W-:Y:S01]  /*1a20*/  USHF.R.S32.HI UR10, URZ, 0x1f, UR10 ;  /* 0x0000001f3f0a7899 */ /* 0x000fe2000801140a */
[----:B------:R-:W-:Y:S01]  /*1a30*/  BSSY B1, `(.L_x_700) ;  /* 0x0000943000017945 */ /* 0x000fe20003800000 */
[----:B------:R-:W-:Y:S01]  /*1a40*/  USHF.R.S32.HI UR38, URZ, 0x1f, UR54 ;  /* 0x0000001f3f267899 */ /* 0x000fe20008011436 */
[----:B------:R-:W-:Y:S01]  /*1a50*/  IMAD R5, R14, UR16, R5 ;  /* 0x000000100e057c24 */ /* 0x000fe2000f8e0205 */
[----:B------:R-:W-:-:S02]  /*1a60*/  UIADD3.X UR16, UR21, UR10, UR51, UP2, UP0 ;  /* 0x0000000a15107290 */ /* 0x000fc400097e0433 */
[----:B------:R-:W-:Y:S02]  /*1a70*/  UIADD3 UR10, UR17, -UR46, URZ ;  /* 0x8000002e110a7290 */ /* 0x000fe4000fffe03f */
[----:B------:R-:W-:Y:S01]  /*1a80*/  UIADD3 UR17, UP2, UP0, UR52, UR20, UR53 ;  /* 0x0000001434117290 */ /* 0x000fe2000f85e035 */
[----:B------:R-:W-:Y:S01]  /*1a90*/  ULDC.64 UR18, c[0x0][0x428] ;  /* 0x00010a0000127ab9 */ /* 0x000fe20000000a00 */
[----:B------:R-:W-:Y:S02]  /*1aa0*/  ULDC.64 UR30, c[0x0][0x400] ;  /* 0x00010000001e7ab9 */ /* 0x000fe40000000a00 */
[----:B------:R-:W-:Y:S02]  /*1ab0*/  UIADD3.X UR16, UR50, UR16, UR45, UP2, UP0 ;  /* 0x0000001032107290 */ /* 0x000fe400097e042d */
[----:B------:R-:W-:Y:S02]  /*1ac0*/  UIMAD UR32, UR38, UR18, URZ ;  /* 0x00000012262072a4 */ /* 0x000fe4000f8e023f */
[----:B------:R-:W-:-:S02]  /*1ad0*/  USHF.R.S32.HI UR21, URZ, 0x1f, UR10 ;  /* 0x0000001f3f157899 */ /* 0x000fc4000801140a */
[----:B------:R-:W-:Y:S02]  /*1ae0*/  UIMAD UR32, UR54, UR19, UR32 ;  /* 0x00000013362072a4 */ /* 0x000fe4000f8e0220 */
[----:B------:R-:W-:Y:S02]  /*1af0*/  ULEA.HI UR21, UR21, UR10, URZ, 0x6 ;  /* 0x0000000a15157291 */ /* 0x000fe4000f8f303f */
[----:B------:R-:W-:Y:S02]  /*1b00*/  UIADD3 UR39, UR12, UR5, URZ ;  /* 0x000000050c277290 */ /* 0x000fe4000fffe03f */
[----:B------:R-:W-:Y:S01]  /*1b10*/  USHF.R.S32.HI UR21, URZ, 0x6, UR21 ;  /* 0x000000063f157899 */ /* 0x000fe20008011415 */
[----:B------:R-:W-:Y:S01]  /*1b20*/  ULDC.64 UR52, c[0x0][0x478] ;  /* 0x00011e0000347ab9 */ /* 0x000fe20000000a00 */
[----:B------:R-:W-:Y:S02]  /*1b30*/  ULDC.64 UR60, c[0x0][0x2b0] ;  /* 0x0000ac00003c7ab9 */ /* 0x000fe40000000a00 */
[----:B------:R-:W-:-:S02]  /*1b40*/  UISETP.LT.AND UP0, UPT, URZ, UR21, UPT ;  /* 0x000000153f00728c */ /* 0x000fc4000bf01270 */
[----:B------:R-:W-:Y:S02]  /*1b50*/  UIADD3 UR5, UR43, -0x1, URZ ;  /* 0xffffffff2b057890 */ /* 0x000fe4000fffe03f */
[----:B------:R-:W-:-:S04]  /*1b60*/  USEL UR21, URZ, UR21, !UP0 ;  /* 0x000000153f157287 */ /* 0x000fc8000c000000 */
[----:B------:R-:W-:Y:S01]  /*1b70*/  UISETP.GT.AND UP0, UPT, UR43, UR21, UPT ;  /* 0x000000152b00728c */ /* 0x000fe2000bf04270 */
[----:B--2---:R-:W-:Y:S01]  /*1b80*/  MOV R17, UR18 ;  /* 0x0000001200117c02 */ /* 0x004fe20008000f00 */
[----:B----4-:R-:W-:Y:S02]  /*1b90*/  IMAD.MOV.U32 R32, RZ, RZ, R16 ;  /* 0x000000ffff207224 */ /* 0x010fe400078e0010 */
[----:B-1----:R-:W-:Y:S01]  /*1ba0*/  IMAD R16, R2, UR29, RZ ;  /* 0x0000001d02107c24 */ /* 0x002fe2000f8e02ff */
[----:B------:R-:W-:Y:S01]  /*1bb0*/  ULDC.64 UR28, c[0x0][0x258] ;  /* 0x00009600001c7ab9 */ /* 0x000fe20000000a00 */
[C---:B------:R-:W-:Y:S01]  /*1bc0*/  VIADD R31, R32.reuse, 0x80 ;  /* 0x00000080201f7836 */ /* 0x040fe20000000000 */
[----:B------:R-:W-:Y:S01]  /*1bd0*/  SHF.R.S32.HI R33, RZ, 0x1f, R32 ;  /* 0x0000001fff217819 */ /* 0x000fe20000011420 */
[----:B------:R-:W-:Y:S01]  /*1be0*/  IMAD R13, R3, UR12, R16 ;  /* 0x0000000c030d7c24 */ /* 0x000fe2000f8e0210 */
[C---:B------:R-:W-:Y:S01]  /*1bf0*/  IADD3 R20, P0, R32.reuse, UR11, RZ ;  /* 0x0000000b20147c10 */ /* 0x040fe2000ff1e0ff */
[----:B------:R-:W-:Y:S01]  /*1c00*/  IMAD R16, R19, UR26, RZ ;  /* 0x0000001a13107c24 */ /* 0x000fe2000f8e02ff */
[----:B------:R-:W-:Y:S01]  /*1c10*/  UIMAD UR20, UR38, UR28, URZ ;  /* 0x0000001c261472a4 */ /* 0x000fe2000f8e023f */
[C---:B------:R-:W-:Y:S01]  /*1c20*/  IADD3 R34, R32.reuse, 0x40, RZ ;  /* 0x0000004020227810 */ /* 0x040fe20007ffe0ff */
[----:B------:R-:W-:Y:S01]  /*1c30*/  VIADD R30, R32, 0xc0 ;  /* 0x000000c0201e7836 */ /* 0x000fe20000000000 */
[----:B------:R-:W-:Y:S01]  /*1c40*/  IADD3.X R21, R33, UR42, RZ, P0, !PT ;  /* 0x0000002a21157c10 */ /* 0x000fe200087fe4ff */
[----:B------:R-:W-:Y:S01]  /*1c50*/  IMAD R16, R15, UR27, R16 ;  /* 0x0000001b0f107c24 */ /* 0x000fe2000f8e0210 */
[C---:B------:R-:W-:Y:S01]  /*1c60*/  IADD3 R14, P0, R5.reuse, UR17, RZ ;  /* 0x00000011050e7c10 */ /* 0x040fe2000ff1e0ff */
[----:B------:R-:W-:Y:S01]  /*1c70*/  UIMAD UR20, UR54, UR29, UR20 ;  /* 0x0000001d361472a4 */ /* 0x000fe2000f8e0214 */
[----:B------:R3:W-:Y:S01]  /*1c80*/  STL [R1+0x14], R33 ;  /* 0x0000142101007387 */ /* 0x0007e20000100800 */
[----:B------:R-:W-:Y:S01]  /*1c90*/  IMAD.WIDE.U32 R24, R2, UR12, R20 ;  /* 0x0000000c02187c25 */ /* 0x000fe2000f8e0014 */
[----:B------:R-:W-:Y:S01]  /*1ca0*/  LEA.HI.X.SX32 R5, R5, UR16, 0x1, P0 ;  /* 0x0000001005057c11 */ /* 0x000fe200080f0eff */
[----:B------:R-:W-:Y:S01]  /*1cb0*/  UIADD3 UR38, UR12, UR44, URZ ;  /* 0x0000002c0c267290 */ /* 0x000fe2000fffe03f */
[----:B------:R-:W-:Y:S01]  /*1cc0*/  LEA R22, P0, R14, UR30, 0x2 ;  /* 0x0000001e0e167c11 */ /* 0x000fe2000f8010ff */
[----:B------:R-:W-:Y:S01]  /*1cd0*/  IMAD.WIDE.U32 R20, R15, UR26, R32 ;  /* 0x0000001a0f147c25 */ /* 0x000fe2000f8e0020 */
[----:B------:R-:W-:-:S02]  /*1ce0*/  UIMAD.WIDE UR16, UR39, 0x4, UR52 ;  /* 0x00000004271078a5 */ /* 0x000fc4000f8e0234 */
[----:B------:R-:W-:Y:S01]  /*1cf0*/  LEA.HI.X R23, R14, UR31, R5, 0x2, P0 ;  /* 0x0000001f0e177c11 */ /* 0x000fe200080f1405 */
[----:B------:R-:W-:Y:S01]  /*1d00*/  IMAD.IADD R25, R25, 0x1, R13 ;  /* 0x0000000119197824 */ /* 0x000fe200078e020d */
[----:B------:R-:W-:Y:S01]  /*1d10*/  IADD3 R20, P2, R20, UR41, RZ ;  /* 0x0000002914147c10 */ /* 0x000fe2000ff5e0ff */
[----:B------:R-:W-:Y:S01]  /*1d20*/  IMAD.U32 R13, RZ, RZ, UR28 ;  /* 0x0000001cff0d7e24 */ /* 0x000fe2000f8e00ff */
[----:B------:R-:W-:Y:S01]  /*1d30*/  ULDC.64 UR28, c[0x0][0x210] ;  /* 0x00008400001c7ab9 */ /* 0x000fe20000000a00 */
[----:B------:R-:W-:Y:S01]  /*1d40*/  IMAD.WIDE.U32 R24, R17, UR54, R24 ;  /* 0x0000003611187c25 */ /* 0x000fe2000f8e0018 */
[----:B------:R-:W-:Y:S01]  /*1d50*/  IADD3.X R21, R21, UR40, R16, P2, !PT ;  /* 0x0000002815157c10 */ /* 0x000fe200097fe410 */
[----:B------:R-:W-:Y:S01]  /*1d60*/  ULDC.64 UR30, c[0x0][0x3e0] ;  /* 0x0000f800001e7ab9 */ /* 0x000fe20000000a00 */
[----:B------:R3:W-:Y:S01]  /*1d70*/  STL.64 [R1+0x68], R22 ;  /* 0x0000681601007387 */ /* 0x0007e20000100a00 */
[----:B------:R-:W-:Y:S01]  /*1d80*/  VIADD R25, R25, UR32 ;  /* 0x0000002019197c36 */ /* 0x000fe20008000000 */
[----:B------:R-:W-:Y:S01]  /*1d90*/  PLOP3.LUT P0, PT, PT, PT, UP0, 0x80, 0x0 ;  /* 0x000000000000781c */ /* 0x000fe20003f0f008 */
[----:B------:R-:W-:Y:S01]  /*1da0*/  IMAD R5, R7, R2, RZ ;  /* 0x0000000207057224 */ /* 0x000fe200078e02ff */
[----:B------:R3:W-:Y:S01]  /*1db0*/  STL [R1+0x40], R34 ;  /* 0x0000402201007387 */ /* 0x0007e20000100800 */
[----:B------:R-:W-:Y:S01]  /*1dc0*/  IMAD.WIDE.U32 R20, R13, UR54, R20 ;  /* 0x000000360d147c25 */ /* 0x000fe2000f8e0014 */
[----:B------:R-:W-:-:S02]  /*1dd0*/  UIMAD.WIDE UR38, UR38, 0x4, UR60 ;  /* 0x00000004262678a5 */ /* 0x000fc4000f8e023c */
[----:B------:R3:W-:Y:S01]  /*1de0*/  STL [R1+0x3c], R31 ;  /* 0x00003c1f01007387 */ /* 0x0007e20000100800 */
[----:B------:R-:W-:Y:S01]  /*1df0*/  IMAD.WIDE.U32 R24, R6, R2, R24 ;  /* 0x0000000206187225 */ /* 0x000fe200078e0018 */
[----:B------:R-:W-:Y:S01]  /*1e00*/  LEA R35, P3, R20, UR28, 0x1 ;  /* 0x0000001c14237c11 */ /* 0x000fe2000f8608ff */
[----:B------:R-:W-:Y:S01]  /*1e10*/  UMOV UR19, UR16 ;  /* 0x0000001000137c82 */ /* 0x000fe20008000000 */
[----:B------:R-:W-:Y:S01]  /*1e20*/  IADD3 R14, R21, UR20, RZ ;  /* 0x00000014150e7c10 */ /* 0x000fe2000fffe0ff */
[----:B------:R-:W-:Y:S01]  /*1e30*/  IMAD R5, R6, R3, R5 ;  /* 0x0000000306057224 */ /* 0x000fe200078e0205 */
[----:B------:R-:W-:Y:S01]  /*1e40*/  LEA R37, P2, R24, UR30, 0x1 ;  /* 0x0000001e18257c11 */ /* 0x000fe2000f8408ff */
[----:B------:R3:W-:Y:S01]  /*1e50*/  STL [R1+0x38], R30 ;  /* 0x0000381e01007387 */ /* 0x0007e20000100800 */
[----:B------:R-:W-:Y:S01]  /*1e60*/  LEA.HI.X R28, R20, UR29, R14, 0x1, P3 ;  /* 0x0000001d141c7c11 */ /* 0x000fe200098f0c0e */
[----:B------:R-:W-:Y:S01]  /*1e70*/  IMAD.IADD R18, R25, 0x1, R5 ;  /* 0x0000000119127824 */ /* 0x000fe200078e0205 */
[----:B------:R-:W-:Y:S01]  /*1e80*/  UMOV UR18, UR17 ;  /* 0x0000001100127c82 */ /* 0x000fe20008000000 */
[----:B------:R3:W-:Y:S01]  /*1e90*/  STL [R1+0x4c], R35 ;  /* 0x00004c2301007387 */ /* 0x0007e20000100800 */
[----:B------:R-:W-:Y:S01]  /*1ea0*/  UMOV UR17, UR38 ;  /* 0x0000002600117c82 */ /* 0x000fe20008000000 */
[----:B------:R-:W-:Y:S01]  /*1eb0*/  UMOV UR16, UR39 ;  /* 0x0000002700107c82 */ /* 0x000fe20008000000 */
[----:B------:R-:W-:Y:S01]  /*1ec0*/  LEA.HI.X R36, R24, UR31, R18, 0x1, P2 ;  /* 0x0000001f18247c11 */ /* 0x000fe200090f0c12 */
[----:B------:R3:W-:Y:S04]  /*1ed0*/  STL [R1+0x54], R37 ;  /* 0x0000542501007387 */ /* 0x0007e80000100800 */
[----:B------:R3:W-:Y:S04]  /*1ee0*/  STL [R1+0x48], R28 ;  /* 0x0000481c01007387 */ /* 0x0007e80000100800 */
[----:B------:R3:W-:Y:S01]  /*1ef0*/  STL [R1+0x50], R36 ;  /* 0x0000502401007387 */ /* 0x0007e20000100800 */
        /* <DEDUP_REMOVED lines=20> */
.L_x_706:
[----:B------:R-:W-:Y:S01]  /*2040*/  @UP1 UIADD3 UR5, UR23, UR37, URZ ;  /* 0x0000002517051290 */ /* 0x000fe2000fffe03f */
[----:B------:R-:W-:Y:S01]  /*2050*/  @UP1 ULDC.64 UR10, c[0x0][0x458] ;  /* 0x00011600000a1ab9 */ /* 0x000fe20000000a00 */
[----:B------:R-:W-:Y:S02]  /*2060*/  USHF.R.S32.HI UR18, URZ, 0x1f, UR9 ;  /* 0x0000001f3f127899 */ /* 0x000fe40008011409 */
[----:B------:R-:W-:Y:S02]  /*2070*/  @UP1 UIMAD.WIDE.U32 UR14, UR5, UR10, URZ ;  /* 0x0000000a050e12a5 */ /* 0x000fe4000f8e003f */
[----:B------:R-:W-:-:S04]  /*2080*/  @UP1 UIMAD UR5, UR5, UR11, URZ ;  /* 0x0000000b050512a4 */ /* 0x000fc8000f8e023f */
[----:B------:R-:W-:Y:S01]  /*2090*/  @UP1 UIADD3 UR15, UR15, UR5, URZ ;  /* 0x000000050f0f1290 */ /* 0x000fe2000fffe03f */
[----:B------:R-:W-:Y:S11]  /*20a0*/  @P1 BRA `(.L_x_707) ;  /* 0x00000000002c1947 */ /* 0x000ff60003800000 */
        /* <DEDUP_REMOVED lines=10> */
[----:B------:R-:W-:-:S12]  /*2150*/  UIADD3 UR15, UR15, UR5, URZ ;  /* 0x000000050f0f7290 */ /* 0x000fd8000fffe03f */
.L_x_707:
[----:B------:R-:W-:Y:S01]  /*2160*/  UIMAD UR5, UR18, UR12, URZ ;  /* 0x0000000c120572a4 */ /* 0x000fe2000f8e023f */
[----:B------:R-:W-:Y:S01]  /*2170*/  IMAD.U32 R4, RZ, RZ, UR12 ;  /* 0x0000000cff047e24 */ /* 0x000fe2000f8e00ff */
[----:B------:R-:W-:Y:S01]  /*2180*/  UIADD3 UR8, -UR9, UR8, URZ ;  /* 0x0000000809087290 */ /* 0x000fe2000fffe13f */
[----:B------:R-:W-:Y:S01]  /*2190*/  VIADD R2, R6, 0x20 ;  /* 0x0000002006027836 */ /* 0x000fe20000000000 */
[----:B------:R-:W-:Y:S01]  /*21a0*/  UIMAD UR5, UR9, UR13, UR5 ;  /* 0x0000000d090572a4 */ /* 0x000fe2000f8e0205 */
[----:B------:R-:W-:Y:S01]  /*21b0*/  IMAD.WIDE.U32 R4, R4, UR9, R32 ;  /* 0x0000000904047c25 */ /* 0x000fe2000f8e0020 */
[----:B------:R-:W-:Y:S01]  /*21c0*/  USHF.R.S32.HI UR21, URZ, 0x1f, UR54 ;  /* 0x0000001f3f157899 */ /* 0x000fe20008011436 */
[----:B------:R-:W-:Y:S01]  /*21d0*/  BSSY B0, `(.L_x_708) ;  /* 0x000001e000007945 */ /* 0x000fe20003800000 */
[----:B------:R-:W-:Y:S01]  /*21e0*/  ULDC.64 UR16, c[0x0][0x468] ;  /* 0x00011a0000107ab9 */ /* 0x000fe20000000a00 */
[----:B------:R-:W-:Y:S02]  /*21f0*/  ISETP.GE.AND P5, PT, R6, UR8, PT ;  /* 0x0000000806007c0c */ /* 0x000fe4000bfa6270 */
[----:B------:R-:W-:Y:S01]  /*2200*/  MOV R3, UR5 ;  /* 0x0000000500037c02 */ /* 0x000fe20008000f00 */
[----:B------:R-:W-:Y:S01]  /*2210*/  UIMAD UR5, UR21, UR16, URZ ;  /* 0x00000010150572a4 */ /* 0x000fe2000f8e023f */
[----:B------:R-:W-:-:S02]  /*2220*/  IADD3 R4, P0, R4, UR19, RZ ;  /* 0x0000001304047c10 */ /* 0x000fc4000ff1e0ff */
[----:B------:R-:W-:Y:S01]  /*2230*/  MOV R8, UR16 ;  /* 0x0000001000087c02 */ /* 0x000fe20008000f00 */
[----:B------:R-:W-:Y:S01]  /*2240*/  UIMAD UR17, UR54, UR17, UR5 ;  /* 0x00000011361172a4 */ /* 0x000fe2000f8e0205 */
[----:B------:R-:W-:Y:S02]  /*2250*/  IADD3.X R5, R5, UR20, R3, P0, !PT ;  /* 0x0000001405057c10 */ /* 0x000fe400087fe403 */
[----:B------:R-:W-:Y:S01]  /*2260*/  ISETP.GE.AND P4, PT, R2, UR8, PT ;  /* 0x0000000802007c0c */ /* 0x000fe2000bf86270 */
[----:B------:R-:W-:-:S04]  /*2270*/  IMAD.WIDE.U32 R8, R8, UR54, R4 ;  /* 0x0000003608087c25 */ /* 0x000fc8000f8e0004 */
[----:B------:R-:W-:Y:S01]  /*2280*/  VIADD R3, R9, UR17 ;  /* 0x0000001109037c36 */ /* 0x000fe20008000000 */
[----:B------:R-:W-:Y:S07]  /*2290*/  @P5 BRA `(.L_x_709) ;  /* 0x0000000000445947 */ /* 0x000fee0003800000 */
[----:B------:R-:W-:Y:S01]  /*22a0*/  IMAD.MOV.U32 R2, RZ, RZ, R8 ;  /* 0x000000ffff027224 */ /* 0x000fe200078e0008 */
[----:B------:R-:W-:Y:S01]  /*22b0*/  ULDC UR5, c[0x0][0x2d0] ;  /* 0x0000b40000057ab9 */ /* 0x000fe20000000800 */
[----:B------:R-:W-:Y:S01]  /*22c0*/  IMAD R5, R7, UR12, RZ ;  /* 0x0000000c07057c24 */ /* 0x000fe2000f8e02ff */
[----:B------:R-:W-:Y:S01]  /*22d0*/  ISETP.GE.AND P6, PT, R32, UR5, PT ;  /* 0x0000000520007c0c */ /* 0x000fe2000bfc6270 */
[----:B------:R-:W-:Y:S01]  /*22e0*/  IMAD.WIDE.U32 R10, R6, UR12, R2 ;  /* 0x0000000c060a7c25 */ /* 0x000fe2000f8e0002 */
[----:B------:R-:W-:Y:S01]  /*22f0*/  ISETP.GE.AND P3, PT, R34, UR5, PT ;  /* 0x0000000522007c0c */ /* 0x000fe2000bf66270 */
[----:B------:R-:W-:Y:S01]  /*2300*/  ULDC.64 UR16, c[0x0][0x3f0] ;  /* 0x0000fc0000107ab9 */ /* 0x000fe20000000a00 */
[----:B------:R-:W-:Y:S01]  /*2310*/  ISETP.GE.AND P2, PT, R31, UR5, PT ;  /* 0x000000051f007c0c */ /* 0x000fe2000bf46270 */
[----:B------:R-:W-:Y:S01]  /*2320*/  IMAD R2, R6, UR13, R5 ;  /* 0x0000000d06027c24 */ /* 0x000fe2000f8e0205 */
[----:B------:R-:W-:Y:S02]  /*2330*/  ISETP.GE.AND P1, PT, R30, UR5, PT ;  /* 0x000000051e007c0c */ /* 0x000fe4000bf26270 */
[----:B------:R-:W-:Y:S01]  /*2340*/  LEA R4, P0, R10, UR16, 0x1 ;  /* 0x000000100a047c11 */ /* 0x000fe2000f8008ff */
[----:B------:R-:W-:-:S05]  /*2350*/  IMAD.IADD R2, R11, 0x1, R2 ;  /* 0x000000010b027824 */ /* 0x000fca00078e0202 */
[----:B------:R-:W-:-:S05]  /*2360*/  LEA.HI.X R5, R10, UR17, R2, 0x1, P0 ;  /* 0x000000110a057c11 */ /* 0x000fca00080f0c02 */
[----:B------:R1:W-:Y:S04]  /*2370*/  @!P6 STG.E.128 desc[UR6][R4.64], RZ ;  /* 0x000000ff0400e986 */ /* 0x0003e8000c101d06 */
[----:B------:R1:W-:Y:S04]  /*2380*/  @!P3 STG.E.128 desc[UR6][R4.64+0x80], RZ ;  /* 0x000080ff0400b986 */ /* 0x0003e8000c101d06 */
[----:B------:R1:W-:Y:S04]  /*2390*/  @!P2 STG.E.128 desc[UR6][R4.64+0x100], RZ ;  /* 0x000100ff0400a986 */ /* 0x0003e8000c101d06 */
[----:B------:R1:W-:Y:S02]  /*23a0*/  @!P1 STG.E.128 desc[UR6][R4.64+0x180], RZ ;  /* 0x000180ff04009986 */ /* 0x0003e4000c101d06 */
.L_x_709:
[----:B------:R-:W-:Y:S05]  /*23b0*/  BSYNC B0 ;  /* 0x0000000000007941 */ /* 0x000fea0003800000 */
.L_x_708:
[----:B------:R-:W-:Y:S04]  /*23c0*/  BSSY B0, `(.L_x_710) ;  /* 0x0000015000007945 */ /* 0x000fe80003800000 */
[----:B------:R-:W-:Y:S05]  /*23d0*/  @P4 BRA `(.L_x_711) ;  /* 0x00000000004c4947 */ /* 0x000fea0003800000 */
[----:B-1----:R-:W-:Y:S01]  /*23e0*/  IADD3 R5, P0, R6, 0x20, RZ ;  /* 0x0000002006057810 */ /* 0x002fe20007f1e0ff */
        /* <DEDUP_REMOVED lines=9> */
[----:B------:R-:W-:Y:S01]  /*2480*/  IMAD R2, R2, UR12, RZ ;  /* 0x0000000c02027c24 */ /* 0x000fe2000f8e02ff */
[----:B------:R-:W-:-:S03]  /*2490*/  LEA R4, P6, R8, UR16, 0x1 ;  /* 0x0000001008047c11 */ /* 0x000fc6000f8c08ff */
[----:B------:R-:W-:-:S04]  /*24a0*/  IMAD R2, R5, UR13, R2 ;  /* 0x0000000d05027c24 */ /* 0x000fc8000f8e0202 */
[----:B------:R-:W-:-:S05]  /*24b0*/  IMAD.IADD R3, R9, 0x1, R2 ;  /* 0x0000000109037824 */ /* 0x000fca00078e0202 */
[----:B------:R-:W-:-:S05]  /*24c0*/  LEA.HI.X R5, R8, UR17, R3, 0x1, P6 ;  /* 0x0000001108057c11 */ /* 0x000fca000b0f0c03 */
[----:B------:R2:W-:Y:S04]  /*24d0*/  @!P3 STG.E.128 desc[UR6][R4.64], RZ ;  /* 0x000000ff0400b986 */ /* 0x0005e8000c101d06 */
[----:B------:R2:W-:Y:S04]  /*24e0*/  @!P2 STG.E.128 desc[UR6][R4.64+0x80], RZ ;  /* 0x000080ff0400a986 */ /* 0x0005e8000c101d06 */
[----:B------:R2:W-:Y:S04]  /*24f0*/  @!P1 STG.E.128 desc[UR6][R4.64+0x100], RZ ;  /* 0x000100ff04009986 */ /* 0x0005e8000c101d06 */
[----:B------:R2:W-:Y:S02]  /*2500*/  @!P0 STG.E.128 desc[UR6][R4.64+0x180], RZ ;  /* 0x000180ff04008986 */ /* 0x0005e4000c101d06 */
.L_x_711:
[----:B------:R-:W-:Y:S05]  /*2510*/  BSYNC B0 ;  /* 0x0000000000007941 */ /* 0x000fea0003800000 */
.L_x_710:
[----:B------:R-:W-:Y:S01]  /*2520*/  IMAD.U32 R2, RZ, RZ, UR10 ;  /* 0x0000000aff027e24 */ /* 0x000fe2000f8e00ff */
[----:B------:R-:W-:Y:S01]  /*2530*/  UIMAD UR5, UR18, UR10, URZ ;  /* 0x0000000a120572a4 */ /* 0x000fe2000f8e023f */
[----:B------:R-:W-:Y:S01]  /*2540*/  BSSY B0, `(.L_x_712) ;  /* 0x000001f000007945 */ /* 0x000fe20003800000 */
[----:B------:R-:W-:Y:S01]  /*2550*/  USHF.R.S32.HI UR12, URZ, 0x1f, UR54 ;  /* 0x0000001f3f0c7899 */ /* 0x000fe20008011436 */
[----:B------:R-:W-:Y:S01]  /*2560*/  IMAD.WIDE.U32 R2, R2, UR9, R32 ;  /* 0x0000000902027c25 */ /* 0x000fe2000f8e0020 */
[----:B------:R-:W-:Y:S02]  /*2570*/  UIMAD UR9, UR9, UR11, UR5 ;  /* 0x0000000b090972a4 */ /* 0x000fe4000f8e0205 */
[----:B-12---:R-:W-:-:S04]  /*2580*/  IADD3 R4, P0, R2, UR14, RZ ;  /* 0x0000000e02047c10 */ /* 0x006fc8000ff1e0ff */
[----:B------:R-:W-:Y:S01]  /*2590*/  IMAD.U32 R2, RZ, RZ, UR9 ;  /* 0x00000009ff027e24 */ /* 0x000fe2000f8e00ff */
[----:B------:R-:W-:Y:S02]  /*25a0*/  ULDC.64 UR8, c[0x0][0x470] ;  /* 0x00011c0000087ab9 */ /* 0x000fe40000000a00 */
[----:B------:R-:W-:Y:S01]  /*25b0*/  UIMAD UR5, UR12, UR8, URZ ;  /* 0x000000080c0572a4 */ /* 0x000fe2000f8e023f */
[----:B------:R-:W-:Y:S02]  /*25c0*/  MOV R8, UR8 ;  /* 0x0000000800087c02 */ /* 0x000fe40008000f00 */
[----:B------:R-:W-:Y:S01]  /*25d0*/  IADD3.X R5, R3, UR15, R2, P0, !PT ;  /* 0x0000000f03057c10 */ /* 0x000fe200087fe402 */
[----:B------:R-:W-:Y:S02]  /*25e0*/  UIMAD UR9, UR54, UR9, UR5 ;  /* 0x00000009360972a4 */ /* 0x000fe4000f8e0205 */
[----:B------:R-:W-:-:S05]  /*25f0*/  IMAD.WIDE.U32 R8, R8, UR54, R4 ;  /* 0x0000003608087c25 */ /* 0x000fca000f8e0004 */
[----:B------:R-:W-:Y:S01]  /*2600*/  IADD3 R3, R9, UR9, RZ ;  /* 0x0000000909037c10 */ /* 0x000fe2000fffe0ff */
[----:B------:R-:W-:Y:S06]  /*2610*/  @P5 BRA `(.L_x_713) ;  /* 0x0000000000445947 */ /* 0x000fec0003800000 */
        /* <DEDUP_REMOVED lines=17> */
.L_x_713:
[----:B------:R-:W-:Y:S05]  /*2730*/  BSYNC B0 ;  /* 0x0000000000007941 */ /* 0x000fea0003800000 */
.L_x_712:
[----:B------:R-:W-:Y:S05]  /*2740*/  @P4 BRA `(.L_x_714) ;  /* 0x0000008400c44947 */ /* 0x000fea0003800000 */
[----:B------:R-:W-:Y:S01]  /*2750*/  IADD3 R6, P0, R6, 0x20, RZ ;  /* 0x0000002006067810 */ /* 0x000fe20007f1e0ff */
[----:B------:R-:W-:Y:S01]  /*2760*/  IMAD.MOV.U32 R2, RZ, RZ, R8 ;  /* 0x000000ffff027224 */ /* 0x000fe200078e0008 */
[----:B------:R-:W-:Y:S01]  /*2770*/  ULDC UR5, c[0x0][0x2d0] ;  /* 0x0000b40000057ab9 */ /* 0x000fe20000000800 */
[----:B------:R-:W-:Y:S01]  /*2780*/  ULDC.64 UR8, c[0x0][0x3f8] ;  /* 0x0000fe0000087ab9 */ /* 0x000fe20000000a00 */
[----:B------:R-:W-:Y:S01]  /*2790*/  ISETP.GE.AND P1, PT, R34, UR5, PT ;  /* 0x0000000522007c0c */ /* 0x000fe2000bf26270 */
[----:B------:R-:W-:Y:S01]  /*27a0*/  IMAD.X R7, RZ, RZ, R7, P0 ;  /* 0x000000ffff077224 */ /* 0x000fe200000e0607 */
[----:B------:R-:W-:Y:S01]  /*27b0*/  ISETP.GE.AND P2, PT, R32, UR5, PT ;  /* 0x0000000520007c0c */ /* 0x000fe2000bf46270 */
[----:B------:R-:W-:Y:S01]  /*27c0*/  IMAD.WIDE.U32 R2, R6, UR10, R2 ;  /* 0x0000000a06027c25 */ /* 0x000fe2000f8e0002 */
[----:B------:R-:W-:-:S03]  /*27d0*/  ISETP.GE.AND P0, PT, R31, UR5, PT ;  /* 0x000000051f007c0c */ /* 0x000fc6000bf06270 */
[----:B------:R-:W-:Y:S01]  /*27e0*/  IMAD R7, R7, UR10, RZ ;  /* 0x0000000a07077c24 */ /* 0x000fe2000f8e02ff */
[----:B-1----:R-:W-:-:S03]  /*27f0*/  LEA R4, P3, R2, UR8, 0x1 ;  /* 0x0000000802047c11 */ /* 0x002fc6000f8608ff */
[----:B------:R-:W-:-:S04]  /*2800*/  IMAD R7, R6, UR11, R7 ;  /* 0x0000000b06077c24 */ /* 0x000fc8000f8e0207 */
[----:B------:R-:W-:-:S05]  /*2810*/  IMAD.IADD R7, R3, 0x1, R7 ;  /* 0x0000000103077824 */ /* 0x000fca00078e0207 */
        /* <DEDUP_REMOVED lines=8> */
.L_x_705:
[----:B------:R-:W2:Y:S01]  /*28a0*/  LDL R38, [R1+0x8] ;  /* 0x0000080001267983 */ /* 0x000ea20000100800 */
[----:B------:R-:W-:Y:S01]  /*28b0*/  PLOP3.LUT P0, PT, PT, PT, UP4, 0x80, 0x0 ;  /* 0x000000000000781c */ /* 0x000fe20003f0f048 */
[----:B------:R-:W-:Y:S01]  /*28c0*/  UIMAD UR10, UR5, -0x40, UR13 ;  /* 0xffffffc0050a78a4 */ /* 0x000fe2000f8e020d */
[C---:B------:R-:W-:Y:S01]  /*28d0*/  VIADD R5, R6.reuse, 0x20 ;  /* 0x0000002006057836 */ /* 0x040fe20000000000 */
[----:B------:R-:W-:Y:S01]  /*28e0*/  ULEA.HI UR12, UR5, UR5, URZ, 0x1 ;  /* 0x00000005050c7291 */ /* 0x000fe2000f8f083f */
[----:B------:R-:W-:Y:S09]  /*28f0*/  BSSY B0, `(.L_x_715) ;  /* 0x0000036000007945 */ /* 0x000ff20003800000 */
[----:B------:R-:W-:Y:S01]  /*2900*/  @P0 BAR.SYNC.DEFER_BLOCKING 0x0 ;  /* 0x0000000000000b1d */ /* 0x000fe20000010000 */
[----:B------:R-:W-:Y:S01]  /*2910*/  ISETP.GE.AND P6, PT, R6, UR10, PT ;  /* 0x0000000a06007c0c */ /* 0x000fe2000bfc6270 */
[----:B------:R-:W-:Y:S01]  /*2920*/  ULOP3.LUT UR12, UR12, 0xfffffffe, URZ, 0xc0, !UPT ;  /* 0xfffffffe0c0c7892 */ /* 0x000fe2000f8ec03f */
[----:B------:R-:W-:-:S03]  /*2930*/  ISETP.GE.AND P5, PT, R5, UR10, PT ;  /* 0x0000000a05007c0c */ /* 0x000fc6000bfa6270 */
[----:B------:R-:W-:-:S04]  /*2940*/  UIADD3 UR12, UR5, -UR12, URZ ;  /* 0x8000000c050c7290 */ /* 0x000fc8000fffe03f */
[----:B------:R-:W-:Y:S01]  /*2950*/  UISETP.NE.AND UP0, UPT, UR12, 0x1, UPT ;  /* 0x000000010c00788c */ /* 0x000fe2000bf05270 */
[----:B--2---:R-:W-:-:S05]  /*2960*/  LEA R29, R38, UR4, 0x1 ;  /* 0x00000004261d7c11 */ /* 0x004fca000f8e08ff */
[----:B------:R1:W-:Y:S04]  /*2970*/  @P6 STS.128 [R29+0x10000], RZ ;  /* 0x010000ff1d006388 */ /* 0x0003e80000000c00 */
[----:B------:R1:W-:Y:S04]  /*2980*/  @P6 STS.128 [R29+0x12000], RZ ;  /* 0x012000ff1d006388 */ /* 0x0003e80000000c00 */
[----:B------:R1:W-:Y:S04]  /*2990*/  @P6 STS.128 [R29+0x14000], RZ ;  /* 0x014000ff1d006388 */ /* 0x0003e80000000c00 */
[----:B------:R1:W-:Y:S04]  /*29a0*/  STL [R1+0x34], R29 ;  /* 0x0000341d01007387 */ /* 0x0003e80000100800 */
[----:B------:R1:W-:Y:S01]  /*29b0*/  @P6 STS.128 [R29+0x16000], RZ ;  /* 0x016000ff1d006388 */ /* 0x0003e20000000c00 */
[----:B------:R-:W-:Y:S05]  /*29c0*/  @P6 BRA `(.L_x_716) ;  /* 0x0000000000a06947 */ /* 0x000fea0003800000 */
[----:B------:R-:W2:Y:S01]  /*29d0*/  LDC.64 R26, c[0x0][0x3e0] ;  /* 0x0000f800ff1a7b82 */ /* 0x000ea20000000a00 */
[----:B---3--:R-:W-:Y:S01]  /*29e0*/  IMAD R22, R19, R2, RZ ;  /* 0x0000000213167224 */ /* 0x008fe200078e02ff */
[----:B------:R-:W-:Y:S01]  /*29f0*/  UMOV UR38, UR11 ;  /* 0x0000000b00267c82 */ /* 0x000fe20008000000 */
[----:B------:R-:W-:Y:S01]  /*2a00*/  UMOV UR39, UR42 ;  /* 0x0000002a00277c82 */ /* 0x000fe20008000000 */
[----:B------:R-:W-:Y:S01]  /*2a10*/  ULDC UR12, c[0x0][0x2d0] ;  /* 0x0000b400000c7ab9 */ /* 0x000fe20000000800 */
[-C--:B------:R-:W-:Y:S01]  /*2a20*/  IMAD R19, R3, R15.reuse, R22 ;  /* 0x0000000f03137224 */ /* 0x080fe200078e0216 */
[----:B------:R-:W-:Y:S01]  /*2a30*/  ISETP.GE.AND P4, PT, R32, UR12, PT ;  /* 0x0000000c20007c0c */ /* 0x000fe2000bf86270 */
[----:B------:R-:W-:Y:S01]  /*2a40*/  IMAD.WIDE.U32 R22, R2, R15, UR38 ;  /* 0x0000002602167e25 */ /* 0x000fe2000f8e000f */
[----:B------:R-:W-:Y:S02]  /*2a50*/  ISETP.GE.AND P3, PT, R34, UR12, PT ;  /* 0x0000000c22007c0c */ /* 0x000fe4000bf66270 */
[----:B------:R-:W-:Y:S01]  /*2a60*/  ISETP.GE.AND P2, PT, R31, UR12, PT ;  /* 0x0000000c1f007c0c */ /* 0x000fe2000bf46270 */
[----:B------:R-:W-:Y:S01]  /*2a70*/  IMAD.IADD R23, R23, 0x1, R19 ;  /* 0x0000000117177824 */ /* 0x000fe200078e0213 */
[----:B------:R-:W-:Y:S01]  /*2a80*/  ISETP.GE.AND P1, PT, R30, UR12, PT ;  /* 0x0000000c1e007c0c */ /* 0x000fe2000bf26270 */
[----:B------:R-:W-:-:S04]  /*2a90*/  IMAD.WIDE.U32 R22, R17, UR54, R22 ;  /* 0x0000003611167c25 */ /* 0x000fc8000f8e0016 */
[----:B------:R-:W-:Y:S02]  /*2aa0*/  VIADD R17, R23, UR32 ;  /* 0x0000002017117c36 */ /* 0x000fe40008000000 */
[----:B------:R-:W-:Y:S01]  /*2ab0*/  @!P4 MOV R23, R36 ;  /* 0x000000240017c202 */ /* 0x000fe20000000f00 */
[----:B------:R4:W-:Y:S01]  /*2ac0*/  @P4 STS.128 [R29+0x10000], RZ ;  /* 0x010000ff1d004388 */ /* 0x0009e20000000c00 */
[----:B--2---:R-:W-:-:S03]  /*2ad0*/  IMAD.WIDE R26, R32, 0x2, R26 ;  /* 0x00000002201a7825 */ /* 0x004fc600078e021a */
        /* <DEDUP_REMOVED lines=23> */
.L_x_716:
[----:B------:R-:W-:Y:S05]  /*2c50*/  BSYNC B0 ;  /* 0x0000000000007941 */ /* 0x000fea0003800000 */
.L_x_715:
[----:B------:R1:W-:Y:S01]  /*2c60*/  @P5 STS.128 [R29+0x11000], RZ ;  /* 0x011000ff1d005388 */ /* 0x0003e20000000c00 */
[----:B------:R-:W-:Y:S01]  /*2c70*/  VIADD R19, R38, 0x4000 ;  /* 0x0000400026137836 */ /* 0x000fe20000000000 */
[----:B------:R-:W-:Y:S01]  /*2c80*/  PLOP3.LUT P0, PT, PT, PT, UP0, 0x80, 0x0 ;  /* 0x000000000000781c */ /* 0x000fe20003f0f008 */
[----:B------:R-:W-:Y:S01]  /*2c90*/  BSSY B0, `(.L_x_717) ;  /* 0x000002c000007945 */ /* 0x000fe20003800000 */
[----:B------:R1:W-:Y:S02]  /*2ca0*/  @P5 STS.128 [R29+0x13000], RZ ;  /* 0x013000ff1d005388 */ /* 0x0003e40000000c00 */
[----:B------:R-:W-:Y:S02]  /*2cb0*/  SEL R19, R19, R38, !P0 ;  /* 0x0000002613137207 */ /* 0x000fe40004000000 */
[----:B------:R1:W-:Y:S04]  /*2cc0*/  @P5 STS.128 [R29+0x15000], RZ ;  /* 0x015000ff1d005388 */ /* 0x0003e80000000c00 */
[----:B------:R1:W-:Y:S01]  /*2cd0*/  @P5 STS.128 [R29+0x17000], RZ ;  /* 0x017000ff1d005388 */ /* 0x0003e20000000c00 */
[----:B------:R-:W-:Y:S05]  /*2ce0*/  @P5 BRA `(.L_x_718) ;  /* 0x0000000000985947 */ /* 0x000fea0003800000 */
[----:B------:R-:W-:Y:S01]  /*2cf0*/  ULDC UR11, c[0x0][0x2d0] ;  /* 0x0000b400000b7ab9 */ /* 0x000fe20000000800 */
[----:B---34-:R-:W-:Y:S01]  /*2d00*/  IMAD.WIDE.U32 R22, R2, 0x20, RZ ;  /* 0x0000002002167825 */ /* 0x018fe200078e00ff */
[----:B------:R-:W-:Y:S02]  /*2d10*/  ISETP.GE.AND P2, PT, R32, UR11, PT ;  /* 0x0000000b20007c0c */ /* 0x000fe4000bf46270 */
[----:B------:R-:W-:Y:S01]  /*2d20*/  ISETP.GE.AND P4, PT, R34, UR11, PT ;  /* 0x0000000b22007c0c */ /* 0x000fe2000bf86270 */
[----:B------:R-:W-:Y:S01]  /*2d30*/  IMAD.SHL.U32 R17, R3, 0x20, RZ ;  /* 0x0000002003117824 */ /* 0x000fe200078e00ff */
[----:B------:R-:W-:Y:S02]  /*2d40*/  IADD3 R24, P1, R24, R22, RZ ;  /* 0x0000001618187210 */ /* 0x000fe40007f3e0ff */
[----:B------:R-:W-:Y:S02]  /*2d50*/  ISETP.GE.AND P3, PT, R31, UR11, PT ;  /* 0x0000000b1f007c0c */ /* 0x000fe4000bf66270 */
[----:B------:R-:W-:-:S05]  /*2d60*/  IADD3.X R17, R18, R23, R17, P1, !PT ;  /* 0x0000001712117210 */ /* 0x000fca0000ffe411 */
[C---:B------:R-:W-:Y:S01]  /*2d70*/  @!P2 LEA R22, P1, R2.reuse, R37, 0x6 ;  /* 0x000000250216a211 */ /* 0x040fe200078230ff */
[----:B------:R3:W-:Y:S03]  /*2d80*/  @P2 STS.128 [R29+0x11000], RZ ;  /* 0x011000ff1d002388 */ /* 0x0007e60000000c00 */
[----:B------:R-:W-:Y:S02]  /*2d90*/  @!P2 LEA.HI.X R23, R2, R36, R3, 0x6, P1 ;  /* 0x000000240217a211 */ /* 0x000fe400008f3403 */
[----:B------:R-:W-:-:S03]  /*2da0*/  @!P4 LEA R2, P1, R24, UR30, 0x1 ;  /* 0x0000001e1802cc11 */ /* 0x000fc6000f8208ff */
[----:B------:R-:W-:Y:S01]  /*2db0*/  @!PT LDS RZ, [RZ] ;  /* 0x00000000fffff984 */ /* 0x000fe20000000800 */
[----:B------:R-:W-:Y:S01]  /*2dc0*/  @!PT LDS RZ, [RZ] ;  /* 0x00000000fffff984 */ /* 0x000fe20000000800 */
[----:B------:R-:W-:Y:S01]  /*2dd0*/  @!PT LDS RZ, [RZ] ;  /* 0x00000000fffff984 */ /* 0x000fe20000000800 */
[----:B------:R3:W-:Y:S01]  /*2de0*/  @!P2 LDGSTS.E.BYPASS.LTC128B.128 [R29+0x11000], desc[UR6][R22.64] ;  /* 0x11000000161dafae */ /* 0x0007e2000b901d46 */
[----:B------:R-:W-:Y:S02]  /*2df0*/  @!P4 LEA.HI.X R3, R24, UR31, R17, 0x1, P1 ;  /* 0x0000001f1803cc11 */ /* 0x000fe400088f0c11 */
[----:B------:R-:W-:Y:S01]  /*2e00*/  ISETP.GE.AND P1, PT, R30, UR11, PT ;  /* 0x0000000b1e007c0c */ /* 0x000fe2000bf26270 */
[----:B------:R3:W-:Y:S01]  /*2e10*/  @P4 STS.128 [R29+0x13000], RZ ;  /* 0x013000ff1d004388 */ /* 0x0007e20000000c00 */
[----:B--2---:R-:W-:-:S03]  /*2e20*/  @!P3 LEA R26, P2, R24, UR30, 0x1 ;  /* 0x0000001e181abc11 */ /* 0x004fc6000f8408ff */
        /* <DEDUP_REMOVED lines=10> */
[----:B------:R3:W-:Y:S01]  /*2ed0*/  @P1 STS.128 [R29+0x17000], RZ ;  /* 0x017000ff1d001388 */ /* 0x0007e20000000c00 */
[----:B------:R-:W-:Y:S05]  /*2ee0*/  @P1 BRA `(.L_x_718) ;  /* 0x0000000000181947 */ /* 0x000fea0003800000 */
[----:B---3--:R-:W-:-:S04]  /*2ef0*/  LEA R2, P1, R24, UR30, 0x1 ;  /* 0x0000001e18027c11 */ /* 0x008fc8000f8208ff */
[----:B------:R-:W-:-:S05]  /*2f00*/  LEA.HI.X R3, R24, UR31, R17, 0x1, P1 ;  /* 0x0000001f18037c11 */ /* 0x000fca00088f0c11 */
[----:B------:R-:W-:Y:S01]  /*2f10*/  @!PT LDS RZ, [RZ] ;  /* 0x00000000fffff984 */ /* 0x000fe20000000800 */
[----:B------:R-:W-:Y:S01]  /*2f20*/  @!PT LDS RZ, [RZ] ;  /* 0x00000000fffff984 */ /* 0x000fe20000000800 */
[----:B------:R-:W-:Y:S01]  /*2f30*/  @!PT LDS RZ, [RZ] ;  /* 0x00000000fffff984 */ /* 0x000fe20000000800 */
[----:B------:R2:W-:Y:S04]  /*2f40*/  LDGSTS.E.BYPASS.LTC128B.128 [R29+0x17000], desc[UR6][R2.64+0x180] ;  /* 0x17000180021d7fae */ /* 0x0005e8000b901d46 */
.L_x_718:
[----:B------:R-:W-:Y:S05]  /*2f50*/  BSYNC B0 ;  /* 0x0000000000007941 */ /* 0x000fea0003800000 */
.L_x_717:
[----:B--234-:R-:W-:Y:S01]  /*2f60*/  LEA R26, R19, UR4, 0x1 ;  /* 0x00000004131a7c11 */ /* 0x01cfe2000f8e08ff */
[----:B------:R-:W-:Y:S04]  /*2f70*/  BSSY B0, `(.L_x_719) ;  /* 0x0000046000007945 */ /* 0x000fe80003800000 */
[----:B------:R2:W-:Y:S01]  /*2f80*/  STL [R1+0x64], R26 ;  /* 0x0000641a01007387 */ /* 0x0005e20000100800 */
[----:B------:R-:W-:Y:S05]  /*2f90*/  @!P6 BRA `(.L_x_720) ;  /* 0x000000000044e947 */ /* 0x000fea0003800000 */
        /* <DEDUP_REMOVED lines=17> */
.L_x_720:
[----:B------:R-:W3:Y:S01]  /*30b0*/  LDC.64 R2, c[0x0][0x210] ;  /* 0x00008400ff027b82 */ /* 0x000ee20000000a00 */
[----:B------:R-:W-:Y:S01]  /*30c0*/  IMAD.U32 R18, RZ, RZ, UR41 ;  /* 0x00000029ff127e24 */ /* 0x000fe2000f8e00ff */
        /* <DEDUP_REMOVED lines=8> */
[----:B------:R-:W-:Y:S01]  /*3150*/  @!P1 MOV R22, R35 ;  /* 0x0000002300169202 */ /* 0x000fe20000000f00 */
[----:B------:R4:W-:Y:S01]  /*3160*/  @P1 STS [R26], RZ ;  /* 0x000000ff1a001388 */ /* 0x0009e20000000800 */
[----:B------:R-:W-:-:S03]  /*3170*/  @!P1 IMAD.MOV.U32 R23, RZ, RZ, R28 ;  /* 0x000000ffff179224 */ /* 0x000fc600078e001c */
[----:B------:R4:W-:Y:S01]  /*3180*/  @P1 STS [R26+0x4], RZ ;  /* 0x000004ff1a001388 */ /* 0x0009e20000000800 */
[----:B---3--:R-:W-:-:S03]  /*3190*/  IMAD.WIDE R18, R32, 0x2, R2 ;  /* 0x0000000220127825 */ /* 0x008fc600078e0202 */
[----:B------:R4:W-:Y:S01]  /*31a0*/  @P1 STS [R26+0x8], RZ ;  /* 0x000008ff1a001388 */ /* 0x0009e20000000800 */
[----:B------:R-:W-:Y:S01]  /*31b0*/  VIADD R2, R17, UR20 ;  /* 0x0000001411027c36 */ /* 0x000fe20008000000 */
[C---:B------:R-:W-:Y:S02]  /*31c0*/  LEA R18, P4, R16.reuse, R18, 0x1 ;  /* 0x0000001210127211 */ /* 0x040fe400078808ff */
        /* <DEDUP_REMOVED lines=32> */
.L_x_721:
[----:B------:R-:W-:Y:S05]  /*33d0*/  BSYNC B0 ;  /* 0x0000000000007941 */ /* 0x000fea0003800000 */
.L_x_719:
        /* <DEDUP_REMOVED lines=21> */
.L_x_723:
[----:B------:R-:W-:Y:S01]  /*3530*/  ULDC UR12, c[0x0][0x2d0] ;  /* 0x0000b400000c7ab9 */ /* 0x000fe20000000800 */
[----:B------:R-:W-:Y:S01]  /*3540*/  IMAD.U32 R2, RZ, RZ, UR26 ;  /* 0x0000001aff027e24 */ /* 0x000fe2000f8e00ff */
[----:B------:R-:W-:Y:S01]  /*3550*/  ISETP.GE.AND P4, PT, R32, UR12, PT ;  /* 0x0000000c20007c0c */ /* 0x000fe2000bf86270 */
[----:B------:R-:W-:Y:S01]  /*3560*/  IMAD.U32 R3, RZ, RZ, UR27 ;  /* 0x0000001bff037e24 */ /* 0x000fe2000f8e00ff */
        /* <DEDUP_REMOVED lines=41> */
[----:B-1----:R-:W-:-:S04]  /*3800*/  LEA R2, P1, R20, UR28, 0x1 ;  /* 0x0000001c14027c11 */ /* 0x002fc8000f8208ff */
[----:B------:R-:W-:-:S05]  /*3810*/  LEA.HI.X R3, R20, UR29, R13, 0x1, P1 ;  /* 0x0000001d14037c11 */ /* 0x000fca00088f0c0d */
[----:B------:R-:W-:Y:S01]  /*3820*/  @!PT LDS RZ, [RZ] ;  /* 0x00000000fffff984 */ /* 0x000fe20000000800 */
[----:B------:R-:W-:Y:S01]  /*3830*/  @!PT LDS RZ, [RZ] ;  /* 0x00000000fffff984 */ /* 0x000fe20000000800 */
[----:B------:R-:W-:Y:S01]  /*3840*/  @!PT LDS RZ, [RZ] ;  /* 0x00000000fffff984 */ /* 0x000fe20000000800 */
[----:B------:R1:W-:Y:S04]  /*3850*/  LDGSTS.E.BYPASS.LTC128B.128 [R26+0x7000], desc[UR6][R2.64+0x180] ;  /* 0x07000180021a7fae */ /* 0x0003e8000b901d46 */
.L_x_724:
[----:B------:R-:W-:Y:S05]  /*3860*/  BSYNC B0 ;  /* 0x0000000000007941 */ /* 0x000fea0003800000 */
.L_x_722:
[----:B------:R-:W5:Y:S01]  /*3870*/  LDL R84, [R1+0x4] ;  /* 0x0000040001547983 */ /* 0x000f620000100800 */
[----:B------:R-:W-:Y:S01]  /*3880*/  UIADD3 UR12, -UR9, UR8, URZ ;  /* 0x00000008090c7290 */ /* 0x000fe2000fffe13f */
[----:B-1----:R-:W-:Y:S01]  /*3890*/  IMAD.U32 R2, RZ, RZ, UR14 ;  /* 0x0000000eff027e24 */ /* 0x002fe2000f8e00ff */
[----:B------:R-:W-:Y:S01]  /*38a0*/  USHF.R.S32.HI UR11, URZ, 0x1f, UR9 ;  /* 0x0000001f3f0b7899 */ /* 0x000fe20008011409 */
[----:B------:R-:W-:Y:S01]  /*38b0*/  BSSY B0, `(.L_x_725) ;  /* 0x0000044000007945 */ /* 0x000fe20003800000 */
[----:B------:R-:W-:Y:S01]  /*38c0*/  ULDC.64 UR26, c[0x0][0x260] ;  /* 0x00009800001a7ab9 */ /* 0x000fe20000000a00 */
[----:B------:R-:W-:Y:S01]  /*38d0*/  IMAD.WIDE.U32 R14, R2, UR9, R32 ;  /* 0x00000009020e7c25 */ /* 0x000fe2000f8e0020 */
[----:B------:R-:W-:Y:S01]  /*38e0*/  ISETP.GE.AND P3, PT, R6, UR12, PT ;  /* 0x0000000c06007c0c */ /* 0x000fe2000bf66270 */
[----:B------:R-:W-:Y:S02]  /*38f0*/  UIMAD UR20, UR11, UR14, URZ ;  /* 0x0000000e0b1472a4 */ /* 0x000fe4000f8e023f */
[----:B------:R-:W-:Y:S01]  /*3900*/  IMAD R13, R4, UR26, RZ ;  /* 0x0000001a040d7c24 */ /* 0x000fe2000f8e02ff */
[----:B---34-:R-:W-:Y:S01]  /*3910*/  IADD3 R18, P1, R14, UR33, RZ ;  /* 0x000000210e127c10 */ /* 0x018fe2000ff3e0ff */
[----:B------:R-:W-:-:S02]  /*3920*/  UIMAD UR20, UR9, UR15, UR20 ;  /* 0x0000000f091472a4 */ /* 0x000fc4000f8e0214 */
[----:B------:R-:W-:-:S04]  /*3930*/  IMAD R14, R10, UR27, R13 ;  /* 0x0000001b0a0e7c24 */ /* 0x000fc8000f8e020d */
[----:B------:R-:W-:Y:S02]  /*3940*/  IMAD.U32 R2, RZ, RZ, UR20 ;  /* 0x00000014ff027e24 */ /* 0x000fe4000f8e00ff */
[----:B------:R1:W-:Y:S03]  /*3950*/  @P3 STS.128 [R29+0x18000], RZ ;  /* 0x018000ff1d003388 */ /* 0x0003e60000000c00 */
[----:B------:R-:W-:Y:S01]  /*3960*/  IADD3.X R19, R15, UR35, R2, P1, !PT ;  /* 0x000000230f137c10 */ /* 0x000fe20008ffe402 */
[----:B------:R1:W-:Y:S04]  /*3970*/  @P3 STS.128 [R29+0x1a000], RZ ;  /* 0x01a000ff1d003388 */ /* 0x0003e80000000c00 */
[----:B------:R1:W-:Y:S01]  /*3980*/  @P3 STS.128 [R29+0x1c000], RZ ;  /* 0x01c000ff1d003388 */ /* 0x0003e20000000c00 */
[----:B------:R-:W-:-:S03]  /*3990*/  IMAD.WIDE.U32 R18, R10, UR26, R18 ;  /* 0x0000001a0a127c25 */ /* 0x000fc6000f8e0012 */
[----:B------:R1:W-:Y:S02]  /*39a0*/  @P3 STS.128 [R29+0x1e000], RZ ;  /* 0x01e000ff1d003388 */ /* 0x0003e40000000c00 */
[----:B------:R-:W-:Y:S02]  /*39b0*/  IADD3 R13, R19, R14, RZ ;  /* 0x0000000e130d7210 */ /* 0x000fe40007ffe0ff */
[C---:B-----5:R-:W-:Y:S02]  /*39c0*/  IADD3 R3, R84.reuse, 0x8, RZ ;  /* 0x0000000854037810 */ /* 0x060fe40007ffe0ff */
[----:B------:R-:W-:Y:S02]  /*39d0*/  ISETP.GE.AND P6, PT, R84, UR10, PT ;  /* 0x0000000a54007c0c */ /* 0x000fe4000bfc6270 */
[----:B------:R-:W-:Y:S01]  /*39e0*/  ISETP.GE.AND P5, PT, R3, UR10, PT ;  /* 0x0000000a03007c0c */ /* 0x000fe2000bfa6270 */
[----:B-1----:R-:W-:-:S12]  /*39f0*/  @P3 BRA `(.L_x_726) ;  /* 0x0000000000bc3947 */ /* 0x002fd80003800000 */
        /* <DEDUP_REMOVED lines=18> */
[----:B-1----:R-:W-:-:S04]  /*3b20*/  IMAD.WIDE R20, R32, 0x2, R20 ;  /* 0x0000000220147825 */ /* 0x002fc800078e0214 */
[----:B------:R-:W-:-:S04]  /*3b30*/  IMAD.WIDE.U32 R22, R10, UR26, R22 ;  /* 0x0000001a0a167c25 */ /* 0x000fc8000f8e0016 */
[----:B------:R-:W-:Y:S01]  /*3b40*/  IMAD.IADD R15, R14, 0x1, R23 ;  /* 0x000000010e0f7824 */ /* 0x000fe200078e0217 */
[----:B---3--:R-:W-:-:S04]  /*3b50*/  @!P2 LEA R2, P1, R24, R2, 0x1 ;  /* 0x000000021802a211 */ /* 0x008fc800078208ff */
[----:B------:R-:W-:Y:S02]  /*3b60*/  @!P2 LEA.HI.X R3, R24, R3, R16, 0x1, P1 ;  /* 0x000000031803a211 */ /* 0x000fe400008f0c10 */
        /* <DEDUP_REMOVED lines=24> */
.L_x_726:
[----:B------:R-:W-:Y:S05]  /*3cf0*/  BSYNC B0 ;  /* 0x0000000000007941 */ /* 0x000fea0003800000 */
.L_x_725:
        /* <DEDUP_REMOVED lines=11> */
[----:B------:R-:W-:Y:S01]  /*3db0*/  IMAD.U32 R22, RZ, RZ, UR33 ;  /* 0x00000021ff167e24 */ /* 0x000fe2000f8e00ff */
[----:B-1--4-:R-:W-:Y:S01]  /*3dc0*/  IADD3 R16, P1, R12, 0x20, RZ ;  /* 0x000000200c107810 */ /* 0x012fe20007f3e0ff */
[----:B------:R-:W-:Y:S01]  /*3dd0*/  IMAD.MOV.U32 R19, RZ, RZ, R13 ;  /* 0x000000ffff137224 */ /* 0x000fe200078e000d */
[----:B------:R-:W-:-:S03]  /*3de0*/  MOV R23, UR35 ;  /* 0x0000002300177c02 */ /* 0x000fc60008000f00 */
[----:B------:R-:W-:Y:S02]  /*3df0*/  IMAD.X R15, RZ, RZ, R11, P1 ;  /* 0x000000ffff0f7224 */ /* 0x000fe400008e060b */
[----:B------:R-:W-:-:S04]  /*3e00*/  IMAD.WIDE.U32 R22, R16, UR14, R22 ;  /* 0x0000000e10167c25 */ /* 0x000fc8000f8e0016 */
[----:B------:R-:W1:Y:S01]  /*3e10*/  @!P2 LDC.64 R2, c[0x0][0x218] ;  /* 0x00008600ff02ab82 */ /* 0x000e620000000a00 */
[----:B------:R-:W-:Y:S01]  /*3e20*/  IMAD R15, R15, UR14, RZ ;  /* 0x0000000e0f0f7c24 */ /* 0x000fe2000f8e02ff */
[----:B------:R4:W-:Y:S03]  /*3e30*/  @P2 STS.128 [R29+0x19000], RZ ;  /* 0x019000ff1d002388 */ /* 0x0009e60000000c00 */
[----:B------:R-:W-:Y:S01]  /*3e40*/  IMAD R15, R16, UR15, R15 ;  /* 0x0000000f100f7c24 */ /* 0x000fe2000f8e020f */
[----:B------:R-:W-:-:S03]  /*3e50*/  IADD3 R16, P1, R6, 0x20, RZ ;  /* 0x0000002006107810 */ /* 0x000fc60007f3e0ff */
[----:B------:R-:W-:Y:S01]  /*3e60*/  IMAD.IADD R23, R23, 0x1, R15 ;  /* 0x0000000117177824 */ /* 0x000fe200078e020f */
[----:B------:R-:W-:Y:S01]  /*3e70*/  IADD3.X R15, RZ, R7, RZ, P1, !PT ;  /* 0x00000007ff0f7210 */ /* 0x000fe20000ffe4ff */
[----:B-----5:R-:W-:-:S04]  /*3e80*/  IMAD.WIDE R20, R32, 0x2, R20 ;  /* 0x0000000220147825 */ /* 0x020fc800078e0214 */
[----:B------:R-:W-:-:S04]  /*3e90*/  IMAD.WIDE.U32 R22, R10, UR26, R22 ;  /* 0x0000001a0a167c25 */ /* 0x000fc8000f8e0016 */
[----:B------:R-:W-:Y:S01]  /*3ea0*/  IMAD R15, R15, UR14, RZ ;  /* 0x0000000e0f0f7c24 */ /* 0x000fe2000f8e02ff */
[----:B------:R-:W-:Y:S01]  /*3eb0*/  IADD3 R13, R14, R23, RZ ;  /* 0x000000170e0d7210 */ /* 0x000fe20007ffe0ff */
[----:B------:R-:W-:Y:S01]  /*3ec0*/  IMAD.WIDE.U32 R18, R16, UR14, R18 ;  /* 0x0000000e10127c25 */ /* 0x000fe2000f8e0012 */
[----:B------:R-:W-:-:S03]  /*3ed0*/  LEA R20, P1, R22, R20, 0x1 ;  /* 0x0000001416147211 */ /* 0x000fc600078208ff */
[----:B------:R-:W-:Y:S01]  /*3ee0*/  IMAD R15, R16, UR15, R15 ;  /* 0x0000000f100f7c24 */ /* 0x000fe2000f8e020f */
[----:B------:R-:W-:Y:S02]  /*3ef0*/  LEA.HI.X R21, R22, R21, R13, 0x1, P1 ;  /* 0x0000001516157211 */ /* 0x000fe400008f0c0d */
[----:B-1----:R-:W-:Y:S01]  /*3f00*/  @!P2 LEA R2, P1, R18, R2, 0x1 ;  /* 0x000000021202a211 */ /* 0x002fe200078208ff */
        /* <DEDUP_REMOVED lines=25> */
.L_x_728:
[----:B------:R-:W-:Y:S05]  /*40a0*/  BSYNC B0 ;  /* 0x0000000000007941 */ /* 0x000fea0003800000 */
.L_x_727:
[----:B------:R-:W-:Y:S01]  /*40b0*/  IMAD.MOV.U32 R28, RZ, RZ, 0x7f800000 ;  /* 0x7f800000ff1c7424 */ /* 0x000fe200078e00ff */
[----:B------:R-:W-:Y:S01]  /*40c0*/  MOV R27, 0x7f800000 ;  /* 0x7f800000001b7802 */ /* 0x000fe20000000f00 */
[----:B------:R-:W-:Y:S01]  /*40d0*/  UIMAD UR10, UR11, UR24, URZ ;  /* 0x000000180b0a72a4 */ /* 0x000fe2000f8e023f */
[----:B------:R2:W-:Y:S01]  /*40e0*/  @P3 STS.128 [R29+0x20000], RZ ;  /* 0x020000ff1d003388 */ /* 0x0005e20000000c00 */
[----:B------:R-:W-:Y:S01]  /*40f0*/  IMAD.WIDE.U32 R14, R5, UR9, R32 ;  /* 0x00000009050e7c25 */ /* 0x000fe2000f8e0020 */
[----:B----4-:R-:W-:Y:S01]  /*4100*/  SHF.R.S32.HI R2, RZ, 0x1f, R84 ;  /* 0x0000001fff027819 */ /* 0x010fe20000011454 */
[----:B------:R-:W-:Y:S01]  /*4110*/  UIMAD UR10, UR9, UR25, UR10 ;  /* 0x00000019090a72a4 */ /* 0x000fe2000f8e020a */
[----:B------:R2:W-:Y:S01]  /*4120*/  @P3 STS.128 [R29+0x22000], RZ ;  /* 0x022000ff1d003388 */ /* 0x0005e20000000c00 */
[----:B------:R-:W-:Y:S01]  /*4130*/  IMAD.SHL.U32 R18, R84, 0x4, RZ ;  /* 0x0000000454127824 */ /* 0x000fe200078e00ff */
[----:B-1----:R-:W-:Y:S01]  /*4140*/  IADD3 R16, P1, R14, UR34, RZ ;  /* 0x000000220e107c10 */ /* 0x002fe2000ff3e0ff */
[----:B------:R-:W-:Y:S01]  /*4150*/  BSSY B0, `(.L_x_729) ;  /* 0x000003f000007945 */ /* 0x000fe20003800000 */
[----:B------:R2:W-:Y:S01]  /*4160*/  STL [R1+0x5c], R28 ;  /* 0x00005c1c01007387 */ /* 0x0005e20000100800 */
[----:B------:R-:W-:Y:S01]  /*4170*/  MOV R3, UR10 ;  /* 0x0000000a00037c02 */ /* 0x000fe20008000f00 */
[----:B------:R-:W-:Y:S01]  /*4180*/  ULDC.64 UR10, c[0x0][0x268] ;  /* 0x00009a00000a7ab9 */ /* 0x000fe20000000a00 */
[----:B------:R-:W-:Y:S01]  /*4190*/  IADD3 R18, P2, R18, UR17, RZ ;  /* 0x0000001112127c10 */ /* 0x000fe2000ff5e0ff */
[----:B------:R2:W-:Y:S01]  /*41a0*/  @P3 STS.128 [R29+0x24000], RZ ;  /* 0x024000ff1d003388 */ /* 0x0005e20000000c00 */
[----:B------:R-:W-:Y:S01]  /*41b0*/  IADD3.X R17, R15, UR36, R3, P1, !PT ;  /* 0x000000240f117c10 */ /* 0x000fe20008ffe403 */
[----:B------:R-:W-:Y:S01]  /*41c0*/  IMAD R13, R4, UR10, RZ ;  /* 0x0000000a040d7c24 */ /* 0x000fe2000f8e02ff */
[----:B------:R-:W-:Y:S01]  /*41d0*/  SHF.L.U64.HI R3, R84, 0x2, R2 ;  /* 0x0000000254037819 */ /* 0x000fe20000010202 */
[----:B------:R2:W-:Y:S02]  /*41e0*/  STL [R1+0x60], R27 ;  /* 0x0000601b01007387 */ /* 0x0005e40000100800 */
[C---:B------:R-:W-:Y:S01]  /*41f0*/  IMAD R13, R10.reuse, UR11, R13 ;  /* 0x0000000b0a0d7c24 */ /* 0x040fe2000f8e020d */
[----:B------:R-:W-:Y:S01]  /*4200*/  IADD3.X R19, R3, UR16, RZ, P2, !PT ;  /* 0x0000001003137c10 */ /* 0x000fe200097fe4ff */
[----:B------:R2:W-:Y:S01]  /*4210*/  @P3 STS.128 [R29+0x26000], RZ ;  /* 0x026000ff1d003388 */ /* 0x0005e20000000c00 */
        /* <DEDUP_REMOVED lines=12> */
[----:B------:R-:W4:Y:S01]  /*42e0*/  @!P2 LDC.64 R4, c[0x0][0x220] ;  /* 0x00008800ff04ab82 */ /* 0x000f220000000a00 */
        /* <DEDUP_REMOVED lines=9> */
[----:B------:R-:W-:Y:S01]  /*4380*/  IMAD.WIDE.U32 R22, R10, UR10, R22 ;  /* 0x0000000a0a167c25 */ /* 0x000fe2000f8e0016 */
[----:B----4-:R-:W-:-:S04]  /*4390*/  @!P2 LEA R4, P1, R24, R4, 0x1 ;  /* 0x000000041804a211 */ /* 0x010fc800078208ff */
        /* <DEDUP_REMOVED lines=26> */
.L_x_730:
[----:B------:R-:W-:Y:S05]  /*4540*/  BSYNC B0 ;  /* 0x0000000000007941 */ /* 0x000fea0003800000 */
.L_x_729:
        /* <DEDUP_REMOVED lines=8> */
[----:B-1--4-:R-:W1:Y:S01]  /*45d0*/  LDC.64 R20, c[0x0][0x220] ;  /* 0x00008800ff147b82 */ /* 0x012e620000000a00 */
[----:B------:R-:W-:Y:S01]  /*45e0*/  ISETP.GE.AND P1, PT, R32, UR11, PT ;  /* 0x0000000b20007c0c */ /* 0x000fe2000bf26270 */
[----:B------:R-:W-:Y:S01]  /*45f0*/  IMAD.U32 R14, RZ, RZ, UR34 ;  /* 0x00000022ff0e7e24 */ /* 0x000fe2000f8e00ff */
[----:B------:R-:W-:Y:S01]  /*4600*/  IADD3 R12, P2, R12, 0x20, RZ ;  /* 0x000000200c0c7810 */ /* 0x000fe20007f5e0ff */
[----:B------:R-:W-:Y:S01]  /*4610*/  IMAD.X R7, RZ, RZ, R7, P3 ;  /* 0x000000ffff077224 */ /* 0x000fe200018e0607 */
[----:B------:R-:W-:Y:S02]  /*4620*/  MOV R17, R3 ;  /* 0x0000000300117202 */ /* 0x000fe40000000f00 */
[----:B------:R-:W-:Y:S01]  /*4630*/  MOV R15, UR36 ;  /* 0x00000024000f7c02 */ /* 0x000fe20008000f00 */
[----:B------:R-:W-:Y:S01]  /*4640*/  IMAD.X R11, RZ, RZ, R11, P2 ;  /* 0x000000ffff0b7224 */ /* 0x000fe200010e060b */
[----:B------:R-:W-:Y:S01]  /*4650*/  ISETP.GE.AND P3, PT, R34, UR11, PT ;  /* 0x0000000b22007c0c */ /* 0x000fe2000bf66270 */
[----:B------:R-:W-:-:S02]  /*4660*/  IMAD R7, R7, UR24, RZ ;  /* 0x0000001807077c24 */ /* 0x000fc4000f8e02ff */
[----:B------:R-:W-:Y:S02]  /*4670*/  IMAD R11, R11, UR24, RZ ;  /* 0x000000180b0b7c24 */ /* 0x000fe4000f8e02ff */
[----:B------:R-:W4:Y:S01]  /*4680*/  @!P1 LDC.64 R4, c[0x0][0x220] ;  /* 0x00008800ff049b82 */ /* 0x000f220000000a00 */
[C---:B------:R-:W-:Y:S01]  /*4690*/  IMAD.WIDE.U32 R16, R6.reuse, UR24, R16 ;  /* 0x0000001806107c25 */ /* 0x040fe2000f8e0010 */
[----:B------:R1:W-:Y:S03]  /*46a0*/  @P1 STS.128 [R29+0x21000], RZ ;  /* 0x021000ff1d001388 */ /* 0x0003e60000000c00 */
[----:B------:R-:W-:Y:S02]  /*46b0*/  IMAD R7, R6, UR25, R7 ;  /* 0x0000001906077c24 */ /* 0x000fe4000f8e0207 */
[----:B------:R-:W-:-:S04]  /*46c0*/  IMAD.WIDE.U32 R14, R12, UR24, R14 ;  /* 0x000000180c0e7c25 */ /* 0x000fc8000f8e000e */
[----:B------:R-:W-:Y:S02]  /*46d0*/  IMAD R11, R12, UR25, R11 ;  /* 0x000000190c0b7c24 */ /* 0x000fe4000f8e020b */
[----:B-1----:R-:W-:-:S04]  /*46e0*/  IMAD.WIDE R20, R32, 0x2, R20 ;  /* 0x0000000220147825 */ /* 0x002fc800078e0214 */
[----:B------:R-:W-:Y:S02]  /*46f0*/  IMAD.IADD R15, R15, 0x1, R11 ;  /* 0x000000010f0f7824 */ /* 0x000fe400078e020b */
[----:B------:R-:W-:Y:S01]  /*4700*/  IMAD.WIDE.U32 R10, R10, UR10, R14 ;  /* 0x0000000a0a0a7c25 */ /* 0x000fe2000f8e000e */
[----:B----4-:R-:W-:-:S03]  /*4710*/  @!P1 LEA R6, P2, R16, R4, 0x1 ;  /* 0x0000000410069211 */ /* 0x010fc600078408ff */
[----:B------:R-:W-:Y:S01]  /*4720*/  IMAD.IADD R13, R13, 0x1, R11 ;  /* 0x000000010d0d7824 */ /* 0x000fe200078e020b */
[----:B------:R-:W-:-:S04]  /*4730*/  IADD3 R4, R17, R7, RZ ;  /* 0x0000000711047210 */ /* 0x000fc80007ffe0ff */
[----:B------:R-:W-:Y:S02]  /*4740*/  @!P1 LEA.HI.X R7, R16, R5, R4, 0x1, P2 ;  /* 0x0000000510079211 */ /* 0x000fe400010f0c04 */
[----:B------:R-:W-:Y:S02]  /*4750*/  ISETP.GE.AND P2, PT, R31, UR11, PT ;  /* 0x0000000b1f007c0c */ /* 0x000fe4000bf46270 */
[----:B------:R-:W-:Y:S01]  /*4760*/  LEA R4, P4, R10, R20, 0x1 ;  /* 0x000000140a047211 */ /* 0x000fe200078808ff */
[----:B------:R-:W-:Y:S01]  /*4770*/  @!PT LDS RZ, [RZ] ;  /* 0x00000000fffff984 */ /* 0x000fe20000000800 */
[----:B------:R-:W-:Y:S01]  /*4780*/  @!PT LDS RZ, [RZ] ;  /* 0x00000000fffff984 */ /* 0x000fe20000000800 */
[----:B------:R-:W-:Y:S01]  /*4790*/  @!PT LDS RZ, [RZ] ;  /* 0x00000000fffff984 */ /* 0x000fe20000000800 */
[----:B------:R1:W-:Y:S01]  /*47a0*/  @!P1 LDGSTS.E.BYPASS.LTC128B.128 [R29+0x21000], desc[UR6][R6.64] ;  /* 0x21000000061d9fae */ /* 0x0003e2000b901d46 */
[----:B------:R-:W-:Y:S02]  /*47b0*/  ISETP.GE.AND P1, PT, R30, UR11, PT ;  /* 0x0000000b1e007c0c */ /* 0x000fe4000bf26270 */
        /* <DEDUP_REMOVED lines=17> */
.L_x_732:
[----:B------:R-:W-:Y:S05]  /*48d0*/  BSYNC B0 ;  /* 0x0000000000007941 */ /* 0x000fea0003800000 */
.L_x_731:
[----:B-1--4-:R-:W-:Y:S01]  /*48e0*/  IMAD.MOV.U32 R4, RZ, RZ, R28 ;  /* 0x000000ffff047224 */ /* 0x012fe200078e001c */
[----:B------:R-:W0:Y:S01]  /*48f0*/  LDGDEPBAR ;  /* 0x00000000000079af */ /* 0x000e220000000000 */
[----:B------:R-:W-:Y:S01]  /*4900*/  IMAD.MOV.U32 R3, RZ, RZ, R27 ;  /* 0x000000ffff037224 */ /* 0x000fe200078e001b */
[----:B------:R-:W-:Y:S01]  /*4910*/  ULDC UR24, c[0x0][0x2d0] ;  /* 0x0000b40000187ab9 */ /* 0x000fe20000000800 */
[----:B------:R-:W-:Y:S01]  /*4920*/  IMAD.MOV.U32 R242, RZ, RZ, 0x20 ;  /* 0x00000020fff27424 */ /* 0x000fe200078e00ff */
[----:B------:R-:W-:Y:S01]  /*4930*/  ULDC UR26, c[0x0][0x398] ;  /* 0x0000e600001a7ab9 */ /* 0x000fe20000000800 */
[----:B------:R-:W4:Y:S01]  /*4940*/  @!P6 LDG.E R4, desc[UR6][R18.64] ;  /* 0x000000061204e981 */ /* 0x000f22000c1e1900 */
[----:B------:R-:W-:Y:S02]  /*4950*/  IMAD.MOV.U32 R241, RZ, RZ, 0x40 ;  /* 0x00000040fff17424 */ /* 0x000fe400078e00ff */
[----:B------:R-:W-:Y:S01]  /*4960*/  IMAD.MOV.U32 R6, RZ, RZ, R26 ;  /* 0x000000ffff067224 */ /* 0x000fe200078e001a */
[----:B------:R-:W5:Y:S01]  /*4970*/  @!P5 LDG.E R3, desc[UR6][R18.64+0x20] ;  /* 0x000020061203d981 */ /* 0x000f62000c1e1900 */
[C---:B------:R-:W-:Y:S01]  /*4980*/  IMAD.SHL.U32 R5, R84.reuse, 0x4, RZ ;  /* 0x0000000454057824 */ /* 0x040fe200078e00ff */
[----:B------:R-:W-:Y:S01]  /*4990*/  SHF.L.U64.HI R2, R84, 0x2, R2 ;  /* 0x0000000254027819 */ /* 0x000fe20000010202 */
[----:B------:R-:W-:Y:S01]  /*49a0*/  UIADD3 UR9, UR9, UR13, URZ ;  /* 0x0000000d09097290 */ /* 0x000fe2000fffe03f */
[----:B------:R-:W-:-:S02]  /*49b0*/  CS2R R190, SRZ ;  /* 0x0000000000be7805 */ /* 0x000fc4000001ff00 */
[----:B------:R-:W-:Y:S02]  /*49c0*/  CS2R R188, SRZ ;  /* 0x0000000000bc7805 */ /* 0x000fe4000001ff00 */
[----:B------:R-:W-:Y:S01]  /*49d0*/  CS2R R194, SRZ ;  /* 0x0000000000c27805 */ /* 0x000fe2000001ff00 */
[----:B------:R-:W-:Y:S01]  /*49e0*/  UIADD3 UR9, -UR8, 0x40, UR9 ;  /* 0x0000004008097890 */ /* 0x000fe2000fffe109 */
        /* <DEDUP_REMOVED lines=54> */
[----:B--23--:R-:W-:Y:S02]  /*4d50*/  CS2R R28, SRZ ;  /* 0x00000000001c7805 */ /* 0x00cfe4000001ff00 */
[----:B------:R-:W-:Y:S02]  /*4d60*/  CS2R R34, SRZ ;  /* 0x0000000000227805 */ /* 0x000fe4000001ff00 */
[----:B------:R-:W-:Y:S02]  /*4d70*/  CS2R R32, SRZ ;  /* 0x0000000000207805 */ /* 0x000fe4000001ff00 */
[----:B------:R-:W-:-:S02]  /*4d80*/  CS2R R26, SRZ ;  /* 0x00000000001a7805 */ /* 0x000fc4000001ff00 */
[----:B------:R-:W-:Y:S02]  /*4d90*/  CS2R R24, SRZ ;  /* 0x0000000000187805 */ /* 0x000fe4000001ff00 */
[----:B------:R-:W-:Y:S02]  /*4da0*/  CS2R R22, SRZ ;  /* 0x0000000000167805 */ /* 0x000fe4000001ff00 */
[----:B------:R-:W-:Y:S01]  /*4db0*/  CS2R R20, SRZ ;  /* 0x0000000000147805 */ /* 0x000fe2000001ff00 */
[----:B------:R-:W-:Y:S01]  /*4dc0*/  ULDC UR10, c[0x0][0x394] ;  /* 0x0000e500000a7ab9 */ /* 0x000fe20000000800 */
[----:B------:R-:W-:Y:S01]  /*4dd0*/  UIADD3 UR25, UR9, -UR46, URZ ;  /* 0x8000002e09197290 */ /* 0x000fe2000fffe03f */
[----:B------:R-:W-:Y:S01]  /*4de0*/  UMOV UR15, UR10 ;  /* 0x0000000a000f7c82 */ /* 0x000fe20008000000 */
[----:B------:R-:W-:Y:S01]  /*4df0*/  ULDC UR27, c[0x0][0x2dc] ;  /* 0x0000b700001b7ab9 */ /* 0x000fe20000000800 */
[----:B------:R-:W-:Y:S01]  /*4e00*/  ULDC UR20, c[0x0][0x2ec] ;  /* 0x0000bb0000147ab9 */ /* 0x000fe20000000800 */
[----:B----4-:R1:W-:Y:S04]  /*4e10*/  @!P6 STL [R1+0x5c], R4 ;  /* 0x00005c040100e387 */ /* 0x0103e80000100800 */
[----:B-----5:R2:W-:Y:S04]  /*4e20*/  @!P5 STL [R1+0x60], R3 ;  /* 0x000060030100d387 */ /* 0x0205e80000100800 */
[----:B------:R-:W-:Y:S04]  /*4e30*/  STL [R1+0x58], R6 ;  /* 0x0000580601007387 */ /* 0x000fe80000100800 */
[----:B------:R-:W-:Y:S04]  /*4e40*/  STL [R1+0x30], R5 ;  /* 0x0000300501007387 */ /* 0x000fe80000100800 */
[----:B------:R3:W-:Y:S01]  /*4e50*/  STL [R1+0x2c], R2 ;  /* 0x00002c0201007387 */ /* 0x0007e20000100800 */
[----:B-1----:R-:W-:-:S04]  /*4e60*/  LEA.HI R4, R8, R9, RZ, 0x4 ;  /* 0x0000000908047211 */ /* 0x002fc800078f20ff */
[----:B------:R-:W-:-:S05]  /*4e70*/  LOP3.LUT R4, R4, 0xfffffff0, RZ, 0xc0, !PT ;  /* 0xfffffff004047812 */ /* 0x000fca00078ec0ff */
[----:B------:R-:W-:-:S05]  /*4e80*/  IMAD.IADD R4, R9, 0x1, -R4 ;  /* 0x0000000109047824 */ /* 0x000fca00078e0a04 */
[----:B--2---:R-:W-:-:S04]  /*4e90*/  SHF.R.S32.HI R3, RZ, 0x1f, R4 ;  /* 0x0000001fff037819 */ /* 0x004fc80000011404 */
[----:B------:R-:W-:-:S04]  /*4ea0*/  LEA.HI R3, R3, R4, RZ, 0x3 ;  /* 0x0000000403037211 */ /* 0x000fc800078f18ff */
[----:B------:R-:W-:-:S05]  /*4eb0*/  LOP3.LUT R3, R3, 0xfffffff8, RZ, 0xc0, !PT ;  /* 0xfffffff803037812 */ /* 0x000fca00078ec0ff */
[----:B------:R-:W-:Y:S02]  /*4ec0*/  IMAD.IADD R3, R4, 0x1, -R3 ;  /* 0x0000000104037824 */ /* 0x000fe400078e0a03 */
[----:B------:R-:W-:-:S03]  /*4ed0*/  VIADD R4, R251, 0x4000 ;  /* 0x00004000fb047836 */ /* 0x000fc60000000000 */
[----:B------:R-:W-:Y:S01]  /*4ee0*/  R2P PR, R3, 0x6 ;  /* 0x0000000603007804 */ /* 0x000fe20000000000 */
[----:B------:R-:W-:Y:S01]  /*4ef0*/  VIADD R3, R252, 0x4000 ;  /* 0x00004000fc037836 */ /* 0x000fe20000000000 */
[----:B------:R-:W-:-:S03]  /*4f00*/  SEL R243, R4, R251, !P0 ;  /* 0x000000fb04f37207 */ /* 0x000fc60004000000 */
[----:B------:R-:W-:Y:S02]  /*4f10*/  SEL R242, R242, 0xffffffe0, !P1 ;  /* 0xffffffe0f2f27807 */ /* 0x000fe40004800000 */
[----:B------:R-:W-:Y:S02]  /*4f20*/  SEL R241, R241, 0xffffffc0, !P2 ;  /* 0xffffffc0f1f17807 */ /* 0x000fe40005000000 */
[----:B------:R-:W-:Y:S01]  /*4f30*/  SEL R244, R3, R252, !P0 ;  /* 0x000000fc03f47207 */ /* 0x000fe20004000000 */
[----:B------:R-:W-:Y:S01]  /*4f40*/  IMAD.IADD R240, R245, 0x1, R242 ;  /* 0x00000001f5f07824 */ /* 0x000fe200078e02f2 */
[----:B------:R-:W-:Y:S01]  /*4f50*/  LEA R243, R243, UR4, 0x1 ;  /* 0x00000004f3f37c11 */ /* 0x000fe2000f8e08ff */
[----:B---3--:R-:W-:Y:S01]  /*4f60*/  IMAD.IADD R2, R245, 0x1, R241 ;  /* 0x00000001f5027824 */ /* 0x008fe200078e02f1 */
[----:B------:R-:W-:Y:S01]  /*4f70*/  LEA R244, R244, UR4, 0x1 ;  /* 0x00000004f4f47c11 */ /* 0x000fe2000f8e08ff */
[----:B------:R-:W-:-:S07]  /*4f80*/  IMAD.IADD R3, R241, 0x1, R240 ;  /* 0x00000001f1037824 */ /* 0x000fce00078e02f0 */
.L_x_737:
[----:B------:R-:W2:Y:S01]  /*4f90*/  LDL R111, [R1+0x30] ;  /* 0x00003000016f7983 */ /* 0x000ea20000100800 */
[C---:B------:R-:W-:Y:S01]  /*4fa0*/  IMAD.IADD R110, R244.reuse, 0x1, R242 ;  /* 0x00000001f46e7824 */ /* 0x040fe200078e02f2 */
[----:B------:R-:W-:Y:S01]  /*4fb0*/  USHF.L.U32 UR10, UR5, 0x6, URZ ;  /* 0x00000006050a7899 */ /* 0x000fe2000800063f */
[--C-:B------:R-:W-:Y:S01]  /*4fc0*/  IMAD.IADD R109, R244, 0x1, R241.reuse ;  /* 0x00000001f46d7824 */ /* 0x100fe200078e02f1 */
[----:B------:R-:W3:Y:S01]  /*4fd0*/  LDL R237, [R1+0x2c] ;  /* 0x00002c0001ed7983 */ /* 0x000ee20000100800 */
[----:B------:R-:W-:Y:S01]  /*4fe0*/  IMAD.IADD R108, R110, 0x1, R241 ;  /* 0x000000016e6c7824 */ /* 0x000fe200078e02f1 */
[----:B------:R-:W-:Y:S02]  /*4ff0*/  UISETP.GE.AND UP0, UPT, UR10, UR25, UPT ;  /* 0x000000190a00728c */ /* 0x000fe4000bf06270 */
[----:B------:R-:W0:Y:S01]  /*5000*/  LDGDEPBAR ;  /* 0x00000000000079af */ /* 0x000e220000000000 */
[----:B------:R-:W-:Y:S01]  /*5010*/  UMOV UR9, UR58 ;  /* 0x0000003a00097c82 */ /* 0x000fe20008000000 */
[----:B------:R-:W-:Y:S04]  /*5020*/  DEPBAR.LE SB0, 0x0 ;  /* 0x000080000000791a */ /* 0x000fe80000000000 */
[----:B------:R-:W-:Y:S06]  /*5030*/  BAR.SYNC.DEFER_BLOCKING 0x0 ;  /* 0x0000000000007b1d */ /* 0x000fec0000010000 */
[----:B------:R-:W-:Y:S04]  /*5040*/  LDSM.16.M88.4 R84, [R244] ;  /* 0x00000000f454783b */ /* 0x000fe80000000200 */
[----:B------:R-:W1:Y:S04]  /*5050*/  LDSM.16.M88.4 R88, [R250+UR4+0x18000] ;  /* 0x01800004fa58783b */ /* 0x000e680008000200 */
[----:B------:R-:W4:Y:S04]  /*5060*/  LDSM.16.M88.4 R92, [R250+UR4+0x18800] ;  /* 0x01880004fa5c783b */ /* 0x000f280008000200 */
[----:B------:R-:W-:Y:S04]  /*5070*/  LDSM.16.M88.4 R96, [R110] ;  /* 0x000000006e60783b */ /* 0x000fe80000000200 */
[----:B------:R-:W4:Y:S04]  /*5080*/  LDSM.16.M88.4 R100, [R249] ;  /* 0x00000000f964783b */ /* 0x000f280000000200 */
[----:B------:R-:W4:Y:S01]  /*5090*/  LDSM.16.M88.4 R104, [R249+0x800] ;  /* 0x00080000f968783b */ /* 0x000f220000000200 */
[C---:B-1----:R-:W-:Y:S06]  /*50a0*/  HMMA.16816.F32.BF16 R4, R84.reuse, R88, RZ ;  /* 0x000000585404723c */ /* 0x042fec00000418ff */
[C---:B------:R-:W-:Y:S01]  /*50b0*/  HMMA.16816.F32.BF16 R8, R84.reuse, R90, RZ ;  /* 0x0000005a5408723c */ /* 0x040fe200000418ff */
[----:B------:R-:W-:Y:S05]  /*50c0*/  LDSM.16.M88.4 R88, [R248] ;  /* 0x00000000f858783b */ /* 0x000fea0000000200 */
[C---:B----4-:R-:W-:Y:S06]  /*50d0*/  HMMA.16816.F32.BF16 R12, R84.reuse, R92, RZ ;  /* 0x0000005c540c723c */ /* 0x050fec00000418ff */
[----:B------:R-:W-:Y:S01]  /*50e0*/  HMMA.16816.F32.BF16 R16, R84, R94, RZ ;  /* 0x0000005e5410723c */ /* 0x000fe200000418ff */
[----:B------:R-:W1:Y:S04]  /*50f0*/  LDSM.16.M88.4 R84, [R109] ;  /* 0x000000006d54783b */ /* 0x000e680000000200 */
[----:B------:R-:W4:Y:S01]  /*5100*/  LDSM.16.M88.4 R92, [R248+0x800] ;  /* 0x00080000f85c783b */ /* 0x000f220000000200 */
[C---:B------:R-:W-:Y:S06]  /*5110*/  HMMA.16816.F32.BF16 R4, R96.reuse, R100, R4 ;  /* 0x000000646004723c */ /* 0x040fec0000041804 */
[C---:B------:R-:W-:Y:S01]  /*5120*/  HMMA.16816.F32.BF16 R8, R96.reuse, R102, R8 ;  /* 0x000000666008723c */ /* 0x040fe20000041808 */
[----:B------:R-:W-:Y:S05]  /*5130*/  LDSM.16.M88.4 R100, [R247] ;  /* 0x00000000f764783b */ /* 0x000fea0000000200 */
[C---:B------:R-:W-:Y:S06]  /*5140*/  HMMA.16816.F32.BF16 R12, R96.reuse, R104, R12 ;  /* 0x00000068600c723c */ /* 0x040fec000004180c */
[----:B------:R-:W-:Y:S01]  /*5150*/  HMMA.16816.F32.BF16 R16, R96, R106, R16 ;  /* 0x0000006a6010723c */ /* 0x000fe20000041810 */
[----:B------:R-:W4:Y:S04]  /*5160*/  LDSM.16.M88.4 R96, [R108] ;  /* 0x000000006c60783b */ /* 0x000f280000000200 */
[----:B------:R-:W4:Y:S01]  /*5170*/  LDSM.16.M88.4 R104, [R247+0x800] ;  /* 0x00080000f768783b */ /* 0x000f220000000200 */
[C---:B-1----:R-:W-:Y:S06]  /*5180*/  HMMA.16816.F32.BF16 R4, R84.reuse, R88, R4 ;  /* 0x000000585404723c */ /* 0x042fec0000041804 */
[C---:B------:R-:W-:Y:S01]  /*5190*/  HMMA.16816.F32.BF16 R8, R84.reuse, R90, R8 ;  /* 0x0000005a5408723c */ /* 0x040fe20000041808 */
[----:B------:R-:W-:Y:S05]  /*51a0*/  LDSM.16.M88.4 R88, [R250+UR4+0x1a000] ;  /* 0x01a00004fa58783b */ /* 0x000fea0008000200 */
[C---:B----4-:R-:W-:Y:S06]  /*51b0*/  HMMA.16816.F32.BF16 R12, R84.reuse, R92, R12 ;  /* 0x0000005c540c723c */ /* 0x050fec000004180c */
[----:B------:R-:W-:Y:S01]  /*51c0*/  HMMA.16816.F32.BF16 R16, R84, R94, R16 ;  /* 0x0000005e5410723c */ /* 0x000fe20000041810 */
[----:B------:R-:W1:Y:S04]  /*51d0*/  LDSM.16.M88.4 R84, [R244+0x2000] ;  /* 0x00200000f454783b */ /* 0x000e680000000200 */
[----:B------:R-:W4:Y:S01]  /*51e0*/  LDSM.16.M88.4 R92, [R250+UR4+0x1a800] ;  /* 0x01a80004fa5c783b */ /* 0x000f220008000200 */
[C---:B------:R-:W-:Y:S06]  /*51f0*/  HMMA.16816.F32.BF16 R4, R96.reuse, R100, R4 ;  /* 0x000000646004723c */ /* 0x040fec0000041804 */
[C---:B------:R-:W-:Y:S01]  /*5200*/  HMMA.16816.F32.BF16 R8, R96.reuse, R102, R8 ;  /* 0x000000666008723c */ /* 0x040fe20000041808 */
[----:B------:R-:W-:Y:S05]  /*5210*/  LDSM.16.M88.4 R100, [R249+0x2000] ;  /* 0x00200000f964783b */ /* 0x000fea0000000200 */
[C---:B------:R-:W-:Y:S06]  /*5220*/  HMMA.16816.F32.BF16 R12, R96.reuse, R104, R12 ;  /* 0x00000068600c723c */ /* 0x040fec000004180c */
[----:B------:R-:W-:Y:S01]  /*5230*/  HMMA.16816.F32.BF16 R16, R96, R106, R16 ;  /* 0x0000006a6010723c */ /* 0x000fe20000041810 */
[----:B------:R-:W4:Y:S04]  /*5240*/  LDSM.16.M88.4 R96, [R110+0x2000] ;  /* 0x002000006e60783b */ /* 0x000f280000000200 */
[----:B------:R-:W4:Y:S01]  /*5250*/  LDSM.16.M88.4 R104, [R249+0x2800] ;  /* 0x00280000f968783b */ /* 0x000f220000000200 */
[C---:B-1----:R-:W-:Y:S06]  /*5260*/  HMMA.16816.F32.BF16 R4, R84.reuse, R88, R4 ;  /* 0x000000585404723c */ /* 0x042fec0000041804 */
[C---:B------:R-:W-:Y:S01]  /*5270*/  HMMA.16816.F32.BF16 R8, R84.reuse, R90, R8 ;  /* 0x0000005a5408723c */ /* 0x040fe20000041808 */
[----:B------:R-:W-:Y:S05]  /*5280*/  LDSM.16.M88.4 R88, [R248+0x2000] ;  /* 0x00200000f858783b */ /* 0x000fea0000000200 */
[C---:B----4-:R-:W-:Y:S06]  /*5290*/  HMMA.16816.F32.BF16 R12, R84.reuse, R92, R12 ;  /* 0x0000005c540c723c */ /* 0x050fec000004180c */
[----:B------:R-:W-:Y:S01]  /*52a0*/  HMMA.16816.F32.BF16 R16, R84, R94, R16 ;  /* 0x0000005e5410723c */ /* 0x000fe20000041810 */
[----:B------:R-:W1:Y:S04]  /*52b0*/  LDSM.16.M88.4 R84, [R109+0x2000] ;  /* 0x002000006d54783b */ /* 0x000e680000000200 */
[----:B------:R-:W4:Y:S01]  /*52c0*/  LDSM.16.M88.4 R92, [R248+0x2800] ;  /* 0x00280000f85c783b */ /* 0x000f220000000200 */
[C---:B------:R-:W-:Y:S06]  /*52d0*/  HMMA.16816.F32.BF16 R4, R96.reuse, R100, R4 ;  /* 0x000000646004723c */ /* 0x040fec0000041804 */
[C---:B------:R-:W-:Y:S01]  /*52e0*/  HMMA.16816.F32.BF16 R8, R96.reuse, R102, R8 ;  /* 0x000000666008723c */ /* 0x040fe20000041808 */
[----:B------:R-:W-:Y:S05]  /*52f0*/  LDSM.16.M88.4 R100, [R247+0x2000] ;  /* 0x00200000f764783b */ /* 0x000fea0000000200 */
[C---:B------:R-:W-:Y:S06]  /*5300*/  HMMA.16816.F32.BF16 R12, R96.reuse, R104, R12 ;  /* 0x00000068600c723c */ /* 0x040fec000004180c */
        /* <DEDUP_REMOVED lines=9> */
[----:B--2---:R-:W-:Y:S01]  /*53a0*/  IADD3 R112, P0, R111, UR19, RZ ;  /* 0x000000136f707c10 */ /* 0x004fe2000ff1e0ff */
[C---:B------:R-:W-:Y:S01]  /*53b0*/  HMMA.16816.F32.BF16 R4, R96.reuse, R100, R4 ;  /* 0x000000646004723c */ /* 0x040fe20000041804 */
[----:B------:R-:W2:Y:S04]  /*53c0*/  LDSM.16.M88.4 R92, [R250+UR4+0x1c800] ;  /* 0x01c80004fa5c783b */ /* 0x000ea80008000200 */
[----:B---3--:R-:W-:Y:S01]  /*53d0*/  IADD3.X R113, R237, UR18, RZ, P0, !PT ;  /* 0x00000012ed717c10 */ /* 0x008fe200087fe4ff */
[C---:B------:R-:W-:Y:S01]  /*53e0*/  HMMA.16816.F32.BF16 R8, R96.reuse, R102, R8 ;  /* 0x000000666008723c */ /* 0x040fe20000041808 */
[----:B------:R-:W-:Y:S01]  /*53f0*/  LDSM.16.M88.4 R100, [R249+0x4000] ;  /* 0x00400000f964783b */ /* 0x000fe20000000200 */
[----:B------:R-:W-:Y:S03]  /*5400*/  PLOP3.LUT P0, PT, PT, PT, UP0, 0x80, 0x0 ;  /* 0x000000000000781c */ /* 0x000fe60003f0f008 */
[----:B------:R3:W5:Y:S01]  /*5410*/  LDG.E R117, desc[UR6][R112.64] ;  /* 0x0000000670757981 */ /* 0x000762000c1e1900 */
[C---:B------:R-:W-:Y:S03]  /*5420*/  HMMA.16816.F32.BF16 R12, R96.reuse, R104, R12 ;  /* 0x00000068600c723c */ /* 0x040fe6000004180c */
[----:B------:R3:W5:Y:S03]  /*5430*/  LDG.E R116, desc[UR6][R112.64+0x20] ;  /* 0x0000200670747981 */ /* 0x000766000c1e1900 */
[----:B------:R-:W-:Y:S01]  /*5440*/  HMMA.16816.F32.BF16 R16, R96, R106, R16 ;  /* 0x0000006a6010723c */ /* 0x000fe20000041810 */
[----:B------:R-:W4:Y:S04]  /*5450*/  LDSM.16.M88.4 R96, [R110+0x4000] ;  /* 0x004000006e60783b */ /* 0x000f280000000200 */
[----:B------:R-:W3:Y:S01]  /*5460*/  LDSM.16.M88.4 R104, [R249+0x4800] ;  /* 0x00480000f968783b */ /* 0x000ee20000000200 */
[C---:B-1----:R-:W-:Y:S06]  /*5470*/  HMMA.16816.F32.BF16 R4, R84.reuse, R88, R4 ;  /* 0x000000585404723c */ /* 0x042fec0000041804 */
[C---:B------:R-:W-:Y:S01]  /*5480*/  HMMA.16816.F32.BF16 R8, R84.reuse, R90, R8 ;  /* 0x0000005a5408723c */ /* 0x040fe20000041808 */
[----:B------:R-:W-:Y:S05]  /*5490*/  LDSM.16.M88.4 R88, [R248+0x4000] ;  /* 0x00400000f858783b */ /* 0x000fea0000000200 */
[C---:B--2---:R-:W-:Y:S06]  /*54a0*/  HMMA.16816.F32.BF16 R12, R84.reuse, R92, R12 ;  /* 0x0000005c540c723c */ /* 0x044fec000004180c */
[----:B------:R-:W-:Y:S01]  /*54b0*/  HMMA.16816.F32.BF16 R16, R84, R94, R16 ;  /* 0x0000005e5410723c */ /* 0x000fe20000041810 */
[----:B------:R-:W1:Y:S04]  /*54c0*/  LDSM.16.M88.4 R84, [R109+0x4000] ;  /* 0x004000006d54783b */ /* 0x000e680000000200 */
[----:B------:R-:W2:Y:S01]  /*54d0*/  LDSM.16.M88.4 R92, [R248+0x4800] ;  /* 0x00480000f85c783b */ /* 0x000ea20000000200 */
[C---:B----4-:R-:W-:Y:S06]  /*54e0*/  HMMA.16816.F32.BF16 R4, R96.reuse, R100, R4 ;  /* 0x000000646004723c */ /* 0x050fec0000041804 */
[C---:B------:R-:W-:Y:S01]  /*54f0*/  HMMA.16816.F32.BF16 R8, R96.reuse, R102, R8 ;  /* 0x000000666008723c */ /* 0x040fe20000041808 */
[----:B------:R-:W-:Y:S05]  /*5500*/  LDSM.16.M88.4 R100, [R247+0x4000] ;  /* 0x00400000f764783b */ /* 0x000fea0000000200 */
[C---:B---3--:R-:W-:Y:S06]  /*5510*/  HMMA.16816.F32.BF16 R12, R96.reuse, R104, R12 ;  /* 0x00000068600c723c */ /* 0x048fec000004180c */
[----:B------:R-:W-:Y:S01]  /*5520*/  HMMA.16816.F32.BF16 R16, R96, R106, R16 ;  /* 0x0000006a6010723c */ /* 0x000fe20000041810 */
[----:B------:R-:W3:Y:S04]  /*5530*/  LDSM.16.M88.4 R96, [R108+0x4000] ;  /* 0x004000006c60783b */ /* 0x000ee80000000200 */
[----:B------:R-:W4:Y:S01]  /*5540*/  LDSM.16.M88.4 R104, [R247+0x4800] ;  /* 0x00480000f768783b */ /* 0x000f220000000200 */
[C---:B-1----:R-:W-:Y:S06]  /*5550*/  HMMA.16816.F32.BF16 R4, R84.reuse, R88, R4 ;  /* 0x000000585404723c */ /* 0x042fec0000041804 */
[C---:B------:R-:W-:Y:S01]  /*5560*/  HMMA.16816.F32.BF16 R8, R84.reuse, R90, R8 ;  /* 0x0000005a5408723c */ /* 0x040fe20000041808 */
[----:B------:R-:W-:Y:S05]  /*5570*/  LDSM.16.M88.4 R88, [R250+UR4+0x1e000] ;  /* 0x01e00004fa58783b */ /* 0x000fea0008000200 */
[C---:B--2---:R-:W-:Y:S06]  /*5580*/  HMMA.16816.F32.BF16 R12, R84.reuse, R92, R12 ;  /* 0x0000005c540c723c */ /* 0x044fec000004180c */
[----:B------:R-:W-:Y:S01]  /*5590*/  HMMA.16816.F32.BF16 R16, R84, R94, R16 ;  /* 0x0000005e5410723c */ /* 0x000fe20000041810 */
[----:B------:R-:W1:Y:S04]  /*55a0*/  LDSM.16.M88.4 R84, [R244+0x6000] ;  /* 0x00600000f454783b */ /* 0x000e680000000200 */
[----:B------:R-:W2:Y:S01]  /*55b0*/  LDSM.16.M88.4 R92, [R250+UR4+0x1e800] ;  /* 0x01e80004fa5c783b */ /* 0x000ea20008000200 */
[C---:B---3--:R-:W-:Y:S06]  /*55c0*/  HMMA.16816.F32.BF16 R4, R96.reuse, R100, R4 ;  /* 0x000000646004723c */ /* 0x048fec0000041804 */
[C---:B------:R-:W-:Y:S01]  /*55d0*/  HMMA.16816.F32.BF16 R8, R96.reuse, R102, R8 ;  /* 0x000000666008723c */ /* 0x040fe20000041808 */
[----:B------:R-:W-:Y:S05]  /*55e0*/  LDSM.16.M88.4 R100, [R249+0x6000] ;  /* 0x00600000f964783b */ /* 0x000fea0000000200 */
[C---:B----4-:R-:W-:Y:S06]  /*55f0*/  HMMA.16816.F32.BF16 R12, R96.reuse, R104, R12 ;  /* 0x00000068600c723c */ /* 0x050fec000004180c */
[----:B------:R-:W-:Y:S01]  /*5600*/  HMMA.16816.F32.BF16 R16, R96, R106, R16 ;  /* 0x0000006a6010723c */ /* 0x000fe20000041810 */
[----:B------:R-:W3:Y:S04]  /*5610*/  LDSM.16.M88.4 R96, [R110+0x6000] ;  /* 0x006000006e60783b */ /* 0x000ee80000000200 */
[----:B------:R-:W4:Y:S01]  /*5620*/  LDSM.16.M88.4 R104, [R249+0x6800] ;  /* 0x00680000f968783b */ /* 0x000f220000000200 */
[C---:B-1----:R-:W-:Y:S06]  /*5630*/  HMMA.16816.F32.BF16 R4, R84.reuse, R88, R4 ;  /* 0x000000585404723c */ /* 0x042fec0000041804 */
[C---:B------:R-:W-:Y:S01]  /*5640*/  HMMA.16816.F32.BF16 R8, R84.reuse, R90, R8 ;  /* 0x0000005a5408723c */ /* 0x040fe20000041808 */
[----:B------:R-:W-:Y:S05]  /*5650*/  LDSM.16.M88.4 R88, [R248+0x6000] ;  /* 0x00600000f858783b */ /* 0x000fea0000000200 */
[C---:B--2---:R-:W-:Y:S06]  /*5660*/  HMMA.16816.F32.BF16 R12, R84.reuse, R92, R12 ;  /* 0x0000005c540c723c */ /* 0x044fec000004180c */
[----:B------:R-:W-:Y:S01]  /*5670*/  HMMA.16816.F32.BF16 R16, R84, R94, R16 ;  /* 0x0000005e5410723c */ /* 0x000fe20000041810 */
[----:B------:R-:W1:Y:S04]  /*5680*/  LDSM.16.M88.4 R84, [R109+0x6000] ;  /* 0x006000006d54783b */ /* 0x000e680000000200 */
[----:B------:R-:W2:Y:S01]  /*5690*/  LDSM.16.M88.4 R92, [R248+0x6800] ;  /* 0x00680000f85c783b */ /* 0x000ea20000000200 */
        /* <DEDUP_REMOVED lines=8> */
[C---:B------:R-:W-:Y:S06]  /*5720*/  HMMA.16816.F32.BF16 R8, R84.reuse, R90, R8 ;  /* 0x0000005a5408723c */ /* 0x040fec0000041808 */
[C---:B--2---:R-:W-:Y:S06]  /*5730*/  HMMA.16816.F32.BF16 R12, R84.reuse, R92, R12 ;  /* 0x0000005c540c723c */ /* 0x044fec000004180c */
[----:B------:R-:W-:Y:S06]  /*5740*/  HMMA.16816.F32.BF16 R16, R84, R94, R16 ;  /* 0x0000005e5410723c */ /* 0x000fec0000041810 */
[C---:B---3--:R-:W-:Y:S06]  /*5750*/  HMMA.16816.F32.BF16 R4, R96.reuse, R100, R4 ;  /* 0x000000646004723c */ /* 0x048fec0000041804 */
[C---:B------:R-:W-:Y:S06]  /*5760*/  HMMA.16816.F32.BF16 R8, R96.reuse, R102, R8 ;  /* 0x000000666008723c */ /* 0x040fec0000041808 */
[C---:B----4-:R-:W-:Y:S06]  /*5770*/  HMMA.16816.F32.BF16 R12, R96.reuse, R104, R12 ;  /* 0x00000068600c723c */ /* 0x050fec000004180c */
        /* <DEDUP_REMOVED lines=16> */
.L_x_733:
[----:B------:R-:W2:Y:S01]  /*5880*/  LDL R84, [R1+0x4] ;  /* 0x0000040001547983 */ /* 0x000ea20000100800 */
[----:B------:R-:W-:Y:S01]  /*5890*/  UIADD3 UR12, UR8, 0x1, -UR13 ;  /* 0x00000001080c7890 */ /* 0x000fe2000fffe80d */
[----:B------:R-:W-:Y:S01]  /*58a0*/  IMAD.U32 R100, RZ, RZ, UR22 ;  /* 0x00000016ff647e24 */ /* 0x000fe2000f8e00ff */
[----:B------:R-:W-:Y:S01]  /*58b0*/  UIADD3 UR11, -UR9, UR8, -UR13 ;  /* 0x00000008090b7290 */ /* 0x000fe2000fffe90d */
[----:B------:R-:W3:Y:S01]  /*58c0*/  LDL R85, [R1] ;  /* 0x0000000001557983 */ /* 0x000ee20000100800 */
[----:B------:R-:W-:Y:S01]  /*58d0*/  UMOV UR15, UR9 ;  /* 0x00000009000f7c82 */ /* 0x000fe20008000000 */
[----:B---3--:R-:W-:Y:S02]  /*58e0*/  IMAD R100, R100, 0x40, R85 ;  /* 0x0000004064647824 */ /* 0x008fe400078e0255 */
[----:B--2---:R-:W-:Y:S01]  /*58f0*/  VIADD R86, R84, UR10 ;  /* 0x0000000a54567c36 */ /* 0x004fe20008000000 */
[----:B------:R-:W-:Y:S01]  /*5900*/  UIADD3 UR10, UR12, UR26, URZ ;  /* 0x0000001a0c0a7290 */ /* 0x000fe2000fffe03f */
[----:B------:R-:W-:Y:S02]  /*5910*/  VIADD R98, R100, 0x1 ;  /* 0x0000000164627836 */ /* 0x000fe40000000000 */
[----:B------:R-:W-:Y:S01]  /*5920*/  IMAD.U32 R84, RZ, RZ, UR26 ;  /* 0x0000001aff547e24 */ /* 0x000fe2000f8e00ff */
[C---:B------:R-:W-:Y:S01]  /*5930*/  VIADDMNMX R89, R86.reuse, UR11, RZ, !PT ;  /* 0x0000000b56597c46 */ /* 0x040fe2000f8001ff */
[----:B------:R-:W-:Y:S02]  /*5940*/  VIADD R85, R86, 0x8 ;  /* 0x0000000856557836 */ /* 0x000fe40000000000 */
[----:B------:R-:W-:Y:S01]  /*5950*/  IMAD.U32 R87, RZ, RZ, UR10 ;  /* 0x0000000aff577e24 */ /* 0x000fe2000f8e00ff */
[CC--:B------:R-:W-:Y:S01]  /*5960*/  ISETP.GE.AND P1, PT, R100.reuse, R89.reuse, PT ;  /* 0x000000596400720c */ /* 0x0c0fe20003f26270 */
[----:B------:R-:W-:Y:S01]  /*5970*/  VIADD R96, R100, 0x8 ;  /* 0x0000000864607836 */ /* 0x000fe20000000000 */
[----:B------:R-:W-:Y:S01]  /*5980*/  ISETP.GE.AND P0, PT, R98, R89, PT ;  /* 0x000000596200720c */ /* 0x000fe20003f06270 */
[C---:B------:R-:W-:Y:S01]  /*5990*/  VIADD R94, R100.reuse, 0x9 ;  /* 0x00000009645e7836 */ /* 0x040fe20000000000 */
[----:B------:R-:W-:Y:S01]  /*59a0*/  VIADDMNMX R87, R87, R86, UR8, PT ;  /* 0x0000000857577e46 */ /* 0x000fe2000b800156 */
[C---:B------:R-:W-:Y:S01]  /*59b0*/  VIADD R92, R100.reuse, 0x10 ;  /* 0x00000010645c7836 */ /* 0x040fe20000000000 */
[C---:B------:R-:W-:Y:S01]  /*59c0*/  IADD3 R84, R85.reuse, UR12, R84 ;  /* 0x0000000c55547c10 */ /* 0x040fe2000fffe054 */
[C---:B------:R-:W-:Y:S01]  /*59d0*/  VIADD R90, R100.reuse, 0x11 ;  /* 0x00000011645a7836 */ /* 0x040fe20000000000 */
[CC--:B------:R-:W-:Y:S01]  /*59e0*/  ISETP.GE.OR P1, PT, R100.reuse, R87.reuse, !P1 ;  /* 0x000000576400720c */ /* 0x0c0fe20004f26670 */
[----:B------:R-:W-:Y:S01]  /*59f0*/  VIADD R88, R100, 0x18 ;  /* 0x0000001864587836 */ /* 0x000fe20000000000 */
[----:B------:R-:W-:Y:S01]  /*5a00*/  ISETP.GE.OR P0, PT, R98, R87, !P0 ;  /* 0x000000576200720c */ /* 0x000fe20004706670 */
[----:B------:R-:W-:Y:S01]  /*5a10*/  VIADD R86, R100, 0x19 ;  /* 0x0000001964567836 */ /* 0x000fe20000000000 */
[----:B------:R-:W-:Y:S02]  /*5a20*/  VIADDMNMX R85, R85, UR11, RZ, !PT ;  /* 0x0000000b55557c46 */ /* 0x000fe4000f8001ff */
[----:B------:R-:W-:Y:S02]  /*5a30*/  FSEL R4, R4, -INF , !P1 ;  /* 0xff80000004047808 */ /* 0x000fe40004800000 */
        /* <DEDUP_REMOVED lines=44> */
.L_x_734:
[----:B------:R-:W2:Y:S01]  /*5d00*/  LDL R85, [R1+0x5c] ;  /* 0x00005c0001557983 */ /* 0x000ea20000100800 */
[----:B------:R-:W-:Y:S01]  /*5d10*/  LEA R115, R252, UR4, 0x1 ;  /* 0x00000004fc737c11 */ /* 0x000fe2000f8e08ff */
[----:B------:R-:W-:Y:S02]  /*5d20*/  UISETP.GT.AND UP3, UPT, UR5, UR21, UPT ;  /* 0x000000150500728c */ /* 0x000fe4000bf64270 */
[----:B------:R-:W3:Y:S01]  /*5d30*/  LDL R86, [R1+0x60] ;  /* 0x0000600001567983 */ /* 0x000ee20000100800 */
[-C--:B------:R-:W-:Y:S02]  /*5d40*/  IADD3 R114, R242, R115.reuse, RZ ;  /* 0x00000073f2727210 */ /* 0x080fe40007ffe0ff */
[C---:B------:R-:W-:Y:S01]  /*5d50*/  IADD3 R113, R241.reuse, R115, RZ ;  /* 0x00000073f1717210 */ /* 0x040fe20007ffe0ff */
[----:B------:R-:W4:Y:S01]  /*5d60*/  LDL R206, [R1+0x1c] ;  /* 0x00001c0001ce7983 */ /* 0x000f220000100800 */
[----:B------:R-:W-:Y:S03]  /*5d70*/  IADD3 R112, R241, R114, RZ ;  /* 0x00000072f1707210 */ /* 0x000fe60007ffe0ff */
[----:B------:R-:W4:Y:S04]  /*5d80*/  LDL R205, [R1+0x28] ;  /* 0x0000280001cd7983 */ /* 0x000f280000100800 */
[----:B------:R-:W4:Y:S04]  /*5d90*/  LDL R204, [R1+0x20] ;  /* 0x0000200001cc7983 */ /* 0x000f280000100800 */
[----:B------:R-:W4:Y:S04]  /*5da0*/  LDL R201, [R1+0x44] ;  /* 0x0000440001c97983 */ /* 0x000f280000100800 */
[----:B------:R1:W5:Y:S04]  /*5db0*/  LDL.64 R202, [R1+0x10] ;  /* 0x0000100001ca7983 */ /* 0x0003680000100a00 */
[----:B------:R1:W5:Y:S04]  /*5dc0*/  LDL R200, [R1+0x40] ;  /* 0x0000400001c87983 */ /* 0x0003680000100800 */
[----:B------:R1:W5:Y:S04]  /*5dd0*/  LDL R199, [R1+0x3c] ;  /* 0x00003c0001c77983 */ /* 0x0003680000100800 */
[----:B------:R1:W5:Y:S01]  /*5de0*/  LDL R198, [R1+0x38] ;  /* 0x0000380001c67983 */ /* 0x0003620000100800 */
[C---:B--2---:R-:W-:Y:S01]  /*5df0*/  FMUL.FTZ R84, R85.reuse, 1.4426950216293334961 ;  /* 0x3fb8aa3b55547820 */ /* 0x044fe20000410000 */
[----:B------:R-:W-:Y:S01]  /*5e00*/  FSETP.NEU.FTZ.AND P0, PT, R85, -INF , PT ;  /* 0xff8000005500780b */ /* 0x000fe20003f1d000 */
[----:B---3--:R-:W-:Y:S03]  /*5e10*/  FMUL.FTZ R85, R86, 1.4426950216293334961 ;  /* 0x3fb8aa3b56557820 */ /* 0x008fe60000410000 */
[----:B------:R-:W-:Y:S02]  /*5e20*/  FSEL R84, R84, RZ, P0 ;  /* 0x000000ff54547208 */ /* 0x000fe40000000000 */
[----:B------:R-:W-:Y:S03]  /*5e30*/  FSETP.NEU.FTZ.AND P0, PT, R86, -INF , PT ;  /* 0xff8000005600780b */ /* 0x000fe60003f1d000 */
[--C-:B------:R-:W-:Y:S01]  /*5e40*/  FFMA.FTZ R118, R4, UR20, -R84.reuse ;  /* 0x0000001404767c23 */ /* 0x100fe20008010854 */
[----:B------:R-:W-:Y:S01]  /*5e50*/  FSEL R4, R85, RZ, P0 ;  /* 0x000000ff55047208 */ /* 0x000fe20000000000 */
[--C-:B------:R-:W-:Y:S01]  /*5e60*/  FFMA.FTZ R119, R5, UR20, -R84.reuse ;  /* 0x0000001405777c23 */ /* 0x100fe20008010854 */
[--C-:B------:R-:W-:Y:S01]  /*5e70*/  FFMA.FTZ R123, R9, UR20, -R84.reuse ;  /* 0x00000014097b7c23 */ /* 0x100fe20008010854 */
[--C-:B------:R-:W-:Y:S01]  /*5e80*/  FFMA.FTZ R122, R8, UR20, -R84.reuse ;  /* 0x00000014087a7c23 */ /* 0x100fe20008010854 */
[----:B------:R-:W-:Y:S01]  /*5e90*/  FFMA.FTZ R126, R12, UR20, -R84 ;  /* 0x000000140c7e7c23 */ /* 0x000fe20008010854 */
[--C-:B------:R-:W-:Y:S01]  /*5ea0*/  FFMA.FTZ R120, R6, UR20, -R4.reuse ;  /* 0x0000001406787c23 */ /* 0x100fe20008010804 */
[--C-:B------:R-:W-:Y:S01]  /*5eb0*/  FFMA.FTZ R121, R7, UR20, -R4.reuse ;  /* 0x0000001407797c23 */ /* 0x100fe20008010804 */
[----:B------:R-:W-:Y:S01]  /*5ec0*/  MUFU.EX2 R118, R118 ;  /* 0x0000007600767308 */ /* 0x000fe20000000800 */
[--C-:B------:R-:W-:Y:S01]  /*5ed0*/  FFMA.FTZ R124, R10, UR20, -R4.reuse ;  /* 0x000000140a7c7c23 */ /* 0x100fe20008010804 */
[----:B------:R-:W-:Y:S01]  /*5ee0*/  FFMA.FTZ R125, R11, UR20, -R4 ;  /* 0x000000140b7d7c23 */ /* 0x000fe20008010804 */
[----:B------:R-:W-:Y:S01]  /*5ef0*/  FFMA.FTZ R127, R13, UR20, -R84 ;  /* 0x000000140d7f7c23 */ /* 0x000fe20008010854 */
[--C-:B------:R-:W-:Y:S01]  /*5f00*/  FFMA.FTZ R128, R14, UR20, -R4.reuse ;  /* 0x000000140e807c23 */ /* 0x100fe20008010804 */
[----:B------:R-:W-:Y:S01]  /*5f10*/  FFMA.FTZ R129, R15, UR20, -R4 ;  /* 0x000000140f817c23 */ /* 0x000fe20008010804 */
[--C-:B------:R-:W-:Y:S01]  /*5f20*/  FFMA.FTZ R130, R16, UR20, -R84.reuse ;  /* 0x0000001410827c23 */ /* 0x100fe20008010854 */
[----:B------:R-:W-:Y:S03]  /*5f30*/  FFMA.FTZ R84, R17, UR20, -R84 ;  /* 0x0000001411547c23 */ /* 0x000fe60008010854 */
[----:B------:R-:W2:Y:S01]  /*5f40*/  MUFU.EX2 R119, R119 ;  /* 0x0000007700777308 */ /* 0x000ea20000000800 */
[--C-:B------:R-:W-:Y:S01]  /*5f50*/  FFMA.FTZ R196, R18, UR20, -R4.reuse ;  /* 0x0000001412c47c23 */ /* 0x100fe20008010804 */
[----:B------:R-:W-:Y:S01]  /*5f60*/  FFMA.FTZ R4, R19, UR20, -R4 ;  /* 0x0000001413047c23 */ /* 0x000fe20008010804 */
[----:B------:R-:W-:Y:S07]  /*5f70*/  PLOP3.LUT P0, PT, PT, PT, UP3, 0x80, 0x0 ;  /* 0x000000000000781c */ /* 0x000fee0003f0f038 */
[----:B------:R-:W-:Y:S10]  /*5f80*/  MUFU.EX2 R120, R120 ;  /* 0x0000007800787308 */ /* 0x000ff40000000800 */
[----:B------:R-:W3:Y:S01]  /*5f90*/  MUFU.EX2 R121, R121 ;  /* 0x0000007900797308 */ /* 0x000ee20000000800 */
[----:B--2---:R-:W-:Y:S05]  /*5fa0*/  F2FP.BF16.F32.PACK_AB R8, R119, R118 ;  /* 0x000000767708723e */ /* 0x004fea00000010ff */
[----:B----4-:R-:W-:Y:S04]  /*5fb0*/  STS [R206+0x2a000], R8 ;  /* 0x02a00008ce007388 */ /* 0x010fe80000000800 */
[----:B------:R-:W-:Y:S10]  /*5fc0*/  MUFU.EX2 R122, R122 ;  /* 0x0000007a007a7308 */ /* 0x000ff40000000800 */
[----:B------:R-:W2:Y:S01]  /*5fd0*/  MUFU.EX2 R123, R123 ;  /* 0x0000007b007b7308 */ /* 0x000ea20000000800 */
[----:B---3--:R-:W-:Y:S05]  /*5fe0*/  F2FP.BF16.F32.PACK_AB R7, R121, R120 ;  /* 0x000000787907723e */ /* 0x008fea00000010ff */
[----:B------:R-:W-:Y:S04]  /*5ff0*/  STS [R206+0x2a400], R7 ;  /* 0x02a40007ce007388 */ /* 0x000fe80000000800 */
[----:B------:R-:W-:Y:S10]  /*6000*/  MUFU.EX2 R124, R124 ;  /* 0x0000007c007c7308 */ /* 0x000ff40000000800 */
[----:B------:R-:W3:Y:S01]  /*6010*/  MUFU.EX2 R125, R125 ;  /* 0x0000007d007d7308 */ /* 0x000ee20000000800 */
[----:B--2---:R-:W-:Y:S05]  /*6020*/  F2FP.BF16.F32.PACK_AB R6, R123, R122 ;  /* 0x0000007a7b06723e */ /* 0x004fea00000010ff */
[----:B------:R-:W-:Y:S04]  /*6030*/  STS [R205+0x2a000], R6 ;  /* 0x02a00006cd007388 */ /* 0x000fe80000000800 */
        /* <DEDUP_REMOVED lines=15> */
[----:B------:R-:W-:Y:S01]  /*6130*/  STS [R201+0x2a000], R13 ;  /* 0x02a0000dc9007388 */ /* 0x000fe20000000800 */
[----:B---3--:R-:W-:Y:S05]  /*6140*/  F2FP.BF16.F32.PACK_AB R12, R197, R196 ;  /* 0x000000c4c50c723e */ /* 0x008fea00000010ff */
[----:B------:R-:W-:Y:S04]  /*6150*/  STS [R201+0x2a400], R12 ;  /* 0x02a4000cc9007388 */ /* 0x000fe80000000800 */
[----:B------:R-:W-:Y:S04]  /*6160*/  LDSM.16.M88.4 R16, [R115+0x10000] ;  /* 0x010000007310783b */ /* 0x000fe80000000200 */
[----:B------:R-:W2:Y:S04]  /*6170*/  LDSM.16.M88.4 R8, [R250+UR4+0x20000] ;  /* 0x02000004fa08783b */ /* 0x000ea80008000200 */
[----:B------:R-:W3:Y:S04]  /*6180*/  LDSM.16.M88.4 R84, [R250+UR4+0x20800] ;  /* 0x02080004fa54783b */ /* 0x000ee80008000200 */
[----:B------:R-:W-:Y:S04]  /*6190*/  LDSM.16.M88.4 R88, [R114+0x10000] ;  /* 0x010000007258783b */ /* 0x000fe80000000200 */
[----:B------:R-:W4:Y:S04]  /*61a0*/  LDSM.16.M88.4 R92, [R249+0x8000] ;  /* 0x00800000f95c783b */ /* 0x000f280000000200 */
[----:B------:R-:W1:Y:S04]  /*61b0*/  LDSM.16.M88.4 R96, [R249+0x8800] ;  /* 0x00880000f960783b */ /* 0x000e680000000200 */
[----:B------:R-:W-:Y:S04]  /*61c0*/  LDSM.16.M88.4 R100, [R113+0x10000] ;  /* 0x010000007164783b */ /* 0x000fe80000000200 */
[----:B------:R-:W1:Y:S04]  /*61d0*/  LDSM.16.M88.4 R104, [R248+0x8000] ;  /* 0x00800000f868783b */ /* 0x000e680000000200 */
[----:B------:R-:W-:Y:S01]  /*61e0*/  LDSM.16.M88.4 R108, [R247+0x8000] ;  /* 0x00800000f76c783b */ /* 0x000fe20000000200 */
[C---:B--2---:R-:W-:Y:S06]  /*61f0*/  HMMA.16816.F32.BF16 R4, R16.reuse, R8, RZ ;  /* 0x000000081004723c */ /* 0x044fec00000418ff */
[C---:B------:R-:W-:Y:S06]  /*6200*/  HMMA.16816.F32.BF16 R8, R16.reuse, R10, RZ ;  /* 0x0000000a1008723c */ /* 0x040fec00000418ff */
[C---:B---3--:R-:W-:Y:S06]  /*6210*/  HMMA.16816.F32.BF16 R12, R16.reuse, R84, RZ ;  /* 0x00000054100c723c */ /* 0x048fec00000418ff */
[----:B------:R-:W-:Y:S01]  /*6220*/  HMMA.16816.F32.BF16 R16, R16, R86, RZ ;  /* 0x000000561010723c */ /* 0x000fe200000418ff */
[----:B------:R-:W2:Y:S05]  /*6230*/  LDSM.16.M88.4 R84, [R248+0x8800] ;  /* 0x00880000f854783b */ /* 0x000eaa0000000200 */
[C---:B----4-:R-:W-:Y:S06]  /*6240*/  HMMA.16816.F32.BF16 R4, R88.reuse, R92, R4 ;  /* 0x0000005c5804723c */ /* 0x050fec0000041804 */
[C---:B------:R-:W-:Y:S01]  /*6250*/  HMMA.16816.F32.BF16 R8, R88.reuse, R94, R8 ;  /* 0x0000005e5808723c */ /* 0x040fe20000041808 */
[----:B------:R-:W3:Y:S05]  /*6260*/  LDSM.16.M88.4 R92, [R112+0x10000] ;  /* 0x01000000705c783b */ /* 0x000eea0000000200 */
[C---:B-1----:R-:W-:Y:S06]  /*6270*/  HMMA.16816.F32.BF16 R12, R88.reuse, R96, R12 ;  /* 0x00000060580c723c */ /* 0x042fec000004180c */
[----:B------:R-:W-:Y:S01]  /*6280*/  HMMA.16816.F32.BF16 R16, R88, R98, R16 ;  /* 0x000000625810723c */ /* 0x000fe20000041810 */
[----:B------:R-:W1:Y:S04]  /*6290*/  LDSM.16.M88.4 R88, [R247+0x8800] ;  /* 0x00880000f758783b */ /* 0x000e680000000200 */
[----:B------:R-:W-:Y:S01]  /*62a0*/  LDSM.16.M88.4 R96, [R115+0x12000] ;  /* 0x012000007360783b */ /* 0x000fe20000000200 */
[C---:B------:R-:W-:Y:S06]  /*62b0*/  HMMA.16816.F32.BF16 R4, R100.reuse, R104, R4 ;  /* 0x000000686404723c */ /* 0x040fec0000041804 */
[C---:B------:R-:W-:Y:S01]  /*62c0*/  HMMA.16816.F32.BF16 R8, R100.reuse, R106, R8 ;  /* 0x0000006a6408723c */ /* 0x040fe20000041808 */
[----:B------:R-:W4:Y:S05]  /*62d0*/  LDSM.16.M88.4 R104, [R250+UR4+0x22000] ;  /* 0x02200004fa68783b */ /* 0x000f2a0008000200 */
[C---:B--2---:R-:W-:Y:S06]  /*62e0*/  HMMA.16816.F32.BF16 R12, R100.reuse, R84, R12 ;  /* 0x00000054640c723c */ /* 0x044fec000004180c */
[----:B------:R-:W-:Y:S01]  /*62f0*/  HMMA.16816.F32.BF16 R16, R100, R86, R16 ;  /* 0x000000566410723c */ /* 0x000fe20000041810 */
[----:B------:R-:W2:Y:S04]  /*6300*/  LDSM.16.M88.4 R84, [R250+UR4+0x22800] ;  /* 0x02280004fa54783b */ /* 0x000ea80008000200 */
[----:B------:R-:W-:Y:S01]  /*6310*/  LDSM.16.M88.4 R100, [R114+0x12000] ;  /* 0x012000007264783b */ /* 0x000fe20000000200 */
[C---:B---3--:R-:W-:Y:S06]  /*6320*/  HMMA.16816.F32.BF16 R4, R92.reuse, R108, R4 ;  /* 0x0000006c5c04723c */ /* 0x048fec0000041804 */
[C---:B------:R-:W-:Y:S01]  /*6330*/  HMMA.16816.F32.BF16 R8, R92.reuse, R110, R8 ;  /* 0x0000006e5c08723c */ /* 0x040fe20000041808 */
[----:B------:R-:W3:Y:S05]  /*6340*/  LDSM.16.M88.4 R108, [R249+0xa000] ;  /* 0x00a00000f96c783b */ /* 0x000eea0000000200 */
[C---:B-1----:R-:W-:Y:S06]  /*6350*/  HMMA.16816.F32.BF16 R12, R92.reuse, R88, R12 ;  /* 0x000000585c0c723c */ /* 0x042fec000004180c */
[----:B------:R-:W-:Y:S01]  /*6360*/  HMMA.16816.F32.BF16 R16, R92, R90, R16 ;  /* 0x0000005a5c10723c */ /* 0x000fe20000041810 */
[----:B------:R-:W1:Y:S04]  /*6370*/  LDSM.16.M88.4 R88, [R249+0xa800] ;  /* 0x00a80000f958783b */ /* 0x000e680000000200 */
[----:B------:R-:W-:Y:S01]  /*6380*/  LDSM.16.M88.4 R92, [R113+0x12000] ;  /* 0x01200000715c783b */ /* 0x000fe20000000200 */
[C---:B----4-:R-:W-:Y:S06]  /*6390*/  HMMA.16816.F32.BF16 R4, R96.reuse, R104, R4 ;  /* 0x000000686004723c */ /* 0x050fec0000041804 */
[C---:B------:R-:W-:Y:S01]  /*63a0*/  HMMA.16816.F32.BF16 R8, R96.reuse, R106, R8 ;  /* 0x0000006a6008723c */ /* 0x040fe20000041808 */
[----:B------:R-:W4:Y:S05]  /*63b0*/  LDSM.16.M88.4 R104, [R248+0xa000] ;  /* 0x00a00000f868783b */ /* 0x000f2a0000000200 */
[C---:B--2---:R-:W-:Y:S06]  /*63c0*/  HMMA.16816.F32.BF16 R12, R96.reuse, R84, R12 ;  /* 0x00000054600c723c */ /* 0x044fec000004180c */
[----:B------:R-:W-:Y:S01]  /*63d0*/  HMMA.16816.F32.BF16 R16, R96, R86, R16 ;  /* 0x000000566010723c */ /* 0x000fe20000041810 */
[----:B------:R-:W2:Y:S04]  /*63e0*/  LDSM.16.M88.4 R84, [R248+0xa800] ;  /* 0x00a80000f854783b */ /* 0x000ea80000000200 */
        /* <DEDUP_REMOVED lines=62> */
[----:B------:R-:W1:Y:S05]  /*67d0*/  LDSM.16.M88.4 R88, [R247+0xe800] ;  /* 0x00e80000f758783b */ /* 0x000e6a0000000200 */
[C---:B----4-:R-:W-:Y:S06]  /*67e0*/  HMMA.16816.F32.BF16 R4, R100.reuse, R104, R4 ;  /* 0x000000686404723c */ /* 0x050fec0000041804 */
[C---:B------:R-:W-:Y:S06]  /*67f0*/  HMMA.16816.F32.BF16 R8, R100.reuse, R106, R8 ;  /* 0x0000006a6408723c */ /* 0x040fec0000041808 */
[C---:B--2---:R-:W-:Y:S06]  /*6800*/  HMMA.16816.F32.BF16 R12, R100.reuse, R84, R12 ;  /* 0x00000054640c723c */ /* 0x044fec000004180c */
[----:B------:R-:W-:Y:S06]  /*6810*/  HMMA.16816.F32.BF16 R16, R100, R86, R16 ;  /* 0x000000566410723c */ /* 0x000fec0000041810 */
[C---:B---3--:R-:W-:Y:S06]  /*6820*/  HMMA.16816.F32.BF16 R4, R92.reuse, R108, R4 ;  /* 0x0000006c5c04723c */ /* 0x048fec0000041804 */
[C---:B------:R-:W-:Y:S06]  /*6830*/  HMMA.16816.F32.BF16 R8, R92.reuse, R110, R8 ;  /* 0x0000006e5c08723c */ /* 0x040fec0000041808 */
[C---:B-1----:R-:W-:Y:S06]  /*6840*/  HMMA.16816.F32.BF16 R12, R92.reuse, R88, R12 ;  /* 0x000000585c0c723c */ /* 0x042fec000004180c */
        /* <DEDUP_REMOVED lines=10> */
[C---:B------:R-:W-:Y:S01]  /*68f0*/  FADD.FTZ R8, -R117.reuse, R9 ;  /* 0x0000000975087221 */ /* 0x040fe20000010100 */
[----:B------:R-:W-:Y:S01]  /*6900*/  FADD.FTZ R9, -R116, R10 ;  /* 0x0000000a74097221 */ /* 0x000fe20000010100 */
[----:B------:R-:W-:Y:S01]  /*6910*/  F2FP.BF16.F32.PACK_AB R85, R4, R85 ;  /* 0x000000550455723e */ /* 0x000fe200000010ff */
[----:B------:R-:W-:Y:S01]  /*6920*/  FADD.FTZ R10, -R116, R11 ;  /* 0x0000000b740a7221 */ /* 0x000fe20000010100 */
[----:B------:R-:W-:Y:S01]  /*6930*/  F2FP.BF16.F32.PACK_AB R84, R6, R5 ;  /* 0x000000050654723e */ /* 0x000fe200000010ff */
[C---:B------:R-:W-:Y:S01]  /*6940*/  FADD.FTZ R6, -R116.reuse, R15 ;  /* 0x0000000f74067221 */ /* 0x040fe20000010100 */
[C---:B------:R-:W-:Y:S01]  /*6950*/  FADD.FTZ R5, -R117.reuse, R12 ;  /* 0x0000000c75057221 */ /* 0x040fe20000010100 */
[C---:B------:R-:W-:Y:S01]  /*6960*/  FADD.FTZ R4, -R117.reuse, R13 ;  /* 0x0000000d75047221 */ /* 0x040fe20000010100 */
[C---:B------:R-:W-:Y:S01]  /*6970*/  FADD.FTZ R11, -R116.reuse, R14 ;  /* 0x0000000e740b7221 */ /* 0x040fe20000010100 */
[C---:B------:R-:W-:Y:S01]  /*6980*/  FADD.FTZ R15, -R116.reuse, R18 ;  /* 0x00000012740f7221 */ /* 0x040fe20000010100 */
[C---:B------:R-:W-:Y:S01]  /*6990*/  FADD.FTZ R13, -R117.reuse, R16 ;  /* 0x00000010750d7221 */ /* 0x040fe20000010100 */
[----:B------:R-:W-:Y:S01]  /*69a0*/  FADD.FTZ R12, -R117, R17 ;  /* 0x00000011750c7221 */ /* 0x000fe20000010100 */
[----:B------:R-:W-:Y:S01]  /*69b0*/  FADD.FTZ R116, -R116, R19 ;  /* 0x0000001374747221 */ /* 0x000fe20000010100 */
[----:B------:R-:W-:Y:S01]  /*69c0*/  FMUL.FTZ R7, R122, R7 ;  /* 0x000000077a077220 */ /* 0x000fe20000410000 */
[----:B------:R-:W-:Y:S01]  /*69d0*/  FMUL.FTZ R8, R123, R8 ;  /* 0x000000087b087220 */ /* 0x000fe20000410000 */
[----:B------:R-:W-:Y:S01]  /*69e0*/  FMUL.FTZ R9, R124, R9 ;  /* 0x000000097c097220 */ /* 0x000fe20000410000 */
[----:B------:R-:W-:Y:S01]  /*69f0*/  FMUL.FTZ R10, R125, R10 ;  /* 0x0000000a7d0a7220 */ /* 0x000fe20000410000 */
[----:B------:R-:W-:Y:S01]  /*6a00*/  FMUL.FTZ R5, R126, R5 ;  /* 0x000000057e057220 */ /* 0x000fe20000410000 */
[----:B------:R-:W-:Y:S01]  /*6a10*/  FMUL.FTZ R4, R127, R4 ;  /* 0x000000047f047220 */ /* 0x000fe20000410000 */
[----:B------:R-:W-:Y:S01]  /*6a20*/  F2FP.BF16.F32.PACK_AB R16, R8, R7 ;  /* 0x000000070810723e */ /* 0x000fe200000010ff */
[----:B------:R-:W-:Y:S01]  /*6a30*/  FMUL.FTZ R11, R128, R11 ;  /* 0x0000000b800b7220 */ /* 0x000fe20000410000 */
[----:B------:R-:W-:Y:S01]  /*6a40*/  F2FP.BF16.F32.PACK_AB R86, R10, R9 ;  /* 0x000000090a56723e */ /* 0x000fe200000010ff */
[----:B------:R-:W-:Y:S01]  /*6a50*/  FMUL.FTZ R6, R129, R6 ;  /* 0x0000000681067220 */ /* 0x000fe20000410000 */
[----:B------:R-:W-:Y:S01]  /*6a60*/  F2FP.BF16.F32.PACK_AB R88, R4, R5 ;  /* 0x000000050458723e */ /* 0x000fe200000010ff */
[----:B------:R-:W-:Y:S01]  /*6a70*/  FMUL.FTZ R13, R130, R13 ;  /* 0x0000000d820d7220 */ /* 0x000fe20000410000 */
[----:B------:R-:W-:Y:S01]  /*6a80*/  FMUL.FTZ R12, R131, R12 ;  /* 0x0000000c830c7220 */ /* 0x000fe20000410000 */
[----:B------:R-:W-:Y:S01]  /*6a90*/  FMUL.FTZ R15, R196, R15 ;  /* 0x0000000fc40f7220 */ /* 0x000fe20000410000 */
[----:B------:R-:W-:Y:S01]  /*6aa0*/  F2FP.BF16.F32.PACK_AB R92, R6, R11 ;  /* 0x0000000b065c723e */ /* 0x000fe200000010ff */
[----:B------:R-:W-:Y:S02]  /*6ab0*/  FMUL.FTZ R116, R197, R116 ;  /* 0x00000074c5747220 */ /* 0x000fe40000410000 */
[----:B------:R-:W-:Y:S03]  /*6ac0*/  F2FP.BF16.F32.PACK_AB R100, R12, R13 ;  /* 0x0000000d0c64723e */ /* 0x000fe600000010ff */
[----:B------:R-:W-:Y:S01]  /*6ad0*/  F2FP.BF16.F32.PACK_AB R104, R116, R15 ;  /* 0x0000000f7468723e */ /* 0x000fe200000010ff */
[----:B------:R-:W-:Y:S06]  /*6ae0*/  @!P0 BRA `(.L_x_735) ;  /* 0x0000000400948947 */ /* 0x000fec0003800000 */
[----:B------:R-:W2:Y:S01]  /*6af0*/  LDL.LU R210, [R1+0x4c] ;  /* 0x00004c0001d27983 */ /* 0x000ea20000300800 */
[----:B------:R-:W1:Y:S01]  /*6b00*/  LDC R5, c[0x0][0x240] ;  /* 0x00009000ff057b82 */ /* 0x000e620000000800 */
[----:B------:R-:W-:Y:S01]  /*6b10*/  ISETP.GE.AND P6, PT, R202, UR24, PT ;  /* 0x00000018ca007c0c */ /* 0x000fe2000bfc6270 */
[----:B------:R-:W-:Y:S01]  /*6b20*/  ULOP3.LUT UR9, UR5, 0x1, URZ, 0xc0, !UPT ;  /* 0x0000000105097892 */ /* 0x000fe2000f8ec03f */
[----:B------:R-:W3:Y:S01]  /*6b30*/  LDL.LU R209, [R1+0x48] ;  /* 0x0000480001d17983 */ /* 0x000ee20000300800 */
[----:B------:R-:W-:Y:S02]  /*6b40*/  ISETP.GE.AND P5, PT, R200, UR24, PT ;  /* 0x00000018c8007c0c */ /* 0x000fe4000bfa6270 */
[----:B------:R-:W-:Y:S01]  /*6b50*/  ISETP.GE.AND P4, PT, R199, UR24, PT ;  /* 0x00000018c7007c0c */ /* 0x000fe2000bf86270 */
[----:B------:R-:W4:Y:S01]  /*6b60*/  LDL.LU R208, [R1+0x64] ;  /* 0x0000640001d07983 */ /* 0x000f220000300800 */
[----:B------:R-:W5:Y:S01]  /*6b70*/  LDC R4, c[0x0][0x244] ;  /* 0x00009100ff047b82 */ /* 0x000f620000000800 */
[----:B------:R-:W-:Y:S01]  /*6b80*/  ISETP.GE.AND P3, PT, R198, UR24, PT ;  /* 0x00000018c6007c0c */ /* 0x000fe2000bf66270 */
[----:B------:R-:W-:Y:S01]  /*6b90*/  UISETP.NE.U32.AND UP0, UPT, UR9, 0x1, UPT ;  /* 0x000000010900788c */ /* 0x000fe2000bf05070 */
[----:B------:R-:W5:Y:S03]  /*6ba0*/  LDL.LU R207, [R1+0x58] ;  /* 0x0000580001cf7983 */ /* 0x000f660000300800 */
[----:B------:R-:W-:Y:S06]  /*6bb0*/  USEL UR9, UR59, 0x8000, !UP0 ;  /* 0x000080003b097887 */ /* 0x000fec000c000000 */
[----:B------:R-:W-:Y:S02]  /*6bc0*/  VIADD R244, R244, UR9 ;  /* 0x00000009f4f47c36 */ /* 0x000fe40008000000 */
[----:B-----5:R-:W-:Y:S02]  /*6bd0*/  VIADD R207, R207, UR9 ;  /* 0x00000009cfcf7c36 */ /* 0x020fe40008000000 */
[----:B----4-:R-:W-:Y:S02]  /*6be0*/  VIADD R208, R208, UR9 ;  /* 0x00000009d0d07c36 */ /* 0x010fe40008000000 */
[C---:B-1----:R-:W-:Y:S02]  /*6bf0*/  IMAD.U32 R6, R5.reuse, -0x40, RZ ;  /* 0xffffffc005067824 */ /* 0x042fe400078e00ff */
[----:B--2---:R-:W-:Y:S01]  /*6c00*/  IMAD.MOV.U32 R8, RZ, RZ, R210 ;  /* 0x000000ffff087224 */ /* 0x004fe200078e00d2 */
[----:B------:R1:W-:Y:S01]  /*6c10*/  @P6 STS [R208], RZ ;  /* 0x000000ffd0006388 */ /* 0x0003e20000000800 */
[----:B---3--:R-:W-:Y:S01]  /*6c20*/  IMAD.MOV.U32 R9, RZ, RZ, R209 ;  /* 0x000000ffff097224 */ /* 0x008fe200078e00d1 */
[----:B------:R-:W-:Y:S02]  /*6c30*/  SHF.R.S32.HI R7, RZ, 0x1f, R6 ;  /* 0x0000001fff077819 */ /* 0x000fe40000011406 */
[----:B------:R1:W-:Y:S01]  /*6c40*/  @P6 STS [R208+0x4], RZ ;  /* 0x000004ffd0006388 */ /* 0x0003e20000000800 */
[C---:B------:R-:W-:Y:S03]  /*6c50*/  LEA R8, P1, R6.reuse, R8, 0x1 ;  /* 0x0000000806087211 */ /* 0x040fe600078208ff */
[----:B------:R1:W-:Y:S01]  /*6c60*/  @P6 STS [R208+0x8], RZ ;  /* 0x000008ffd0006388 */ /* 0x0003e20000000800 */
[----:B------:R-:W-:Y:S02]  /*6c70*/  LEA.HI.X.SX32 R9, R6, R9, 0x1, P1 ;  /* 0x0000000906097211 */ /* 0x000fe400008f0eff */
[C---:B------:R-:W-:Y:S01]  /*6c80*/  @!P6 LEA R10, P1, R5.reuse, R8, 0x6 ;  /* 0x00000008050ae211 */ /* 0x040fe200078230ff */
[----:B------:R1:W-:Y:S01]  /*6c90*/  @P6 STS [R208+0xc], RZ ;  /* 0x00000cffd0006388 */ /* 0x0003e20000000800 */
[C---:B------:R-:W-:Y:S02]  /*6ca0*/  LEA R6, P2, R5.reuse, R6, 0x5 ;  /* 0x0000000605067211 */ /* 0x040fe400078428ff */
[C-C-:B------:R-:W-:Y:S01]  /*6cb0*/  @!P6 LEA.HI.X R11, R5.reuse, R9, R4.reuse, 0x6, P1 ;  /* 0x00000009050be211 */ /* 0x140fe200008f3404 */
[----:B------:R-:W-:Y:S01]  /*6cc0*/  @!PT LDS RZ, [RZ] ;  /* 0x00000000fffff984 */ /* 0x000fe20000000800 */
[----:B------:R-:W-:Y:S01]  /*6cd0*/  @!PT LDS RZ, [RZ] ;  /* 0x00000000fffff984 */ /* 0x000fe20000000800 */
[----:B------:R-:W-:Y:S01]  /*6ce0*/  @!PT LDS RZ, [RZ] ;  /* 0x00000000fffff984 */ /* 0x000fe20000000800 */
[----:B------:R1:W-:Y:S01]  /*6cf0*/  @!P6 LDGSTS.E.BYPASS.LTC128B.128 [R207], desc[UR6][R8.64] ;  /* 0x0000000008cfefae */ /* 0x0003e2000b901d46 */
[CC--:B------:R-:W-:Y:S02]  /*6d00*/  @!P5 LEA R12, P1, R6.reuse, R210.reuse, 0x1 ;  /* 0x000000d2060cd211 */ /* 0x0c0fe400078208ff */
[----:B------:R-:W-:Y:S01]  /*6d10*/  LEA.HI.X R7, R5, R7, R4, 0x5, P2 ;  /* 0x0000000705077211 */ /* 0x000fe200010f2c04 */
[----:B------:R1:W-:Y:S01]  /*6d20*/  @P5 STS [R208+0x2000], RZ ;  /* 0x002000ffd0005388 */ /* 0x0003e20000000800 */
[CC--:B------:R-:W-:Y:S02]  /*6d30*/  @!P4 LEA R4, P2, R6.reuse, R210.reuse, 0x1 ;  /* 0x000000d20604c211 */ /* 0x0c0fe400078408ff */
[CCC-:B------:R-:W-:Y:S01]  /*6d40*/  @!P5 LEA.HI.X R13, R6.reuse, R209.reuse, R7.reuse, 0x1, P1 ;  /* 0x000000d1060dd211 */ /* 0x1c0fe200008f0c07 */
[----:B------:R1:W-:Y:S01]  /*6d50*/  @P5 STS [R208+0x2004], RZ ;  /* 0x002004ffd0005388 */ /* 0x0003e20000000800 */
[CCC-:B------:R-:W-:Y:S02]  /*6d60*/  @!P4 LEA.HI.X R5, R6.reuse, R209.reuse, R7.reuse, 0x1, P2 ;  /* 0x000000d10605c211 */ /* 0x1c0fe400010f0c07 */
[C---:B------:R-:W-:Y:S01]  /*6d70*/  @!P3 LEA R14, P1, R6.reuse, R210, 0x1 ;  /* 0x000000d2060eb211 */ /* 0x040fe200078208ff */
[----:B------:R1:W-:Y:S03]  /*6d80*/  @P5 STS [R208+0x2008], RZ ;  /* 0x002008ffd0005388 */ /* 0x0003e60000000800 */
[----:B------:R-:W-:Y:S01]  /*6d90*/  @!P3 LEA.HI.X R15, R6, R209, R7, 0x1, P1 ;  /* 0x000000d1060fb211 */ /* 0x000fe200008f0c07 */
        /* <DEDUP_REMOVED lines=47> */
[----:B------:R1:W-:Y:S04]  /*7090*/  STL [R1+0x64], R208 ;  /* 0x000064d001007387 */ /* 0x0003e80000100800 */
[----:B------:R1:W-:Y:S04]  /*70a0*/  @P3 STS [R208+0x7008], RZ ;  /* 0x007008ffd0003388 */ /* 0x0003e80000000800 */
[----:B------:R1:W-:Y:S04]  /*70b0*/  STL [R1+0x58], R207 ;  /* 0x000058cf01007387 */ /* 0x0003e80000100800 */
[----:B------:R1:W-:Y:S04]  /*70c0*/  @P3 STS [R208+0x700c], RZ ;  /* 0x00700cffd0003388 */ /* 0x0003e80000000800 */
[----:B------:R-:W-:Y:S01]  /*70d0*/  @!PT LDS RZ, [RZ] ;  /* 0x00000000fffff984 */ /* 0x000fe20000000800 */
[----:B------:R-:W-:Y:S01]  /*70e0*/  @!PT LDS RZ, [RZ] ;  /* 0x00000000fffff984 */ /* 0x000fe20000000800 */
[----:B------:R-:W-:Y:S01]  /*70f0*/  @!PT LDS RZ, [RZ] ;  /* 0x00000000fffff984 */ /* 0x000fe20000000800 */
[----:B------:R1:W-:Y:S04]  /*7100*/  @!P3 LDGSTS.E.BYPASS.LTC128B.128 [R207+0x7000], desc[UR6][R14.64+0x180] ;  /* 0x070001800ecfbfae */ /* 0x0003e8000b901d46 */
[----:B------:R1:W-:Y:S04]  /*7110*/  STL [R1+0x4c], R8 ;  /* 0x00004c0801007387 */ /* 0x0003e80000100800 */
[----:B------:R-:W0:Y:S04]  /*7120*/  LDGDEPBAR ;  /* 0x00000000000079af */ /* 0x000e280000000000 */
[----:B------:R1:W-:Y:S02]  /*7130*/  STL [R1+0x48], R9 ;  /* 0x0000480901007387 */ /* 0x0003e40000100800 */
.L_x_735:
[----:B------:R-:W-:Y:S01]  /*7140*/  STS [R206+0x28000], R85 ;  /* 0x02800055ce007388 */ /* 0x000fe20000000800 */
[----:B------:R-:W-:Y:S03]  /*7150*/  LEA R116, R251, UR4, 0x1 ;  /* 0x00000004fb747c11 */ /* 0x000fe6000f8e08ff */
[----:B------:R-:W-:Y:S04]  /*7160*/  STS [R206+0x28400], R84 ;  /* 0x02840054ce007388 */ /* 0x000fe80000000800 */
[----:B------:R-:W-:Y:S04]  /*7170*/  STS [R205+0x28000], R16 ;  /* 0x02800010cd007388 */ /* 0x000fe80000000800 */
[----:B------:R-:W-:Y:S04]  /*7180*/  STS [R205+0x28400], R86 ;  /* 0x02840056cd007388 */ /* 0x000fe80000000800 */
[----:B------:R-:W-:Y:S04]  /*7190*/  STS [R204+0x28000], R88 ;  /* 0x02800058cc007388 */ /* 0x000fe80000000800 */
[----:B------:R-:W-:Y:S04]  /*71a0*/  STS [R204+0x28400], R92 ;  /* 0x0284005ccc007388 */ /* 0x000fe80000000800 */
[----:B------:R-:W-:Y:S04]  /*71b0*/  STS [R201+0x28000], R100 ;  /* 0x02800064c9007388 */ /* 0x000fe80000000800 */
[----:B------:R-:W-:Y:S01]  /*71c0*/  STS [R201+0x28400], R104 ;  /* 0x02840068c9007388 */ /* 0x000fe20000000800 */
[----:B------:R-:W-:Y:S06]  /*71d0*/  BAR.SYNC.DEFER_BLOCKING 0x0 ;  /* 0x0000000000007b1d */ /* 0x000fec0000010000 */
[----:B-1----:R-:W-:Y:S04]  /*71e0*/  LDSM.16.MT88.4 R4, [R246+0x2a000] ;  /* 0x02a00000f604783b */ /* 0x002fe80000004200 */
[----:B------:R-:W1:Y:S04]  /*71f0*/  LDSM.16.MT88.4 R8, [R116+0x10000] ;  /* 0x010000007408783b */ /* 0x000e680000004200 */
[----:B------:R-:W2:Y:S04]  /*7200*/  LDSM.16.MT88.4 R12, [R0+0x2a000] ;  /* 0x02a00000000c783b */ /* 0x000ea80000004200 */
[----:B------:R-:W3:Y:S04]  /*7210*/  LDSM.16.MT88.4 R16, [R116+0x12000] ;  /* 0x012000007410783b */ /* 0x000ee80000004200 */
[----:B------:R-:W4:Y:S04]  /*7220*/  LDL.LU.64 R118, [R1+0x68] ;  /* 0x0000680001767983 */ /* 0x000f280000300a00 */
[----:B------:R-:W5:Y:S04]  /*7230*/  LDSM.16.MT88.4 R84, [R116+0x14000] ;  /* 0x014000007454783b */ /* 0x000f680000004200 */
[----:B------:R-:W5:Y:S04]  /*7240*/  LDSM.16.MT88.4 R88, [R116+0x16000] ;  /* 0x016000007458783b */ /* 0x000f680000004200 */
[----:B------:R-:W-:Y:S04]  /*7250*/  LDSM.16.MT88.4 R92, [R246+0x2a800] ;  /* 0x02a80000f65c783b */ /* 0x000fe80000004200 */
[----:B------:R-:W5:Y:S04]  /*7260*/  LDSM.16.MT88.4 R96, [R116+0x10800] ;  /* 0x010800007460783b */ /* 0x000f680000004200 */
[----:B------:R-:W5:Y:S04]  /*7270*/  LDSM.16.MT88.4 R100, [R0+0x2a800] ;  /* 0x02a800000064783b */ /* 0x000f680000004200 */
[----:B------:R-:W-:Y:S01]  /*7280*/  LDSM.16.MT88.4 R104, [R116+0x17000] ;  /* 0x017000007468783b */ /* 0x000fe20000004200 */
[-C--:B-1----:R-:W-:Y:S03]  /*7290*/  HMMA.16816.F32.BF16 R20, R4, R8.reuse, R20 ;  /* 0x000000080414723c */ /* 0x082fe60000041814 */
[----:B------:R-:W-:Y:S04]  /*72a0*/  LDSM.16.MT88.4 R108, [R116+0x15800] ;  /* 0x01580000746c783b */ /* 0x000fe80000004200 */
[----:B------:R-:W-:Y:S01]  /*72b0*/  LDSM.16.MT88.4 R112, [R116+0x17800] ;  /* 0x017800007470783b */ /* 0x000fe20000004200 */
        /* <DEDUP_REMOVED lines=9> */
[-C--:B-----5:R-:W-:Y:S06]  /*7350*/  HMMA.16816.F32.BF16 R52, R4, R84.reuse, R52 ;  /* 0x000000540434723c */ /* 0x0a0fec0000041834 */
        /* <DEDUP_REMOVED lines=9> */
[----:B------:R-:W5:Y:S04]  /*73f0*/  LDSM.16.MT88.4 R4, [R246+0x2b000] ;  /* 0x02b00000f604783b */ /* 0x000f680000004200 */
[----:B------:R-:W5:Y:S01]  /*7400*/  LDSM.16.MT88.4 R88, [R0+0x2b000] ;  /* 0x02b000000058783b */ /* 0x000f620000004200 */
        /* <DEDUP_REMOVED lines=22> */
[-C--:B-----5:R-:W-:Y:S01]  /*7570*/  HMMA.16816.F32.BF16 R20, R4, R12.reuse, R20 ;  /* 0x0000000c0414723c */ /* 0x0a0fe20000041814 */
[----:B------:R-:W-:Y:S05]  /*7580*/  BAR.SYNC.DEFER_BLOCKING 0x0 ;  /* 0x0000000000007b1d */ /* 0x000fea0000010000 */
        /* <DEDUP_REMOVED lines=17> */
[-C--:B------:R-:W-:Y:S01]  /*76a0*/  HMMA.16816.F32.BF16 R28, R92, R86.reuse, R28 ;  /* 0x000000565c1c723c */ /* 0x080fe2000004181c */
[----:B------:R-:W1:Y:S05]  /*76b0*/  LDC R4, c[0x0][0x270] ;  /* 0x00009c00ff047b82 */ /* 0x000e6a0000000800 */
[C---:B------:R-:W-:Y:S06]  /*76c0*/  HMMA.16816.F32.BF16 R32, R16.reuse, R86, R32 ;  /* 0x000000561020723c */ /* 0x040fec0000041820 */
[-C--:B------:R-:W-:Y:S06]  /*76d0*/  HMMA.16816.F32.BF16 R36, R16, R100.reuse, R36 ;  /* 0x000000641024723c */ /* 0x080fec0000041824 */
[C---:B------:R-:W-:Y:S06]  /*76e0*/  HMMA.16816.F32.BF16 R40, R92.reuse, R100, R40 ;  /* 0x000000645c28723c */ /* 0x040fec0000041828 */
[-C--:B------:R-:W-:Y:S05]  /*76f0*/  HMMA.16816.F32.BF16 R44, R92, R102.reuse, R44 ;  /* 0x000000665c2c723c */ /* 0x080fea000004182c */
[----:B-1----:R-:W-:Y:S01]  /*7700*/  IMAD R117, R4, UR27, RZ ;  /* 0x0000001b04757c24 */ /* 0x002fe2000f8e02ff */
[C---:B------:R-:W-:Y:S05]  /*7710*/  HMMA.16816.F32.BF16 R48, R16.reuse, R102, R48 ;  /* 0x000000661030723c */ /* 0x040fea0000041830 */
[----:B------:R-:W-:Y:S01]  /*7720*/  IMAD.U32 R5, R117, -0x40, RZ ;  /* 0xffffffc075057824 */ /* 0x000fe200078e00ff */
[-C--:B------:R-:W-:Y:S05]  /*7730*/  HMMA.16816.F32.BF16 R52, R16, R108.reuse, R52 ;  /* 0x0000006c1034723c */ /* 0x080fea0000041834 */
[C---:B----4-:R-:W-:Y:S01]  /*7740*/  LEA R4, P1, R5.reuse, R118, 0x2 ;  /* 0x0000007605047211 */ /* 0x050fe200078210ff */
[C---:B------:R-:W-:Y:S05]  /*7750*/  HMMA.16816.F32.BF16 R56, R92.reuse, R108, R56 ;  /* 0x0000006c5c38723c */ /* 0x040fea0000041838 */
[----:B------:R-:W-:Y:S01]  /*7760*/  LEA.HI.X.SX32 R5, R5, R119, 0x2, P1 ;  /* 0x0000007705057211 */ /* 0x000fe200008f16ff */
[-C--:B------:R-:W-:Y:S04]  /*7770*/  HMMA.16816.F32.BF16 R60, R92, R110.reuse, R60 ;  /* 0x0000006e5c3c723c */ /* 0x080fe8000004183c */
[----:B------:R1:W-:Y:S02]  /*7780*/  STL.64 [R1+0x68], R4 ;  /* 0x0000680401007387 */ /* 0x0003e40000100a00 */
[C---:B------:R-:W-:Y:S06]  /*7790*/  HMMA.16816.F32.BF16 R64, R16.reuse, R110, R64 ;  /* 0x0000006e1040723c */ /* 0x040fec0000041840 */
[-C--:B------:R-:W-:Y:S06]  /*77a0*/  HMMA.16816.F32.BF16 R68, R16, R112.reuse, R68 ;  /* 0x000000701044723c */ /* 0x080fec0000041844 */
[C---:B------:R-:W-:Y:S06]  /*77b0*/  HMMA.16816.F32.BF16 R72, R92.reuse, R112, R72 ;  /* 0x000000705c48723c */ /* 0x040fec0000041848 */
[-C--:B------:R-:W-:Y:S06]  /*77c0*/  HMMA.16816.F32.BF16 R76, R92, R114.reuse, R76 ;  /* 0x000000725c4c723c */ /* 0x080fec000004184c */
[----:B------:R-:W-:Y:S01]  /*77d0*/  HMMA.16816.F32.BF16 R80, R16, R114, R80 ;  /* 0x000000721050723c */ /* 0x000fe20000041850 */
[----:B------:R-:W-:Y:S11]  /*77e0*/  @!UPT UIADD3 URZ, URZ, URZ, URZ ;  /* 0x0000003f3f3ff290 */ /* 0x000ff6000fffe03f */
[----:B------:R-:W-:Y:S01]  /*77f0*/  @!UPT UIADD3 URZ, URZ, URZ, URZ ;  /* 0x0000003f3f3ff290 */ /* 0x000fe2000fffe03f */
[----:B-1----:R-:W-:Y:S11]  /*7800*/  @!P0 BRA `(.L_x_736) ;  /* 0x0000000400108947 */ /* 0x002ff60003800000 */
[----:B------:R-:W2:Y:S01]  /*7810*/  LDL.LU R119, [R1+0x54] ;  /* 0x0000540001777983 */ /* 0x000ea20000300800 */
[----:B------:R-:W1:Y:S01]  /*7820*/  LDC R5, c[0x0][0x420] ;  /* 0x00010800ff057b82 */ /* 0x000e620000000800 */
[----:B------:R-:W-:Y:S02]  /*7830*/  ISETP.GE.AND P6, PT, R202, UR24, PT ;  /* 0x00000018ca007c0c */ /* 0x000fe4000bfc6270 */
[----:B------:R-:W3:Y:S01]  /*7840*/  LDL.LU R118, [R1+0x50] ;  /* 0x0000500001767983 */ /* 0x000ee20000300800 */
[----:B------:R-:W-:Y:S02]  /*7850*/  ISETP.GE.AND P5, PT, R200, UR24, PT ;  /* 0x00000018c8007c0c */ /* 0x000fe4000bfa6270 */
[----:B------:R-:W-:Y:S01]  /*7860*/  ISETP.GE.AND P4, PT, R199, UR24, PT ;  /* 0x00000018c7007c0c */ /* 0x000fe2000bf86270 */
[----:B------:R-:W4:Y:S01]  /*7870*/  LDL R117, [R1+0x34] ;  /* 0x0000340001757983 */ /* 0x000f220000100800 */
[----:B------:R-:W5:Y:S01]  /*7880*/  LDC R4, c[0x0][0x424] ;  /* 0x00010900ff047b82 */ /* 0x000f620000000800 */
[----:B------:R-:W-:Y:S05]  /*7890*/  ISETP.GE.AND P3, PT, R198, UR24, PT ;  /* 0x00000018c6007c0c */ /* 0x000fea000bf66270 */
[----:B----4-:R4:W-:Y:S01]  /*78a0*/  @P6 STS.128 [R117+0x10000], RZ ;  /* 0x010000ff75006388 */ /* 0x0109e20000000c00 */
[C---:B-1----:R-:W-:Y:S02]  /*78b0*/  IMAD.U32 R6, R5.reuse, -0x40, RZ ;  /* 0xffffffc005067824 */ /* 0x042fe400078e00ff */
[----:B--2---:R-:W-:Y:S02]  /*78c0*/  IMAD.MOV.U32 R8, RZ, RZ, R119 ;  /* 0x000000ffff087224 */ /* 0x004fe400078e0077 */
[----:B---3--:R-:W-:Y:S01]  /*78d0*/  IMAD.MOV.U32 R9, RZ, RZ, R118 ;  /* 0x000000ffff097224 */ /* 0x008fe200078e0076 */
[----:B------:R-:W-:Y:S02]  /*78e0*/  SHF.R.S32.HI R7, RZ, 0x1f, R6 ;  /* 0x0000001fff077819 */ /* 0x000fe40000011406 */
[C---:B------:R-:W-:Y:S04]  /*78f0*/  LEA R8, P1, R6.reuse, R8, 0x1 ;  /* 0x0000000806087211 */ /* 0x040fe800078208ff */
[----:B------:R-:W-:Y:S02]  /*7900*/  LEA.HI.X.SX32 R9, R6, R9, 0x1, P1 ;  /* 0x0000000906097211 */ /* 0x000fe400008f0eff */
[C---:B------:R-:W-:Y:S02]  /*7910*/  @!P6 LEA R10, P2, R5.reuse, R8, 0x6 ;  /* 0x00000008050ae211 */ /* 0x040fe400078430ff */
[C---:B------:R-:W-:Y:S01]  /*7920*/  LEA R6, P1, R5.reuse, R6, 0x5 ;  /* 0x0000000605067211 */ /* 0x040fe200078228ff */
[----:B------:R-:W-:Y:S01]  /*7930*/  @!PT LDS RZ, [RZ] ;  /* 0x00000000fffff984 */ /* 0x000fe20000000800 */
[----:B------:R-:W-:Y:S01]  /*7940*/  @!PT LDS RZ, [RZ] ;  /* 0x00000000fffff984 */ /* 0x000fe20000000800 */
[----:B------:R-:W-:Y:S01]  /*7950*/  @!PT LDS RZ, [RZ] ;  /* 0x00000000fffff984 */ /* 0x000fe20000000800 */
[----:B------:R4:W-:Y:S01]  /*7960*/  @!P6 LDGSTS.E.BYPASS.LTC128B.128 [R117+0x10000], desc[UR6][R8.64] ;  /* 0x100000000875efae */ /* 0x0009e2000b901d46 */
[C-C-:B-----5:R-:W-:Y:S02]  /*7970*/  @!P6 LEA.HI.X R11, R5.reuse, R9, R4.reuse, 0x6, P2 ;  /* 0x00000009050be211 */ /* 0x160fe400010f3404 */
[----:B------:R-:W-:Y:S01]  /*7980*/  LEA.HI.X R7, R5, R7, R4, 0x5, P1 ;  /* 0x0000000705077211 */ /* 0x000fe200008f2c04 */
[----:B------:R4:W-:Y:S01]  /*7990*/  @P5 STS.128 [R117+0x12000], RZ ;  /* 0x012000ff75005388 */ /* 0x0009e20000000c00 */
[CC--:B------:R-:W-:Y:S02]  /*79a0*/  @!P5 LEA R12, P1, R6.reuse, R119.reuse, 0x1 ;  /* 0x00000077060cd211 */ /* 0x0c0fe400078208ff */
        /* <DEDUP_REMOVED lines=8> */
[C---:B------:R-:W-:Y:S03]  /*7a30*/  @!P3 LEA R14, P1, R6.reuse, R119, 0x1 ;  /* 0x00000077060eb211 */ /* 0x040fe600078208ff */
[----:B------:R-:W-:Y:S01]  /*7a40*/  @!PT LDS RZ, [RZ] ;  /* 0x00000000fffff984 */ /* 0x000fe20000000800 */
[----:B------:R-:W-:Y:S01]  /*7a50*/  @!PT LDS RZ, [RZ] ;  /* 0x00000000fffff984 */ /* 0x000fe20000000800 */
[----:B------:R-:W-:Y:S01]  /*7a60*/  @!PT LDS RZ, [RZ] ;  /* 0x00000000fffff984 */ /* 0x000fe20000000800 */
[----:B------:R4:W-:Y:S01]  /*7a70*/  @!P4 LDGSTS.E.BYPASS.LTC128B.128 [R117+0x14000], desc[UR6][R8.64+0x100] ;  /* 0x140001000875cfae */ /* 0x0009e2000b901d46 */
[----:B------:R-:W-:Y:S03]  /*7a80*/  @!P3 LEA.HI.X R15, R6, R118, R7, 0x1, P1 ;  /* 0x00000076060fb211 */ /* 0x000fe600008f0c07 */
        /* <DEDUP_REMOVED lines=25> */
[----:B------:R4:W-:Y:S04]  /*7c20*/  STL [R1+0x54], R8 ;  /* 0x0000540801007387 */ /* 0x0009e80000100800 */
[----:B------:R-:W0:Y:S04]  /*7c30*/  LDGDEPBAR ;  /* 0x00000000000079af */ /* 0x000e280000000000 */
[----:B------:R4:W-:Y:S02]  /*7c40*/  STL [R1+0x50], R9 ;  /* 0x0000500901007387 */ /* 0x0009e40000100800 */
.L_x_736:
[----:B------:R-:W-:Y:S01]  /*7c50*/  LEA R236, R251, UR4, 0x1 ;  /* 0x00000004fbec7c11 */ /* 0x000fe2000f8e08ff */
[----:B------:R-:W-:Y:S01]  /*7c60*/  LDSM.16.M88.4 R128, [R245] ;  /* 0x00000000f580783b */ /* 0x000fe20000000200 */
[----:B------:R-:W-:Y:S02]  /*7c70*/  ULOP3.LUT UR9, UR5, 0x1, URZ, 0xc0, !UPT ;  /* 0x0000000105097892 */ /* 0x000fe4000f8ec03f */
[----:B------:R-:W-:Y:S01]  /*7c80*/  UISETP.GT.AND UP2, UPT, UR5, UR21, UPT ;  /* 0x000000150500728c */ /* 0x000fe2000bf44270 */
[----:B------:R-:W4:Y:S01]  /*7c90*/  LDSM.16.MT88.4 R16, [R236+0x18000] ;  /* 0x01800000ec10783b */ /* 0x000f220000004200 */
[----:B------:R-:W-:Y:S02]  /*7ca0*/  UISETP.NE.U32.AND UP0, UPT, UR9, 0x1, UPT ;  /* 0x000000010900788c */ /* 0x000fe4000bf05070 */
[----:B------:R-:W-:Y:S01]  /*7cb0*/  @UP3 UIADD3 UR10, UP1, UR17, -0x100, URZ ;  /* 0xffffff00110a3890 */ /* 0x000fe2000ff3e03f */
[----:B------:R-:W1:Y:S01]  /*7cc0*/  LDSM.16.M88.4 R124, [R245+0x1000] ;  /* 0x00100000f57c783b */ /* 0x000e620000000200 */
[----:B------:R-:W-:Y:S02]  /*7cd0*/  UIADD3 UR5, UR5, -0x1, URZ ;  /* 0xffffffff05057890 */ /* 0x000fe4000fffe03f */
[----:B------:R-:W-:Y:S01]  /*7ce0*/  @UP3 UIADD3.X UR9, UR16, -0x1, URZ, UP1, !UPT ;  /* 0xffffffff10093890 */ /* 0x000fe20008ffe43f */
[----:B------:R-:W2:Y:S04]  /*7cf0*/  LDSM.16.MT88.4 R96, [R236+0x1a000] ;  /* 0x01a00000ec60783b */ /* 0x000ea80000004200 */
[----:B------:R-:W3:Y:S04]  /*7d00*/  LDSM.16.MT88.4 R112, [R236+0x1c000] ;  /* 0x01c00000ec70783b */ /* 0x000ee80000004200 */
[----:B------:R-:W5:Y:S04]  /*7d10*/  LDSM.16.MT88.4 R196, [R236+0x1e000] ;  /* 0x01e00000ecc4783b */ /* 0x000f680000004200 */
[----:B------:R-:W-:Y:S04]  /*7d20*/  LDSM.16.M88.4 R200, [R240] ;  /* 0x00000000f0c8783b */ /* 0x000fe80000000200 */
[----:B------:R-:W5:Y:S04]  /*7d30*/  LDSM.16.MT88.4 R204, [R236+0x18800] ;  /* 0x01880000eccc783b */ /* 0x000f680000004200 */
[----:B------:R-:W5:Y:S04]  /*7d40*/  LDSM.16.M88.4 R208, [R240+0x1000] ;  /* 0x00100000f0d0783b */ /* 0x000f680000000200 */
[----:B------:R-:W5:Y:S04]  /*7d50*/  LDSM.16.MT88.4 R212, [R236+0x1a800] ;  /* 0x01a80000ecd4783b */ /* 0x000f680000004200 */
[----:B------:R-:W5:Y:S01]  /*7d60*/  LDSM.16.MT88.4 R216, [R236+0x1c800] ;  /* 0x01c80000ecd8783b */ /* 0x000f620000004200 */
[-C--:B----4-:R-:W-:Y:S03]  /*7d70*/  HMMA.16816.F32.BF16 R4, R128, R16.reuse, RZ ;  /* 0x000000108004723c */ /* 0x090fe600000418ff */
[----:B------:R-:W4:Y:S04]  /*7d80*/  LDSM.16.MT88.4 R220, [R236+0x1e800] ;  /* 0x01e80000ecdc783b */ /* 0x000f280000004200 */
[----:B------:R-:W-:Y:S01]  /*7d90*/  LDSM.16.M88.4 R224, [R2] ;  /* 0x0000000002e0783b */ /* 0x000fe20000000200 */
[C---:B-1----:R-:W-:Y:S03]  /*7da0*/  HMMA.16816.F32.BF16 R8, R124.reuse, R16, RZ ;  /* 0x000000107c08723c */ /* 0x042fe600000418ff */
[----:B------:R-:W1:Y:S03]  /*7db0*/  LDSM.16.MT88.4 R228, [R236+0x19000] ;  /* 0x01900000ece4783b */ /* 0x000e660000004200 */
[-C--:B------:R-:W-:Y:S01]  /*7dc0*/  HMMA.16816.F32.BF16 R12, R124, R18.reuse, RZ ;  /* 0x000000127c0c723c */ /* 0x080fe200000418ff */
[----:B------:R-:W1:Y:S05]  /*7dd0*/  LDSM.16.M88.4 R232, [R2+0x1000] ;  /* 0x0010000002e8783b */ /* 0x000e6a0000000200 */
[C---:B------:R-:W-:Y:S06]  /*7de0*/  HMMA.16816.F32.BF16 R16, R128.reuse, R18, RZ ;  /* 0x000000128010723c */ /* 0x040fec00000418ff */
[-C--:B--2---:R-:W-:Y:S06]  /*7df0*/  HMMA.16816.F32.BF16 R84, R128, R96.reuse, RZ ;  /* 0x000000608054723c */ /* 0x084fec00000418ff */
[C---:B------:R-:W-:Y:S06]  /*7e00*/  HMMA.16816.F32.BF16 R88, R124.reuse, R96, RZ ;  /* 0x000000607c58723c */ /* 0x040fec00000418ff */
[-C--:B------:R-:W-:Y:S06]  /*7e10*/  HMMA.16816.F32.BF16 R92, R124, R98.reuse, RZ ;  /* 0x000000627c5c723c */ /* 0x080fec00000418ff */
[C---:B------:R-:W-:Y:S06]  /*7e20*/  HMMA.16816.F32.BF16 R96, R128.reuse, R98, RZ ;  /* 0x000000628060723c */ /* 0x040fec00000418ff */
[-C--:B---3--:R-:W-:Y:S06]  /*7e30*/  HMMA.16816.F32.BF16 R100, R128, R112.reuse, RZ ;  /* 0x000000708064723c */ /* 0x088fec00000418ff */
[C---:B------:R-:W-:Y:S06]  /*7e40*/  HMMA.16816.F32.BF16 R104, R124.reuse, R112, RZ ;  /* 0x000000707c68723c */ /* 0x040fec00000418ff */
[-C--:B------:R-:W-:Y:S06]  /*7e50*/  HMMA.16816.F32.BF16 R108, R124, R114.reuse, RZ ;  /* 0x000000727c6c723c */ /* 0x080fec00000418ff */
[C---:B------:R-:W-:Y:S06]  /*7e60*/  HMMA.16816.F32.BF16 R112, R128.reuse, R114, RZ ;  /* 0x000000728070723c */ /* 0x040fec00000418ff */
[-C--:B-----5:R-:W-:Y:S06]  /*7e70*/  HMMA.16816.F32.BF16 R116, R128, R196.reuse, RZ ;  /* 0x000000c48074723c */ /* 0x0a0fec00000418ff */
[C---:B------:R-:W-:Y:S06]  /*7e80*/  HMMA.16816.F32.BF16 R120, R124.reuse, R196, RZ ;  /* 0x000000c47c78723c */ /* 0x040fec00000418ff */
[-C--:B------:R-:W-:Y:S06]  /*7e90*/  HMMA.16816.F32.BF16 R124, R124, R198.reuse, RZ ;  /* 0x000000c67c7c723c */ /* 0x080fec00000418ff */
[----:B------:R-:W-:Y:S01]  /*7ea0*/  HMMA.16816.F32.BF16 R128, R128, R198, RZ ;  /* 0x000000c68080723c */ /* 0x000fe200000418ff */
        /* <DEDUP_REMOVED lines=15> */
[----:B------:R-:W-:Y:S05]  /*7fa0*/  LDSM.16.M88.4 R216, [R3+0x1000] ;  /* 0x0010000003d8783b */ /* 0x000fea0000000200 */
[-C--:B----4-:R-:W-:Y:S06]  /*7fb0*/  HMMA.16816.F32.BF16 R116, R200, R220.reuse, R116 ;  /* 0x000000dcc874723c */ /* 0x090fec0000041874 */
[C---:B------:R-:W-:Y:S06]  /*7fc0*/  HMMA.16816.F32.BF16 R120, R208.reuse, R220, R120 ;  /* 0x000000dcd078723c */ /* 0x040fec0000041878 */
[-C--:B------:R-:W-:Y:S01]  /*7fd0*/  HMMA.16816.F32.BF16 R124, R208, R222.reuse, R124 ;  /* 0x000000ded07c723c */ /* 0x080fe2000004187c */
[----:B------:R-:W4:Y:S05]  /*7fe0*/  LDSM.16.MT88.4 R208, [R236+0x1f000] ;  /* 0x01f00000ecd0783b */ /* 0x000f2a0000004200 */
[----:B------:R-:W-:Y:S01]  /*7ff0*/  HMMA.16816.F32.BF16 R128, R200, R222, R128 ;  /* 0x000000dec880723c */ /* 0x000fe20000041880 */
[----:B------:R-:W5:Y:S04]  /*8000*/  LDSM.16.M88.4 R200, [R3] ;  /* 0x0000000003c8783b */ /* 0x000f680000000200 */
[----:B------:R-:W5:Y:S01]  /*8010*/  LDSM.16.MT88.4 R220, [R236+0x1b800] ;  /* 0x01b80000ecdc783b */ /* 0x000f620000004200 */
[-C--:B-1----:R-:W-:Y:S06]  /*8020*/  HMMA.16816.F32.BF16 R4, R224, R228.reuse, R4 ;  /* 0x000000e4e004723c */ /* 0x082fec0000041804 */
[C---:B------:R-:W-:Y:S06]  /*8030*/  HMMA.16816.F32.BF16 R8, R232.reuse, R228, R8 ;  /* 0x000000e4e808723c */ /* 0x040fec0000041808 */
[-C--:B------:R-:W-:Y:S06]  /*8040*/  HMMA.16816.F32.BF16 R12, R232, R230.reuse, R12 ;  /* 0x000000e6e80c723c */ /* 0x080fec000004180c */
[C---:B------:R-:W-:Y:S01]  /*8050*/  HMMA.16816.F32.BF16 R16, R224.reuse, R230, R16 ;  /* 0x000000e6e010723c */ /* 0x040fe20000041810 */
[----:B------:R-:W1:Y:S05]  /*8060*/  LDSM.16.MT88.4 R228, [R236+0x1d800] ;  /* 0x01d80000ece4783b */ /* 0x000e6a0000004200 */
[-C--:B--2---:R-:W-:Y:S06]  /*8070*/  HMMA.16816.F32.BF16 R84, R224, R196.reuse, R84 ;  /* 0x000000c4e054723c */ /* 0x084fec0000041854 */
[C---:B------:R-:W-:Y:S01]  /*8080*/  HMMA.16816.F32.BF16 R88, R232.reuse, R196, R88 ;  /* 0x000000c4e858723c */ /* 0x040fe20000041858 */
[----:B------:R-:W2:Y:S05]  /*8090*/  LDL R197, [R1+0x60] ;  /* 0x0000600001c57983 */ /* 0x000eaa0000100800 */
[-C--:B------:R-:W-:Y:S05]  /*80a0*/  HMMA.16816.F32.BF16 R92, R232, R198.reuse, R92 ;  /* 0x000000c6e85c723c */ /* 0x080fea000004185c */
[----:B------:R-:W-:Y:S01]  /*80b0*/  IMAD.MOV.U32 R196, RZ, RZ, R237 ;  /* 0x000000ffffc47224 */ /* 0x000fe200078e00ed */
[C---:B------:R-:W-:Y:S01]  /*80c0*/  HMMA.16816.F32.BF16 R96, R224.reuse, R198, R96 ;  /* 0x000000c6e060723c */ /* 0x040fe20000041860 */
[----:B------:R-:W2:Y:S04]  /*80d0*/  LDL R199, [R1+0x30] ;  /* 0x0000300001c77983 */ /* 0x000ea80000100800 */
[----:B------:R-:W1:Y:S01]  /*80e0*/  LDSM.16.MT88.4 R236, [R236+0x1f800] ;  /* 0x01f80000ecec783b */ /* 0x000e620000004200 */
[-C--:B---3--:R-:W-:Y:S06]  /*80f0*/  HMMA.16816.F32.BF16 R100, R224, R204.reuse, R100 ;  /* 0x000000cce064723c */ /* 0x088fec0000041864 */
[C---:B------:R-:W-:Y:S01]  /*8100*/  HMMA.16816.F32.BF16 R104, R232.reuse, R204, R104 ;  /* 0x000000cce868723c */ /* 0x040fe20000041868 */
[----:B------:R-:W3:Y:S05]  /*8110*/  LDL R205, [R1+0x5c] ;  /* 0x00005c0001cd7983 */ /* 0x000eea0000100800 */
[-C--:B------:R-:W-:Y:S06]  /*8120*/  HMMA.16816.F32.BF16 R108, R232, R206.reuse, R108 ;  /* 0x000000cee86c723c */ /* 0x080fec000004186c */
[C---:B------:R-:W-:Y:S06]  /*8130*/  HMMA.16816.F32.BF16 R112, R224.reuse, R206, R112 ;  /* 0x000000cee070723c */ /* 0x040fec0000041870 */
[-C--:B----4-:R-:W-:Y:S06]  /*8140*/  HMMA.16816.F32.BF16 R116, R224, R208.reuse, R116 ;  /* 0x000000d0e074723c */ /* 0x090fec0000041874 */
[C---:B------:R-:W-:Y:S06]  /*8150*/  HMMA.16816.F32.BF16 R120, R232.reuse, R208, R120 ;  /* 0x000000d0e878723c */ /* 0x040fec0000041878 */
[-C--:B------:R-:W-:Y:S01]  /*8160*/  HMMA.16816.F32.BF16 R124, R232, R210.reuse, R124 ;  /* 0x000000d2e87c723c */ /* 0x080fe2000004187c */
[----:B------:R-:W4:Y:S01]  /*8170*/  LDL.64 R234, [R1+0x68] ;  /* 0x0000680001ea7983 */ /* 0x000f220000100a00 */
[----:B------:R-:W1:Y:S04]  /*8180*/  LDC R233, c[0x0][0x270] ;  /* 0x00009c00ffe97b82 */ /* 0x000e680000000800 */
[----:B------:R-:W-:Y:S06]  /*8190*/  HMMA.16816.F32.BF16 R128, R224, R210, R128 ;  /* 0x000000d2e080723c */ /* 0x000fec0000041880 */
[-C--:B-----5:R-:W-:Y:S06]  /*81a0*/  HMMA.16816.F32.BF16 R4, R200, R212.reuse, R4 ;  /* 0x000000d4c804723c */ /* 0x0a0fec0000041804 */
[C---:B------:R-:W-:Y:S06]  /*81b0*/  HMMA.16816.F32.BF16 R8, R216.reuse, R212, R8 ;  /* 0x000000d4d808723c */ /* 0x040fec0000041808 */
[-C--:B------:R-:W-:Y:S05]  /*81c0*/  HMMA.16816.F32.BF16 R12, R216, R214.reuse, R12 ;  /* 0x000000d6d80c723c */ /* 0x080fea000004180c */
[----:B-1----:R-:W-:Y:S01]  /*81d0*/  IMAD R233, R233, UR27, RZ ;  /* 0x0000001be9e97c24 */ /* 0x002fe2000f8e02ff */
        /* <DEDUP_REMOVED lines=13> */
[C---:B------:R-:W-:Y:S04]  /*82b0*/  IMAD R200, R233.reuse, 0x18, RZ ;  /* 0x00000018e9c87824 */ /* 0x040fe800078e02ff */
[----:B------:R-:W-:Y:S01]  /*82c0*/  IMAD.SHL.U32 R201, R233, 0x20, RZ ;  /* 0x00000020e9c97824 */ /* 0x000fe200078e00ff */
[----:B--2---:R-:W-:Y:S01]  /*82d0*/  @P0 IADD3 R198, P1, R199, UR17, RZ ;  /* 0x00000011c7c60c10 */ /* 0x004fe2000ff3e0ff */
[----:B------:R-:W-:Y:S03]  /*82e0*/  @UP3 UMOV UR17, UR10 ;  /* 0x0000000a00113c82 */ /* 0x000fe60008000000 */
[----:B------:R-:W-:Y:S01]  /*82f0*/  @P0 IADD3.X R199, R196, UR16, RZ, P1, !PT ;  /* 0x00000010c4c70c10 */ /* 0x000fe20008ffe4ff */
[C---:B------:R-:W-:Y:S01]  /*8300*/  IMAD.SHL.U32 R196, R233.reuse, 0x8, RZ ;  /* 0x00000008e9c47824 */ /* 0x040fe200078e00ff */
[----:B------:R-:W-:Y:S03]  /*8310*/  @UP3 UMOV UR16, UR9 ;  /* 0x0000000900103c82 */ /* 0x000fe60008000000 */
[----:B------:R-:W2:Y:S04]  /*8320*/  @P0 LDG.E R197, desc[UR6][R198.64+-0xe0] ;  /* 0xffff2006c6c50981 */ /* 0x000ea8000c1e1900 */
[----:B---3--:R1:W3:Y:S02]  /*8330*/  @P0 LDG.E R205, desc[UR6][R198.64+-0x100] ;  /* 0xffff0006c6cd0981 */ /* 0x0082e4000c1e1900 */
[C---:B-1----:R-:W-:Y:S02]  /*8340*/  IMAD R198, R233.reuse, 0x28, RZ ;  /* 0x00000028e9c67824 */ /* 0x042fe400078e02ff */
[C---:B------:R-:W-:Y:S01]  /*8350*/  IMAD R199, R233.reuse, 0x30, RZ ;  /* 0x00000030e9c77824 */ /* 0x040fe200078e02ff */
[----:B----4-:R1:W-:Y:S02]  /*8360*/  REDG.E.ADD.F32.FTZ.RN.STRONG.GPU desc[UR6][R234.64], R4 ;  /* 0x00000004ea0079a6 */ /* 0x0103e4000c10f386 */
[C---:B-1----:R-:W-:Y:S02]  /*8370*/  IMAD R4, R233.reuse, 0x38, RZ ;  /* 0x00000038e9047824 */ /* 0x042fe400078e02ff */
[----:B--2---:R1:W-:Y:S04]  /*8380*/  @P0 STL [R1+0x60], R197 ;  /* 0x000060c501000387 */ /* 0x0043e80000100800 */
[----:B---3--:R2:W-:Y:S01]  /*8390*/  @P0 STL [R1+0x5c], R205 ;  /* 0x00005ccd01000387 */ /* 0x0085e20000100800 */
[CC--:B------:R-:W-:Y:S01]  /*83a0*/  LEA R204, P0, R196.reuse, R234.reuse, 0x2 ;  /* 0x000000eac4cc7211 */ /* 0x0c0fe200078010ff */
[----:B-1----:R-:W-:Y:S03]  /*83b0*/  IMAD.SHL.U32 R197, R233, 0x10, RZ ;  /* 0x00000010e9c57824 */ /* 0x002fe600078e00ff */
[-C--:B--2---:R-:W-:Y:S02]  /*83c0*/  LEA.HI.X.SX32 R205, R196, R235.reuse, 0x2, P0 ;  /* 0x000000ebc4cd7211 */ /* 0x084fe400000f16ff */
[CC--:B------:R-:W-:Y:S02]  /*83d0*/  LEA R206, P1, R197.reuse, R234.reuse, 0x2 ;  /* 0x000000eac5ce7211 */ /* 0x0c0fe400078210ff */
[CC--:B------:R-:W-:Y:S01]  /*83e0*/  LEA R202, P0, R200.reuse, R234.reuse, 0x2 ;  /* 0x000000eac8ca7211 */ /* 0x0c0fe200078010ff */
[----:B------:R1:W-:Y:S01]  /*83f0*/  REDG.E.ADD.F32.FTZ.RN.STRONG.GPU desc[UR6][R204.64], R5 ;  /* 0x00000005cc0079a6 */ /* 0x0003e2000c10f386 */
[-C--:B------:R-:W-:Y:S02]  /*8400*/  LEA.HI.X.SX32 R207, R197, R235.reuse, 0x2, P1 ;  /* 0x000000ebc5cf7211 */ /* 0x080fe400008f16ff */
[-C--:B------:R-:W-:Y:S02]  /*8410*/  LEA.HI.X.SX32 R203, R200, R235.reuse, 0x2, P0 ;  /* 0x000000ebc8cb7211 */ /* 0x080fe400000f16ff */
[CC--:B------:R-:W-:Y:S01]  /*8420*/  LEA R208, P1, R201.reuse, R234.reuse, 0x2 ;  /* 0x000000eac9d07211 */ /* 0x0c0fe200078210ff */
[----:B------:R-:W-:Y:S01]  /*8430*/  REDG.E.ADD.F32.FTZ.RN.STRONG.GPU desc[UR6][R206.64], R6 ;  /* 0x00000006ce0079a6 */ /* 0x000fe2000c10f386 */
[CC--:B------:R-:W-:Y:S02]  /*8440*/  LEA R200, P0, R198.reuse, R234.reuse, 0x2 ;  /* 0x000000eac6c87211 */ /* 0x0c0fe400078010ff */
[-C--:B------:R-:W-:Y:S01]  /*8450*/  LEA.HI.X.SX32 R209, R201, R235.reuse, 0x2, P1 ;  /* 0x000000ebc9d17211 */ /* 0x080fe200008f16ff */
[----:B------:R2:W-:Y:S01]  /*8460*/  REDG.E.ADD.F32.FTZ.RN.STRONG.GPU desc[UR6][R202.64], R7 ;  /* 0x00000007ca0079a6 */ /* 0x0005e2000c10f386 */
[-C--:B------:R-:W-:Y:S02]  /*8470*/  LEA.HI.X.SX32 R201, R198, R235.reuse, 0x2, P0 ;  /* 0x000000ebc6c97211 */ /* 0x080fe400000f16ff */
[CC--:B------:R-:W-:Y:S01]  /*8480*/  LEA R210, P1, R199.reuse, R234.reuse, 0x2 ;  /* 0x000000eac7d27211 */ /* 0x0c0fe200078210ff */
[----:B------:R-:W-:Y:S01]  /*8490*/  REDG.E.ADD.F32.FTZ.RN.STRONG.GPU desc[UR6][R208.64], R8 ;  /* 0x00000008d00079a6 */ /* 0x000fe2000c10f386 */
[CC--:B------:R-:W-:Y:S02]  /*84a0*/  LEA R198, P0, R4.reuse, R234.reuse, 0x2 ;  /* 0x000000ea04c67211 */ /* 0x0c0fe400078010ff */
[-C--:B------:R-:W-:Y:S01]  /*84b0*/  LEA.HI.X.SX32 R211, R199, R235.reuse, 0x2, P1 ;  /* 0x000000ebc7d37211 */ /* 0x080fe200008f16ff */
[----:B------:R3:W-:Y:S01]  /*84c0*/  REDG.E.ADD.F32.FTZ.RN.STRONG.GPU desc[UR6][R200.64], R9 ;  /* 0x00000009c80079a6 */ /* 0x0007e2000c10f386 */
[-C--:B------:R-:W-:Y:S03]  /*84d0*/  LEA.HI.X.SX32 R199, R4, R235.reuse, 0x2, P0 ;  /* 0x000000eb04c77211 */ /* 0x080fe600000f16ff */
[----:B------:R-:W-:Y:S04]  /*84e0*/  REDG.E.ADD.F32.FTZ.RN.STRONG.GPU desc[UR6][R210.64], R10 ;  /* 0x0000000ad20079a6 */ /* 0x000fe8000c10f386 */
[----:B------:R-:W-:Y:S01]  /*84f0*/  REDG.E.ADD.F32.FTZ.RN.STRONG.GPU desc[UR6][R198.64], R11 ;  /* 0x0000000bc60079a6 */ /* 0x000fe2000c10f386 */
[----:B-1----:R-:W-:Y:S03]  /*8500*/  VIADD R5, R197, 0x20 ;  /* 0x00000020c5057836 */ /* 0x002fe60000000000 */
[----:B------:R-:W-:Y:S04]  /*8510*/  REDG.E.ADD.F32.FTZ.RN.STRONG.GPU desc[UR6][R234.64+0x80], R16 ;  /* 0x00008010ea0079a6 */ /* 0x000fe8000c10f386 */
[----:B------:R1:W-:Y:S01]  /*8520*/  REDG.E.ADD.F32.FTZ.RN.STRONG.GPU desc[UR6][R204.64+0x80], R17 ;  /* 0x00008011cc0079a6 */ /* 0x0003e2000c10f386 */
[CC--:B--2---:R-:W-:Y:S01]  /*8530*/  LEA R202, P0, R5.reuse, R234.reuse, 0x2 ;  /* 0x000000ea05ca7211 */ /* 0x0c4fe200078010ff */
[C---:B------:R-:W-:Y:S03]  /*8540*/  IMAD.IADD R7, R196.reuse, 0x1, R5 ;  /* 0x00000001c4077824 */ /* 0x040fe600078e0205 */
[-C--:B------:R-:W-:Y:S01]  /*8550*/  LEA.HI.X.SX32 R203, R5, R235.reuse, 0x2, P0 ;  /* 0x000000eb05cb7211 */ /* 0x080fe200000f16ff */
[C---:B------:R-:W-:Y:S01]  /*8560*/  IMAD.IADD R5, R196.reuse, 0x1, R7 ;  /* 0x00000001c4057824 */ /* 0x040fe200078e0207 */
[CC--:B------:R-:W-:Y:S03]  /*8570*/  LEA R206, P0, R7.reuse, R234.reuse, 0x2 ;  /* 0x000000ea07ce7211 */ /* 0x0c0fe600078010ff */
[----:B------:R2:W-:Y:S01]  /*8580*/  REDG.E.ADD.F32.FTZ.RN.STRONG.GPU desc[UR6][R202.64], R18 ;  /* 0x00000012ca0079a6 */ /* 0x0005e2000c10f386 */
[-C--:B------:R-:W-:Y:S01]  /*8590*/  LEA.HI.X.SX32 R207, R7, R235.reuse, 0x2, P0 ;  /* 0x000000eb07cf7211 */ /* 0x080fe200000f16ff */
[C---:B------:R-:W-:Y:S01]  /*85a0*/  IMAD.IADD R7, R196.reuse, 0x1, R5 ;  /* 0x00000001c4077824 */ /* 0x040fe200078e0205 */
[-C--:B---3--:R-:W-:Y:S03]  /*85b0*/  LEA R200, P1, R5, R234.reuse, 0x2 ;  /* 0x000000ea05c87211 */ /* 0x088fe600078210ff */
[----:B------:R3:W-:Y:S01]  /*85c0*/  REDG.E.ADD.F32.FTZ.RN.STRONG.GPU desc[UR6][R206.64], R19 ;  /* 0x00000013ce0079a6 */ /* 0x0007e2000c10f386 */
[-C--:B------:R-:W-:Y:S01]  /*85d0*/  LEA R6, P0, R7, R234.reuse, 0x2 ;  /* 0x000000ea07067211 */ /* 0x080fe200078010ff */
[C---:B------:R-:W-:Y:S01]  /*85e0*/  IMAD.IADD R9, R196.reuse, 0x1, R7 ;  /* 0x00000001c4097824 */ /* 0x040fe200078e0207 */
[-C--:B------:R-:W-:Y:S01]  /*85f0*/  LEA.HI.X.SX32 R201, R5, R235.reuse, 0x2, P1 ;  /* 0x000000eb05c97211 */ /* 0x080fe200008f16ff */
[----:B------:R-:W-:Y:S01]  /*8600*/  VIADD R5, R197, 0x40 ;  /* 0x00000040c5057836 */ /* 0x000fe20000000000 */
[-C--:B------:R-:W-:Y:S01]  /*8610*/  LEA.HI.X.SX32 R7, R7, R235.reuse, 0x2, P0 ;  /* 0x000000eb07077211 */ /* 0x080fe200000f16ff */
[C---:B------:R-:W-:Y:S01]  /*8620*/  IMAD.IADD R4, R196.reuse, 0x1, R9 ;  /* 0x00000001c4047824 */ /* 0x040fe200078e0209 */
[CC--:B------:R-:W-:Y:S01]  /*8630*/  LEA R8, P0, R9.reuse, R234.reuse, 0x2 ;  /* 0x000000ea09087211 */ /* 0x0c0fe200078010ff */
[----:B------:R4:W-:Y:S01]  /*8640*/  REDG.E.ADD.F32.FTZ.RN.STRONG.GPU desc[UR6][R200.64], R12 ;  /* 0x0000000cc80079a6 */ /* 0x0009e2000c10f386 */
[----:B-1----:R-:W-:Y:S02]  /*8650*/  IMAD.IADD R17, R196, 0x1, R5 ;  /* 0x00000001c4117824 */ /* 0x002fe400078e0205 */
[-C--:B------:R-:W-:Y:S01]  /*8660*/  LEA.HI.X.SX32 R9, R9, R235.reuse, 0x2, P0 ;  /* 0x000000eb09097211 */ /* 0x080fe200000f16ff */
[----:B------:R1:W-:Y:S01]  /*8670*/  REDG.E.ADD.F32.FTZ.RN.STRONG.GPU desc[UR6][R6.64], R13 ;  /* 0x0000000d060079a6 */ /* 0x0003e2000c10f386 */
[CC--:B------:R-:W-:Y:S03]  /*8680*/  LEA R10, P0, R4.reuse, R234.reuse, 0x2 ;  /* 0x000000ea040a7211 */ /* 0x0c0fe600078010ff */
[----:B------:R5:W-:Y:S01]  /*8690*/  REDG.E.ADD.F32.FTZ.RN.STRONG.GPU desc[UR6][R8.64], R14 ;  /* 0x0000000e080079a6 */ /* 0x000be2000c10f386 */
[-C--:B------:R-:W-:Y:S02]  /*86a0*/  LEA.HI.X.SX32 R11, R4, R235.reuse, 0x2, P0 ;  /* 0x000000eb040b7211 */ /* 0x080fe400000f16ff */
[CC--:B--2---:R-:W-:Y:S03]  /*86b0*/  LEA R18, P0, R5.reuse, R234.reuse, 0x2 ;  /* 0x000000ea05127211 */ /* 0x0c4fe600078010ff */
[----:B------:R2:W-:Y:S04]  /*86c0*/  REDG.E.ADD.F32.FTZ.RN.STRONG.GPU desc[UR6][R10.64], R15 ;  /* 0x0000000f0a0079a6 */ /* 0x0005e8000c10f386 */
[----:B------:R-:W-:Y:S01]  /*86d0*/  REDG.E.ADD.F32.FTZ.RN.STRONG.GPU desc[UR6][R234.64+0x100], R84 ;  /* 0x00010054ea0079a6 */ /* 0x000fe2000c10f386 */
[-C--:B---3--:R-:W-:Y:S01]  /*86e0*/  LEA.HI.X.SX32 R19, R5, R235.reuse, 0x2, P0 ;  /* 0x000000eb05137211 */ /* 0x088fe200000f16ff */
[C---:B------:R-:W-:Y:S01]  /*86f0*/  IMAD.IADD R5, R196.reuse, 0x1, R17 ;  /* 0x00000001c4057824 */ /* 0x040fe200078e0211 */
[CC--:B------:R-:W-:Y:S01]  /*8700*/  LEA R16, P0, R17.reuse, R234.reuse, 0x2 ;  /* 0x000000ea11107211 */ /* 0x0c0fe200078010ff */
[----:B------:R-:W-:Y:S03]  /*8710*/  REDG.E.ADD.F32.FTZ.RN.STRONG.GPU desc[UR6][R204.64+0x100], R85 ;  /* 0x00010055cc0079a6 */ /* 0x000fe6000c10f386 */
[-C--:B------:R-:W-:Y:S01]  /*8720*/  LEA.HI.X.SX32 R17, R17, R235.reuse, 0x2, P0 ;  /* 0x000000eb11117211 */ /* 0x080fe200000f16ff */
[----:B------:R-:W-:Y:S01]  /*8730*/  REDG.E.ADD.F32.FTZ.RN.STRONG.GPU desc[UR6][R18.64], R86 ;  /* 0x00000056120079a6 */ /* 0x000fe2000c10f386 */
[CC--:B----4-:R-:W-:Y:S03]  /*8740*/  LEA R12, P1, R5.reuse, R234.reuse, 0x2 ;  /* 0x000000ea050c7211 */ /* 0x0d0fe600078210ff */
[----:B------:R3:W-:Y:S01]  /*8750*/  REDG.E.ADD.F32.FTZ.RN.STRONG.GPU desc[UR6][R16.64], R87 ;  /* 0x00000057100079a6 */ /* 0x0007e2000c10f386 */
[C---:B-1----:R-:W-:Y:S01]  /*8760*/  IMAD.IADD R7, R196.reuse, 0x1, R5 ;  /* 0x00000001c4077824 */ /* 0x042fe200078e0205 */
[-C--:B------:R-:W-:Y:S01]  /*8770*/  LEA.HI.X.SX32 R13, R5, R235.reuse, 0x2, P1 ;  /* 0x000000eb050d7211 */ /* 0x080fe200008f16ff */
[----:B------:R-:W-:Y:S01]  /*8780*/  VIADD R5, R197, 0x60 ;  /* 0x00000060c5057836 */ /* 0x000fe20000000000 */
[----:B------:R-:W-:Y:S01]  /*8790*/  LDSM.16.MT88.4 R84, [R243+0x4000] ;  /* 0x00400000f354783b */ /* 0x000fe20000004200 */
[C---:B-----5:R-:W-:Y:S01]  /*87a0*/  IMAD.IADD R9, R196.reuse, 0x1, R7 ;  /* 0x00000001c4097824 */ /* 0x060fe200078e0207 */
[CC--:B------:R-:W-:Y:S02]  /*87b0*/  LEA R6, P0, R7.reuse, R234.reuse, 0x2 ;  /* 0x000000ea07067211 */ /* 0x0c0fe400078010ff */
[----:B------:R1:W-:Y:S01]  /*87c0*/  REDG.E.ADD.F32.FTZ.RN.STRONG.GPU desc[UR6][R12.64], R88 ;  /* 0x000000580c0079a6 */ /* 0x0003e2000c10f386 */
[C---:B------:R-:W-:Y:S01]  /*87d0*/  IMAD.IADD R4, R196.reuse, 0x1, R9 ;  /* 0x00000001c4047824 */ /* 0x040fe200078e0209 */
[-C--:B------:R-:W-:Y:S01]  /*87e0*/  LEA.HI.X.SX32 R7, R7, R235.reuse, 0x2, P0 ;  /* 0x000000eb07077211 */ /* 0x080fe200000f16ff */
[----:B--2---:R-:W-:Y:S01]  /*87f0*/  IMAD.IADD R15, R196, 0x1, R5 ;  /* 0x00000001c40f7824 */ /* 0x004fe200078e0205 */
[CC--:B------:R-:W-:Y:S03]  /*8800*/  LEA R8, P0, R9.reuse, R234.reuse, 0x2 ;  /* 0x000000ea09087211 */ /* 0x0c0fe600078010ff */
[----:B------:R2:W-:Y:S01]  /*8810*/  REDG.E.ADD.F32.FTZ.RN.STRONG.GPU desc[UR6][R6.64], R89 ;  /* 0x00000059060079a6 */ /* 0x0005e2000c10f386 */
[-C--:B------:R-:W-:Y:S02]  /*8820*/  LEA.HI.X.SX32 R9, R9, R235.reuse, 0x2, P0 ;  /* 0x000000eb09097211 */ /* 0x080fe400000f16ff */
[CC--:B------:R-:W-:Y:S03]  /*8830*/  LEA R10, P0, R4.reuse, R234.reuse, 0x2 ;  /* 0x000000ea040a7211 */ /* 0x0c0fe600078010ff */
[----:B------:R4:W-:Y:S01]  /*8840*/  REDG.E.ADD.F32.FTZ.RN.STRONG.GPU desc[UR6][R8.64], R90 ;  /* 0x0000005a080079a6 */ /* 0x0009e2000c10f386 */
[-C--:B------:R-:W-:Y:S05]  /*8850*/  LEA.HI.X.SX32 R11, R4, R235.reuse, 0x2, P0 ;  /* 0x000000eb040b7211 */ /* 0x080fea00000f16ff */
[----:B------:R5:W-:Y:S01]  /*8860*/  REDG.E.ADD.F32.FTZ.RN.STRONG.GPU desc[UR6][R10.64], R91 ;  /* 0x0000005b0a0079a6 */ /* 0x000be2000c10f386 */
[CC--:B---3--:R-:W-:Y:S03]  /*8870*/  LEA R16, P0, R5.reuse, R234.reuse, 0x2 ;  /* 0x000000ea05107211 */ /* 0x0c8fe600078010ff */
[----:B------:R-:W-:Y:S01]  /*8880*/  REDG.E.ADD.F32.FTZ.RN.STRONG.GPU desc[UR6][R234.64+0x180], R96 ;  /* 0x00018060ea0079a6 */ /* 0x000fe2000c10f386 */
[-C--:B------:R-:W-:Y:S01]  /*8890*/  LEA.HI.X.SX32 R17, R5, R235.reuse, 0x2, P0 ;  /* 0x000000eb05117211 */ /* 0x080fe200000f16ff */
[C---:B------:R-:W-:Y:S01]  /*88a0*/  IMAD.IADD R5, R196.reuse, 0x1, R15 ;  /* 0x00000001c4057824 */ /* 0x040fe200078e020f */
[-C--:B-1----:R-:W-:Y:S01]  /*88b0*/  LEA R12, P0, R15, R234.reuse, 0x2 ;  /* 0x000000ea0f0c7211 */ /* 0x082fe200078010ff */
[----:B------:R-:W-:Y:S03]  /*88c0*/  REDG.E.ADD.F32.FTZ.RN.STRONG.GPU desc[UR6][R204.64+0x180], R97 ;  /* 0x00018061cc0079a6 */ /* 0x000fe6000c10f386 */
[-C--:B------:R-:W-:Y:S02]  /*88d0*/  LEA R14, P1, R5, R234.reuse, 0x2 ;  /* 0x000000ea050e7211 */ /* 0x080fe400078210ff */
[-C--:B------:R-:W-:Y:S01]  /*88e0*/  LEA.HI.X.SX32 R13, R15, R235.reuse, 0x2, P0 ;  /* 0x000000eb0f0d7211 */ /* 0x080fe200000f16ff */
[----:B------:R1:W-:Y:S01]  /*88f0*/  REDG.E.ADD.F32.FTZ.RN.STRONG.GPU desc[UR6][R16.64], R98 ;  /* 0x00000062100079a6 */ /* 0x0003e2000c10f386 */
[C---:B--2---:R-:W-:Y:S01]  /*8900*/  IMAD.IADD R7, R196.reuse, 0x1, R5 ;  /* 0x00000001c4077824 */ /* 0x044fe200078e0205 */
[-C--:B------:R-:W-:Y:S01]  /*8910*/  LEA.HI.X.SX32 R15, R5, R235.reuse, 0x2, P1 ;  /* 0x000000eb050f7211 */ /* 0x080fe200008f16ff */
[----:B------:R-:W-:Y:S01]  /*8920*/  VIADD R5, R197, 0x80 ;  /* 0x00000080c5057836 */ /* 0x000fe20000000000 */
[----:B------:R2:W-:Y:S02]  /*8930*/  REDG.E.ADD.F32.FTZ.RN.STRONG.GPU desc[UR6][R12.64], R99 ;  /* 0x000000630c0079a6 */ /* 0x0005e4000c10f386 */
[CC--:B------:R-:W-:Y:S01]  /*8940*/  LEA R6, P0, R7.reuse, R234.reuse, 0x2 ;  /* 0x000000ea07067211 */ /* 0x0c0fe200078010ff */
[C---:B----4-:R-:W-:Y:S01]  /*8950*/  IMAD.IADD R9, R196.reuse, 0x1, R7 ;  /* 0x00000001c4097824 */ /* 0x050fe200078e0207 */
[----:B------:R3:W-:Y:S02]  /*8960*/  REDG.E.ADD.F32.FTZ.RN.STRONG.GPU desc[UR6][R14.64], R92 ;  /* 0x0000005c0e0079a6 */ /* 0x0007e4000c10f386 */
[-C--:B------:R-:W-:Y:S01]  /*8970*/  LEA.HI.X.SX32 R7, R7, R235.reuse, 0x2, P0 ;  /* 0x000000eb07077211 */ /* 0x080fe200000f16ff */
[----:B------:R-:W-:Y:S01]  /*8980*/  IMAD.IADD R4, R196, 0x1, R9 ;  /* 0x00000001c4047824 */ /* 0x000fe200078e0209 */
[CC--:B------:R-:W-:Y:S01]  /*8990*/  LEA R8, P0, R9.reuse, R234.reuse, 0x2 ;  /* 0x000000ea09087211 */ /* 0x0c0fe200078010ff */
[----:B------:R-:W-:Y:S03]  /*89a0*/  LDSM.16.MT88.4 R88, [R243+0x6000] ;  /* 0x00600000f358783b */ /* 0x000fe60000004200 */
[-C--:B------:R-:W-:Y:S01]  /*89b0*/  LEA.HI.X.SX32 R9, R9, R235.reuse, 0x2, P0 ;  /* 0x000000eb09097211 */ /* 0x080fe200000f16ff */
[----:B------:R4:W-:Y:S01]  /*89c0*/  REDG.E.ADD.F32.FTZ.RN.STRONG.GPU desc[UR6][R6.64], R93 ;  /* 0x0000005d060079a6 */ /* 0x0009e2000c10f386 */
[CC--:B-----5:R-:W-:Y:S03]  /*89d0*/  LEA R10, P0, R4.reuse, R234.reuse, 0x2 ;  /* 0x000000ea040a7211 */ /* 0x0e0fe600078010ff */
[----:B------:R5:W-:Y:S01]  /*89e0*/  REDG.E.ADD.F32.FTZ.RN.STRONG.GPU desc[UR6][R8.64], R94 ;  /* 0x0000005e080079a6 */ /* 0x000be2000c10f386 */
[-C--:B------:R-:W-:Y:S05]  /*89f0*/  LEA.HI.X.SX32 R11, R4, R235.reuse, 0x2, P0 ;  /* 0x000000eb040b7211 */ /* 0x080fea00000f16ff */
[----:B------:R5:W-:Y:S01]  /*8a00*/  REDG.E.ADD.F32.FTZ.RN.STRONG.GPU desc[UR6][R10.64], R95 ;  /* 0x0000005f0a0079a6 */ /* 0x000be2000c10f386 */
[CC--:B-1----:R-:W-:Y:S01]  /*8a10*/  LEA R16, P0, R5.reuse, R234.reuse, 0x2 ;  /* 0x000000ea05107211 */ /* 0x0c2fe200078010ff */
[C---:B--2---:R-:W-:Y:S02]  /*8a20*/  IMAD.IADD R13, R196.reuse, 0x1, R5 ;  /* 0x00000001c40d7824 */ /* 0x044fe400078e0205 */
[----:B------:R-:W-:Y:S01]  /*8a30*/  REDG.E.ADD.F32.FTZ.RN.STRONG.GPU desc[UR6][R234.64+0x200], R100 ;  /* 0x00020064ea0079a6 */ /* 0x000fe2000c10f386 */
[-C--:B------:R-:W-:Y:S01]  /*8a40*/  LEA.HI.X.SX32 R17, R5, R235.reuse, 0x2, P0 ;  /* 0x000000eb05117211 */ /* 0x080fe200000f16ff */
[C---:B------:R-:W-:Y:S01]  /*8a50*/  IMAD.IADD R5, R196.reuse, 0x1, R13 ;  /* 0x00000001c4057824 */ /* 0x040fe200078e020d */
[CC--:B------:R-:W-:Y:S01]  /*8a60*/  LEA R12, P0, R13.reuse, R234.reuse, 0x2 ;  /* 0x000000ea0d0c7211 */ /* 0x0c0fe200078010ff */
[----:B------:R-:W-:Y:S03]  /*8a70*/  REDG.E.ADD.F32.FTZ.RN.STRONG.GPU desc[UR6][R204.64+0x200], R101 ;  /* 0x00020065cc0079a6 */ /* 0x000fe6000c10f386 */
[-C--:B------:R-:W-:Y:S01]  /*8a80*/  LEA.HI.X.SX32 R13, R13, R235.reuse, 0x2, P0 ;  /* 0x000000eb0d0d7211 */ /* 0x080fe200000f16ff */
[----:B------:R1:W-:Y:S01]  /*8a90*/  REDG.E.ADD.F32.FTZ.RN.STRONG.GPU desc[UR6][R16.64], R102 ;  /* 0x00000066100079a6 */ /* 0x0003e2000c10f386 */
[CC--:B---3--:R-:W-:Y:S01]  /*8aa0*/  LEA R14, P1, R5.reuse, R234.reuse, 0x2 ;  /* 0x000000ea050e7211 */ /* 0x0c8fe200078210ff */
[C---:B----4-:R-:W-:Y:S02]  /*8ab0*/  IMAD.IADD R7, R196.reuse, 0x1, R5 ;  /* 0x00000001c4077824 */ /* 0x050fe400078e0205 */
[----:B------:R2:W-:Y:S01]  /*8ac0*/  REDG.E.ADD.F32.FTZ.RN.STRONG.GPU desc[UR6][R12.64], R103 ;  /* 0x000000670c0079a6 */ /* 0x0005e2000c10f386 */
[-C--:B------:R-:W-:Y:S01]  /*8ad0*/  LEA.HI.X.SX32 R15, R5, R235.reuse, 0x2, P1 ;  /* 0x000000eb050f7211 */ /* 0x080fe200008f16ff */
[----:B------:R-:W-:Y:S01]  /*8ae0*/  VIADD R5, R197, 0xa0 ;  /* 0x000000a0c5057836 */ /* 0x000fe20000000000 */
[CC--:B------:R-:W-:Y:S01]  /*8af0*/  LEA R6, P0, R7.reuse, R234.reuse, 0x2 ;  /* 0x000000ea07067211 */ /* 0x0c0fe200078010ff */
[C---:B-----5:R-:W-:Y:S02]  /*8b00*/  IMAD.IADD R9, R196.reuse, 0x1, R7 ;  /* 0x00000001c4097824 */ /* 0x060fe400078e0207 */
[----:B------:R3:W-:Y:S01]  /*8b10*/  REDG.E.ADD.F32.FTZ.RN.STRONG.GPU desc[UR6][R14.64], R104 ;  /* 0x000000680e0079a6 */ /* 0x0007e2000c10f386 */
[-C--:B------:R-:W-:Y:S01]  /*8b20*/  LEA.HI.X.SX32 R7, R7, R235.reuse, 0x2, P0 ;  /* 0x000000eb07077211 */ /* 0x080fe200000f16ff */
[----:B------:R-:W-:Y:S01]  /*8b30*/  IMAD.IADD R4, R196, 0x1, R9 ;  /* 0x00000001c4047824 */ /* 0x000fe200078e0209 */
[CC--:B------:R-:W-:Y:S01]  /*8b40*/  LEA R8, P0, R9.reuse, R234.reuse, 0x2 ;  /* 0x000000ea09087211 */ /* 0x0c0fe200078010ff */
[----:B------:R-:W-:Y:S03]  /*8b50*/  LDSM.16.MT88.4 R92, [R246+0x28800] ;  /* 0x02880000f65c783b */ /* 0x000fe60000004200 */
[-C--:B------:R-:W-:Y:S01]  /*8b60*/  LEA.HI.X.SX32 R9, R9, R235.reuse, 0x2, P0 ;  /* 0x000000eb09097211 */ /* 0x080fe200000f16ff */
[----:B------:R4:W-:Y:S01]  /*8b70*/  REDG.E.ADD.F32.FTZ.RN.STRONG.GPU desc[UR6][R6.64], R105 ;  /* 0x00000069060079a6 */ /* 0x0009e2000c10f386 */
[CC--:B------:R-:W-:Y:S03]  /*8b80*/  LEA R10, P0, R4.reuse, R234.reuse, 0x2 ;  /* 0x000000ea040a7211 */ /* 0x0c0fe600078010ff */
[----:B------:R5:W-:Y:S01]  /*8b90*/  REDG.E.ADD.F32.FTZ.RN.STRONG.GPU desc[UR6][R8.64], R106 ;  /* 0x0000006a080079a6 */ /* 0x000be2000c10f386 */
[-C--:B------:R-:W-:Y:S02]  /*8ba0*/  LEA.HI.X.SX32 R11, R4, R235.reuse, 0x2, P0 ;  /* 0x000000eb040b7211 */ /* 0x080fe400000f16ff */
[CC--:B-1----:R-:W-:Y:S03]  /*8bb0*/  LEA R16, P0, R5.reuse, R234.reuse, 0x2 ;  /* 0x000000ea05107211 */ /* 0x0c2fe600078010ff */
[----:B------:R1:W-:Y:S01]  /*8bc0*/  REDG.E.ADD.F32.FTZ.RN.STRONG.GPU desc[UR6][R10.64], R107 ;  /* 0x0000006b0a0079a6 */ /* 0x0003e2000c10f386 */
[C---:B--2---:R-:W-:Y:S01]  /*8bd0*/  IMAD.IADD R13, R196.reuse, 0x1, R5 ;  /* 0x00000001c40d7824 */ /* 0x044fe200078e0205 */
[-C--:B------:R-:W-:Y:S02]  /*8be0*/  LEA.HI.X.SX32 R17, R5, R235.reuse, 0x2, P0 ;  /* 0x000000eb05117211 */ /* 0x080fe400000f16ff */
[----:B------:R-:W-:Y:S01]  /*8bf0*/  REDG.E.ADD.F32.FTZ.RN.STRONG.GPU desc[UR6][R234.64+0x280], R112 ;  /* 0x00028070ea0079a6 */ /* 0x000fe2000c10f386 */
[C---:B------:R-:W-:Y:S01]  /*8c00*/  IMAD.IADD R5, R196.reuse, 0x1, R13 ;  /* 0x00000001c4057824 */ /* 0x040fe200078e020d */
[CC--:B------:R-:W-:Y:S02]  /*8c10*/  LEA R12, P0, R13.reuse, R234.reuse, 0x2 ;  /* 0x000000ea0d0c7211 */ /* 0x0c0fe400078010ff */
[----:B------:R-:W-:Y:S02]  /*8c20*/  REDG.E.ADD.F32.FTZ.RN.STRONG.GPU desc[UR6][R204.64+0x280], R113 ;  /* 0x00028071cc0079a6 */ /* 0x000fe4000c10f386 */
[-C--:B------:R-:W-:Y:S02]  /*8c30*/  LEA.HI.X.SX32 R13, R13, R235.reuse, 0x2, P0 ;  /* 0x000000eb0d0d7211 */ /* 0x080fe400000f16ff */
[----:B------:R2:W-:Y:S01]  /*8c40*/  REDG.E.ADD.F32.FTZ.RN.STRONG.GPU desc[UR6][R16.64], R114 ;  /* 0x00000072100079a6 */ /* 0x0005e2000c10f386 */
[CC--:B---3--:R-:W-:Y:S03]  /*8c50*/  LEA R14, P1, R5.reuse, R234.reuse, 0x2 ;  /* 0x000000ea050e7211 */ /* 0x0c8fe600078210ff */
[----:B------:R3:W-:Y:S01]  /*8c60*/  REDG.E.ADD.F32.FTZ.RN.STRONG.GPU desc[UR6][R12.64], R115 ;  /* 0x000000730c0079a6 */ /* 0x0007e2000c10f386 */
[C---:B----4-:R-:W-:Y:S01]  /*8c70*/  IMAD.IADD R7, R196.reuse, 0x1, R5 ;  /* 0x00000001c4077824 */ /* 0x050fe200078e0205 */
[-C--:B------:R-:W-:Y:S01]  /*8c80*/  LEA.HI.X.SX32 R15, R5, R235.reuse, 0x2, P1 ;  /* 0x000000eb050f7211 */ /* 0x080fe200008f16ff */
[----:B------:R-:W-:Y:S01]  /*8c90*/  VIADD R5, R197, 0xc0 ;  /* 0x000000c0c5057836 */ /* 0x000fe20000000000 */
[----:B------:R-:W-:Y:S01]  /*8ca0*/  LDSM.16.MT88.4 R112, [R243+0x7800] ;  /* 0x00780000f370783b */ /* 0x000fe20000004200 */
[C---:B-----5:R-:W-:Y:S01]  /*8cb0*/  IMAD.IADD R9, R196.reuse, 0x1, R7 ;  /* 0x00000001c4097824 */ /* 0x060fe200078e0207 */
[-C--:B------:R-:W-:Y:S01]  /*8cc0*/  LEA R6, P0, R7, R234.reuse, 0x2 ;  /* 0x000000ea07067211 */ /* 0x080fe200078010ff */
[----:B------:R-:W-:Y:S01]  /*8cd0*/  VIADD R197, R197, 0xe0 ;  /* 0x000000e0c5c57836 */ /* 0x000fe20000000000 */
[----:B------:R4:W-:Y:S01]  /*8ce0*/  REDG.E.ADD.F32.FTZ.RN.STRONG.GPU desc[UR6][R14.64], R108 ;  /* 0x0000006c0e0079a6 */ /* 0x0009e2000c10f386 */
[----:B------:R-:W-:Y:S01]  /*8cf0*/  IMAD.IADD R4, R196, 0x1, R9 ;  /* 0x00000001c4047824 */ /* 0x000fe200078e0209 */
[-C--:B------:R-:W-:Y:S02]  /*8d00*/  LEA.HI.X.SX32 R7, R7, R235.reuse, 0x2, P0 ;  /* 0x000000eb07077211 */ /* 0x080fe400000f16ff */
[CC--:B------:R-:W-:Y:S03]  /*8d10*/  LEA R8, P0, R9.reuse, R234.reuse, 0x2 ;  /* 0x000000ea09087211 */ /* 0x0c0fe600078010ff */
[----:B------:R5:W-:Y:S01]  /*8d20*/  REDG.E.ADD.F32.FTZ.RN.STRONG.GPU desc[UR6][R6.64], R109 ;  /* 0x0000006d060079a6 */ /* 0x000be2000c10f386 */
[-C--:B------:R-:W-:Y:S02]  /*8d30*/  LEA.HI.X.SX32 R9, R9, R235.reuse, 0x2, P0 ;  /* 0x000000eb09097211 */ /* 0x080fe400000f16ff */
[CC--:B-1----:R-:W-:Y:S03]  /*8d40*/  LEA R10, P0, R4.reuse, R234.reuse, 0x2 ;  /* 0x000000ea040a7211 */ /* 0x0c2fe600078010ff */
[----:B------:R1:W-:Y:S01]  /*8d50*/  REDG.E.ADD.F32.FTZ.RN.STRONG.GPU desc[UR6][R8.64], R110 ;  /* 0x0000006e080079a6 */ /* 0x0003e2000c10f386 */
[-C--:B------:R-:W-:Y:S02]  /*8d60*/  LEA.HI.X.SX32 R11, R4, R235.reuse, 0x2, P0 ;  /* 0x000000eb040b7211 */ /* 0x080fe400000f16ff */
[CC--:B--2---:R-:W-:Y:S03]  /*8d70*/  LEA R16, P0, R5.reuse, R234.reuse, 0x2 ;  /* 0x000000ea05107211 */ /* 0x0c4fe600078010ff */
[----:B------:R2:W-:Y:S01]  /*8d80*/  REDG.E.ADD.F32.FTZ.RN.STRONG.GPU desc[UR6][R10.64], R111 ;  /* 0x0000006f0a0079a6 */ /* 0x0005e2000c10f386 */
[C---:B---3--:R-:W-:Y:S01]  /*8d90*/  IMAD.IADD R13, R196.reuse, 0x1, R5 ;  /* 0x00000001c40d7824 */ /* 0x048fe200078e0205 */
[-C--:B------:R-:W-:Y:S02]  /*8da0*/  LEA.HI.X.SX32 R17, R5, R235.reuse, 0x2, P0 ;  /* 0x000000eb05117211 */ /* 0x080fe400000f16ff */
[----:B------:R-:W-:Y:S01]  /*8db0*/  REDG.E.ADD.F32.FTZ.RN.STRONG.GPU desc[UR6][R234.64+0x300], R116 ;  /* 0x00030074ea0079a6 */ /* 0x000fe2000c10f386 */
[C---:B------:R-:W-:Y:S01]  /*8dc0*/  IMAD.IADD R5, R196.reuse, 0x1, R13 ;  /* 0x00000001c4057824 */ /* 0x040fe200078e020d */
[CC--:B------:R-:W-:Y:S02]  /*8dd0*/  LEA R12, P0, R13.reuse, R234.reuse, 0x2 ;  /* 0x000000ea0d0c7211 */ /* 0x0c0fe400078010ff */
[----:B------:R-:W-:Y:S02]  /*8de0*/  REDG.E.ADD.F32.FTZ.RN.STRONG.GPU desc[UR6][R204.64+0x300], R117 ;  /* 0x00030075cc0079a6 */ /* 0x000fe4000c10f386 */
[-C--:B------:R-:W-:Y:S02]  /*8df0*/  LEA.HI.X.SX32 R13, R13, R235.reuse, 0x2, P0 ;  /* 0x000000eb0d0d7211 */ /* 0x080fe400000f16ff */
[CC--:B----4-:R-:W-:Y:S01]  /*8e00*/  LEA R14, P1, R5.reuse, R234.reuse, 0x2 ;  /* 0x000000ea050e7211 */ /* 0x0d0fe200078210ff */
[----:B------:R3:W-:Y:S01]  /*8e10*/  REDG.E.ADD.F32.FTZ.RN.STRONG.GPU desc[UR6][R16.64], R118 ;  /* 0x00000076100079a6 */ /* 0x0007e2000c10f386 */
[C---:B-----5:R-:W-:Y:S02]  /*8e20*/  IMAD.IADD R7, R196.reuse, 0x1, R5 ;  /* 0x00000001c4077824 */ /* 0x060fe400078e0205 */
[-C--:B------:R-:W-:Y:S01]  /*8e30*/  LEA.HI.X.SX32 R15, R5, R235.reuse, 0x2, P1 ;  /* 0x000000eb050f7211 */ /* 0x080fe200008f16ff */
[----:B------:R4:W-:Y:S01]  /*8e40*/  REDG.E.ADD.F32.FTZ.RN.STRONG.GPU desc[UR6][R12.64], R119 ;  /* 0x000000770c0079a6 */ /* 0x0009e2000c10f386 */
[C---:B------:R-:W-:Y:S01]  /*8e50*/  IMAD.IADD R5, R196.reuse, 0x1, R197 ;  /* 0x00000001c4057824 */ /* 0x040fe200078e02c5 */
[CC--:B------:R-:W-:Y:S01]  /*8e60*/  LEA R6, P0, R7.reuse, R234.reuse, 0x2 ;  /* 0x000000ea07067211 */ /* 0x0c0fe200078010ff */
[C---:B-1----:R-:W-:Y:S01]  /*8e70*/  IMAD.IADD R9, R196.reuse, 0x1, R7 ;  /* 0x00000001c4097824 */ /* 0x042fe200078e0207 */
[----:B------:R-:W-:Y:S02]  /*8e80*/  REDG.E.ADD.F32.FTZ.RN.STRONG.GPU desc[UR6][R14.64], R120 ;  /* 0x000000780e0079a6 */ /* 0x000fe4000c10f386 */
[-C--:B------:R-:W-:Y:S01]  /*8e90*/  LEA.HI.X.SX32 R7, R7, R235.reuse, 0x2, P0 ;  /* 0x000000eb07077211 */ /* 0x080fe200000f16ff */
[----:B------:R-:W-:Y:S01]  /*8ea0*/  IMAD.IADD R4, R196, 0x1, R9 ;  /* 0x00000001c4047824 */ /* 0x000fe200078e0209 */
[CC--:B------:R-:W-:Y:S01]  /*8eb0*/  LEA R8, P0, R9.reuse, R234.reuse, 0x2 ;  /* 0x000000ea09087211 */ /* 0x0c0fe200078010ff */
[----:B------:R-:W-:Y:S03]  /*8ec0*/  LDSM.16.MT88.4 R108, [R243+0x5800] ;  /* 0x00580000f36c783b */ /* 0x000fe60000004200 */
[-C--:B------:R-:W-:Y:S01]  /*8ed0*/  LEA.HI.X.SX32 R9, R9, R235.reuse, 0x2, P0 ;  /* 0x000000eb09097211 */ /* 0x080fe200000f16ff */
[----:B------:R1:W-:Y:S01]  /*8ee0*/  REDG.E.ADD.F32.FTZ.RN.STRONG.GPU desc[UR6][R6.64], R121 ;  /* 0x00000079060079a6 */ /* 0x0003e2000c10f386 */
[CC--:B--2---:R-:W-:Y:S03]  /*8ef0*/  LEA R10, P0, R4.reuse, R234.reuse, 0x2 ;  /* 0x000000ea040a7211 */ /* 0x0c4fe600078010ff */
[----:B------:R-:W-:Y:S01]  /*8f00*/  REDG.E.ADD.F32.FTZ.RN.STRONG.GPU desc[UR6][R8.64], R122 ;  /* 0x0000007a080079a6 */ /* 0x000fe2000c10f386 */
[-C--:B------:R-:W-:Y:S02]  /*8f10*/  LEA.HI.X.SX32 R11, R4, R235.reuse, 0x2, P0 ;  /* 0x000000eb040b7211 */ /* 0x080fe400000f16ff */
[CC--:B---3--:R-:W-:Y:S03]  /*8f20*/  LEA R16, P0, R197.reuse, R234.reuse, 0x2 ;  /* 0x000000eac5107211 */ /* 0x0c8fe600078010ff */
[----:B------:R-:W-:Y:S01]  /*8f30*/  REDG.E.ADD.F32.FTZ.RN.STRONG.GPU desc[UR6][R10.64], R123 ;  /* 0x0000007b0a0079a6 */ /* 0x000fe2000c10f386 */
[C---:B----4-:R-:W-:Y:S01]  /*8f40*/  IMAD.IADD R13, R196.reuse, 0x1, R5 ;  /* 0x00000001c40d7824 */ /* 0x050fe200078e0205 */
[-C--:B------:R-:W-:Y:S02]  /*8f50*/  LEA.HI.X.SX32 R17, R197, R235.reuse, 0x2, P0 ;  /* 0x000000ebc5117211 */ /* 0x080fe400000f16ff */
[----:B------:R-:W-:Y:S01]  /*8f60*/  LDSM.16.MT88.4 R8, [R243] ;  /* 0x00000000f308783b */ /* 0x000fe20000004200 */
[CC--:B------:R-:W-:Y:S03]  /*8f70*/  LEA R18, P0, R5.reuse, R234.reuse, 0x2 ;  /* 0x000000ea05127211 */ /* 0x0c0fe600078010ff */
[----:B------:R-:W-:Y:S01]  /*8f80*/  REDG.E.ADD.F32.FTZ.RN.STRONG.GPU desc[UR6][R234.64+0x380], R128 ;  /* 0x00038080ea0079a6 */ /* 0x000fe2000c10f386 */
[-C--:B------:R-:W-:Y:S02]  /*8f90*/  LEA.HI.X.SX32 R19, R5, R235.reuse, 0x2, P0 ;  /* 0x000000eb05137211 */ /* 0x080fe400000f16ff */
[CC--:B------:R-:W-:Y:S01]  /*8fa0*/  LEA R96, P0, R13.reuse, R234.reuse, 0x2 ;  /* 0x000000ea0d607211 */ /* 0x0c0fe200078010ff */
[----:B------:R-:W-:Y:S03]  /*8fb0*/  REDG.E.ADD.F32.FTZ.RN.STRONG.GPU desc[UR6][R204.64+0x380], R129 ;  /* 0x00038081cc0079a6 */ /* 0x000fe6000c10f386 */
[-C--:B------:R-:W-:Y:S01]  /*8fc0*/  LEA.HI.X.SX32 R97, R13, R235.reuse, 0x2, P0 ;  /* 0x000000eb0d617211 */ /* 0x080fe200000f16ff */
[C---:B-1----:R-:W-:Y:S01]  /*8fd0*/  IMAD.IADD R7, R196.reuse, 0x1, R13 ;  /* 0x00000001c4077824 */ /* 0x042fe200078e020d */
[----:B------:R-:W-:Y:S03]  /*8fe0*/  REDG.E.ADD.F32.FTZ.RN.STRONG.GPU desc[UR6][R16.64], R130 ;  /* 0x00000082100079a6 */ /* 0x000fe6000c10f386 */
[C---:B------:R-:W-:Y:S01]  /*8ff0*/  IMAD.IADD R5, R196.reuse, 0x1, R7 ;  /* 0x00000001c4057824 */ /* 0x040fe200078e0207 */
[-C--:B------:R-:W-:Y:S01]  /*9000*/  LEA R100, P2, R7, R234.reuse, 0x2 ;  /* 0x000000ea07647211 */ /* 0x080fe200078410ff */
[----:B------:R-:W-:Y:S02]  /*9010*/  LDSM.16.MT88.4 R12, [R0+0x28000] ;  /* 0x02800000000c783b */ /* 0x000fe40000004200 */
[----:B------:R-:W-:Y:S01]  /*9020*/  IMAD.IADD R196, R196, 0x1, R5 ;  /* 0x00000001c4c47824 */ /* 0x000fe200078e0205 */
[-C--:B------:R-:W-:Y:S01]  /*9030*/  LEA R106, P1, R5, R234.reuse, 0x2 ;  /* 0x000000ea056a7211 */ /* 0x080fe200078210ff */
[----:B------:R-:W-:Y:S01]  /*9040*/  REDG.E.ADD.F32.FTZ.RN.STRONG.GPU desc[UR6][R18.64], R131 ;  /* 0x00000083120079a6 */ /* 0x000fe2000c10f386 */
[-C--:B------:R-:W-:Y:S02]  /*9050*/  LEA.HI.X.SX32 R101, R7, R235.reuse, 0x2, P2 ;  /* 0x000000eb07657211 */ /* 0x080fe400010f16ff */
[-C--:B------:R-:W-:Y:S01]  /*9060*/  LEA.HI.X.SX32 R107, R5, R235.reuse, 0x2, P1 ;  /* 0x000000eb056b7211 */ /* 0x080fe200008f16ff */
[----:B------:R-:W-:Y:S01]  /*9070*/  LDSM.16.MT88.4 R16, [R243+0x2000] ;  /* 0x00200000f310783b */ /* 0x000fe20000004200 */
[C---:B------:R-:W-:Y:S02]  /*9080*/  LEA R104, P0, R196.reuse, R234, 0x2 ;  /* 0x000000eac4687211 */ /* 0x040fe400078010ff */
[----:B------:R-:W-:Y:S01]  /*9090*/  PLOP3.LUT P1, PT, PT, PT, UP0, 0x80, 0x0 ;  /* 0x000000000000781c */ /* 0x000fe20003f2f008 */
[----:B------:R-:W1:Y:S01]  /*90a0*/  LDSM.16.MT88.4 R4, [R246+0x28000] ;  /* 0x02800000f604783b */ /* 0x000e620000004200 */
[----:B------:R-:W-:Y:S01]  /*90b0*/  LEA.HI.X.SX32 R105, R196, R235, 0x2, P0 ;  /* 0x000000ebc4697211 */ /* 0x000fe200000f16ff */
[----:B------:R-:W-:Y:S01]  /*90c0*/  @UP3 UIADD3 UR19, UP0, UR19, -0x100, URZ ;  /* 0xffffff0013133890 */ /* 0x000fe2000ff1e03f */
[----:B------:R-:W-:Y:S01]  /*90d0*/  PLOP3.LUT P0, PT, PT, PT, UP2, 0x80, 0x0 ;  /* 0x000000000000781c */ /* 0x000fe20003f0f028 */
[----:B------:R-:W-:Y:S02]  /*90e0*/  REDG.E.ADD.F32.FTZ.RN.STRONG.GPU desc[UR6][R96.64], R124 ;  /* 0x0000007c600079a6 */ /* 0x000fe4000c10f386 */
[----:B------:R-:W-:Y:S02]  /*90f0*/  @UP3 UIADD3.X UR18, UR18, -0x1, URZ, UP0, !UPT ;  /* 0xffffffff12123890 */ /* 0x000fe400087fe43f */
[----:B------:R-:W2:Y:S04]  /*9100*/  LDSM.16.MT88.4 R96, [R243+0x800] ;  /* 0x00080000f360783b */ /* 0x000ea80000004200 */
[----:B------:R-:W-:Y:S04]  /*9110*/  REDG.E.ADD.F32.FTZ.RN.STRONG.GPU desc[UR6][R100.64], R125 ;  /* 0x0000007d640079a6 */ /* 0x000fe8000c10f386 */
[----:B------:R-:W3:Y:S04]  /*9120*/  LDSM.16.MT88.4 R100, [R0+0x28800] ;  /* 0x028800000064783b */ /* 0x000ee80000004200 */
[----:B------:R-:W-:Y:S04]  /*9130*/  REDG.E.ADD.F32.FTZ.RN.STRONG.GPU desc[UR6][R106.64], R126 ;  /* 0x0000007e6a0079a6 */ /* 0x000fe8000c10f386 */
[----:B------:R-:W-:Y:S04]  /*9140*/  REDG.E.ADD.F32.FTZ.RN.STRONG.GPU desc[UR6][R104.64], R127 ;  /* 0x0000007f680079a6 */ /* 0x000fe8000c10f386 */
[----:B------:R-:W-:Y:S01]  /*9150*/  LDSM.16.MT88.4 R104, [R243+0x7000] ;  /* 0x00700000f368783b */ /* 0x000fe20000004200 */
        /* <DEDUP_REMOVED lines=9> */
[----:B------:R-:W4:Y:S05]  /*91f0*/  LDSM.16.MT88.4 R16, [R243+0x4800] ;  /* 0x00480000f310783b */ /* 0x000f2a0000004200 */
[-C--:B------:R-:W-:Y:S06]  /*9200*/  HMMA.16816.F32.BF16 R164, R4, R84.reuse, R164 ;  /* 0x0000005404a4723c */ /* 0x080fec00000418a4 */
[C---:B------:R-:W-:Y:S06]  /*9210*/  HMMA.16816.F32.BF16 R168, R12.reuse, R84, R168 ;  /* 0x000000540ca8723c */ /* 0x040fec00000418a8 */
[-C--:B------:R-:W-:Y:S06]  /*9220*/  HMMA.16816.F32.BF16 R172, R12, R86.reuse, R172 ;  /* 0x000000560cac723c */ /* 0x080fec00000418ac */
[C---:B------:R-:W-:Y:S01]  /*9230*/  HMMA.16816.F32.BF16 R176, R4.reuse, R86, R176 ;  /* 0x0000005604b0723c */ /* 0x040fe200000418b0 */
[----:B------:R-:W5:Y:S05]  /*9240*/  LDSM.16.MT88.4 R84, [R243+0x6800] ;  /* 0x00680000f354783b */ /* 0x000f6a0000004200 */
[-C--:B------:R-:W-:Y:S06]  /*9250*/  HMMA.16816.F32.BF16 R180, R4, R88.reuse, R180 ;  /* 0x0000005804b4723c */ /* 0x080fec00000418b4 */
[C---:B------:R-:W-:Y:S06]  /*9260*/  HMMA.16816.F32.BF16 R184, R12.reuse, R88, R184 ;  /* 0x000000580cb8723c */ /* 0x040fec00000418b8 */
[-C--:B------:R-:W-:Y:S01]  /*9270*/  HMMA.16816.F32.BF16 R188, R12, R90.reuse, R188 ;  /* 0x0000005a0cbc723c */ /* 0x080fe200000418bc */
[----:B------:R-:W-:Y:S05]  /*9280*/  LDSM.16.MT88.4 R12, [R243+0x1000] ;  /* 0x00100000f30c783b */ /* 0x000fea0000004200 */
[----:B------:R-:W-:Y:S01]  /*9290*/  HMMA.16816.F32.BF16 R192, R4, R90, R192 ;  /* 0x0000005a04c0723c */ /* 0x000fe200000418c0 */
[----:B------:R-:W5:Y:S04]  /*92a0*/  LDSM.16.MT88.4 R4, [R246+0x29000] ;  /* 0x02900000f604783b */ /* 0x000f680000004200 */
[----:B------:R-:W5:Y:S01]  /*92b0*/  LDSM.16.MT88.4 R88, [R0+0x29000] ;  /* 0x029000000058783b */ /* 0x000f620000004200 */
[-C--:B--2---:R-:W-:Y:S06]  /*92c0*/  HMMA.16816.F32.BF16 R132, R92, R96.reuse, R132 ;  /* 0x000000605c84723c */ /* 0x084fec0000041884 */
[C---:B---3--:R-:W-:Y:S06]  /*92d0*/  HMMA.16816.F32.BF16 R136, R100.reuse, R96, R136 ;  /* 0x000000606488723c */ /* 0x048fec0000041888 */
        /* <DEDUP_REMOVED lines=8> */
[-C--:B----4-:R-:W-:Y:S06]  /*9360*/  HMMA.16816.F32.BF16 R164, R92, R16.reuse, R164 ;  /* 0x000000105ca4723c */ /* 0x090fec00000418a4 */
[C---:B------:R-:W-:Y:S06]  /*9370*/  HMMA.16816.F32.BF16 R168, R100.reuse, R16, R168 ;  /* 0x0000001064a8723c */ /* 0x040fec00000418a8 */
[-C--:B------:R-:W-:Y:S06]  /*9380*/  HMMA.16816.F32.BF16 R172, R100, R18.reuse, R172 ;  /* 0x0000001264ac723c */ /* 0x080fec00000418ac */
[C---:B------:R-:W-:Y:S01]  /*9390*/  HMMA.16816.F32.BF16 R176, R92.reuse, R18, R176 ;  /* 0x000000125cb0723c */ /* 0x040fe200000418b0 */
[----:B------:R-:W-:Y:S05]  /*93a0*/  LDSM.16.MT88.4 R16, [R246+0x29800] ;  /* 0x02980000f610783b */ /* 0x000fea0000004200 */
[-C--:B-----5:R-:W-:Y:S06]  /*93b0*/  HMMA.16816.F32.BF16 R180, R92, R84.reuse, R180 ;  /* 0x000000545cb4723c */ /* 0x0a0fec00000418b4 */
[C---:B------:R-:W-:Y:S06]  /*93c0*/  HMMA.16816.F32.BF16 R184, R100.reuse, R84, R184 ;  /* 0x0000005464b8723c */ /* 0x040fec00000418b8 */
[-C--:B------:R-:W-:Y:S01]  /*93d0*/  HMMA.16816.F32.BF16 R188, R100, R86.reuse, R188 ;  /* 0x0000005664bc723c */ /* 0x080fe200000418bc */
[----:B------:R-:W-:Y:S05]  /*93e0*/  LDSM.16.MT88.4 R100, [R243+0x3800] ;  /* 0x00380000f364783b */ /* 0x000fea0000004200 */
[----:B------:R-:W-:Y:S01]  /*93f0*/  HMMA.16816.F32.BF16 R192, R92, R86, R192 ;  /* 0x000000565cc0723c */ /* 0x000fe200000418c0 */
[----:B------:R-:W2:Y:S04]  /*9400*/  LDSM.16.MT88.4 R84, [R243+0x1800] ;  /* 0x00180000f354783b */ /* 0x000ea80000004200 */
[----:B------:R-:W3:Y:S01]  /*9410*/  LDSM.16.MT88.4 R92, [R0+0x29800] ;  /* 0x02980000005c783b */ /* 0x000ee20000004200 */
[-C--:B------:R-:W-:Y:S06]  /*9420*/  HMMA.16816.F32.BF16 R132, R4, R12.reuse, R132 ;  /* 0x0000000c0484723c */ /* 0x080fec0000041884 */
        /* <DEDUP_REMOVED lines=15> */
[-C--:B--2---:R-:W-:Y:S05]  /*9520*/  HMMA.16816.F32.BF16 R132, R16, R84.reuse, R132 ;  /* 0x000000541084723c */ /* 0x084fea0000041884 */
[C---:B------:R-:W-:Y:S01]  /*9530*/  VIADD R4, R243.reuse, 0xffff8000 ;  /* 0xffff8000f3047836 */ /* 0x040fe20000000000 */
[C---:B---3--:R-:W-:Y:S05]  /*9540*/  HMMA.16816.F32.BF16 R136, R92.reuse, R84, R136 ;  /* 0x000000545c88723c */ /* 0x048fea0000041888 */
[----:B------:R-:W-:Y:S01]  /*9550*/  @P1 VIADD R4, R243, 0x8000 ;  /* 0x00008000f3041836 */ /* 0x000fe20000000000 */
[-C--:B------:R-:W-:Y:S05]  /*9560*/  HMMA.16816.F32.BF16 R140, R92, R86.reuse, R140 ;  /* 0x000000565c8c723c */ /* 0x080fea000004188c */
[----:B------:R-:W-:Y:S01]  /*9570*/  IMAD.MOV.U32 R243, RZ, RZ, R4 ;  /* 0x000000fffff37224 */ /* 0x000fe200078e0004 */
        /* <DEDUP_REMOVED lines=16> */
[----:B------:R-:W2:Y:S01]  /*9680*/  LDL R117, [R1+0x18] ;  /* 0x0000180001757983 */ /* 0x000ea20000100800 */
[----:B------:R-:W-:-:S03]  /*9690*/  ULDC UR5, c[0x0][0x390] ;  /* 0x0000e40000057ab9 */ /* 0x000fc60000000800 */
[----:B------:R-:W3:Y:S01]  /*96a0*/  LDL R116, [R1+0x24] ;  /* 0x0000240001747983 */ /* 0x000ee20000100800 */
        /* <DEDUP_REMOVED lines=13> */
[----:B------:R-:W-:Y:S01]  /*9780*/  BAR.SYNC.DEFER_BLOCKING 0x0 ;  /* 0x0000000000007b1d */ /* 0x000fe20000010000 */
[----:B------:R-:W-:Y:S01]  /*9790*/  FMUL.FTZ R140, R140, UR5 ;  /* 0x000000058c8c7c20 */ /* 0x000fe20008410000 */
[----:B------:R-:W-:Y:S01]  /*97a0*/  FMUL.FTZ R141, R141, UR5 ;  /* 0x000000058d8d7c20 */ /* 0x000fe20008410000 */
[----:B------:R-:W-:Y:S01]  /*97b0*/  F2FP.BF16.F32.PACK_AB R134, R135, R134 ;  /* 0x000000868786723e */ /* 0x000fe200000010ff */
        /* <DEDUP_REMOVED lines=75> */
[----:B------:R-:W-:Y:S01]  /*9c70*/  UISETP.NE.AND UP0, UPT, UR37, -0x1, UPT ;  /* 0xffffffff2500788c */ /* 0x000fe2000bf05270 */
[----:B------:R-:W-:Y:S01]  /*9c80*/  F2FP.BF16.F32.PACK_AB R194, R195, R194 ;  /* 0x000000c2c3c2723e */ /* 0x000fe200000010ff */
[----:B------:R-:W1:Y:S01]  /*9c90*/  S2R R2, SR_TID.X ;  /* 0x0000000000027919 */ /* 0x000e620000002100 */
[----:B------:R-:W-:-:S02]  /*9ca0*/  F2FP.BF16.F32.PACK_AB R184, R185, R184 ;  /* 0x000000b8b9b8723e */ /* 0x000fc400000010ff */
[----:B------:R-:W-:Y:S02]  /*9cb0*/  F2FP.BF16.F32.PACK_AB R186, R187, R186 ;  /* 0x000000babbba723e */ /* 0x000fe400000010ff */
[----:B------:R-:W-:Y:S02]  /*9cc0*/  F2FP.BF16.F32.PACK_AB R188, R189, R188 ;  /* 0x000000bcbdbc723e */ /* 0x000fe400000010ff */
[----:B------:R-:W-:Y:S02]  /*9cd0*/  F2FP.BF16.F32.PACK_AB R190, R191, R190 ;  /* 0x000000bebfbe723e */ /* 0x000fe400000010ff */
[----:B------:R-:W-:Y:S01]  /*9ce0*/  F2FP.BF16.F32.PACK_AB R20, R21, R20 ;  /* 0x000000141514723e */ /* 0x000fe200000010ff */
[----:B------:R-:W-:Y:S01]  /*9cf0*/  @UP0 UIADD3 UR5, UR23, UR37, URZ ;  /* 0x0000002517050290 */ /* 0x000fe2000fffe03f */
[----:B------:R-:W-:Y:S01]  /*9d00*/  F2FP.BF16.F32.PACK_AB R22, R23, R22 ;  /* 0x000000161716723e */ /* 0x000fe200000010ff */
[----:B------:R-:W-:Y:S01]  /*9d10*/  @UP0 ULDC.64 UR10, c[0x0][0x450] ;  /* 0x00011400000a0ab9 */ /* 0x000fe20000000a00 */
[----:B------:R-:W-:Y:S01]  /*9d20*/  F2FP.BF16.F32.PACK_AB R32, R33, R32 ;  /* 0x000000202120723e */ /* 0x000fe200000010ff */
[----:B------:R-:W-:Y:S01]  /*9d30*/  @UP0 UIMAD.WIDE.U32 UR12, UR5, UR10, URZ ;  /* 0x0000000a050c02a5 */ /* 0x000fe2000f8e003f */
[----:B------:R-:W-:Y:S01]  /*9d40*/  F2FP.BF16.F32.PACK_AB R34, R35, R34 ;  /* 0x000000222322723e */ /* 0x000fe200000010ff */
[----:B------:R-:W-:Y:S01]  /*9d50*/  @UP0 UIMAD UR5, UR5, UR11, URZ ;  /* 0x0000000b050502a4 */ /* 0x000fe2000f8e023f */
[----:B------:R-:W-:-:S02]  /*9d60*/  F2FP.BF16.F32.PACK_AB R24, R25, R24 ;  /* 0x000000181918723e */ /* 0x000fc400000010ff */
[----:B------:R-:W-:Y:S01]  /*9d70*/  F2FP.BF16.F32.PACK_AB R26, R27, R26 ;  /* 0x0000001a1b1a723e */ /* 0x000fe200000010ff */
[----:B------:R-:W-:Y:S01]  /*9d80*/  @UP0 UIADD3 UR20, UR13, UR5, URZ ;  /* 0x000000050d140290 */ /* 0x000fe2000fffe03f */
[----:B------:R-:W-:Y:S01]  /*9d90*/  F2FP.BF16.F32.PACK_AB R28, R29, R28 ;  /* 0x0000001c1d1c723e */ /* 0x000fe200000010ff */
[----:B------:R-:W-:Y:S01]  /*9da0*/  @UP0 UMOV UR19, UR12 ;  /* 0x0000000c00130c82 */ /* 0x000fe20008000000 */
        /* <DEDUP_REMOVED lines=25> */
[----:B------:R-:W-:Y:S01]  /*9f40*/  PLOP3.LUT P0, PT, PT, PT, UP0, 0x80, 0x0 ;  /* 0x000000000000781c */ /* 0x000fe20003f0f008 */
[----:B--2---:R2:W-:Y:S04]  /*9f50*/  STS [R117], R132 ;  /* 0x0000008475007388 */ /* 0x0045e80000000800 */
[----:B------:R2:W-:Y:S04]  /*9f60*/  STS [R117+0x400], R134 ;  /* 0x0004008675007388 */ /* 0x0005e80000000800 */
[----:B---3--:R2:W-:Y:S04]  /*9f70*/  STS [R116], R144 ;  /* 0x0000009074007388 */ /* 0x0085e80000000800 */
        /* <DEDUP_REMOVED lines=61> */
[----:B-1----:R-:W-:Y:S05]  /*a350*/  @P0 BRA `(.L_x_738) ;  /* 0x0000000000340947 */ /* 0x002fea0003800000 */
        /* <DEDUP_REMOVED lines=13> */
.L_x_738:
[----:B------:R-:W3:Y:S01]  /*a430*/  LDL R3, [R1+0x8] ;  /* 0x0000080001037983 */ /* 0x000ee20000100800 */
[----:B------:R-:W-:Y:S01]  /*a440*/  @UP0 UIADD3 UR9, UR23, UR37, URZ ;  /* 0x0000002517090290 */ /* 0x000fe2000fffe03f */
[----:B------:R-:W-:Y:S01]  /*a450*/  @UP0 ULDC.64 UR12, c[0x0][0x458] ;  /* 0x00011600000c0ab9 */ /* 0x000fe20000000a00 */
[----:B------:R-:W-:Y:S02]  /*a460*/  USHF.L.U32 UR5, UR22, 0x6, URZ ;  /* 0x0000000616057899 */ /* 0x000fe4000800063f */
[----:B------:R-:W-:Y:S02]  /*a470*/  @UP0 UIMAD.WIDE.U32 UR14, UR9, UR12, URZ ;  /* 0x0000000c090e02a5 */ /* 0x000fe4000f8e003f */
[----:B------:R-:W-:-:S04]  /*a480*/  @UP0 UIMAD UR9, UR9, UR13, URZ ;  /* 0x0000000d090902a4 */ /* 0x000fc8000f8e023f */
[----:B------:R-:W-:Y:S01]  /*a490*/  @UP0 UIADD3 UR18, UR15, UR9, URZ ;  /* 0x000000090f120290 */ /* 0x000fe2000fffe03f */
[----:B---3--:R-:W-:Y:S01]  /*a4a0*/  LEA R53, R3, UR4, 0x1 ;  /* 0x0000000403357c11 */ /* 0x008fe2000f8e08ff */
        /* <DEDUP_REMOVED lines=13> */
.L_x_739:
[----:B--2---:R-:W2:Y:S01]  /*a580*/  LDL.64 R66, [R1+0x10] ;  /* 0x0000100001427983 */ /* 0x004ea20000100a00 */
[----:B------:R-:W-:Y:S01]  /*a590*/  USHF.R.S32.HI UR9, URZ, 0x1f, UR5 ;  /* 0x0000001f3f097899 */ /* 0x000fe20008011405 */
[----:B------:R-:W-:Y:S01]  /*a5a0*/  SHF.R.S32.HI R5, RZ, 0x1f, R2 ;  /* 0x0000001fff057819 */ /* 0x000fe20000011402 */
[----:B------:R-:W-:Y:S01]  /*a5b0*/  IMAD.U32 R3, RZ, RZ, UR10 ;  /* 0x0000000aff037e24 */ /* 0x000fe2000f8e00ff */
[----:B------:R-:W-:Y:S01]  /*a5c0*/  BAR.SYNC.DEFER_BLOCKING 0x0 ;  /* 0x0000000000007b1d */ /* 0x000fe20000010000 */
[----:B------:R-:W-:Y:S01]  /*a5d0*/  UIMAD UR15, UR9, UR10, URZ ;  /* 0x0000000a090f72a4 */ /* 0x000fe2000f8e023f */
[----:B------:R-:W-:Y:S01]  /*a5e0*/  LEA.HI R5, R5, R2, RZ, 0x3 ;  /* 0x0000000205057211 */ /* 0x000fe200078f18ff */
[----:B------:R-:W-:Y:S02]  /*a5f0*/  UIMAD UR8, UR22, -0x40, UR8 ;  /* 0xffffffc0160878a4 */ /* 0x000fe4000f8e0208 */
[----:B------:R-:W-:Y:S01]  /*a600*/  UIMAD UR15, UR5, UR11, UR15 ;  /* 0x0000000b050f72a4 */ /* 0x000fe2000f8e020f */
[----:B------:R-:W-:Y:S01]  /*a610*/  SHF.R.S32.HI R52, RZ, 0x3, R5 ;  /* 0x00000003ff347819 */ /* 0x000fe20000011405 */
[----:B------:R-:W-:Y:S01]  /*a620*/  USHF.R.S32.HI UR21, URZ, 0x1f, UR54 ;  /* 0x0000001f3f157899 */ /* 0x000fe20008011436 */
[----:B------:R-:W-:Y:S01]  /*a630*/  BSSY B0, `(.L_x_740) ;  /* 0x0000032000007945 */ /* 0x000fe20003800000 */
[----:B------:R-:W-:Y:S01]  /*a640*/  ULDC.64 UR16, c[0x0][0x468] ;  /* 0x00011a0000107ab9 */ /* 0x000fe20000000a00 */
[----:B------:R-:W-:Y:S01]  /*a650*/  ISETP.GE.AND P5, PT, R52, UR8, PT ;  /* 0x0000000834007c0c */ /* 0x000fe2000bfa6270 */
[----:B------:R-:W-:Y:S01]  /*a660*/  IMAD.U32 R2, RZ, RZ, UR15 ;  /* 0x0000000fff027e24 */ /* 0x000fe2000f8e00ff */
[----:B------:R-:W-:-:S04]  /*a670*/  UIMAD UR15, UR21, UR16, URZ ;  /* 0x00000010150f72a4 */ /* 0x000fc8000f8e023f */
[----:B------:R-:W-:Y:S01]  /*a680*/  UIMAD UR17, UR54, UR17, UR15 ;  /* 0x00000011361172a4 */ /* 0x000fe2000f8e020f */
[----:B------:R1:W3:Y:S04]  /*a690*/  LDS.128 R48, [R53+0x19000] ;  /* 0x0190000035307984 */ /* 0x0002e80000000c00 */
[----:B------:R1:W4:Y:S04]  /*a6a0*/  LDS.128 R44, [R53+0x1b000] ;  /* 0x01b00000352c7984 */ /* 0x0003280000000c00 */
[----:B------:R1:W1:Y:S04]  /*a6b0*/  LDS.128 R40, [R53+0x1d000] ;  /* 0x01d0000035287984 */ /* 0x0002680000000c00 */
[----:B------:R1:W1:Y:S04]  /*a6c0*/  LDS.128 R36, [R53+0x1f000] ;  /* 0x01f0000035247984 */ /* 0x0002680000000c00 */
[----:B------:R1:W1:Y:S04]  /*a6d0*/  LDS.128 R32, [R53+0x21000] ;  /* 0x0210000035207984 */ /* 0x0002680000000c00 */
[----:B------:R1:W1:Y:S04]  /*a6e0*/  LDS.128 R28, [R53+0x23000] ;  /* 0x02300000351c7984 */ /* 0x0002680000000c00 */
[----:B------:R1:W1:Y:S04]  /*a6f0*/  LDS.128 R24, [R53+0x25000] ;  /* 0x0250000035187984 */ /* 0x0002680000000c00 */
[----:B------:R1:W1:Y:S01]  /*a700*/  LDS.128 R20, [R53+0x27000] ;  /* 0x0270000035147984 */ /* 0x0002620000000c00 */
[--C-:B--2---:R-:W-:Y:S01]  /*a710*/  SHF.R.S32.HI R61, RZ, 0x1f, R66.reuse ;  /* 0x0000001fff3d7819 */ /* 0x104fe20000011442 */
[----:B------:R-:W-:-:S02]  /*a720*/  IMAD.MOV.U32 R60, RZ, RZ, R66 ;  /* 0x000000ffff3c7224 */ /* 0x000fc400078e0042 */
[----:B------:R-:W-:Y:S02]  /*a730*/  VIADD R55, R66, 0x40 ;  /* 0x0000004042377836 */ /* 0x000fe40000000000 */
[----:B------:R-:W-:-:S04]  /*a740*/  IMAD.WIDE.U32 R6, R3, UR5, R60 ;  /* 0x0000000503067c25 */ /* 0x000fc8000f8e003c */
[----:B------:R-:W-:Y:S01]  /*a750*/  VIADD R3, R52, 0x20 ;  /* 0x0000002034037836 */ /* 0x000fe20000000000 */
[----:B------:R-:W-:Y:S01]  /*a760*/  IADD3 R62, P0, R6, UR19, RZ ;  /* 0x00000013063e7c10 */ /* 0x000fe2000ff1e0ff */
[----:B------:R-:W-:-:S03]  /*a770*/  VIADD R54, R66, 0x80 ;  /* 0x0000008042367836 */ /* 0x000fc60000000000 */
[----:B------:R-:W-:Y:S02]  /*a780*/  IADD3.X R63, R7, UR20, R2, P0, !PT ;  /* 0x00000014073f7c10 */ /* 0x000fe400087fe402 */
[----:B------:R-:W-:Y:S02]  /*a790*/  MOV R2, UR16 ;  /* 0x0000001000027c02 */ /* 0x000fe40008000f00 */
[----:B------:R-:W-:Y:S02]  /*a7a0*/  ISETP.GE.AND P4, PT, R3, UR8, PT ;  /* 0x0000000803007c0c */ /* 0x000fe4000bf86270 */
[----:B------:R-:W-:Y:S01]  /*a7b0*/  SHF.R.S32.HI R3, RZ, 0x1f, R52 ;  /* 0x0000001fff037819 */ /* 0x000fe20000011434 */
[----:B------:R-:W-:Y:S01]  /*a7c0*/  IMAD.WIDE.U32 R62, R2, UR54, R62 ;  /* 0x00000036023e7c25 */ /* 0x000fe2000f8e003e */
[----:B------:R-:W-:-:S03]  /*a7d0*/  IADD3 R2, R66, 0xc0, RZ ;  /* 0x000000c042027810 */ /* 0x000fc60007ffe0ff */
[----:B------:R-:W-:Y:S01]  /*a7e0*/  VIADD R57, R63, UR17 ;  /* 0x000000113f397c36 */ /* 0x000fe20008000000 */
[----:B-1-34-:R-:W-:Y:S06]  /*a7f0*/  @P5 BRA `(.L_x_741) ;  /* 0x0000000000545947 */ /* 0x01afec0003800000 */
[----:B------:R-:W-:Y:S01]  /*a800*/  ULDC UR15, c[0x0][0x2d0] ;  /* 0x0000b400000f7ab9 */ /* 0x000fe20000000800 */
[----:B------:R-:W1:Y:S01]  /*a810*/  LDS.128 R16, [R53+0x1a000] ;  /* 0x01a0000035107984 */ /* 0x000e620000000c00 */
[----:B------:R-:W-:Y:S01]  /*a820*/  ISETP.GE.AND P3, PT, R66, UR15, PT ;  /* 0x0000000f42007c0c */ /* 0x000fe2000bf66270 */
[----:B------:R-:W-:Y:S01]  /*a830*/  IMAD.MOV.U32 R56, RZ, RZ, R62 ;  /* 0x000000ffff387224 */ /* 0x000fe200078e003e */
[----:B------:R-:W-:Y:S01]  /*a840*/  ISETP.GE.AND P2, PT, R55, UR15, PT ;  /* 0x0000000f37007c0c */ /* 0x000fe2000bf46270 */
[----:B------:R-:W2:Y:S01]  /*a850*/  LDS.128 R12, [R53+0x1c000] ;  /* 0x01c00000350c7984 */ /* 0x000ea20000000c00 */
[----:B------:R-:W-:Y:S01]  /*a860*/  IMAD R59, R3, UR10, RZ ;  /* 0x0000000a033b7c24 */ /* 0x000fe2000f8e02ff */
[----:B------:R-:W-:Y:S01]  /*a870*/  ISETP.GE.AND P1, PT, R54, UR15, PT ;  /* 0x0000000f36007c0c */ /* 0x000fe2000bf26270 */
[----:B------:R-:W-:Y:S01]  /*a880*/  IMAD.WIDE.U32 R64, R52, UR10, R56 ;  /* 0x0000000a34407c25 */ /* 0x000fe2000f8e0038 */
[----:B------:R-:W3:Y:S01]  /*a890*/  LDS.128 R8, [R53+0x1e000] ;  /* 0x01e0000035087984 */ /* 0x000ee20000000c00 */
[----:B------:R-:W-:Y:S01]  /*a8a0*/  ISETP.GE.AND P0, PT, R2, UR15, PT ;  /* 0x0000000f02007c0c */ /* 0x000fe2000bf06270 */
[----:B------:R-:W-:Y:S01]  /*a8b0*/  ULDC.64 UR16, c[0x0][0x3f0] ;  /* 0x0000fc0000107ab9 */ /* 0x000fe20000000a00 */
[----:B------:R-:W-:Y:S01]  /*a8c0*/  IMAD R56, R52, UR11, R59 ;  /* 0x0000000b34387c24 */ /* 0x000fe2000f8e023b */
[----:B------:R-:W-:-:S02]  /*a8d0*/  LEA R58, P6, R64, UR16, 0x1 ;  /* 0x00000010403a7c11 */ /* 0x000fc4000f8c08ff */
[----:B------:R-:W4:Y:S01]  /*a8e0*/  @!P3 LDS.128 R4, [R53+0x18000] ;  /* 0x018000003504b984 */ /* 0x000f220000000c00 */
[----:B------:R-:W-:-:S05]  /*a8f0*/  IMAD.IADD R56, R56, 0x1, R65 ;  /* 0x0000000138387824 */ /* 0x000fca00078e0241 */
[----:B------:R-:W-:-:S05]  /*a900*/  LEA.HI.X R59, R64, UR17, R56, 0x1, P6 ;  /* 0x00000011403b7c11 */ /* 0x000fca000b0f0c38 */
[----:B-1----:R1:W-:Y:S04]  /*a910*/  @!P2 STG.E.128 desc[UR6][R58.64+0x80], R16 ;  /* 0x000080103a00a986 */ /* 0x0023e8000c101d06 */
[----:B--2---:R1:W-:Y:S04]  /*a920*/  @!P1 STG.E.128 desc[UR6][R58.64+0x100], R12 ;  /* 0x0001000c3a009986 */ /* 0x0043e8000c101d06 */
[----:B---3--:R1:W-:Y:S04]  /*a930*/  @!P0 STG.E.128 desc[UR6][R58.64+0x180], R8 ;  /* 0x000180083a008986 */ /* 0x0083e8000c101d06 */
[----:B----4-:R1:W-:Y:S02]  /*a940*/  @!P3 STG.E.128 desc[UR6][R58.64], R4 ;  /* 0x000000043a00b986 */ /* 0x0103e4000c101d06 */
.L_x_741:
[----:B------:R-:W-:Y:S05]  /*a950*/  BSYNC B0 ;  /* 0x0000000000007941 */ /* 0x000fea0003800000 */
.L_x_740:
        /* <DEDUP_REMOVED lines=17> */
[----:B------:R2:W-:Y:S04]  /*aa70*/  @!P3 STG.E.128 desc[UR6][R8.64], R48 ;  /* 0x000000300800b986 */ /* 0x0005e8000c101d06 */
[----:B------:R2:W-:Y:S04]  /*aa80*/  @!P2 STG.E.128 desc[UR6][R8.64+0x80], R44 ;  /* 0x0000802c0800a986 */ /* 0x0005e8000c101d06 */
[----:B------:R2:W-:Y:S04]  /*aa90*/  @!P1 STG.E.128 desc[UR6][R8.64+0x100], R40 ;  /* 0x0001002808009986 */ /* 0x0005e8000c101d06 */
[----:B------:R2:W-:Y:S02]  /*aaa0*/  @!P0 STG.E.128 desc[UR6][R8.64+0x180], R36 ;  /* 0x0001802408008986 */ /* 0x0005e4000c101d06 */
.L_x_743:
[----:B------:R-:W-:Y:S05]  /*aab0*/  BSYNC B0 ;  /* 0x0000000000007941 */ /* 0x000fea0003800000 */
.L_x_742:
[----:B-1----:R1:W3:Y:S01]  /*aac0*/  LDS.128 R12, [R53+0x20000] ;  /* 0x02000000350c7984 */ /* 0x0022e20000000c00 */
[----:B--2---:R-:W-:Y:S01]  /*aad0*/  IMAD.U32 R37, RZ, RZ, UR12 ;  /* 0x0000000cff257e24 */ /* 0x004fe2000f8e00ff */
[----:B------:R-:W-:Y:S01]  /*aae0*/  UIMAD UR9, UR9, UR12, URZ ;  /* 0x0000000c090972a4 */ /* 0x000fe2000f8e023f */
[----:B------:R-:W-:Y:S01]  /*aaf0*/  BSSY B0, `(.L_x_744) ;  /* 0x0000022000007945 */ /* 0x000fe20003800000 */
[----:B------:R1:W2:Y:S01]  /*ab00*/  LDS.128 R8, [R53+0x22000] ;  /* 0x0220000035087984 */ /* 0x0002a20000000c00 */
[----:B------:R-:W-:Y:S01]  /*ab10*/  IMAD.WIDE.U32 R36, R37, UR5, R60 ;  /* 0x0000000525247c25 */ /* 0x000fe2000f8e003c */
[----:B------:R-:W-:Y:S02]  /*ab20*/  UIMAD UR5, UR5, UR13, UR9 ;  /* 0x0000000d050572a4 */ /* 0x000fe4000f8e0209 */
[----:B------:R1:W4:Y:S01]  /*ab30*/  LDS.128 R4, [R53+0x24000] ;  /* 0x0240000035047984 */ /* 0x0003220000000c00 */
        /* <DEDUP_REMOVED lines=25> */
[----:B---3--:R3:W-:Y:S04]  /*acd0*/  @!P3 STG.E.128 desc[UR6][R38.64], R12 ;  /* 0x0000000c2600b986 */ /* 0x0087e8000c101d06 */
[----:B--2---:R3:W-:Y:S04]  /*ace0*/  @!P2 STG.E.128 desc[UR6][R38.64+0x80], R8 ;  /* 0x000080082600a986 */ /* 0x0047e8000c101d06 */
[----:B----4-:R3:W-:Y:S04]  /*acf0*/  @!P1 STG.E.128 desc[UR6][R38.64+0x100], R4 ;  /* 0x0001000426009986 */ /* 0x0107e8000c101d06 */
[----:B-1----:R3:W-:Y:S02]  /*ad00*/  @!P0 STG.E.128 desc[UR6][R38.64+0x180], R16 ;  /* 0x0001801026008986 */ /* 0x0027e4000c101d06 */
.L_x_745:
[----:B------:R-:W-:Y:S05]  /*ad10*/  BSYNC B0 ;  /* 0x0000000000007941 */ /* 0x000fea0003800000 */
.L_x_744:
        /* <DEDUP_REMOVED lines=20> */
.L_x_714:
[----:B------:R-:W-:Y:S05]  /*ae60*/  BSYNC B1 ;  /* 0x0000000000017941 */ /* 0x000fea0003800000 */
.L_x_700:
        /* <DEDUP_REMOVED lines=12> */
.L_x_746:
[----:B------:R-:W-:Y:S05]  /*af30*/  EXIT ;  /* 0x000000000000794d */ /* 0x000fea0003800000 */
.L_x_748:
        /* <DEDUP_REMOVED lines=12> */
.L_x_2041:


//--------------------- .text._ZN5flash44flash_bwd_dq_dk_dv_loop_seqk_parallel_kernelI23Flash_bwd_kernel_traitsILi256ELi64ELi64ELi8ELi4ELi2ELi2ELb0ELb0EN7cutlass10bfloat16_tE19Flash_kernel_traitsILi256ELi64ELi64ELi8ES3_EELb0ELb0ELb0ELb0ELb0ELb1ELb0EEEvNS_16Flash_bwd_paramsE --------------------------
	.section	.text._ZN5flash44flash_bwd_dq_dk_dv_loop_seqk_parallel_kernelI23Flash_bwd_kernel_traitsILi256ELi64ELi64ELi8ELi4ELi2ELi2ELb0ELb0EN7cutlass10bfloat16_tE19Flash_kernel_traitsILi256ELi64ELi64ELi8ES3_EELb0ELb0ELb0ELb0ELb0ELb1ELb0EEEvNS_16Flash_bwd_paramsE,"ax",@progbits
	.align	128
        .global         _ZN5flash44flash_bwd_dq_dk_dv_loop_seqk_parallel_kernelI23Flash_bwd_kernel_traitsILi256ELi64ELi64ELi8ELi4ELi2ELi2ELb0ELb0EN7cutlass10bfloat16_tE19Flash_kernel_traitsILi256ELi64ELi64ELi8ES3_EELb0ELb0ELb0ELb0ELb0ELb1ELb0EEEvNS_16Flash_bwd_paramsE
        .type           _ZN5flash44flash_bwd_dq_dk_dv_loop_seqk_parallel_kernelI23Flash_bwd_kernel_traitsILi256ELi64ELi64ELi8ELi4ELi2ELi2ELb0ELb0EN7cutlass10bfloat16_tE19Flash_kernel_traitsILi256ELi64ELi64ELi8ES3_EELb0ELb0ELb0ELb0ELb0ELb1ELb0EEEvNS_16Flash_bwd_paramsE,@function
        .size           _ZN5flash44flash_bwd_dq_dk_dv_loop_seqk_parallel_kernelI23Flash_bwd_kernel_traitsILi256ELi64ELi64ELi8ELi4ELi2ELi2ELb0ELb0EN7cutlass10bfloat16_tE19Flash_kernel_traitsILi256ELi64ELi64ELi8ES3_EELb0ELb0ELb0ELb0ELb0ELb1ELb0EEEvNS_16Flash_bwd_paramsE,(.L_x_2042 - _ZN5flash44flash_bwd_dq_dk_dv_loop_seqk_parallel_kernelI23Flash_bwd_kernel_traitsILi256ELi64ELi64ELi8ELi4ELi2ELi2ELb0ELb0EN7cutlass10bfloat16_tE19Flash_kernel_traitsILi256ELi64ELi64ELi8ES3_EELb0ELb0ELb0ELb0ELb0ELb1ELb0EEEvNS_16Flash_bwd_paramsE)
        .other          _ZN5flash44flash_bwd_dq_dk_dv_loop_seqk_parallel_kernelI23Flash_bwd_kernel_traitsILi256ELi64ELi64ELi8ELi4ELi2ELi2ELb0ELb0EN7cutlass10bfloat16_tE19Flash_kernel_traitsILi256ELi64ELi64ELi8ES3_EELb0ELb0ELb0ELb0ELb0ELb1ELb0EEEvNS_16Flash_bwd_paramsE,@"STO_CUDA_ENTRY STV_DEFAULT"
_ZN5flash44flash_bwd_dq_dk_dv_loop_seqk_parallel_kernelI23Flash_bwd_kernel_traitsILi256ELi64ELi64ELi8ELi4ELi2ELi2ELb0ELb0EN7cutlass10bfloat16_tE19Flash_kernel_traitsILi256ELi64ELi64ELi8ES3_EELb0ELb0ELb0ELb0ELb0ELb1ELb0EEEvNS_16Flash_bwd_paramsE:
.text._ZN5flash44flash_bwd_dq_dk_dv_loop_seqk_parallel_kernelI23Flash_bwd_kernel_traitsILi256ELi64ELi64ELi8ELi4ELi2ELi2ELb0ELb0EN7cutlass10bfloat16_tE19Flash_kernel_traitsILi256ELi64ELi64ELi8ES3_EELb0ELb0ELb0ELb0ELb0ELb1ELb0EEEvNS_16Flash_bwd_paramsE:
        /* <DEDUP_REMOVED lines=15> */
[----:B------:R-:W-:Y:S01]  /*00f0*/  UMOV UR58, 0xffff8000 ;  /* 0xffff8000003a7882 */ /* 0x000fe20000000000 */
[----:B------:R-:W-:Y:S02]  /*0100*/  IMAD.MOV.U32 R219, RZ, RZ, 0x40 ;  /* 0x00000040ffdb7424 */ /* 0x000fe400078e00ff */
[----:B------:R-:W-:Y:S02]  /*0110*/  IMAD.MOV.U32 R243, RZ, RZ, -0x10 ;  /* 0xfffffff0fff37424 */ /* 0x000fe400078e00ff */
[----:B------:R-:W3:Y:S08]  /*0120*/  S2UR UR54, SR_CTAID.Z ;  /* 0x00000000003679c3 */ /* 0x000ef00000002700 */
[----:B------:R-:W4:Y:S01]  /*0130*/  S2UR UR45, SR_CTAID.Y ;  /* 0x00000000002d79c3 */ /* 0x000f220000002600 */
[----:B--2---:R-:W-:Y:S01]  /*0140*/  ULEA UR4, UR4, UR5, 0x18 ;  /* 0x0000000504047291 */ /* 0x004fe2000f8ec03f */
[----:B-1----:R-:W-:Y:S01]  /*0150*/  SHF.R.S32.HI R16, RZ, 0x1f, R15 ;  /* 0x0000001fff107819 */ /* 0x002fe2000001140f */
[----:B---3--:R-:W-:-:S03]  /*0160*/  USHF.R.S32.HI UR6, URZ, 0x1f, UR54 ;  /* 0x0000001f3f067899 */ /* 0x008fc60008011436 */
[CC--:B------:R-:W-:Y:S02]  /*0170*/  LEA.HI R2, R16.reuse, R15.reuse, RZ, 0x5 ;  /* 0x0000000f10027211 */ /* 0x0c0fe400078f28ff */
[----:B------:R-:W-:Y:S02]  /*0180*/  LEA.HI R5, R16, R15, RZ, 0x4 ;  /* 0x0000000f10057211 */ /* 0x000fe400078f20ff */
[--C-:B------:R-:W-:Y:S01]  /*0190*/  SHF.R.S32.HI R0, RZ, 0x5, R2.reuse ;  /* 0x00000005ff007819 */ /* 0x100fe20000011402 */
[----:B----4-:R-:W-:Y:S01]  /*01a0*/  USHF.L.U32 UR5, UR45, 0x7, URZ ;  /* 0x000000072d057899 */ /* 0x010fe2000800063f */
[----:B------:R-:W-:Y:S02]  /*01b0*/  SHF.R.S32.HI R3, RZ, 0x1f, R2 ;  /* 0x0000001fff037819 */ /* 0x000fe40000011402 */
[-C--:B------:R-:W-:Y:S02]  /*01c0*/  LEA.HI R2, R2, R0.reuse, RZ, 0x1 ;  /* 0x0000000002027211 */ /* 0x080fe400078f08ff */
[----:B------:R-:W-:-:S02]  /*01d0*/  LEA.HI R3, R3, R0, RZ, 0x2 ;  /* 0x0000000003037211 */ /* 0x000fc400078f10ff */
[----:B------:R-:W-:Y:S02]  /*01e0*/  LOP3.LUT R2, R2, 0xfffffffe, RZ, 0xc0, !PT ;  /* 0xfffffffe02027812 */ /* 0x000fe400078ec0ff */
[----:B------:R-:W-:Y:S02]  /*01f0*/  LOP3.LUT R3, R3, 0xfffffffc, RZ, 0xc0, !PT ;  /* 0xfffffffc03037812 */ /* 0x000fe400078ec0ff */
[-C--:B------:R-:W-:Y:S01]  /*0200*/  LEA.HI R13, R16, R15.reuse, RZ, 0x3 ;  /* 0x0000000f100d7211 */ /* 0x080fe200078f18ff */
[----:B------:R-:W-:Y:S01]  /*0210*/  IMAD.IADD R226, R0, 0x1, -R2 ;  /* 0x0000000100e27824 */ /* 0x000fe200078e0a02 */
[----:B------:R-:W-:Y:S01]  /*0220*/  LEA.HI R18, R16, R15, RZ, 0x2 ;  /* 0x0000000f10127211 */ /* 0x000fe200078f10ff */
[----:B------:R-:W-:Y:S01]  /*0230*/  IMAD.IADD R17, R0, 0x1, -R3 ;  /* 0x0000000100117824 */ /* 0x000fe200078e0a03 */
[----:B------:R-:W-:Y:S02]  /*0240*/  SHF.R.S32.HI R4, RZ, 0x4, R5 ;  /* 0x00000004ff047819 */ /* 0x000fe40000011405 */
[----:B------:R-:W-:-:S02]  /*0250*/  LOP3.LUT R0, R13, 0xfffffff8, RZ, 0xc0, !PT ;  /* 0xfffffff80d007812 */ /* 0x000fc400078ec0ff */
[--C-:B------:R-:W-:Y:S02]  /*0260*/  SHF.R.S32.HI R9, RZ, 0x2, R18.reuse ;  /* 0x00000002ff097819 */ /* 0x100fe40000011412 */
[----:B------:R-:W-:Y:S01]  /*0270*/  SHF.R.S32.HI R2, RZ, 0x1f, R18 ;  /* 0x0000001fff027819 */ /* 0x000fe20000011412 */
[----:B------:R-:W-:Y:S01]  /*0280*/  IMAD.IADD R0, R15, 0x1, -R0 ;  /* 0x000000010f007824 */ /* 0x000fe200078e0a00 */
[----:B------:R-:W-:Y:S02]  /*0290*/  SHF.R.S32.HI R249, RZ, 0x3, R13 ;  /* 0x00000003fff97819 */ /* 0x000fe4000001140d */
[----:B------:R-:W-:Y:S01]  /*02a0*/  LEA.HI R3, R5, R4, RZ, 0x1 ;  /* 0x0000000405037211 */ /* 0x000fe200078f08ff */
[----:B------:R-:W-:Y:S01]  /*02b0*/  IMAD.SHL.U32 R8, R0, 0x8, RZ ;  /* 0x0000000800087824 */ /* 0x000fe200078e00ff */
[----:B------:R-:W-:Y:S01]  /*02c0*/  LEA.HI R2, R2, R9, RZ, 0x3 ;  /* 0x0000000902027211 */ /* 0x000fe200078f18ff */
[----:B------:R-:W-:Y:S01]  /*02d0*/  IMAD.SHL.U32 R6, R249, 0x40, RZ ;  /* 0x00000040f9067824 */ /* 0x000fe200078e00ff */
[----:B------:R-:W-:-:S02]  /*02e0*/  LOP3.LUT R7, R5, 0xfffffff0, RZ, 0xc0, !PT ;  /* 0xfffffff005077812 */ /* 0x000fc400078ec0ff */
[----:B------:R-:W-:Y:S02]  /*02f0*/  LOP3.LUT R5, R3, 0xfffffffe, RZ, 0xc0, !PT ;  /* 0xfffffffe03057812 */ /* 0x000fe400078ec0ff */
[----:B------:R-:W-:Y:S02]  /*0300*/  LOP3.LUT R3, R2, 0xfffffff8, RZ, 0xc0, !PT ;  /* 0xfffffff802037812 */ /* 0x000fe400078ec0ff */
[----:B------:R-:W-:Y:S01]  /*0310*/  LOP3.LUT R2, R6, 0x1c0, RZ, 0xc0, !PT ;  /* 0x000001c006027812 */ /* 0x000fe200078ec0ff */
[----:B------:R-:W-:Y:S01]  /*0320*/  IMAD.IADD R10, R4, 0x1, -R5 ;  /* 0x00000001040a7824 */ /* 0x000fe200078e0a05 */
[----:B------:R-:W-:Y:S01]  /*0330*/  LOP3.LUT P4, RZ, R0, 0x2, RZ, 0xc0, !PT ;  /* 0x0000000200ff7812 */ /* 0x000fe2000788c0ff */
[----:B------:R-:W-:Y:S01]  /*0340*/  IMAD.IADD R6, R9, 0x1, -R3 ;  /* 0x0000000109067824 */ /* 0x000fe200078e0a03 */
[----:B------:R-:W-:Y:S01]  /*0350*/  LOP3.LUT R3, R2, 0x38, R8, 0xf8, !PT ;  /* 0x0000003802037812 */ /* 0x000fe200078ef808 */
[----:B------:R-:W-:Y:S01]  /*0360*/  IMAD.IADD R4, R15, 0x1, -R7 ;  /* 0x000000010f047824 */ /* 0x000fe200078e0a07 */
[----:B------:R-:W-:Y:S01]  /*0370*/  SHF.R.U32.HI R2, RZ, 0x3, R2 ;  /* 0x00000003ff027819 */ /* 0x000fe20000011602 */
[----:B------:R-:W-:Y:S01]  /*0380*/  IMAD.SHL.U32 R9, R10, 0x200, RZ ;  /* 0x000002000a097824 */ /* 0x000fe200078e00ff */
[C---:B------:R-:W-:Y:S01]  /*0390*/  LOP3.LUT P3, RZ, R0.reuse, 0x4, RZ, 0xc0, !PT ;  /* 0x0000000400ff7812 */ /* 0x040fe2000786c0ff */
[----:B------:R-:W-:Y:S01]  /*03a0*/  IMAD.SHL.U32 R0, R0, 0x40, RZ ;  /* 0x0000004000007824 */ /* 0x000fe200078e00ff */
[----:B------:R-:W-:Y:S01]  /*03b0*/  LOP3.LUT R11, R3, R2, RZ, 0x3c, !PT ;  /* 0x00000002030b7212 */ /* 0x000fe200078e3cff */
[----:B------:R-:W-:Y:S01]  /*03c0*/  IMAD.SHL.U32 R2, R226, 0x10, RZ ;  /* 0x00000010e2027824 */ /* 0x000fe200078e00ff */
[----:B------:R-:W-:-:S02]  /*03d0*/  LEA.HI R7, R16, R15, RZ, 0x7 ;  /* 0x0000000f10077211 */ /* 0x000fc400078f38ff */
[----:B------:R-:W-:Y:S02]  /*03e0*/  LOP3.LUT R0, R0, 0x1c0, RZ, 0xc0, !PT ;  /* 0x000001c000007812 */ /* 0x000fe400078ec0ff */
[----:B------:R-:W-:Y:S02]  /*03f0*/  SHF.R.S32.HI R7, RZ, 0x7, R7 ;  /* 0x00000007ff077819 */ /* 0x000fe40000011407 */
[C---:B------:R-:W-:Y:S02]  /*0400*/  LOP3.LUT R218, R0.reuse, 0x8, R13, 0xf8, !PT ;  /* 0x0000000800da7812 */ /* 0x040fe400078ef80d */
[----:B------:R-:W-:Y:S01]  /*0410*/  LOP3.LUT R5, R0, 0x10, R2, 0xf8, !PT ;  /* 0x0000001000057812 */ /* 0x000fe200078ef802 */
[----:B------:R-:W-:Y:S01]  /*0420*/  IMAD R2, R7, 0x800, R9 ;  /* 0x0000080007027824 */ /* 0x000fe200078e0209 */
[----:B------:R-:W-:Y:S02]  /*0430*/  SHF.R.U32.HI R222, RZ, 0x3, R0 ;  /* 0x00000003ffde7819 */ /* 0x000fe40000011600 */
[----:B------:R-:W-:-:S02]  /*0440*/  LOP3.LUT R0, R6, 0x1, RZ, 0xc0, !PT ;  /* 0x0000000106007812 */ /* 0x000fc400078ec0ff */
[----:B------:R-:W-:Y:S02]  /*0450*/  SHF.R.S32.HI R3, RZ, 0x1f, R4 ;  /* 0x0000001fff037819 */ /* 0x000fe40000011404 */
[----:B------:R-:W-:Y:S02]  /*0460*/  LOP3.LUT R218, R218, R222, RZ, 0x3c, !PT ;  /* 0x000000dedada7212 */ /* 0x000fe400078e3cff */
[----:B------:R-:W-:Y:S02]  /*0470*/  ISETP.NE.U32.AND P0, PT, R0, 0x1, PT ;  /* 0x000000010000780c */ /* 0x000fe40003f05070 */
[----:B------:R-:W-:Y:S01]  /*0480*/  LEA.HI R12, R3, R4, RZ, 0x3 ;  /* 0x00000004030c7211 */ /* 0x000fe200078f18ff */
[----:B------:R-:W-:Y:S01]  /*0490*/  IMAD.IADD R218, R2, 0x1, R218 ;  /* 0x0000000102da7824 */ /* 0x000fe200078e02da */
[----:B------:R-:W-:Y:S02]  /*04a0*/  LEA.HI R0, R16, R15, RZ, 0x6 ;  /* 0x0000000f10007211 */ /* 0x000fe400078f30ff */
[----:B------:R-:W-:Y:S01]  /*04b0*/  LOP3.LUT R3, R12, 0xfffffff8, RZ, 0xc0, !PT ;  /* 0xfffffff80c037812 */ /* 0x000fe200078ec0ff */
[----:B------:R-:W-:Y:S01]  /*04c0*/  IMAD.SHL.U32 R218, R218, 0x2, RZ ;  /* 0x00000002dada7824 */ /* 0x000fe200078e00ff */
[----:B------:R-:W-:-:S02]  /*04d0*/  LOP3.LUT R2, R18, 0x7ffffffc, RZ, 0xc0, !PT ;  /* 0x7ffffffc12027812 */ /* 0x000fc400078ec0ff */
[----:B------:R-:W-:Y:S01]  /*04e0*/  SHF.R.S32.HI R0, RZ, 0x6, R0 ;  /* 0x00000006ff007819 */ /* 0x000fe20000011400 */
[----:B------:R-:W-:Y:S01]  /*04f0*/  IMAD.IADD R14, R4, 0x1, -R3 ;  /* 0x00000001040e7824 */ /* 0x000fe200078e0a03 */
[----:B------:R-:W-:Y:S01]  /*0500*/  LOP3.LUT R13, R5, 0x8, R13, 0xf8, !PT ;  /* 0x00000008050d7812 */ /* 0x000fe200078ef80d */
[----:B------:R-:W-:Y:S01]  /*0510*/  IMAD.IADD R8, R15, 0x1, -R2 ;  /* 0x000000010f087824 */ /* 0x000fe200078e0a02 */
[----:B------:R-:W-:Y:S01]  /*0520*/  R2P PR, R6, 0x6 ;  /* 0x0000000606007804 */ /* 0x000fe20000000000 */
[----:B------:R-:W-:Y:S01]  /*0530*/  IMAD R5, R0, 0x200, R11 ;  /* 0x0000020000057824 */ /* 0x000fe200078e020b */
[----:B------:R-:W-:Y:S01]  /*0540*/  LOP3.LUT R222, R9, R13, R222, 0xf6, !PT ;  /* 0x0000000d09de7212 */ /* 0x000fe200078ef6de */
[----:B------:R-:W-:Y:S01]  /*0550*/  IMAD.SHL.U32 R15, R15, 0x2, RZ ;  /* 0x000000020f0f7824 */ /* 0x000fe200078e00ff */
[----:B------:R-:W-:Y:S01]  /*0560*/  SEL R217, R217, 0xffffffe0, !P4 ;  /* 0xffffffe0d9d97807 */ /* 0x000fe20006000000 */
[----:B------:R-:W-:Y:S01]  /*0570*/  IMAD.SHL.U32 R4, R7, 0x20, RZ ;  /* 0x0000002007047824 */ /* 0x000fe200078e00ff */
[----:B------:R1:W-:Y:S01]  /*0580*/  STL [R1+0x4], R5 ;  /* 0x0000040501007387 */ /* 0x0003e20000100800 */
[----:B------:R-:W-:Y:S01]  /*0590*/  IMAD.SHL.U32 R3, R6, 0x40, RZ ;  /* 0x0000004006037824 */ /* 0x000fe200078e00ff */
[----:B------:R-:W-:Y:S01]  /*05a0*/  SEL R219, R219, 0xffffffc0, !P3 ;  /* 0xffffffc0dbdb7807 */ /* 0x000fe20005800000 */
[----:B------:R-:W-:Y:S01]  /*05b0*/  IMAD.SHL.U32 R2, R0, 0x8, RZ ;  /* 0x0000000800027824 */ /* 0x000fe200078e00ff */
[----:B------:R-:W-:Y:S01]  /*05c0*/  SEL R243, R243, 0x10, !P0 ;  /* 0x00000010f3f37807 */ /* 0x000fe20004000000 */
[----:B------:R-:W-:Y:S01]  /*05d0*/  IMAD.SHL.U32 R6, R10, 0x20, RZ ;  /* 0x000000200a067824 */ /* 0x000fe200078e00ff */
[----:B------:R-:W-:-:S02]  /*05e0*/  LOP3.LUT R0, R3, 0x1c0, RZ, 0xc0, !PT ;  /* 0x000001c003007812 */ /* 0x000fc400078ec0ff */
[----:B------:R-:W-:Y:S02]  /*05f0*/  LOP3.LUT R2, R2, 0x18, RZ, 0xc0, !PT ;  /* 0x0000001802027812 */ /* 0x000fe400078ec0ff */
[----:B------:R-:W-:Y:S02]  /*0600*/  SHF.R.U32.HI R3, RZ, 0x3, R0 ;  /* 0x00000003ff037819 */ /* 0x000fe40000011600 */
[----:B------:R-:W-:Y:S02]  /*0610*/  LOP3.LUT R7, R2, 0x20, R6, 0xf8, !PT ;  /* 0x0000002002077812 */ /* 0x000fe400078ef806 */
[----:B------:R-:W-:Y:S01]  /*0620*/  LOP3.LUT R6, R3, R0, R2, 0x1e, !PT ;  /* 0x0000000003067212 */ /* 0x000fe200078e1e02 */
[----:B------:R-:W-:Y:S01]  /*0630*/  IMAD.SHL.U32 R2, R14, 0x40, RZ ;  /* 0x000000400e027824 */ /* 0x000fe200078e00ff */
[----:B------:R-:W-:-:S05]  /*0640*/  LEA R222, R222, UR4, 0x1 ;  /* 0x00000004dede7c11 */ /* 0x000fca000f8e08ff */
[----:B------:R-:W-:Y:S01]  /*0650*/  IMAD.IADD R223, R219, 0x1, R222 ;  /* 0x00000001dbdf7824 */ /* 0x000fe200078e02de */
[----:B-1----:R-:W-:-:S05]  /*0660*/  LOP3.LUT R5, R4, 0x6, R15, 0xf8, !PT ;  /* 0x0000000604057812 */ /* 0x002fca00078ef80f */
[----:B------:R1:W-:Y:S02]  /*0670*/  STL [R1], R5 ;  /* 0x0000000501007387 */ /* 0x0003e40000100800 */
[----:B-1----:R-:W-:Y:S01]  /*0680*/  LOP3.LUT R5, R0, 0x20, R4, 0xf8, !PT ;  /* 0x0000002000057812 */ /* 0x002fe200078ef804 */
[----:B------:R-:W-:-:S03]  /*0690*/  IMAD.SHL.U32 R4, R8, 0x2, RZ ;  /* 0x0000000208047824 */ /* 0x000fc600078e00ff */
[----:B------:R-:W-:Y:S01]  /*06a0*/  LOP3.LUT R3, R5, R3, RZ, 0x3c, !PT ;  /* 0x0000000305037212 */ /* 0x000fe200078e3cff */
[--C-:B------:R-:W-:Y:S02]  /*06b0*/  IMAD R0, R17, 0x400, R4.reuse ;  /* 0x0000040011007824 */ /* 0x100fe400078e0204 */
[----:B------:R-:W-:Y:S02]  /*06c0*/  IMAD R4, R226, 0x400, R4 ;  /* 0x00000400e2047824 */ /* 0x000fe400078e0204 */
[----:B------:R-:W-:Y:S01]  /*06d0*/  IMAD.IADD R237, R0, 0x1, R3 ;  /* 0x0000000100ed7824 */ /* 0x000fe200078e0203 */
[----:B------:R-:W-:Y:S01]  /*06e0*/  LOP3.LUT R3, R2, 0x1c0, RZ, 0xc0, !PT ;  /* 0x000001c002037812 */ /* 0x000fe200078ec0ff */
[----:B------:R-:W-:Y:S02]  /*06f0*/  IMAD.SHL.U32 R0, R10, 0x8, RZ ;  /* 0x000000080a007824 */ /* 0x000fe400078e00ff */
[----:B------:R-:W-:Y:S01]  /*0700*/  IMAD.IADD R6, R4, 0x1, R6 ;  /* 0x0000000104067824 */ /* 0x000fe200078e0206 */
[----:B------:R-:W-:Y:S01]  /*0710*/  SHF.R.U32.HI R2, RZ, 0x3, R3 ;  /* 0x00000003ff027819 */ /* 0x000fe20000011603 */
[----:B------:R-:W-:Y:S01]  /*0720*/  IMAD.SHL.U32 R4, R12, 0x40, RZ ;  /* 0x000000400c047824 */ /* 0x000fe200078e00ff */
[----:B------:R-:W-:-:S02]  /*0730*/  LOP3.LUT R5, R3, 0x8, R0, 0xf8, !PT ;  /* 0x0000000803057812 */ /* 0x000fc400078ef800 */
[----:B------:R-:W-:Y:S02]  /*0740*/  LOP3.LUT R3, R2, R7, R3, 0x1e, !PT ;  /* 0x0000000702037212 */ /* 0x000fe400078e1e03 */
[----:B------:R-:W-:Y:S01]  /*0750*/  LOP3.LUT R2, R5, R2, RZ, 0x3c, !PT ;  /* 0x0000000205027212 */ /* 0x000fe200078e3cff */
[----:B------:R-:W-:Y:S01]  /*0760*/  IMAD.U32 R5, RZ, RZ, UR6 ;  /* 0x00000006ff057e24 */ /* 0x000fe2000f8e00ff */
[----:B------:R-:W-:Y:S01]  /*0770*/  LOP3.LUT R0, R4, 0xfffffe00, RZ, 0xc0, !PT ;  /* 0xfffffe0004007812 */ /* 0x000fe200078ec0ff */
[----:B------:R-:W-:Y:S01]  /*0780*/  IMAD.U32 R5, RZ, RZ, UR5 ;  /* 0x00000005ff057e24 */ /* 0x000fe2000f8e00ff */
[----:B------:R-:W-:Y:S01]  /*0790*/  USHF.R.S32.HI UR5, URZ, 0x1f, UR45 ;  /* 0x0000001f3f057899 */ /* 0x000fe2000801142d */
[----:B------:R-:W-:Y:S01]  /*07a0*/  LEA R237, R237, UR4, 0x1 ;  /* 0x00000004eded7c11 */ /* 0x000fe2000f8e08ff */
[----:B------:R-:W-:Y:S01]  /*07b0*/  USHF.R.S32.HI UR6, URZ, 0x1f, UR45 ;  /* 0x0000001f3f067899 */ /* 0x000fe2000801142d */
[--C-:B------:R-:W-:Y:S01]  /*07c0*/  IMAD R4, R17, 0x400, R0.reuse ;  /* 0x0000040011047824 */ /* 0x100fe200078e0200 */
[----:B------:R-:W-:Y:S01]  /*07d0*/  LOP3.LUT R231, R3, R0, RZ, 0xfc, !PT ;  /* 0x0000000003e77212 */ /* 0x000fe200078efcff */
[----:B------:R-:W-:-:S02]  /*07e0*/  IMAD R226, R226, 0x400, R0 ;  /* 0x00000400e2e27824 */ /* 0x000fc400078e0200 */
[----:B------:R-:W-:Y:S01]  /*07f0*/  IMAD.U32 R0, RZ, RZ, UR5 ;  /* 0x00000005ff007e24 */ /* 0x000fe2000f8e00ff */
[----:B------:R-:W-:Y:S01]  /*0800*/  USHF.R.S32.HI UR5, URZ, 0x1f, UR54 ;  /* 0x0000001f3f057899 */ /* 0x000fe20008011436 */
[----:B------:R-:W-:Y:S01]  /*0810*/  IMAD.U32 R0, RZ, RZ, UR6 ;  /* 0x00000006ff007e24 */ /* 0x000fe2000f8e00ff */
[----:B------:R-:W-:Y:S01]  /*0820*/  UIADD3 UR6, UR4, 0x18000, URZ ;  /* 0x0001800004067890 */ /* 0x000fe2000fffe03f */
[----:B------:R-:W-:Y:S02]  /*0830*/  IMAD.IADD R230, R4, 0x1, R2 ;  /* 0x0000000104e67824 */ /* 0x000fe400078e0202 */
[----:B------:R-:W-:Y:S02]  /*0840*/  IMAD.IADD R226, R2, 0x1, R226 ;  /* 0x0000000102e27824 */ /* 0x000fe400078e02e2 */
[----:B------:R-:W-:Y:S01]  /*0850*/  IMAD.U32 R2, RZ, RZ, UR5 ;  /* 0x00000005ff027e24 */ /* 0x000fe2000f8e00ff */
[----:B------:R-:W-:Y:S01]  /*0860*/  LEA R250, R6, UR6, 0x1 ;  /* 0x0000000606fa7c11 */ /* 0x000fe2000f8e08ff */
[----:B------:R-:W-:Y:S01]  /*0870*/  VIADD R220, R218, UR6 ;  /* 0x00000006dadc7c36 */ /* 0x000fe20008000000 */
[----:B------:R-:W-:Y:S01]  /*0880*/  ULDC.64 UR6, c[0x0][0x208] ;  /* 0x0000820000067ab9 */ /* 0x000fe20000000a00 */
[----:B------:R-:W-:Y:S01]  /*0890*/  IMAD.U32 R0, RZ, RZ, UR5 ;  /* 0x00000005ff007e24 */ /* 0x000fe2000f8e00ff */
[----:B------:R-:W-:Y:S01]  /*08a0*/  UIADD3 UR5, UR4, 0x28000, URZ ;  /* 0x0002800004057890 */ /* 0x000fe2000fffe03f */
[----:B------:R-:W-:-:S02]  /*08b0*/  VIADD R242, R237, 0x20 ;  /* 0x00000020edf27836 */ /* 0x000fc40000000000 */
[----:B------:R-:W-:Y:S02]  /*08c0*/  IMAD.IADD R217, R220, 0x1, R217 ;  /* 0x00000001dcd97824 */ /* 0x000fe400078e02d9 */
[C---:B------:R-:W-:Y:S01]  /*08d0*/  @P1 VIADD R242, R237.reuse, 0xffffffe0 ;  /* 0xffffffe0edf21836 */ /* 0x040fe20000000000 */
[----:B------:R-:W-:Y:S01]  /*08e0*/  LEA R226, R226, UR5, 0x1 ;  /* 0x00000005e2e27c11 */ /* 0x000fe2000f8e08ff */
[----:B------:R-:W-:Y:S02]  /*08f0*/  IMAD.IADD R220, R220, 0x1, R219 ;  /* 0x00000001dcdc7824 */ /* 0x000fe400078e02db */
[----:B------:R-:W-:Y:S02]  /*0900*/  VIADD R251, R250, 0x40 ;  /* 0x00000040fafb7836 */ /* 0x000fe40000000000 */
[----:B------:R-:W-:Y:S02]  /*0910*/  IMAD.IADD R244, R237, 0x1, R243 ;  /* 0x00000001edf47824 */ /* 0x000fe400078e02f3 */
[----:B------:R-:W-:-:S02]  /*0920*/  IMAD.IADD R219, R217, 0x1, R219 ;  /* 0x00000001d9db7824 */ /* 0x000fc400078e02db */
[----:B------:R-:W-:Y:S02]  /*0930*/  @P2 VIADD R251, R250, 0xffffffc0 ;  /* 0xffffffc0fafb2836 */ /* 0x000fe40000000000 */
[----:B------:R-:W-:-:S07]  /*0940*/  IMAD.IADD R243, R243, 0x1, R242 ;  /* 0x00000001f3f37824 */ /* 0x000fce00078e02f2 */
.L_x_783:
        /* <DEDUP_REMOVED lines=67> */
.L_x_749:
        /* <DEDUP_REMOVED lines=8> */
[----:B------:R-:W-:Y:S02]  /*0e00*/  UISETP.NE.AND UP0, UPT, UR23, -0x1, UPT ;  /* 0xffffffff1700788c */ /* 0x000fe4000bf05270 */
[----:B------:R-:W-:Y:S01]  /*0e10*/  UISETP.NE.AND UP1, UPT, UR16, -0x1, UPT ;  /* 0xffffffff1000788c */ /* 0x000fe2000bf25270 */
[----:B------:R-:W-:Y:S01]  /*0e20*/  ULDC.64 UR8, c[0x0][0x228] ;  /* 0x00008a0000087ab9 */ /* 0x000fe20000000a00 */
[----:B------:R-:W-:Y:S02]  /*0e30*/  ULDC.64 UR10, c[0x0][0x488] ;  /* 0x00012200000a7ab9 */ /* 0x000fe40000000a00 */
[----:B------:R-:W2:Y:S01]  /*0e40*/  S2UR UR12, SR_CTAID.X ;  /* 0x00000000000c79c3 */ /* 0x000ea20000002500 */
[----:B------:R-:W-:Y:S02]  /*0e50*/  UIMAD.WIDE.U32 UR20, UR45, UR8, URZ ;  /* 0x000000082d1472a5 */ /* 0x000fe4000f8e003f */
[----:B------:R-:W-:-:S02]  /*0e60*/  UIMAD UR8, UR56, UR8, URZ ;  /* 0x00000008380872a4 */ /* 0x000fc4000f8e023f */
[----:B------:R-:W-:Y:S01]  /*0e70*/  UIADD3 UR14, UR37, 0x3f, URZ ;  /* 0x0000003f250e7890 */ /* 0x000fe2000fffe03f */
[----:B------:R-:W-:Y:S01]  /*0e80*/  ULDC UR57, c[0x0][0x2d4] ;  /* 0x0000b50000397ab9 */ /* 0x000fe20000000800 */
[----:B------:R-:W-:Y:S01]  /*0e90*/  USHF.L.U64.HI UR15, UR45, 0x7, UR56 ;  /* 0x000000072d0f7899 */ /* 0x000fe20008010238 */
[----:B------:R-:W-:Y:S01]  /*0ea0*/  ULDC.U8 UR25, c[0x0][0x480] ;  /* 0x0001200000197ab9 */ /* 0x000fe20000000000 */
[----:B------:R-:W-:Y:S01]  /*0eb0*/  ULDC.U8 UR24, c[0x0][0x3d8] ;  /* 0x0000f60000187ab9 */ /* 0x000fe20000000000 */
[----:B------:R-:W-:Y:S02]  /*0ec0*/  USHF.R.S32.HI UR19, URZ, 0x1f, UR14 ;  /* 0x0000001f3f137899 */ /* 0x000fe4000801140e */
[----:B------:R-:W-:Y:S01]  /*0ed0*/  @UP0 UIADD3 UR18, UR17, UR23, URZ ;  /* 0x0000001711120290 */ /* 0x000fe2000fffe03f */
[----:B-1----:R-:W-:Y:S01]  /*0ee0*/  IABS R5, R6 ;  /* 0x0000000600057213 */ /* 0x002fe20000000000 */
[----:B------:R-:W-:Y:S01]  /*0ef0*/  UIMAD UR28, UR45, UR9, UR8 ;  /* 0x000000092d1c72a4 */ /* 0x000fe2000f8e0208 */
[----:B------:R-:W-:Y:S01]  /*0f00*/  ISETP.NE.AND P3, PT, R6, RZ, PT ;  /* 0x000000ff0600720c */ /* 0x000fe20003f65270 */
[----:B------:R-:W-:Y:S01]  /*0f10*/  USHF.R.S32.HI UR36, URZ, 0x1f, UR57 ;  /* 0x0000001f3f247899 */ /* 0x000fe20008011439 */
[----:B------:R-:W1:Y:S01]  /*0f20*/  I2F.RP R2, R5 ;  /* 0x0000000500027306 */ /* 0x000e620000209400 */
[----:B------:R-:W-:-:S02]  /*0f30*/  UISETP.NE.AND UP4, UPT, UR25, URZ, UPT ;  /* 0x0000003f1900728c */ /* 0x000fc4000bf85270 */
[----:B------:R-:W-:Y:S02]  /*0f40*/  UISETP.NE.AND UP3, UPT, UR24, URZ, UPT ;  /* 0x0000003f1800728c */ /* 0x000fe4000bf65270 */
[----:B--2---:R-:W-:Y:S01]  /*0f50*/  UIMAD.WIDE.U32 UR32, UR12, UR10, URZ ;  /* 0x0000000a0c2072a5 */ /* 0x004fe2000f8e003f */
[----:B------:R-:W-:Y:S01]  /*0f60*/  @!UP1 ULDC.64 UR8, c[0x0][0x418] ;  /* 0x0001060000089ab9 */ /* 0x000fe20000000a00 */
[----:B------:R-:W-:Y:S02]  /*0f70*/  @UP0 ULDC.64 UR24, c[0x0][0x248] ;  /* 0x0000920000180ab9 */ /* 0x000fe40000000a00 */
[----:B------:R-:W-:Y:S02]  /*0f80*/  UIMAD UR49, UR12, UR11, UR33 ;  /* 0x0000000b0c3172a4 */ /* 0x000fe4000f8e0221 */
[----:B------:R-:W-:Y:S01]  /*0f90*/  USHF.L.U32 UR12, UR45, 0x7, URZ ;  /* 0x000000072d0c7899 */ /* 0x000fe2000800063f */
[----:B------:R-:W-:Y:S01]  /*0fa0*/  @UP1 ULDC.64 UR10, c[0x0][0x420] ;  /* 0x00010800000a1ab9 */ /* 0x000fe20000000a00 */
[----:B------:R-:W-:Y:S01]  /*0fb0*/  USEL UR35, UR15, URZ, UP2 ;  /* 0x0000003f0f237287 */ /* 0x000fe20009000000 */
[----:B-1----:R-:W1:Y:S01]  /*0fc0*/  MUFU.RCP R2, R2 ;  /* 0x0000000200027308 */ /* 0x002e620000001000 */
[----:B------:R-:W-:-:S02]  /*0fd0*/  @UP1 UIMAD.WIDE.U32 UR42, UR16, UR10, URZ ;  /* 0x0000000a102a12a5 */ /* 0x000fc4000f8e003f */
[----:B------:R-:W-:Y:S02]  /*0fe0*/  ULEA.HI UR44, UR19, UR14, URZ, 0x6 ;  /* 0x0000000e132c7291 */ /* 0x000fe4000f8f303f */
[----:B------:R-:W-:Y:S02]  /*0ff0*/  @!UP1 UIMAD UR10, UR56, UR8, URZ ;  /* 0x00000008380a92a4 */ /* 0x000fe4000f8e023f */
[----:B------:R-:W-:Y:S02]  /*1000*/  @UP0 UIMAD.WIDE.U32 UR14, UR18, UR24, URZ ;  /* 0x00000018120e02a5 */ /* 0x000fe4000f8e003f */
[----:B------:R-:W-:Y:S02]  /*1010*/  @UP0 UIMAD UR19, UR18, UR25, URZ ;  /* 0x00000019121302a4 */ /* 0x000fe4000f8e023f */
[----:B------:R-:W-:Y:S01]  /*1020*/  UIMAD UR18, UR36, UR45, URZ ;  /* 0x0000002d241272a4 */ /* 0x000fe2000f8e023f */
[----:B------:R-:W-:Y:S01]  /*1030*/  ULDC.64 UR30, c[0x0][0x240] ;  /* 0x00009000001e7ab9 */ /* 0x000fe20000000a00 */
[----:B------:R-:W-:Y:S01]  /*1040*/  ULDC UR60, c[0x0][0x2dc] ;  /* 0x0000b700003c7ab9 */ /* 0x000fe20000000800 */
[----:B------:R-:W-:Y:S01]  /*1050*/  ULDC UR59, c[0x0][0x270] ;  /* 0x00009c00003b7ab9 */ /* 0x000fe20000000800 */
[----:B------:R-:W-:Y:S01]  /*1060*/  USEL UR34, UR12, URZ, UP2 ;  /* 0x0000003f0c227287 */ /* 0x000fe20009000000 */
[----:B-1----:R-:W-:Y:S01]  /*1070*/  VIADD R2, R2, 0xffffffe ;  /* 0x0ffffffe02027836 */ /* 0x002fe20000000000 */
[----:B------:R-:W-:-:S02]  /*1080*/  @UP1 UIMAD UR47, UR16, UR11, UR43 ;  /* 0x0000000b102f12a4 */ /* 0x000fc4000f8e022b */
[----:B------:R-:W-:Y:S01]  /*1090*/  @!UP1 UIMAD.WIDE.U32 UR40, UR45, UR8, URZ ;  /* 0x000000082d2892a5 */ /* 0x000fe2000f8e003f */
[----:B------:R-:W1:Y:S01]  /*10a0*/  F2I.FTZ.U32.TRUNC.NTZ R3, R2 ;  /* 0x0000000200037305 */ /* 0x000e62000021f000 */
[----:B------:R-:W-:Y:S02]  /*10b0*/  @!UP1 UIMAD UR33, UR45, UR9, UR10 ;  /* 0x000000092d2192a4 */ /* 0x000fe4000f8e020a */
[----:B------:R-:W-:Y:S02]  /*10c0*/  UIMAD.WIDE.U32 UR12, UR16, UR30, URZ ;  /* 0x0000001e100c72a5 */ /* 0x000fe4000f8e003f */
[----:B------:R-:W-:Y:S02]  /*10d0*/  UIMAD UR26, UR16, UR31, URZ ;  /* 0x0000001f101a72a4 */ /* 0x000fe4000f8e023f */
[----:B------:R-:W-:Y:S02]  /*10e0*/  UIMAD.WIDE UR8, UR60, UR59, URZ ;  /* 0x0000003b3c0872a5 */ /* 0x000fe4000f8e023f */
[----:B------:R-:W-:-:S02]  /*10f0*/  UIMAD.WIDE.U32 UR10, UR45, UR57, URZ ;  /* 0x000000392d0a72a5 */ /* 0x000fc4000f8e003f */
[----:B------:R-:W-:Y:S02]  /*1100*/  UIMAD UR18, UR56, UR57, UR18 ;  /* 0x00000039381272a4 */ /* 0x000fe4000f8e0212 */
[----:B------:R-:W-:Y:S01]  /*1110*/  UIADD3 UR46, UR21, UR28, URZ ;  /* 0x0000001c152e7290 */ /* 0x000fe2000fffe03f */
[--C-:B-1----:R-:W-:Y:S01]  /*1120*/  IMAD.MOV R0, RZ, RZ, -R3.reuse ;  /* 0x000000ffff007224 */ /* 0x102fe200078e0a03 */
[----:B------:R-:W-:Y:S01]  /*1130*/  USEL UR55, UR20, UR12, !UP1 ;  /* 0x0000000c14377287 */ /* 0x000fe2000c800000 */
[----:B------:R-:W-:Y:S01]  /*1140*/  IMAD.MOV.U32 R2, RZ, RZ, RZ ;  /* 0x000000ffff027224 */ /* 0x000fe200078e00ff */
[----:B------:R-:W-:Y:S01]  /*1150*/  @UP1 UIADD3 UR46, UR13, UR26, URZ ;  /* 0x0000001a0d2e1290 */ /* 0x000fe2000fffe03f */
[----:B------:R-:W-:Y:S01]  /*1160*/  IMAD R0, R0, R5, RZ ;  /* 0x0000000500007224 */ /* 0x000fe200078e02ff */
[----:B------:R-:W-:Y:S01]  /*1170*/  @UP0 UIADD3 UR38, UR15, UR19, URZ ;  /* 0x000000130f260290 */ /* 0x000fe2000fffe03f */
[----:B------:R-:W-:Y:S02]  /*1180*/  @UP0 UMOV UR36, UR14 ;  /* 0x0000000e00240c82 */ /* 0x000fe40008000000 */
[----:B------:R-:W-:Y:S01]  /*1190*/  IMAD.HI.U32 R0, R3, R0, R2 ;  /* 0x0000000003007227 */ /* 0x000fe200078e0002 */
[----:B------:R-:W-:Y:S01]  /*11a0*/  MOV R2, R4 ;  /* 0x0000000400027202 */ /* 0x000fe20000000f00 */
[----:B------:R-:W-:-:S02]  /*11b0*/  UIMAD.WIDE.U32 UR12, UR8, UR10, URZ ;  /* 0x0000000a080c72a5 */ /* 0x000fc4000f8e003f */
[----:B------:R-:W-:Y:S02]  /*11c0*/  UIMAD UR15, UR9, UR10, URZ ;  /* 0x0000000a090f72a4 */ /* 0x000fe4000f8e023f */
[----:B------:R-:W-:Y:S01]  /*11d0*/  IMAD.HI.U32 R0, R0, R2, RZ ;  /* 0x0000000200007227 */ /* 0x000fe200078e00ff */
[----:B------:R-:W-:Y:S02]  /*11e0*/  UIADD3 UR14, UR11, UR18, URZ ;  /* 0x000000120b0e7290 */ /* 0x000fe4000fffe03f */
[----:B------:R-:W-:Y:S01]  /*11f0*/  UIMAD.WIDE.U32 UR10, UR8, UR16, URZ ;  /* 0x00000010080a72a5 */ /* 0x000fe2000f8e003f */
[----:B------:R-:W-:Y:S01]  /*1200*/  IMAD.MOV R3, RZ, RZ, -R0 ;  /* 0x000000ffff037224 */ /* 0x000fe200078e0a00 */
[----:B------:R-:W-:Y:S01]  /*1210*/  ULDC UR50, c[0x0][0x2c4] ;  /* 0x0000b10000327ab9 */ /* 0x000fe20000000800 */
[----:B------:R-:W-:Y:S02]  /*1220*/  UIMAD UR14, UR8, UR14, UR15 ;  /* 0x0000000e080e72a4 */ /* 0x000fe4000f8e020f */
[----:B------:R-:W-:Y:S01]  /*1230*/  IMAD R2, R5, R3, R2 ;  /* 0x0000000305027224 */ /* 0x000fe200078e0202 */
[----:B------:R-:W-:-:S02]  /*1240*/  @UP3 UIMAD UR15, UR45, UR50, URZ ;  /* 0x000000322d0f32a4 */ /* 0x000fc4000f8e023f */
[----:B------:R-:W-:Y:S02]  /*1250*/  USEL UR53, UR12, UR10, !UP1 ;  /* 0x0000000a0c357287 */ /* 0x000fe4000c800000 */
[----:B------:R-:W-:Y:S01]  /*1260*/  ISETP.GT.U32.AND P1, PT, R5, R2, PT ;  /* 0x000000020500720c */ /* 0x000fe20003f24070 */
[----:B------:R-:W-:Y:S02]  /*1270*/  ULOP3.LUT UR12, UR44, 0xffffffc0, URZ, 0xc0, !UPT ;  /* 0xffffffc02c0c7892 */ /* 0x000fe4000f8ec03f */
[----:B------:R-:W-:Y:S02]  /*1280*/  @UP3 USEL UR10, UR15, UR16, !UP1 ;  /* 0x000000100f0a3287 */ /* 0x000fe4000c800000 */
[----:B------:R-:W-:Y:S02]  /*1290*/  UIADD3 UR18, UR12, -0x40, URZ ;  /* 0xffffffc00c127890 */ /* 0x000fe4000fffe03f */
[----:B------:R-:W-:Y:S01]  /*12a0*/  @!UP1 UIADD3 UR47, UR41, UR33, URZ ;  /* 0x00000021292f9290 */ /* 0x000fe2000fffe03f */
[----:B------:R-:W-:Y:S01]  /*12b0*/  @UP3 ULDC UR19, c[0x0][0x2e4] ;  /* 0x0000b90000133ab9 */ /* 0x000fe20000000800 */
[----:B------:R-:W-:-:S02]  /*12c0*/  UIADD3 UR33, UR13, UR14, URZ ;  /* 0x0000000e0d217290 */ /* 0x000fc4000fffe03f */
[----:B------:R-:W-:Y:S02]  /*12d0*/  @!UP3 UIMAD UR13, UR45, UR59, UR54 ;  /* 0x0000003b2d0db2a4 */ /* 0x000fe4000f8e0236 */
[----:B------:R-:W-:Y:S01]  /*12e0*/  @!P1 IMAD.IADD R2, R2, 0x1, -R5 ;  /* 0x0000000102029824 */ /* 0x000fe200078e0a05 */
[----:B------:R-:W-:Y:S01]  /*12f0*/  @UP3 UIMAD UR14, UR54, UR19, UR10 ;  /* 0x00000013360e32a4 */ /* 0x000fe2000f8e020a */
[----:B------:R-:W-:Y:S01]  /*1300*/  @!P1 IADD3 R0, R0, 0x1, RZ ;  /* 0x0000000100009810 */ /* 0x000fe20007ffe0ff */
[----:B------:R-:W-:Y:S01]  /*1310*/  USHF.R.S32.HI UR19, URZ, 0x1f, UR18 ;  /* 0x0000001f3f137899 */ /* 0x000fe20008011412 */
[----:B------:R-:W-:Y:S01]  /*1320*/  PLOP3.LUT P1, PT, PT, PT, UP0, 0x80, 0x0 ;  /* 0x000000000000781c */ /* 0x000fe20003f2f008 */
[----:B------:R-:W-:Y:S01]  /*1330*/  UIADD3 UR10, UP2, UR18, UR34, URZ ;  /* 0x00000022120a7290 */ /* 0x000fe2000ff5e03f */
[----:B------:R-:W-:Y:S01]  /*1340*/  ISETP.GE.U32.AND P0, PT, R2, R5, PT ;  /* 0x000000050200720c */ /* 0x000fe20003f06070 */
[----:B------:R-:W-:Y:S01]  /*1350*/  @!UP3 UIMAD UR14, UR13, UR50, URZ ;  /* 0x000000320d0eb2a4 */ /* 0x000fe2000f8e023f */
[----:B------:R-:W-:Y:S01]  /*1360*/  LOP3.LUT R2, R6, UR54, RZ, 0x3c, !PT ;  /* 0x0000003606027c12 */ /* 0x000fe2000f8e3cff */
[----:B------:R-:W-:-:S02]  /*1370*/  UIMAD UR12, UR9, UR16, URZ ;  /* 0x00000010090c72a4 */ /* 0x000fc4000f8e023f */
[----:B------:R-:W-:Y:S01]  /*1380*/  UIADD3.X UR13, UR19, UR35, URZ, UP2, !UPT ;  /* 0x00000023130d7290 */ /* 0x000fe200097fe43f */
[----:B------:R-:W-:Y:S01]  /*1390*/  ISETP.GE.AND P2, PT, R2, RZ, PT ;  /* 0x000000ff0200720c */ /* 0x000fe20003f46270 */
[----:B------:R-:W-:Y:S02]  /*13a0*/  UIMAD UR9, UR9, UR10, URZ ;  /* 0x0000000a090972a4 */ /* 0x000fe4000f8e023f */
[----:B------:R-:W-:Y:S01]  /*13b0*/  @UP0 UIADD3 UR29, UR17, UR23, URZ ;  /* 0x00000017111d0290 */ /* 0x000fe2000fffe03f */
[----:B------:R-:W-:Y:S01]  /*13c0*/  @UP0 ULDC.64 UR20, c[0x0][0x250] ;  /* 0x0000940000140ab9 */ /* 0x000fe20000000a00 */
[----:B------:R-:W-:Y:S02]  /*13d0*/  UIMAD.WIDE.U32 UR34, UR8, UR10, URZ ;  /* 0x0000000a082272a5 */ /* 0x000fe4000f8e003f */
[----:B------:R-:W-:Y:S01]  /*13e0*/  @P0 VIADD R0, R0, 0x1 ;  /* 0x0000000100000836 */ /* 0x000fe20000000000 */
[----:B------:R-:W-:Y:S01]  /*13f0*/  UIMAD UR10, UR8, UR13, UR9 ;  /* 0x0000000d080a72a4 */ /* 0x000fe2000f8e0209 */
[----:B------:R-:W-:Y:S01]  /*1400*/  PLOP3.LUT P0, PT, PT, PT, UP3, 0x80, 0x0 ;  /* 0x000000000000781c */ /* 0x000fe20003f0f038 */
[----:B------:R-:W-:Y:S01]  /*1410*/  @UP0 UIMAD.WIDE.U32 UR8, UR29, UR20, URZ ;  /* 0x000000141d0802a5 */ /* 0x000fe2000f8e003f */
[----:B------:R-:W-:Y:S01]  /*1420*/  IMAD.MOV.U32 R12, RZ, RZ, R0 ;  /* 0x000000ffff0c7224 */ /* 0x000fe200078e0000 */
[----:B------:R-:W-:-:S02]  /*1430*/  @UP1 UIADD3 UR33, UR11, UR12, URZ ;  /* 0x0000000c0b211290 */ /* 0x000fc4000fffe03f */
[----:B------:R-:W-:Y:S02]  /*1440*/  UIMAD UR48, UR54, UR60, URZ ;  /* 0x0000003c363072a4 */ /* 0x000fe4000f8e023f */
[----:B------:R-:W-:Y:S01]  /*1450*/  @UP0 UIMAD UR11, UR29, UR21, URZ ;  /* 0x000000151d0b02a4 */ /* 0x000fe2000f8e023f */
[----:B------:R-:W-:Y:S01]  /*1460*/  @!P2 IADD3 R12, -R12, RZ, RZ ;  /* 0x000000ff0c0ca210 */ /* 0x000fe20007ffe1ff */
[----:B------:R-:W-:Y:S01]  /*1470*/  USEL UR50, UR49, URZ, UP4 ;  /* 0x0000003f31327287 */ /* 0x000fe2000a000000 */
[----:B------:R-:W-:Y:S01]  /*1480*/  @!P3 LOP3.LUT R12, RZ, R6, RZ, 0x33, !PT ;  /* 0x00000006ff0cb212 */ /* 0x000fe200078e33ff */
[----:B------:R-:W-:Y:S02]  /*1490*/  USHF.R.S32.HI UR39, URZ, 0x1f, UR27 ;  /* 0x0000001f3f277899 */ /* 0x000fe4000801141b */
[----:B------:R-:W-:Y:S02]  /*14a0*/  USHF.R.S32.HI UR52, URZ, 0x1f, UR48 ;  /* 0x0000001f3f347899 */ /* 0x000fe40008011430 */
[----:B------:R-:W-:-:S02]  /*14b0*/  USEL UR51, UR32, URZ, UP4 ;  /* 0x0000003f20337287 */ /* 0x000fc4000a000000 */
        /* <DEDUP_REMOVED lines=16> */
.L_x_751:
        /* <DEDUP_REMOVED lines=13> */
.L_x_752:
        /* <DEDUP_REMOVED lines=11> */
.L_x_753:
[----:B------:R-:W-:-:S04]  /*1740*/  UIMAD UR8, UR45, UR59, UR54 ;  /* 0x0000003b2d0872a4 */ /* 0x000fc8000f8e0236 */
[----:B------:R-:W-:-:S12]  /*1750*/  UIMAD UR8, UR8, UR57, URZ ;  /* 0x00000039080872a4 */ /* 0x000fd8000f8e023f */
.L_x_754:
[----:B------:R-:W1:Y:S01]  /*1760*/  S2R R25, SR_TID.X ;  /* 0x0000000000197919 */ /* 0x000e620000002100 */
[----:B------:R-:W2:Y:S01]  /*1770*/  LDC.64 R14, c[0x0][0x420] ;  /* 0x00010800ff0e7b82 */ /* 0x000ea20000000a00 */
[----:B------:R-:W-:Y:S01]  /*1780*/  SHF.R.S32.HI R24, RZ, 0x1f, R249 ;  /* 0x0000001fff187819 */ /* 0x000fe200000114f9 */
[----:B------:R-:W-:Y:S01]  /*1790*/  USHF.R.S32.HI UR56, URZ, 0x1f, UR54 ;  /* 0x0000001f3f387899 */ /* 0x000fe20008011436 */
[----:B------:R-:W-:Y:S01]  /*17a0*/  IADD3 R0, P0, R249, UR18, RZ ;  /* 0x00000012f9007c10 */ /* 0x000fe2000ff1e0ff */
[----:B------:R-:W-:Y:S01]  /*17b0*/  UIMAD UR13, UR60, UR59, URZ ;  /* 0x0000003b3c0d72a4 */ /* 0x000fe2000f8e023f */
[----:B------:R-:W-:Y:S01]  /*17c0*/  BSSY B1, `(.L_x_750) ;  /* 0x0000744000017945 */ /* 0x000fe20003800000 */
[----:B------:R-:W-:Y:S01]  /*17d0*/  ULDC.64 UR10, c[0x0][0x428] ;  /* 0x00010a00000a7ab9 */ /* 0x000fe20000000a00 */
[----:B------:R-:W-:Y:S01]  /*17e0*/  IADD3.X R5, R24, UR19, RZ, P0, !PT ;  /* 0x0000001318057c10 */ /* 0x000fe200087fe4ff */
[----:B------:R-:W-:Y:S02]  /*17f0*/  UIADD3 UR29, UR18, UR8, URZ ;  /* 0x00000008121d7290 */ /* 0x000fe4000fffe03f */
[----:B------:R-:W-:-:S02]  /*1800*/  UIMAD UR9, UR56, UR10, URZ ;  /* 0x0000000a380972a4 */ /* 0x000fc4000f8e023f */
[----:B------:R-:W-:Y:S01]  /*1810*/  IMAD R9, R5, UR30, RZ ;  /* 0x0000001e05097c24 */ /* 0x000fe2000f8e02ff */
[----:B------:R-:W-:Y:S02]  /*1820*/  USHF.L.U32 UR8, UR13, 0x6, URZ ;  /* 0x000000060d087899 */ /* 0x000fe4000800063f */
[----:B------:R-:W-:Y:S01]  /*1830*/  UIADD3 UR16, UR18, UR14, URZ ;  /* 0x0000000e12107290 */ /* 0x000fe2000fffe03f */
[----:B------:R-:W-:Y:S01]  /*1840*/  IMAD R9, R0, UR31, R9 ;  /* 0x0000001f00097c24 */ /* 0x000fe2000f8e0209 */
[----:B------:R-:W-:Y:S01]  /*1850*/  ULDC.64 UR40, c[0x0][0x2b0] ;  /* 0x0000ac0000287ab9 */ /* 0x000fe20000000a00 */
[----:B------:R-:W-:Y:S01]  /*1860*/  ULDC.64 UR14, c[0x0][0x258] ;  /* 0x00009600000e7ab9 */ /* 0x000fe20000000a00 */
[----:B------:R-:W-:Y:S01]  /*1870*/  ULDC.64 UR42, c[0x0][0x478] ;  /* 0x00011e00002a7ab9 */ /* 0x000fe20000000a00 */
[----:B------:R-:W-:Y:S01]  /*1880*/  ULEA.HI.SX32 UR32, UR44, 0xffffffff, 0x1a ;  /* 0xffffffff2c207891 */ /* 0x000fe2000f8fd23f */
[----:B--2---:R-:W-:-:S04]  /*1890*/  IMAD R8, R14, UR19, RZ ;  /* 0x000000130e087c24 */ /* 0x004fc8000f8e02ff */
[----:B------:R-:W-:Y:S01]  /*18a0*/  IMAD R8, R15, UR18, R8 ;  /* 0x000000120f087c24 */ /* 0x000fe2000f8e0208 */
[----:B-1----:R-:W-:-:S04]  /*18b0*/  SHF.R.S32.HI R26, RZ, 0x1f, R25 ;  /* 0x0000001fff1a7819 */ /* 0x002fc80000011419 */
[CC--:B------:R-:W-:Y:S02]  /*18c0*/  LEA.HI R2, R26.reuse, R25.reuse, RZ, 0x3 ;  /* 0x000000191a027211 */ /* 0x0c0fe400078f18ff */
[----:B------:R-:W-:Y:S02]  /*18d0*/  LEA.HI R18, R26, R25, RZ, 0x5 ;  /* 0x000000191a127211 */ /* 0x000fe400078f28ff */
[----:B------:R-:W-:Y:S02]  /*18e0*/  LOP3.LUT R2, R2, 0xfffffff8, RZ, 0xc0, !PT ;  /* 0xfffffff802027812 */ /* 0x000fe400078ec0ff */
[----:B------:R-:W-:-:S03]  /*18f0*/  SHF.R.S32.HI R17, RZ, 0x5, R18 ;  /* 0x00000005ff117819 */ /* 0x000fc60000011412 */
[----:B------:R-:W-:-:S04]  /*1900*/  IMAD.IADD R2, R25, 0x1, -R2 ;  /* 0x0000000119027824 */ /* 0x000fc800078e0a02 */
[----:B------:R-:W-:-:S05]  /*1910*/  IMAD.SHL.U32 R2, R2, 0x8, RZ ;  /* 0x0000000802027824 */ /* 0x000fca00078e00ff */
[--C-:B------:R-:W-:Y:S02]  /*1920*/  SHF.R.S32.HI R3, RZ, 0x1f, R2.reuse ;  /* 0x0000001fff037819 */ /* 0x100fe40000011402 */
[----:B------:R-:W-:Y:S01]  /*1930*/  IADD3 R4, P0, R2, UR12, RZ ;  /* 0x0000000c02047c10 */ /* 0x000fe2000ff1e0ff */
[----:B------:R-:W-:Y:S01]  /*1940*/  UIMAD UR12, UR54, UR11, UR9 ;  /* 0x0000000b360c72a4 */ /* 0x000fe2000f8e0209 */
[----:B------:R-:W-:Y:S02]  /*1950*/  IMAD.WIDE.U32 R6, R0, UR30, R2 ;  /* 0x0000001e00067c25 */ /* 0x000fe4000f8e0002 */
[----:B------:R-:W-:Y:S01]  /*1960*/  IADD3.X R5, R3, UR47, RZ, P0, !PT ;  /* 0x0000002f03057c10 */ /* 0x000fe200087fe4ff */
[----:B------:R-:W-:Y:S01]  /*1970*/  UIMAD UR9, UR56, UR14, URZ ;  /* 0x0000000e380972a4 */ /* 0x000fe2000f8e023f */
[----:B------:R-:W-:Y:S01]  /*1980*/  IMAD.U32 R0, RZ, RZ, UR10 ;  /* 0x0000000aff007e24 */ /* 0x000fe2000f8e00ff */
[----:B------:R-:W-:Y:S01]  /*1990*/  USHF.R.S32.HI UR11, URZ, 0x1f, UR8 ;  /* 0x0000001f3f0b7899 */ /* 0x000fe20008011408 */
[----:B------:R-:W-:Y:S01]  /*19a0*/  IMAD.WIDE.U32 R4, R14, UR18, R4 ;  /* 0x000000120e047c25 */ /* 0x000fe2000f8e0004 */
[----:B------:R-:W-:Y:S01]  /*19b0*/  UIADD3 UR10, UP1, UP0, UR34, UR8, UR48 ;  /* 0x00000008220a7290 */ /* 0x000fe2000f83e030 */
[----:B------:R-:W-:Y:S01]  /*19c0*/  IADD3 R6, P0, R6, UR55, RZ ;  /* 0x0000003706067c10 */ /* 0x000fe2000ff1e0ff */
[----:B------:R-:W-:Y:S01]  /*19d0*/  UIMAD UR15, UR54, UR15, UR9 ;  /* 0x0000000f360f72a4 */ /* 0x000fe2000f8e0209 */
[----:B------:R-:W-:Y:S01]  /*19e0*/  IMAD.IADD R5, R5, 0x1, R8 ;  /* 0x0000000105057824 */ /* 0x000fe200078e0208 */
[----:B------:R-:W-:Y:S01]  /*19f0*/  LOP3.LUT R8, R18, 0xffffffe0, RZ, 0xc0, !PT ;  /* 0xffffffe012087812 */ /* 0x000fe200078ec0ff */
[----:B------:R-:W-:Y:S01]  /*1a00*/  UIADD3.X UR8, UR49, UR11, UR52, UP1, UP0 ;  /* 0x0000000b31087290 */ /* 0x000fe20008fe0434 */
[----:B------:R-:W-:Y:S01]  /*1a10*/  IADD3.X R7, R7, UR46, R9, P0, !PT ;  /* 0x0000002e07077c10 */ /* 0x000fe200087fe409 */
[----:B------:R-:W-:Y:S01]  /*1a20*/  IMAD.WIDE.U32 R4, R0, UR54, R4 ;  /* 0x0000003600047c25 */ /* 0x000fe2000f8e0004 */
[----:B------:R-:W-:Y:S01]  /*1a30*/  UIADD3 UR9, UP1, UP0, UR51, UR10, UR53 ;  /* 0x0000000a33097290 */ /* 0x000fe2000f83e035 */
[----:B------:R-:W-:-:S02]  /*1a40*/  ULDC.64 UR18, c[0x0][0x210] ;  /* 0x0000840000127ab9 */ /* 0x000fc40000000a00 */
[----:B------:R-:W-:Y:S01]  /*1a50*/  IMAD.IADD R13, R25, 0x1, -R8 ;  /* 0x00000001190d7824 */ /* 0x000fe200078e0a08 */
[----:B------:R-:W-:Y:S01]  /*1a60*/  UIADD3.X UR10, UR50, UR8, UR33, UP1, UP0 ;  /* 0x00000008320a7290 */ /* 0x000fe20008fe0421 */
[----:B------:R-:W-:Y:S01]  /*1a70*/  IMAD.U32 R0, RZ, RZ, UR14 ;  /* 0x0000000eff007e24 */ /* 0x000fe2000f8e00ff */
[----:B------:R-:W-:Y:S01]  /*1a80*/  UISETP.GE.AND UP0, UPT, UR37, 0x1, UPT ;  /* 0x000000012500788c */ /* 0x000fe2000bf06270 */
[----:B------:R-:W-:Y:S02]  /*1a90*/  IMAD R8, R17, UR13, R13 ;  /* 0x0000000d11087c24 */ /* 0x000fe4000f8e020d */
[----:B------:R-:W-:-:S03]  /*1aa0*/  IMAD.WIDE.U32 R6, R0, UR54, R6 ;  /* 0x0000003600067c25 */ /* 0x000fc6000f8e0006 */
[C---:B------:R-:W-:Y:S01]  /*1ab0*/  IADD3 R0, P0, R8.reuse, UR9, RZ ;  /* 0x0000000908007c10 */ /* 0x040fe2000ff1e0ff */
[----:B------:R-:W-:Y:S01]  /*1ac0*/  ULDC.64 UR8, c[0x0][0x400] ;  /* 0x0001000000087ab9 */ /* 0x000fe20000000a00 */
[----:B------:R-:W-:Y:S01]  /*1ad0*/  VIADD R5, R5, UR12 ;  /* 0x0000000c05057c36 */ /* 0x000fe20008000000 */
[----:B------:R-:W-:Y:S01]  /*1ae0*/  ULDC.64 UR12, c[0x0][0x3e0] ;  /* 0x0000f800000c7ab9 */ /* 0x000fe20000000a00 */
[----:B------:R-:W-:Y:S01]  /*1af0*/  LEA.HI.X.SX32 R8, R8, UR10, 0x1, P0 ;  /* 0x0000000a08087c11 */ /* 0x000fe200080f0eff */
[-C--:B------:R-:W-:Y:S01]  /*1b00*/  IMAD R9, R24, R14.reuse, RZ ;  /* 0x0000000e18097224 */ /* 0x080fe200078e02ff */
[----:B------:R-:W-:Y:S01]  /*1b10*/  LEA R232, P0, R0, UR8, 0x2 ;  /* 0x0000000800e87c11 */ /* 0x000fe2000f8010ff */
[C---:B------:R-:W-:Y:S01]  /*1b20*/  IMAD.WIDE.U32 R4, R249.reuse, R14, R4 ;  /* 0x0000000ef9047225 */ /* 0x040fe200078e0004 */
[----:B------:R-:W-:Y:S01]  /*1b30*/  LEA R10, P2, R6, UR18, 0x1 ;  /* 0x00000012060a7c11 */ /* 0x000fe2000f8408ff */
[----:B------:R-:W-:Y:S01]  /*1b40*/  UIMAD.WIDE UR10, UR16, 0x4, UR40 ;  /* 0x00000004100a78a5 */ /* 0x000fe2000f8e0228 */
[----:B------:R-:W-:Y:S01]  /*1b50*/  LEA.HI.X R233, R0, UR9, R8, 0x2, P0 ;  /* 0x0000000900e97c11 */ /* 0x000fe200080f1408 */
[----:B------:R-:W-:Y:S01]  /*1b60*/  IMAD R9, R249, R15, R9 ;  /* 0x0000000ff9097224 */ /* 0x000fe200078e0209 */
[----:B------:R-:W-:Y:S01]  /*1b70*/  PLOP3.LUT P0, PT, PT, PT, UP0, 0x80, 0x0 ;  /* 0x000000000000781c */ /* 0x000fe20003f0f008 */
[----:B------:R-:W-:Y:S01]  /*1b80*/  VIADD R7, R7, UR15 ;  /* 0x0000000f07077c36 */ /* 0x000fe20008000000 */
[----:B------:R-:W-:Y:S01]  /*1b90*/  LEA R8, P1, R4, UR12, 0x1 ;  /* 0x0000000c04087c11 */ /* 0x000fe2000f8208ff */
[----:B------:R-:W-:Y:S01]  /*1ba0*/  IMAD.IADD R0, R5, 0x1, R9 ;  /* 0x0000000105007824 */ /* 0x000fe200078e0209 */
[----:B------:R-:W-:-:S02]  /*1bb0*/  UIMAD.WIDE UR14, UR29, 0x4, UR42 ;  /* 0x000000041d0e78a5 */ /* 0x000fc4000f8e022a */
[----:B------:R-:W-:Y:S02]  /*1bc0*/  LEA.HI.X R11, R6, UR19, R7, 0x1, P2 ;  /* 0x00000013060b7c11 */ /* 0x000fe400090f0c07 */
[----:B------:R-:W-:-:S05]  /*1bd0*/  LEA.HI.X R9, R4, UR13, R0, 0x1, P1 ;  /* 0x0000000d04097c11 */ /* 0x000fca00088f0c00 */
[----:B------:R-:W-:Y:S05]  /*1be0*/  @!P0 BRA `(.L_x_755) ;  /* 0x0000006400d08947 */ /* 0x000fea0003800000 */
[----:B------:R-:W2:Y:S01]  /*1bf0*/  LDL R20, [R1+0x4] ;  /* 0x0000040001147983 */ /* 0x000ea20000100800 */
[----:B------:R-:W-:Y:S01]  /*1c00*/  PLOP3.LUT P0, PT, PT, PT, UP4, 0x80, 0x0 ;  /* 0x000000000000781c */ /* 0x000fe20003f0f048 */
[----:B------:R-:W-:Y:S01]  /*1c10*/  UMOV UR8, UR32 ;  /* 0x0000002000087c82 */ /* 0x000fe20008000000 */
[----:B------:R-:W-:Y:S01]  /*1c20*/  VIADD R19, R249, 0x20 ;  /* 0x00000020f9137836 */ /* 0x000fe20000000000 */
[----:B------:R-:W-:Y:S01]  /*1c30*/  UIMAD UR13, UR8, -0x40, UR37 ;  /* 0xffffffc0080d78a4 */ /* 0x000fe2000f8e0225 */
[----:B------:R-:W-:Y:S01]  /*1c40*/  IMAD.WIDE.U32 R4, R14, 0x40, RZ ;  /* 0x000000400e047825 */ /* 0x000fe200078e00ff */
[----:B------:R-:W-:Y:S01]  /*1c50*/  ULEA.HI UR9, UR8, UR8, URZ, 0x1 ;  /* 0x0000000808097291 */ /* 0x000fe2000f8f083f */
[----:B------:R-:W-:Y:S01]  /*1c60*/  BSSY B0, `(.L_x_756) ;  /* 0x0000045000007945 */ /* 0x000fe20003800000 */
[----:B------:R-:W-:Y:S01]  /*1c70*/  UMOV UR12, UR14 ;  /* 0x0000000e000c7c82 */ /* 0x000fe20008000000 */
[----:B------:R-:W-:Y:S01]  /*1c80*/  IMAD.MOV.U32 R240, RZ, RZ, R8 ;  /* 0x000000fffff07224 */ /* 0x000fe200078e0008 */
[----:B------:R-:W-:Y:S01]  /*1c90*/  ISETP.GE.AND P1, PT, R19, UR13, PT ;  /* 0x0000000d13007c0c */ /* 0x000fe2000bf26270 */
[----:B------:R-:W-:Y:S01]  /*1ca0*/  IMAD.MOV.U32 R241, RZ, RZ, R9 ;  /* 0x000000fffff17224 */ /* 0x000fe200078e0009 */
[----:B------:R-:W-:Y:S01]  /*1cb0*/  ISETP.GE.AND P2, PT, R249, UR13, PT ;  /* 0x0000000df9007c0c */ /* 0x000fe2000bf46270 */
[----:B------:R-:W-:Y:S01]  /*1cc0*/  IMAD.SHL.U32 R15, R15, 0x40, RZ ;  /* 0x000000400f0f7824 */ /* 0x000fe200078e00ff */
[----:B------:R-:W-:Y:S01]  /*1cd0*/  ULOP3.LUT UR9, UR9, 0xfffffffe, URZ, 0xc0, !UPT ;  /* 0xfffffffe09097892 */ /* 0x000fe2000f8ec03f */
[----:B------:R-:W-:-:S02]  /*1ce0*/  IMAD.MOV.U32 R238, RZ, RZ, R10 ;  /* 0x000000ffffee7224 */ /* 0x000fc400078e000a */
[----:B------:R-:W-:Y:S01]  /*1cf0*/  IMAD.MOV.U32 R239, RZ, RZ, R11 ;  /* 0x000000ffffef7224 */ /* 0x000fe200078e000b */
[----:B------:R-:W-:-:S04]  /*1d00*/  UIADD3 UR9, UR8, -UR9, URZ ;  /* 0x8000000908097290 */ /* 0x000fc8000fffe03f */
[----:B------:R-:W-:Y:S01]  /*1d10*/  UISETP.NE.AND UP0, UPT, UR9, 0x1, UPT ;  /* 0x000000010900788c */ /* 0x000fe2000bf05270 */
[----:B------:R-:W-:Y:S01]  /*1d20*/  @P0 BAR.SYNC.DEFER_BLOCKING 0x0 ;  /* 0x0000000000000b1d */ /* 0x000fe20000010000 */
[----:B------:R-:W-:-:S04]  /*1d30*/  @!P1 IADD3 R4, P3, R240, R4, RZ ;  /* 0x00000004f0049210 */ /* 0x000fc80007f7e0ff */
[----:B------:R-:W-:Y:S01]  /*1d40*/  @!P1 IADD3.X R5, R241, R5, R15, P3, !PT ;  /* 0x00000005f1059210 */ /* 0x000fe20001ffe40f */
[----:B------:R-:W-:Y:S01]  /*1d50*/  UMOV UR9, UR11 ;  /* 0x0000000b00097c82 */ /* 0x000fe20008000000 */
[----:B------:R-:W-:Y:S01]  /*1d60*/  PLOP3.LUT P0, PT, PT, PT, UP0, 0x80, 0x0 ;  /* 0x000000000000781c */ /* 0x000fe20003f0f008 */
[----:B------:R-:W-:Y:S01]  /*1d70*/  UMOV UR11, UR15 ;  /* 0x0000000f000b7c82 */ /* 0x000fe20008000000 */
[C---:B--2---:R-:W-:Y:S01]  /*1d80*/  LEA R236, R20.reuse, UR4, 0x1 ;  /* 0x0000000414ec7c11 */ /* 0x044fe2000f8e08ff */
[----:B------:R-:W-:-:S04]  /*1d90*/  VIADD R0, R20, 0x4000 ;  /* 0x0000400014007836 */ /* 0x000fc80000000000 */
[----:B------:R1:W-:Y:S01]  /*1da0*/  @P2 STS.128 [R236+0x10000], RZ ;  /* 0x010000ffec002388 */ /* 0x0003e20000000c00 */
[----:B------:R-:W-:-:S03]  /*1db0*/  SEL R0, R0, R20, !P0 ;  /* 0x0000001400007207 */ /* 0x000fc60004000000 */
[----:B------:R1:W-:Y:S01]  /*1dc0*/  @P2 STS.128 [R236+0x12000], RZ ;  /* 0x012000ffec002388 */ /* 0x0003e20000000c00 */
[----:B------:R-:W-:-:S03]  /*1dd0*/  LEA R235, R0, UR4, 0x1 ;  /* 0x0000000400eb7c11 */ /* 0x000fc6000f8e08ff */
[----:B------:R1:W-:Y:S04]  /*1de0*/  @P2 STS.128 [R236+0x14000], RZ ;  /* 0x014000ffec002388 */ /* 0x0003e80000000c00 */
[----:B------:R1:W-:Y:S04]  /*1df0*/  @P2 STS.128 [R236+0x16000], RZ ;  /* 0x016000ffec002388 */ /* 0x0003e80000000c00 */
[----:B------:R-:W-:Y:S01]  /*1e00*/  @!PT LDS RZ, [RZ] ;  /* 0x00000000fffff984 */ /* 0x000fe20000000800 */
[----:B------:R-:W-:Y:S01]  /*1e10*/  @!PT LDS RZ, [RZ] ;  /* 0x00000000fffff984 */ /* 0x000fe20000000800 */
[----:B------:R-:W-:Y:S01]  /*1e20*/  @!PT LDS RZ, [RZ] ;  /* 0x00000000fffff984 */ /* 0x000fe20000000800 */
[----:B------:R1:W-:Y:S04]  /*1e30*/  @!P2 LDGSTS.E.BYPASS.LTC128B.128 [R236+0x10000], desc[UR6][R240.64] ;  /* 0x10000000f0ecafae */ /* 0x0003e8000b901d46 */
[----:B------:R1:W-:Y:S04]  /*1e40*/  @!P2 LDGSTS.E.BYPASS.LTC128B.128 [R236+0x12000], desc[UR6][R240.64+0x80] ;  /* 0x12000080f0ecafae */ /* 0x0003e8000b901d46 */
[----:B------:R1:W-:Y:S04]  /*1e50*/  @!P2 LDGSTS.E.BYPASS.LTC128B.128 [R236+0x14000], desc[UR6][R240.64+0x100] ;  /* 0x14000100f0ecafae */ /* 0x0003e8000b901d46 */
        /* <DEDUP_REMOVED lines=11> */
[----:B------:R1:W-:Y:S01]  /*1f10*/  @!P1 LDGSTS.E.BYPASS.LTC128B.128 [R236+0x17000], desc[UR6][R4.64+0x180] ;  /* 0x1700018004ec9fae */ /* 0x0003e2000b901d46 */
        /* <DEDUP_REMOVED lines=18> */
.L_x_757:
[----:B------:R-:W-:Y:S01]  /*2040*/  @!PT LDS RZ, [RZ] ;  /* 0x00000000fffff984 */ /* 0x000fe20000000800 */
[----:B------:R-:W-:Y:S01]  /*2050*/  @!PT LDS RZ, [RZ] ;  /* 0x00000000fffff984 */ /* 0x000fe20000000800 */
[----:B------:R-:W-:Y:S01]  /*2060*/  @!PT LDS RZ, [RZ] ;  /* 0x00000000fffff984 */ /* 0x000fe20000000800 */
[----:B------:R3:W-:Y:S04]  /*2070*/  LDGSTS.E.BYPASS.LTC128B.128 [R235], desc[UR6][R238.64] ;  /* 0x00000000eeeb7fae */ /* 0x0007e8000b901d46 */
[----:B------:R3:W-:Y:S04]  /*2080*/  LDGSTS.E.BYPASS.LTC128B.128 [R235+0x2000], desc[UR6][R238.64+0x80] ;  /* 0x02000080eeeb7fae */ /* 0x0007e8000b901d46 */
[----:B------:R3:W-:Y:S04]  /*2090*/  LDGSTS.E.BYPASS.LTC128B.128 [R235+0x4000], desc[UR6][R238.64+0x100] ;  /* 0x04000100eeeb7fae */ /* 0x0007e8000b901d46 */
[----:B------:R3:W-:Y:S02]  /*20a0*/  LDGSTS.E.BYPASS.LTC128B.128 [R235+0x6000], desc[UR6][R238.64+0x180] ;  /* 0x06000180eeeb7fae */ /* 0x0007e4000b901d46 */
.L_x_758:
[----:B------:R-:W-:Y:S05]  /*20b0*/  BSYNC B0 ;  /* 0x0000000000007941 */ /* 0x000fea0003800000 */
.L_x_756:
        /* <DEDUP_REMOVED lines=21> */
.L_x_760:
[----:B------:R-:W-:Y:S01]  /*2210*/  IMAD.U32 R0, RZ, RZ, UR16 ;  /* 0x00000010ff007e24 */ /* 0x000fe2000f8e00ff */
[----:B-1----:R-:W-:-:S04]  /*2220*/  IADD3 R4, P1, R238, UR14, RZ ;  /* 0x0000000eee047c10 */ /* 0x002fc8000ff3e0ff */
[----:B------:R-:W-:-:S05]  /*2230*/  IADD3.X R5, R239, UR15, R0, P1, !PT ;  /* 0x0000000fef057c10 */ /* 0x000fca0008ffe400 */
[----:B------:R-:W-:Y:S01]  /*2240*/  @!PT LDS RZ, [RZ] ;  /* 0x00000000fffff984 */ /* 0x000fe20000000800 */
[----:B------:R-:W-:Y:S01]  /*2250*/  @!PT LDS RZ, [RZ] ;  /* 0x00000000fffff984 */ /* 0x000fe20000000800 */
[----:B------:R-:W-:Y:S01]  /*2260*/  @!PT LDS RZ, [RZ] ;  /* 0x00000000fffff984 */ /* 0x000fe20000000800 */
[----:B------:R1:W-:Y:S04]  /*2270*/  LDGSTS.E.BYPASS.LTC128B.128 [R235+0x1000], desc[UR6][R4.64] ;  /* 0x0100000004eb7fae */ /* 0x0003e8000b901d46 */
[----:B------:R1:W-:Y:S04]  /*2280*/  LDGSTS.E.BYPASS.LTC128B.128 [R235+0x3000], desc[UR6][R4.64+0x80] ;  /* 0x0300008004eb7fae */ /* 0x0003e8000b901d46 */
[----:B------:R1:W-:Y:S04]  /*2290*/  LDGSTS.E.BYPASS.LTC128B.128 [R235+0x5000], desc[UR6][R4.64+0x100] ;  /* 0x0500010004eb7fae */ /* 0x0003e8000b901d46 */
[----:B------:R1:W-:Y:S02]  /*22a0*/  LDGSTS.E.BYPASS.LTC128B.128 [R235+0x7000], desc[UR6][R4.64+0x180] ;  /* 0x0700018004eb7fae */ /* 0x0003e4000b901d46 */
.L_x_761:
[----:B------:R-:W-:Y:S05]  /*22b0*/  BSYNC B0 ;  /* 0x0000000000007941 */ /* 0x000fea0003800000 */
.L_x_759:
[----:B------:R-:W-:Y:S01]  /*22c0*/  UIMAD UR14, UR39, UR24, URZ ;  /* 0x00000018270e72a4 */ /* 0x000fe2000f8e023f */
[----:B-1----:R-:W-:Y:S01]  /*22d0*/  IMAD.U32 R4, RZ, RZ, UR24 ;  /* 0x00000018ff047e24 */ /* 0x002fe2000f8e00ff */
[----:B------:R-:W-:Y:S01]  /*22e0*/  SHF.R.S32.HI R6, RZ, 0x1f, R18 ;  /* 0x0000001fff067819 */ /* 0x000fe20000011412 */
[----:B------:R-:W-:Y:S01]  /*22f0*/  IMAD.U32 R0, RZ, RZ, UR20 ;  /* 0x00000014ff007e24 */ /* 0x000fe2000f8e00ff */
[----:B------:R-:W-:Y:S01]  /*2300*/  UIMAD UR16, UR27, UR25, UR14 ;  /* 0x000000191b1072a4 */ /* 0x000fe2000f8e020e */
[----:B------:R-:W-:Y:S01]  /*2310*/  IMAD.WIDE.U32 R4, R4, UR27, R2 ;  /* 0x0000001b04047c25 */ /* 0x000fe2000f8e0002 */
[----:B------:R-:W-:Y:S01]  /*2320*/  UIMAD UR15, UR39, UR20, URZ ;  /* 0x00000014270f72a4 */ /* 0x000fe2000f8e023f */
[----:B------:R-:W-:Y:S01]  /*2330*/  SHF.R.S32.HI R9, RZ, 0x1f, R13 ;  /* 0x0000001fff097819 */ /* 0x000fe2000001140d */
[----:B------:R-:W-:Y:S01]  /*2340*/  UIMAD UR14, UR22, -0x40, UR5 ;  /* 0xffffffc0160e78a4 */ /* 0x000fe2000f8e0205 */
[----:B------:R-:W-:Y:S01]  /*2350*/  IMAD.WIDE.U32 R2, R0, UR27, R2 ;  /* 0x0000001b00027c25 */ /* 0x000fe2000f8e0002 */
[----:B------:R-:W-:Y:S01]  /*2360*/  LEA.HI R0, R6, R17, RZ, 0x2 ;  /* 0x0000001106007211 */ /* 0x000fe200078f10ff */
[----:B------:R-:W-:Y:S01]  /*2370*/  UIMAD UR15, UR27, UR21, UR15 ;  /* 0x000000151b0f72a4 */ /* 0x000fe2000f8e020f */
[----:B------:R-:W-:Y:S01]  /*2380*/  IADD3 R6, P2, R4, UR36, RZ ;  /* 0x0000002404067c10 */ /* 0x000fe2000ff5e0ff */
[----:B------:R-:W-:Y:S01]  /*2390*/  IMAD.U32 R7, RZ, RZ, UR16 ;  /* 0x00000010ff077e24 */ /* 0x000fe2000f8e00ff */
[----:B------:R-:W-:Y:S01]  /*23a0*/  ISETP.GE.AND P1, PT, R19, UR14, PT ;  /* 0x0000000e13007c0c */ /* 0x000fe2000bf26270 */
[----:B------:R-:W-:Y:S01]  /*23b0*/  ULDC.64 UR18, c[0x0][0x260] ;  /* 0x0000980000127ab9 */ /* 0x000fe20000000a00 */
[----:B------:R-:W-:Y:S01]  /*23c0*/  LOP3.LUT R0, R0, 0xfffffffc, RZ, 0xc0, !PT ;  /* 0xfffffffc00007812 */ /* 0x000fe200078ec0ff */
[----:B------:R-:W-:Y:S01]  /*23d0*/  IMAD.MOV.U32 R245, RZ, RZ, 0x7f800000 ;  /* 0x7f800000fff57424 */ /* 0x000fe200078e00ff */
[----:B------:R-:W-:Y:S01]  /*23e0*/  IADD3.X R7, R5, UR38, R7, P2, !PT ;  /* 0x0000002605077c10 */ /* 0x000fe200097fe407 */
[----:B------:R-:W-:Y:S01]  /*23f0*/  IMAD.MOV.U32 R246, RZ, RZ, 0x7f800000 ;  /* 0x7f800000fff67424 */ /* 0x000fe200078e00ff */
[----:B------:R-:W-:Y:S01]  /*2400*/  ISETP.GE.AND P2, PT, R249, UR14, PT ;  /* 0x0000000ef9007c0c */ /* 0x000fe2000bf46270 */
[----:B------:R-:W-:Y:S01]  /*2410*/  IMAD.IADD R8, R17, 0x1, -R0 ;  /* 0x0000000111087824 */ /* 0x000fe200078e0a00 */
[----:B------:R-:W-:Y:S01]  /*2420*/  LEA.HI R9, R9, R13, RZ, 0x2 ;  /* 0x0000000d09097211 */ /* 0x000fe200078f10ff */
[----:B------:R-:W1:Y:S01]  /*2430*/  LDC R252, c[0x0][0x270] ;  /* 0x00009c00fffc7b82 */ /* 0x000e620000000800 */
[----:B------:R-:W-:Y:S01]  /*2440*/  IADD3 R4, P3, R2, UR26, RZ ;  /* 0x0000001a02047c10 */ /* 0x000fe2000ff7e0ff */
[----:B------:R-:W-:Y:S01]  /*2450*/  IMAD.U32 R2, RZ, RZ, UR15 ;  /* 0x0000000fff027e24 */ /* 0x000fe2000f8e00ff */
[----:B------:R-:W-:Y:S01]  /*2460*/  SHF.R.S32.HI R0, RZ, 0x2, R9 ;  /* 0x00000002ff007819 */ /* 0x000fe20000011409 */
[----:B------:R-:W-:-:S03]  /*2470*/  ULDC.64 UR14, c[0x0][0x268] ;  /* 0x00009a00000e7ab9 */ /* 0x000fc60000000a00 */
[----:B------:R-:W-:Y:S01]  /*2480*/  IADD3.X R5, R3, UR28, R2, P3, !PT ;  /* 0x0000001c03057c10 */ /* 0x000fe20009ffe402 */
[----:B------:R-:W-:Y:S01]  /*2490*/  IMAD R2, R16, UR18, RZ ;  /* 0x0000001210027c24 */ /* 0x000fe2000f8e02ff */
[----:B------:R-:W-:Y:S01]  /*24a0*/  @!P1 IADD3 R10, P3, R249, 0x20, RZ ;  /* 0x00000020f90a9810 */ /* 0x000fe20007f7e0ff */
[----:B------:R-:W-:Y:S01]  /*24b0*/  IMAD R0, R8, 0x10, R0 ;  /* 0x0000001008007824 */ /* 0x000fe200078e0200 */
[----:B------:R-:W2:Y:S01]  /*24c0*/  @!P2 LDC.64 R18, c[0x0][0x218] ;  /* 0x00008600ff12ab82 */ /* 0x000ea20000000a00 */
[----:B------:R-:W-:Y:S01]  /*24d0*/  IMAD R8, R16, UR14, RZ ;  /* 0x0000000e10087c24 */ /* 0x000fe2000f8e02ff */
[----:B------:R1:W-:Y:S01]  /*24e0*/  @P2 STS.128 [R236+0x18000], RZ ;  /* 0x018000ffec002388 */ /* 0x0003e20000000c00 */
[C---:B------:R-:W-:Y:S02]  /*24f0*/  IMAD R9, R12.reuse, UR19, R2 ;  /* 0x000000130c097c24 */ /* 0x040fe4000f8e0202 */
[----:B------:R-:W-:Y:S01]  /*2500*/  IMAD.WIDE.U32 R2, R12, UR18, R6 ;  /* 0x000000120c027c25 */ /* 0x000fe2000f8e0006 */
[----:B------:R1:W-:Y:S03]  /*2510*/  @P2 STS.128 [R236+0x1a000], RZ ;  /* 0x01a000ffec002388 */ /* 0x0003e60000000c00 */
[----:B------:R-:W-:Y:S01]  /*2520*/  IMAD.MOV.U32 R225, RZ, RZ, 0x20 ;  /* 0x00000020ffe17424 */ /* 0x000fe200078e00ff */
[----:B------:R-:W3:Y:S01]  /*2530*/  @!P1 LDC.64 R20, c[0x0][0x218] ;  /* 0x00008600ff149b82 */ /* 0x000ee20000000a00 */
[----:B------:R-:W-:Y:S01]  /*2540*/  VIADD R6, R0, 0x8 ;  /* 0x0000000800067836 */ /* 0x000fe20000000000 */
[----:B------:R1:W-:Y:S01]  /*2550*/  @P2 STS.128 [R236+0x1c000], RZ ;  /* 0x01c000ffec002388 */ /* 0x0003e20000000c00 */
[----:B------:R-:W-:-:S02]  /*2560*/  IMAD R8, R12, UR15, R8 ;  /* 0x0000000f0c087c24 */ /* 0x000fc4000f8e0208 */
[----:B------:R-:W-:Y:S01]  /*2570*/  IMAD.MOV.U32 R224, RZ, RZ, 0x40 ;  /* 0x00000040ffe07424 */ /* 0x000fe200078e00ff */
[----:B------:R-:W-:Y:S01]  /*2580*/  ISETP.GE.AND P5, PT, R6, UR13, PT ;  /* 0x0000000d06007c0c */ /* 0x000fe2000bfa6270 */
[----:B------:R-:W-:Y:S01]  /*2590*/  IMAD.WIDE.U32 R4, R12, UR14, R4 ;  /* 0x0000000e0c047c25 */ /* 0x000fe2000f8e0004 */
[----:B------:R-:W4:Y:S01]  /*25a0*/  @!P2 LDC.64 R22, c[0x0][0x220] ;  /* 0x00008800ff16ab82 */ /* 0x000f220000000a00 */
[----:B------:R1:W-:Y:S01]  /*25b0*/  @P2 STS.128 [R236+0x1e000], RZ ;  /* 0x01e000ffec002388 */ /* 0x0003e20000000c00 */
[----:B------:R-:W-:Y:S01]  /*25c0*/  CS2R R190, SRZ ;  /* 0x0000000000be7805 */ /* 0x000fe2000001ff00 */
[----:B------:R-:W-:Y:S01]  /*25d0*/  @!P1 IMAD.X R7, RZ, RZ, R24, P3 ;  /* 0x000000ffff079224 */ /* 0x000fe200018e0618 */
[----:B------:R-:W-:Y:S01]  /*25e0*/  @!P1 IADD3 R12, P3, R249, 0x20, RZ ;  /* 0x00000020f90c9810 */ /* 0x000fe20007f7e0ff */
[----:B------:R-:W-:Y:S01]  /*25f0*/  @!P2 IMAD R6, R24, UR24, RZ ;  /* 0x000000181806ac24 */ /* 0x000fe2000f8e02ff */
[----:B------:R-:W-:Y:S01]  /*2600*/  CS2R R188, SRZ ;  /* 0x0000000000bc7805 */ /* 0x000fe2000001ff00 */
[----:B------:R-:W-:Y:S01]  /*2610*/  IMAD.IADD R3, R3, 0x1, R9 ;  /* 0x0000000103037824 */ /* 0x000fe200078e0209 */
[----:B------:R-:W-:Y:S01]  /*2620*/  CS2R R194, SRZ ;  /* 0x0000000000c27805 */ /* 0x000fe2000001ff00 */
[----:B------:R-:W-:Y:S01]  /*2630*/  IMAD.IADD R5, R5, 0x1, R8 ;  /* 0x0000000105057824 */ /* 0x000fe200078e0208 */
[----:B------:R-:W-:Y:S01]  /*2640*/  CS2R R192, SRZ ;  /* 0x0000000000c07805 */ /* 0x000fe2000001ff00 */
[----:B------:R-:W-:Y:S01]  /*2650*/  @!P1 IMAD.X R13, RZ, RZ, R24, P3 ;  /* 0x000000ffff0d9224 */ /* 0x000fe200018e0618 */
[----:B------:R-:W-:Y:S01]  /*2660*/  CS2R R186, SRZ ;  /* 0x0000000000ba7805 */ /* 0x000fe2000001ff00 */
[----:B------:R-:W-:Y:S01]  /*2670*/  @!P1 IMAD R11, R7, UR24, RZ ;  /* 0x00000018070b9c24 */ /* 0x000fe2000f8e02ff */
[----:B------:R-:W-:Y:S01]  /*2680*/  CS2R R184, SRZ ;  /* 0x0000000000b87805 */ /* 0x000fe2000001ff00 */
[C---:B------:R-:W-:Y:S01]  /*2690*/  @!P2 IMAD R16, R249.reuse, UR25, R6 ;  /* 0x00000019f910ac24 */ /* 0x040fe2000f8e0206 */
[----:B------:R-:W-:Y:S01]  /*26a0*/  CS2R R182, SRZ ;  /* 0x0000000000b67805 */ /* 0x000fe2000001ff00 */
[--C-:B------:R-:W-:Y:S01]  /*26b0*/  @!P1 IMAD.MOV.U32 R9, RZ, RZ, R3.reuse ;  /* 0x000000ffff099224 */ /* 0x100fe200078e0003 */
[----:B------:R-:W-:Y:S01]  /*26c0*/  CS2R R180, SRZ ;  /* 0x0000000000b47805 */ /* 0x000fe2000001ff00 */
[----:B------:R-:W-:Y:S01]  /*26d0*/  @!P2 IMAD.WIDE.U32 R6, R249, UR24, R2 ;  /* 0x00000018f906ac25 */ /* 0x000fe2000f8e0002 */
[----:B------:R-:W-:-:S02]  /*26e0*/  CS2R R174, SRZ ;  /* 0x0000000000ae7805 */ /* 0x000fc4000001ff00 */
[----:B------:R-:W-:Y:S02]  /*26f0*/  CS2R R172, SRZ ;  /* 0x0000000000ac7805 */ /* 0x000fe4000001ff00 */
[----:B------:R-:W-:Y:S01]  /*2700*/  CS2R R178, SRZ ;  /* 0x0000000000b27805 */ /* 0x000fe2000001ff00 */
[----:B------:R-:W-:Y:S01]  /*2710*/  @!P1 IMAD.MOV.U32 R14, RZ, RZ, R4 ;  /* 0x000000ffff0e9224 */ /* 0x000fe200078e0004 */
[----:B------:R-:W-:Y:S01]  /*2720*/  CS2R R176, SRZ ;  /* 0x0000000000b07805 */ /* 0x000fe2000001ff00 */
[----:B------:R-:W-:Y:S01]  /*2730*/  @!P1 IMAD.MOV.U32 R15, RZ, RZ, R5 ;  /* 0x000000ffff0f9224 */ /* 0x000fe200078e0005 */
[----:B------:R-:W-:Y:S01]  /*2740*/  CS2R R170, SRZ ;  /* 0x0000000000aa7805 */ /* 0x000fe2000001ff00 */
[----:B------:R-:W-:Y:S01]  /*2750*/  @!P1 IMAD R3, R13, UR20, RZ ;  /* 0x000000140d039c24 */ /* 0x000fe2000f8e02ff */
[----:B------:R-:W-:Y:S01]  /*2760*/  CS2R R168, SRZ ;  /* 0x0000000000a87805 */ /* 0x000fe2000001ff00 */
[----:B------:R-:W-:Y:S01]  /*2770*/  @!P2 IMAD.IADD R7, R7, 0x1, R16 ;  /* 0x000000010707a824 */ /* 0x000fe200078e0210 */
[----:B------:R-:W-:Y:S01]  /*2780*/  CS2R R166, SRZ ;  /* 0x0000000000a67805 */ /* 0x000fe2000001ff00 */
[C---:B------:R-:W-:Y:S01]  /*2790*/  @!P1 IMAD R16, R12.reuse, UR21, R3 ;  /* 0x000000150c109c24 */ /* 0x040fe2000f8e0203 */
[----:B------:R-:W-:Y:S01]  /*27a0*/  CS2R R164, SRZ ;  /* 0x0000000000a47805 */ /* 0x000fe2000001ff00 */
[----:B------:R-:W-:Y:S01]  /*27b0*/  @!P1 IMAD.WIDE.U32 R12, R12, UR20, R14 ;  /* 0x000000140c0c9c25 */ /* 0x000fe2000f8e000e */
[----:B------:R-:W-:Y:S01]  /*27c0*/  CS2R R158, SRZ ;  /* 0x00000000009e7805 */ /* 0x000fe2000001ff00 */
[----:B------:R-:W1:Y:S01]  /*27d0*/  @!P1 LDC.64 R14, c[0x0][0x220] ;  /* 0x00008800ff0e9b82 */ /* 0x000e620000000a00 */
[----:B------:R-:W-:Y:S01]  /*27e0*/  CS2R R156, SRZ ;  /* 0x00000000009c7805 */ /* 0x000fe2000001ff00 */
[----:B------:R-:W-:Y:S01]  /*27f0*/  @!P1 IMAD.MOV.U32 R8, RZ, RZ, R2 ;  /* 0x000000ffff089224 */ /* 0x000fe200078e0002 */
[----:B--2---:R-:W-:Y:S01]  /*2800*/  @!P2 LEA R2, P3, R6, R18, 0x1 ;  /* 0x000000120602a211 */ /* 0x004fe200078608ff */
[C---:B------:R-:W-:Y:S01]  /*2810*/  @!P1 IMAD R17, R10.reuse, UR25, R11 ;  /* 0x000000190a119c24 */ /* 0x040fe2000f8e020b */
[----:B------:R-:W-:Y:S01]  /*2820*/  CS2R R162, SRZ ;  /* 0x0000000000a27805 */ /* 0x000fe2000001ff00 */
[----:B------:R-:W-:Y:S01]  /*2830*/  @!P1 IMAD.WIDE.U32 R10, R10, UR24, R8 ;  /* 0x000000180a0a9c25 */ /* 0x000fe2000f8e0008 */
[----:B------:R-:W-:-:S02]  /*2840*/  @!P2 LEA.HI.X R3, R6, R19, R7, 0x1, P3 ;  /* 0x000000130603a211 */ /* 0x000fc400018f0c07 */
[----:B------:R-:W-:Y:S02]  /*2850*/  CS2R R160, SRZ ;  /* 0x0000000000a07805 */ /* 0x000fe4000001ff00 */
[----:B------:R-:W-:Y:S01]  /*2860*/  CS2R R154, SRZ ;  /* 0x00000000009a7805 */ /* 0x000fe2000001ff00 */
[----:B------:R-:W-:Y:S01]  /*2870*/  @!P2 IMAD R8, R24, UR20, RZ ;  /* 0x000000141808ac24 */ /* 0x000fe2000f8e02ff */
[----:B------:R-:W-:Y:S01]  /*2880*/  CS2R R152, SRZ ;  /* 0x0000000000987805 */ /* 0x000fe2000001ff00 */
[----:B------:R-:W-:Y:S01]  /*2890*/  @!PT LDS RZ, [RZ] ;  /* 0x00000000fffff984 */ /* 0x000fe20000000800 */
[----:B------:R-:W-:Y:S01]  /*28a0*/  @!PT LDS RZ, [RZ] ;  /* 0x00000000fffff984 */ /* 0x000fe20000000800 */
[----:B------:R-:W-:Y:S01]  /*28b0*/  @!PT LDS RZ, [RZ] ;  /* 0x00000000fffff984 */ /* 0x000fe20000000800 */
[----:B------:R-:W-:Y:S01]  /*28c0*/  @!P2 LDGSTS.E.BYPASS.LTC128B.128 [R236+0x18000], desc[UR6][R2.64] ;  /* 0x1800000002ecafae */ /* 0x000fe2000b901d46 */
[----:B------:R-:W-:Y:S01]  /*28d0*/  @!P1 IMAD.IADD R7, R11, 0x1, R17 ;  /* 0x000000010b079824 */ /* 0x000fe200078e0211 */
[----:B------:R-:W-:Y:S01]  /*28e0*/  CS2R R150, SRZ ;  /* 0x0000000000967805 */ /* 0x000fe2000001ff00 */
[C---:B------:R-:W-:Y:S01]  /*28f0*/  @!P2 IMAD R6, R249.reuse, UR21, R8 ;  /* 0x00000015f906ac24 */ /* 0x040fe2000f8e0208 */
[----:B------:R-:W-:Y:S01]  /*2900*/  @!P2 LDGSTS.E.BYPASS.LTC128B.128 [R236+0x1a000], desc[UR6][R2.64+0x80] ;  /* 0x1a00008002ecafae */ /* 0x000fe2000b901d46 */
[----:B------:R-:W-:Y:S01]  /*2910*/  @!P2 IMAD.WIDE.U32 R8, R249, UR20, R4 ;  /* 0x00000014f908ac25 */ /* 0x000fe2000f8e0004 */
[----:B------:R-:W-:-:S02]  /*2920*/  CS2R R148, SRZ ;  /* 0x0000000000947805 */ /* 0x000fc4000001ff00 */
[----:B------:R-:W-:Y:S01]  /*2930*/  CS2R R142, SRZ ;  /* 0x00000000008e7805 */ /* 0x000fe2000001ff00 */
[----:B------:R-:W-:Y:S01]  /*2940*/  @!P2 LDGSTS.E.BYPASS.LTC128B.128 [R236+0x1c000], desc[UR6][R2.64+0x100] ;  /* 0x1c00010002ecafae */ /* 0x000fe2000b901d46 */
[----:B------:R-:W-:Y:S01]  /*2950*/  @!P2 IMAD.IADD R5, R9, 0x1, R6 ;  /* 0x000000010905a824 */ /* 0x000fe200078e0206 */
[----:B---3--:R-:W-:Y:S01]  /*2960*/  @!P1 LEA R6, P4, R10, R20, 0x1 ;  /* 0x000000140a069211 */ /* 0x008fe200078808ff */
[----:B------:R-:W-:Y:S01]  /*2970*/  IMAD.SHL.U32 R247, R0, 0x4, RZ ;  /* 0x0000000400f77824 */ /* 0x000fe200078e00ff */
[----:B------:R2:W-:Y:S01]  /*2980*/  @!P2 LDGSTS.E.BYPASS.LTC128B.128 [R236+0x1e000], desc[UR6][R2.64+0x180] ;  /* 0x1e00018002ecafae */ /* 0x0005e2000b901d46 */
[----:B----4-:R-:W-:Y:S02]  /*2990*/  @!P2 LEA R4, P3, R8, R22, 0x1 ;  /* 0x000000160804a211 */ /* 0x010fe400078608ff */
[----:B------:R-:W-:Y:S02]  /*29a0*/  CS2R R140, SRZ ;  /* 0x00000000008c7805 */ /* 0x000fe4000001ff00 */
[----:B------:R-:W-:Y:S01]  /*29b0*/  @!P1 LEA.HI.X R7, R10, R21, R7, 0x1, P4 ;  /* 0x000000150a079211 */ /* 0x000fe200020f0c07 */
[----:B------:R3:W-:Y:S01]  /*29c0*/  @P1 STS.128 [R236+0x19000], RZ ;  /* 0x019000ffec001388 */ /* 0x0007e20000000c00 */
[----:B------:R-:W-:-:S02]  /*29d0*/  ISETP.GE.AND P4, PT, R0, UR13, PT ;  /* 0x0000000d00007c0c */ /* 0x000fc4000bf86270 */
[----:B------:R-:W-:Y:S02]  /*29e0*/  CS2R R146, SRZ ;  /* 0x0000000000927805 */ /* 0x000fe4000001ff00 */
[----:B------:R-:W-:Y:S01]  /*29f0*/  @!P2 LEA.HI.X R5, R8, R23, R5, 0x1, P3 ;  /* 0x000000170805a211 */ /* 0x000fe200018f0c05 */
        /* <DEDUP_REMOVED lines=22> */
[----:B--2---:R-:W-:Y:S01]  /*2b60*/  SHF.R.S32.HI R2, RZ, 0x1f, R0 ;  /* 0x0000001fff027819 */ /* 0x004fe20000011400 */
[----:B------:R-:W-:Y:S01]  /*2b70*/  @!P1 LDGSTS.E.BYPASS.LTC128B.128 [R236+0x1d000], desc[UR6][R6.64+0x100] ;  /* 0x1d00010006ec9fae */ /* 0x000fe2000b901d46 */
[----:B------:R-:W-:-:S02]  /*2b80*/  CS2R R60, SRZ ;  /* 0x00000000003c7805 */ /* 0x000fc4000001ff00 */
[----:B------:R-:W-:Y:S02]  /*2b90*/  CS2R R66, SRZ ;  /* 0x0000000000427805 */ /* 0x000fe4000001ff00 */
[----:B------:R-:W-:Y:S01]  /*2ba0*/  SHF.L.U64.HI R248, R0, 0x2, R2 ;  /* 0x0000000200f87819 */ /* 0x000fe20000010202 */
[----:B------:R-:W-:Y:S01]  /*2bb0*/  @!P1 IMAD.IADD R0, R13, 0x1, R16 ;  /* 0x000000010d009824 */ /* 0x000fe200078e0210 */
[C---:B-1----:R-:W-:Y:S01]  /*2bc0*/  @!P1 LEA R2, P3, R12.reuse, R14, 0x1 ;  /* 0x0000000e0c029211 */ /* 0x042fe200078608ff */
[----:B------:R1:W-:Y:S01]  /*2bd0*/  @!P1 LDGSTS.E.BYPASS.LTC128B.128 [R236+0x1f000], desc[UR6][R6.64+0x180] ;  /* 0x1f00018006ec9fae */ /* 0x0003e2000b901d46 */
[----:B------:R-:W-:Y:S02]  /*2be0*/  CS2R R64, SRZ ;  /* 0x0000000000407805 */ /* 0x000fe4000001ff00 */
[----:B------:R-:W-:Y:S02]  /*2bf0*/  CS2R R58, SRZ ;  /* 0x00000000003a7805 */ /* 0x000fe4000001ff00 */
[----:B------:R-:W-:Y:S01]  /*2c00*/  @!P1 LEA.HI.X R3, R12, R15, R0, 0x1, P3 ;  /* 0x0000000f0c039211 */ /* 0x000fe200018f0c00 */
        /* <DEDUP_REMOVED lines=13> */
[----:B------:R-:W-:Y:S02]  /*2ce0*/  LEA.HI R0, R26, R25, RZ, 0x4 ;  /* 0x000000191a007211 */ /* 0x000fe400078f20ff */
        /* <DEDUP_REMOVED lines=8> */
[----:B------:R-:W-:Y:S02]  /*2d70*/  CS2R R34, SRZ ;  /* 0x0000000000227805 */ /* 0x000fe4000001ff00 */
[----:B------:R-:W-:Y:S01]  /*2d80*/  CS2R R32, SRZ ;  /* 0x0000000000207805 */ /* 0x000fe2000001ff00 */
[----:B------:R-:W-:Y:S01]  /*2d90*/  ULDC UR18, c[0x0][0x2dc] ;  /* 0x0000b70000127ab9 */ /* 0x000fe20000000800 */
[----:B------:R-:W-:Y:S01]  /*2da0*/  ULDC UR14, c[0x0][0x2ec] ;  /* 0x0000bb00000e7ab9 */ /* 0x000fe20000000800 */
[----:B-1----:R-:W-:Y:S01]  /*2db0*/  IADD3 R6, P3, R247, UR10, RZ ;  /* 0x0000000af7067c10 */ /* 0x002fe2000ff7e0ff */
[----:B------:R-:W-:Y:S03]  /*2dc0*/  @!P2 LDGSTS.E.BYPASS.LTC128B.128 [R236+0x22000], desc[UR6][R4.64+0x80] ;  /* 0x2200008004ecafae */ /* 0x000fe6000b901d46 */
[----:B------:R-:W-:Y:S01]  /*2dd0*/  IADD3.X R7, R248, UR9, RZ, P3, !PT ;  /* 0x00000009f8077c10 */ /* 0x000fe20009ffe4ff */
        /* <DEDUP_REMOVED lines=13> */
[----:B------:R-:W0:Y:S04]  /*2eb0*/  LDGDEPBAR ;  /* 0x00000000000079af */ /* 0x000e280000000000 */
[----:B------:R3:W5:Y:S04]  /*2ec0*/  @!P4 LDG.E R245, desc[UR6][R6.64] ;  /* 0x0000000606f5c981 */ /* 0x000768000c1e1900 */
[----:B------:R3:W5:Y:S01]  /*2ed0*/  @!P5 LDG.E R246, desc[UR6][R6.64+0x20] ;  /* 0x0000200606f6d981 */ /* 0x000762000c1e1900 */
[----:B------:R-:W-:Y:S01]  /*2ee0*/  LOP3.LUT R0, R0, 0xfffffff0, RZ, 0xc0, !PT ;  /* 0xfffffff000007812 */ /* 0x000fe200078ec0ff */
[----:B------:R-:W-:Y:S01]  /*2ef0*/  UIADD3 UR13, UR27, 0x40, URZ ;  /* 0x000000401b0d7890 */ /* 0x000fe2000fffe03f */
[----:B------:R-:W-:-:S02]  /*2f00*/  CS2R R26, SRZ ;  /* 0x00000000001a7805 */ /* 0x000fc4000001ff00 */
[----:B------:R-:W-:Y:S02]  /*2f10*/  CS2R R22, SRZ ;  /* 0x0000000000167805 */ /* 0x000fe4000001ff00 */
[----:B------:R-:W-:Y:S01]  /*2f20*/  CS2R R20, SRZ ;  /* 0x0000000000147805 */ /* 0x000fe2000001ff00 */
[----:B------:R-:W-:Y:S01]  /*2f30*/  IMAD.IADD R0, R25, 0x1, -R0 ;  /* 0x0000000119007824 */ /* 0x000fe200078e0a00 */
[----:B------:R-:W-:Y:S01]  /*2f40*/  CS2R R24, SRZ ;  /* 0x0000000000187805 */ /* 0x000fe2000001ff00 */
[----:B------:R-:W-:-:S03]  /*2f50*/  UISETP.GE.AND UP0, UPT, UR13, UR5, UPT ;  /* 0x000000050d00728c */ /* 0x000fc6000bf06270 */
[----:B-1----:R-:W-:-:S04]  /*2f60*/  SHF.R.S32.HI R2, RZ, 0x1f, R0 ;  /* 0x0000001fff027819 */ /* 0x002fc80000011400 */
        /* <DEDUP_REMOVED lines=12> */
[----:B------:R-:W-:Y:S01]  /*3030*/  IMAD.IADD R228, R226, 0x1, R224 ;  /* 0x00000001e2e47824 */ /* 0x000fe200078e02e0 */
[----:B------:R-:W-:Y:S01]  /*3040*/  LEA R221, R0, UR4, 0x1 ;  /* 0x0000000400dd7c11 */ /* 0x000fe2000f8e08ff */
[----:B---3--:R-:W-:-:S07]  /*3050*/  IMAD.IADD R229, R224, 0x1, R227 ;  /* 0x00000001e0e57824 */ /* 0x008fce00078e02e3 */
.L_x_764:
[----:B------:R-:W0:Y:S01]  /*3060*/  LDGDEPBAR ;  /* 0x00000000000079af */ /* 0x000e220000000000 */
[----:B------:R-:W-:Y:S01]  /*3070*/  IMAD.IADD R3, R221, 0x1, R225 ;  /* 0x00000001dd037824 */ /* 0x000fe200078e02e1 */
[----:B-----5:R-:W-:Y:S01]  /*3080*/  FSETP.NEU.FTZ.AND P3, PT, R245, -INF , PT ;  /* 0xff800000f500780b */ /* 0x020fe20003f7d000 */
[--C-:B------:R-:W-:Y:S01]  /*3090*/  IMAD.IADD R2, R221, 0x1, R224.reuse ;  /* 0x00000001dd027824 */ /* 0x100fe200078e02e0 */
[----:B------:R-:W2:Y:S01]  /*30a0*/  LDL R116, [R1] ;  /* 0x0000000001747983 */ /* 0x000ea20000100800 */
[----:B------:R-:W-:Y:S01]  /*30b0*/  IMAD.IADD R0, R3, 0x1, R224 ;  /* 0x0000000103007824 */ /* 0x000fe200078e02e0 */
[----:B------:R-:W-:Y:S01]  /*30c0*/  PLOP3.LUT P1, PT, PT, PT, UP0, 0x80, 0x0 ;  /* 0x000000000000781c */ /* 0x000fe20003f2f008 */
[----:B------:R-:W-:Y:S01]  /*30d0*/  UISETP.GE.AND UP3, UPT, UR8, 0x1, UPT ;  /* 0x000000010800788c */ /* 0x000fe2000bf66270 */
[----:B------:R-:W-:Y:S02]  /*30e0*/  PLOP3.LUT P5, PT, PT, PT, UP0, 0x80, 0x0 ;  /* 0x000000000000781c */ /* 0x000fe40003faf008 */
[----:B------:R-:W-:Y:S02]  /*30f0*/  PLOP3.LUT P0, PT, PT, PT, UP0, 0x80, 0x0 ;  /* 0x000000000000781c */ /* 0x000fe40003f0f008 */
[----:B------:R-:W-:Y:S02]  /*3100*/  PLOP3.LUT P2, PT, PT, PT, UP0, 0x80, 0x0 ;  /* 0x000000000000781c */ /* 0x000fe40003f4f008 */
[----:B------:R-:W-:Y:S02]  /*3110*/  PLOP3.LUT P6, PT, PT, PT, UP0, 0x80, 0x0 ;  /* 0x000000000000781c */ /* 0x000fe40003fcf008 */
[----:B------:R-:W-:Y:S01]  /*3120*/  PLOP3.LUT P4, PT, PT, PT, UP0, 0x80, 0x0 ;  /* 0x000000000000781c */ /* 0x000fe20003f8f008 */
[----:B------:R-:W-:Y:S04]  /*3130*/  DEPBAR.LE SB0, 0x0 ;  /* 0x000080000000791a */ /* 0x000fe80000000000 */
[----:B------:R-:W-:Y:S06]  /*3140*/  BAR.SYNC.DEFER_BLOCKING 0x0 ;  /* 0x0000000000007b1d */ /* 0x000fec0000010000 */
[----:B------:R-:W-:Y:S04]  /*3150*/  LDSM.16.M88.4 R16, [R221] ;  /* 0x00000000dd10783b */ /* 0x000fe80000000200 */
[----:B------:R-:W1:Y:S04]  /*3160*/  LDSM.16.M88.4 R8, [R218+UR4+0x18000] ;  /* 0x01800004da08783b */ /* 0x000e680008000200 */
[----:B------:R-:W3:Y:S04]  /*3170*/  LDSM.16.M88.4 R84, [R218+UR4+0x18800] ;  /* 0x01880004da54783b */ /* 0x000ee80008000200 */
[----:B------:R-:W-:Y:S04]  /*3180*/  LDSM.16.M88.4 R88, [R3] ;  /* 0x000000000358783b */ /* 0x000fe80000000200 */
[----:B------:R-:W4:Y:S04]  /*3190*/  LDSM.16.M88.4 R92, [R217] ;  /* 0x00000000d95c783b */ /* 0x000f280000000200 */
[----:B------:R-:W4:Y:S04]  /*31a0*/  LDSM.16.M88.4 R96, [R217+0x800] ;  /* 0x00080000d960783b */ /* 0x000f280000000200 */
[----:B------:R-:W-:Y:S04]  /*31b0*/  LDSM.16.M88.4 R100, [R2] ;  /* 0x000000000264783b */ /* 0x000fe80000000200 */
[----:B------:R-:W4:Y:S04]  /*31c0*/  LDSM.16.M88.4 R104, [R220] ;  /* 0x00000000dc68783b */ /* 0x000f280000000200 */
[----:B------:R-:W-:Y:S04]  /*31d0*/  LDSM.16.M88.4 R108, [R0] ;  /* 0x00000000006c783b */ /* 0x000fe80000000200 */
[----:B------:R-:W-:Y:S01]  /*31e0*/  LDSM.16.M88.4 R112, [R219] ;  /* 0x00000000db70783b */ /* 0x000fe20000000200 */
[C---:B-1----:R-:W-:Y:S06]  /*31f0*/  HMMA.16816.F32.BF16 R4, R16.reuse, R8, RZ ;  /* 0x000000081004723c */ /* 0x042fec00000418ff */
[C---:B------:R-:W-:Y:S06]  /*3200*/  HMMA.16816.F32.BF16 R8, R16.reuse, R10, RZ ;  /* 0x0000000a1008723c */ /* 0x040fec00000418ff */
[C---:B---3--:R-:W-:Y:S06]  /*3210*/  HMMA.16816.F32.BF16 R12, R16.reuse, R84, RZ ;  /* 0x00000054100c723c */ /* 0x048fec00000418ff */
[----:B------:R-:W-:Y:S01]  /*3220*/  HMMA.16816.F32.BF16 R16, R16, R86, RZ ;  /* 0x000000561010723c */ /* 0x000fe200000418ff */
[----:B------:R-:W1:Y:S05]  /*3230*/  LDSM.16.M88.4 R84, [R220+0x800] ;  /* 0x00080000dc54783b */ /* 0x000e6a0000000200 */
[C---:B----4-:R-:W-:Y:S06]  /*3240*/  HMMA.16816.F32.BF16 R4, R88.reuse, R92, R4 ;  /* 0x0000005c5804723c */ /* 0x050fec0000041804 */
[C---:B------:R-:W-:Y:S01]  /*3250*/  HMMA.16816.F32.BF16 R8, R88.reuse, R94, R8 ;  /* 0x0000005e5808723c */ /* 0x040fe20000041808 */
[----:B------:R-:W-:Y:S05]  /*3260*/  LDSM.16.M88.4 R92, [R221+0x2000] ;  /* 0x00200000dd5c783b */ /* 0x000fea0000000200 */
[C---:B------:R-:W-:Y:S06]  /*3270*/  HMMA.16816.F32.BF16 R12, R88.reuse, R96, R12 ;  /* 0x00000060580c723c */ /* 0x040fec000004180c */
[----:B------:R-:W-:Y:S01]  /*3280*/  HMMA.16816.F32.BF16 R16, R88, R98, R16 ;  /* 0x000000625810723c */ /* 0x000fe20000041810 */
[----:B------:R-:W3:Y:S04]  /*3290*/  LDSM.16.M88.4 R88, [R219+0x800] ;  /* 0x00080000db58783b */ /* 0x000ee80000000200 */
[----:B------:R-:W4:Y:S01]  /*32a0*/  LDSM.16.M88.4 R96, [R218+UR4+0x1a000] ;  /* 0x01a00004da60783b */ /* 0x000f220008000200 */
[C---:B------:R-:W-:Y:S06]  /*32b0*/  HMMA.16816.F32.BF16 R4, R100.reuse, R104, R4 ;  /* 0x000000686404723c */ /* 0x040fec0000041804 */
[C---:B------:R-:W-:Y:S01]  /*32c0*/  HMMA.16816.F32.BF16 R8, R100.reuse, R106, R8 ;  /* 0x0000006a6408723c */ /* 0x040fe20000041808 */
[----:B------:R-:W-:Y:S05]  /*32d0*/  LDSM.16.M88.4 R104, [R217+0x2000] ;  /* 0x00200000d968783b */ /* 0x000fea0000000200 */
[C---:B-1----:R-:W-:Y:S06]  /*32e0*/  HMMA.16816.F32.BF16 R12, R100.reuse, R84, R12 ;  /* 0x00000054640c723c */ /* 0x042fec000004180c */
[----:B------:R-:W-:Y:S01]  /*32f0*/  HMMA.16816.F32.BF16 R16, R100, R86, R16 ;  /* 0x000000566410723c */ /* 0x000fe20000041810 */
[----:B------:R-:W1:Y:S04]  /*3300*/  LDSM.16.M88.4 R84, [R218+UR4+0x1a800] ;  /* 0x01a80004da54783b */ /* 0x000e680008000200 */
[----:B------:R-:W1:Y:S01]  /*3310*/  LDSM.16.M88.4 R100, [R3+0x2000] ;  /* 0x002000000364783b */ /* 0x000e620000000200 */
[C---:B------:R-:W-:Y:S06]  /*3320*/  HMMA.16816.F32.BF16 R4, R108.reuse, R112, R4 ;  /* 0x000000706c04723c */ /* 0x040fec0000041804 */
[C---:B------:R-:W-:Y:S01]  /*3330*/  HMMA.16816.F32.BF16 R8, R108.reuse, R114, R8 ;  /* 0x000000726c08723c */ /* 0x040fe20000041808 */
[----:B------:R-:W-:Y:S05]  /*3340*/  LDSM.16.M88.4 R112, [R220+0x2000] ;  /* 0x00200000dc70783b */ /* 0x000fea0000000200 */
[C---:B---3--:R-:W-:Y:S06]  /*3350*/  HMMA.16816.F32.BF16 R12, R108.reuse, R88, R12 ;  /* 0x000000586c0c723c */ /* 0x048fec000004180c */
[----:B------:R-:W-:Y:S01]  /*3360*/  HMMA.16816.F32.BF16 R16, R108, R90, R16 ;  /* 0x0000005a6c10723c */ /* 0x000fe20000041810 */
[----:B------:R-:W3:Y:S04]  /*3370*/  LDSM.16.M88.4 R88, [R217+0x2800] ;  /* 0x00280000d958783b */ /* 0x000ee80000000200 */
        /* <DEDUP_REMOVED lines=11> */
[C---:B---3--:R-:W-:Y:S06]  /*3430*/  HMMA.16816.F32.BF16 R12, R100.reuse, R88, R12 ;  /* 0x00000058640c723c */ /* 0x048fec000004180c */
[----:B------:R-:W-:Y:S01]  /*3440*/  HMMA.16816.F32.BF16 R16, R100, R90, R16 ;  /* 0x0000005a6410723c */ /* 0x000fe20000041810 */
[----:B------:R-:W3:Y:S04]  /*3450*/  LDSM.16.M88.4 R88, [R219+0x2800] ;  /* 0x00280000db58783b */ /* 0x000ee80000000200 */
[----:B------:R-:W3:Y:S01]  /*3460*/  LDSM.16.M88.4 R100, [R221+0x4000] ;  /* 0x00400000dd64783b */ /* 0x000ee20000000200 */
[C---:B------:R-:W-:Y:S06]  /*3470*/  HMMA.16816.F32.BF16 R4, R108.reuse, R112, R4 ;  /* 0x000000706c04723c */ /* 0x040fec0000041804 */
[C---:B------:R-:W-:Y:S01]  /*3480*/  HMMA.16816.F32.BF16 R8, R108.reuse, R114, R8 ;  /* 0x000000726c08723c */ /* 0x040fe20000041808 */
[----:B------:R-:W-:Y:S05]  /*3490*/  LDSM.16.M88.4 R112, [R217+0x4000] ;  /* 0x00400000d970783b */ /* 0x000fea0000000200 */
[C---:B-1----:R-:W-:Y:S06]  /*34a0*/  HMMA.16816.F32.BF16 R12, R108.reuse, R84, R12 ;  /* 0x000000546c0c723c */ /* 0x042fec000004180c */
[----:B------:R-:W-:Y:S01]  /*34b0*/  HMMA.16816.F32.BF16 R16, R108, R86, R16 ;  /* 0x000000566c10723c */ /* 0x000fe20000041810 */
[----:B------:R-:W1:Y:S04]  /*34c0*/  LDSM.16.M88.4 R84, [R218+UR4+0x1c800] ;  /* 0x01c80004da54783b */ /* 0x000e680008000200 */
[----:B------:R-:W1:Y:S01]  /*34d0*/  LDSM.16.M88.4 R108, [R3+0x4000] ;  /* 0x00400000036c783b */ /* 0x000e620000000200 */
[C---:B----4-:R-:W-:Y:S06]  /*34e0*/  HMMA.16816.F32.BF16 R4, R92.reuse, R96, R4 ;  /* 0x000000605c04723c */ /* 0x050fec0000041804 */
[C---:B------:R-:W-:Y:S01]  /*34f0*/  HMMA.16816.F32.BF16 R8, R92.reuse, R98, R8 ;  /* 0x000000625c08723c */ /* 0x040fe20000041808 */
[----:B------:R-:W-:Y:S05]  /*3500*/  LDSM.16.M88.4 R96, [R220+0x4000] ;  /* 0x00400000dc60783b */ /* 0x000fea0000000200 */
[C---:B---3--:R-:W-:Y:S06]  /*3510*/  HMMA.16816.F32.BF16 R12, R92.reuse, R88, R12 ;  /* 0x000000585c0c723c */ /* 0x048fec000004180c */
[----:B------:R-:W-:Y:S01]  /*3520*/  HMMA.16816.F32.BF16 R16, R92, R90, R16 ;  /* 0x0000005a5c10723c */ /* 0x000fe20000041810 */
[----:B------:R-:W3:Y:S04]  /*3530*/  LDSM.16.M88.4 R88, [R217+0x4800] ;  /* 0x00480000d958783b */ /* 0x000ee80000000200 */
[----:B------:R-:W4:Y:S01]  /*3540*/  LDSM.16.M88.4 R92, [R2+0x4000] ;  /* 0x00400000025c783b */ /* 0x000f220000000200 */
[C---:B------:R-:W-:Y:S06]  /*3550*/  HMMA.16816.F32.BF16 R4, R100.reuse, R104, R4 ;  /* 0x000000686404723c */ /* 0x040fec0000041804 */
[C---:B------:R-:W-:Y:S01]  /*3560*/  HMMA.16816.F32.BF16 R8, R100.reuse, R106, R8 ;  /* 0x0000006a6408723c */ /* 0x040fe20000041808 */
[----:B------:R-:W-:Y:S05]  /*3570*/  LDSM.16.M88.4 R104, [R219+0x4000] ;  /* 0x00400000db68783b */ /* 0x000fea0000000200 */
[C---:B-1----:R-:W-:Y:S06]  /*3580*/  HMMA.16816.F32.BF16 R12, R100.reuse, R84, R12 ;  /* 0x00000054640c723c */ /* 0x042fec000004180c */
[----:B------:R-:W-:Y:S01]  /*3590*/  HMMA.16816.F32.BF16 R16, R100, R86, R16 ;  /* 0x000000566410723c */ /* 0x000fe20000041810 */
[----:B------:R-:W1:Y:S04]  /*35a0*/  LDSM.16.M88.4 R84, [R220+0x4800] ;  /* 0x00480000dc54783b */ /* 0x000e680000000200 */
[----:B------:R-:W2:Y:S01]  /*35b0*/  LDSM.16.M88.4 R100, [R0+0x4000] ;  /* 0x004000000064783b */ /* 0x000ea20000000200 */
[C---:B------:R-:W-:Y:S06]  /*35c0*/  HMMA.16816.F32.BF16 R4, R108.reuse, R112, R4 ;  /* 0x000000706c04723c */ /* 0x040fec0000041804 */
[C---:B------:R-:W-:Y:S01]  /*35d0*/  HMMA.16816.F32.BF16 R8, R108.reuse, R114, R8 ;  /* 0x000000726c08723c */ /* 0x040fe20000041808 */
[----:B------:R-:W-:Y:S05]  /*35e0*/  LDSM.16.M88.4 R112, [R218+UR4+0x1e000] ;  /* 0x01e00004da70783b */ /* 0x000fea0008000200 */
        /* <DEDUP_REMOVED lines=9> */
[----:B------:R-:W1:Y:S04]  /*3680*/  LDSM.16.M88.4 R84, [R218+UR4+0x1e800] ;  /* 0x01e80004da54783b */ /* 0x000e680008000200 */
[----:B------:R4:W1:Y:S01]  /*3690*/  LDSM.16.M88.4 R92, [R3+0x6000] ;  /* 0x00600000035c783b */ /* 0x0008620000000200 */
[C---:B--2---:R-:W-:Y:S06]  /*36a0*/  HMMA.16816.F32.BF16 R4, R100.reuse, R104, R4 ;  /* 0x000000686404723c */ /* 0x044fec0000041804 */
[C---:B------:R-:W-:Y:S01]  /*36b0*/  HMMA.16816.F32.BF16 R8, R100.reuse, R106, R8 ;  /* 0x0000006a6408723c */ /* 0x040fe20000041808 */
[----:B------:R-:W-:Y:S05]  /*36c0*/  LDSM.16.M88.4 R104, [R220+0x6000] ;  /* 0x00600000dc68783b */ /* 0x000fea0000000200 */
[C---:B---3--:R-:W-:Y:S06]  /*36d0*/  HMMA.16816.F32.BF16 R12, R100.reuse, R88, R12 ;  /* 0x00000058640c723c */ /* 0x048fec000004180c */
[----:B------:R-:W-:Y:S01]  /*36e0*/  HMMA.16816.F32.BF16 R16, R100, R90, R16 ;  /* 0x0000005a6410723c */ /* 0x000fe20000041810 */
[----:B------:R-:W2:Y:S04]  /*36f0*/  LDSM.16.M88.4 R88, [R217+0x6800] ;  /* 0x00680000d958783b */ /* 0x000ea80000000200 */
[----:B------:R3:W2:Y:S01]  /*3700*/  LDSM.16.M88.4 R100, [R2+0x6000] ;  /* 0x006000000264783b */ /* 0x0006a20000000200 */
[C---:B------:R-:W-:Y:S01]  /*3710*/  HMMA.16816.F32.BF16 R4, R108.reuse, R112, R4 ;  /* 0x000000706c04723c */ /* 0x040fe20000041804 */
[----:B----4-:R-:W-:Y:S04]  /*3720*/  IMAD.U32 R3, RZ, RZ, UR22 ;  /* 0x00000016ff037e24 */ /* 0x010fe8000f8e00ff */
[----:B------:R-:W-:Y:S01]  /*3730*/  @P1 IMAD R3, R3, 0x40, R116 ;  /* 0x0000004003031824 */ /* 0x000fe200078e0274 */
[C---:B------:R-:W-:Y:S01]  /*3740*/  HMMA.16816.F32.BF16 R8, R108.reuse, R114, R8 ;  /* 0x000000726c08723c */ /* 0x040fe20000041808 */
[----:B------:R-:W-:Y:S01]  /*3750*/  LDSM.16.M88.4 R112, [R219+0x6000] ;  /* 0x00600000db70783b */ /* 0x000fe20000000200 */
[----:B------:R-:W-:Y:S02]  /*3760*/  PLOP3.LUT P1, PT, PT, PT, UP0, 0x80, 0x0 ;  /* 0x000000000000781c */ /* 0x000fe40003f2f008 */
[----:B------:R-:W-:Y:S02]  /*3770*/  @P5 ISETP.GE.AND P5, PT, R3, UR5, PT ;  /* 0x0000000503005c0c */ /* 0x000fe4000bfa6270 */
[C---:B-1----:R-:W-:Y:S06]  /*3780*/  HMMA.16816.F32.BF16 R12, R108.reuse, R84, R12 ;  /* 0x000000546c0c723c */ /* 0x042fec000004180c */
[----:B------:R-:W-:Y:S01]  /*3790*/  HMMA.16816.F32.BF16 R16, R108, R86, R16 ;  /* 0x000000566c10723c */ /* 0x000fe20000041810 */
[----:B------:R-:W1:Y:S04]  /*37a0*/  LDSM.16.M88.4 R84, [R220+0x6800] ;  /* 0x00680000dc54783b */ /* 0x000e680000000200 */
[----:B------:R4:W1:Y:S01]  /*37b0*/  LDSM.16.M88.4 R108, [R0+0x6000] ;  /* 0x00600000006c783b */ /* 0x0008620000000200 */
[C---:B------:R-:W-:Y:S05]  /*37c0*/  HMMA.16816.F32.BF16 R4, R92.reuse, R96, R4 ;  /* 0x000000605c04723c */ /* 0x040fea0000041804 */
[----:B---3--:R-:W-:Y:S01]  /*37d0*/  FMUL.FTZ R2, R245, 1.4426950216293334961 ;  /* 0x3fb8aa3bf5027820 */ /* 0x008fe20000410000 */
[C---:B------:R-:W-:Y:S05]  /*37e0*/  HMMA.16816.F32.BF16 R8, R92.reuse, R98, R8 ;  /* 0x000000625c08723c */ /* 0x040fea0000041808 */
[----:B------:R-:W-:Y:S01]  /*37f0*/  FSEL R2, R2, RZ, P3 ;  /* 0x000000ff02027208 */ /* 0x000fe20001800000 */
[C---:B--2---:R-:W-:Y:S01]  /*3800*/  HMMA.16816.F32.BF16 R12, R92.reuse, R88, R12 ;  /* 0x000000585c0c723c */ /* 0x044fe2000004180c */
[----:B------:R-:W-:Y:S05]  /*3810*/  PLOP3.LUT P3, PT, PT, PT, UP0, 0x80, 0x0 ;  /* 0x000000000000781c */ /* 0x000fea0003f6f008 */
[----:B------:R-:W-:Y:S05]  /*3820*/  HMMA.16816.F32.BF16 R16, R92, R90, R16 ;  /* 0x0000005a5c10723c */ /* 0x000fea0000041810 */
[----:B----4-:R-:W-:Y:S01]  /*3830*/  @P2 VIADD R0, R3, 0x1 ;  /* 0x0000000103002836 */ /* 0x010fe20000000000 */
[C---:B------:R-:W-:Y:S05]  /*3840*/  HMMA.16816.F32.BF16 R4, R100.reuse, R104, R4 ;  /* 0x000000686404723c */ /* 0x040fea0000041804 */
[----:B------:R-:W-:Y:S01]  /*3850*/  FSETP.NEU.FTZ.AND P2, PT, R246, -INF , PT ;  /* 0xff800000f600780b */ /* 0x000fe20003f5d000 */
        /* <DEDUP_REMOVED lines=234> */
[----:B------:R-:W-:Y:S04]  /*4700*/  FADD.FTZ R2, -R113, R4 ;  /* 0x0000000471027221 */ /* 0x000fe80000010100 */
[----:B------:R-:W-:Y:S01]  /*4710*/  FMUL.FTZ R2, R127, R2 ;  /* 0x000000027f027220 */ /* 0x000fe20000410000 */
[C---:B------:R-:W-:Y:S01]  /*4720*/  FADD.FTZ R5, -R113.reuse, R8 ;  /* 0x0000000871057221 */ /* 0x040fe20000010100 */
[----:B------:R-:W-:Y:S01]  /*4730*/  FADD.FTZ R8, -R113, R9 ;  /* 0x0000000971087221 */ /* 0x000fe20000010100 */
[----:B------:R-:W-:Y:S01]  /*4740*/  FMUL.FTZ R0, R126, R0 ;  /* 0x000000007e007220 */ /* 0x000fe20000410000 */
[----:B------:R-:W-:Y:S01]  /*4750*/  FADD.FTZ R9, -R114, R6 ;  /* 0x0000000672097221 */ /* 0x000fe20000010100 */
[----:B------:R-:W-:Y:S01]  /*4760*/  FMUL.FTZ R5, R124, R5 ;  /* 0x000000057c057220 */ /* 0x000fe20000410000 */
[----:B------:R-:W-:Y:S01]  /*4770*/  FMUL.FTZ R8, R123, R8 ;  /* 0x000000087b087220 */ /* 0x000fe20000410000 */
[C---:B------:R-:W-:Y:S01]  /*4780*/  FADD.FTZ R3, -R113.reuse, R12 ;  /* 0x0000000c71037221 */ /* 0x040fe20000010100 */
[----:B------:R-:W-:Y:S01]  /*4790*/  F2FP.BF16.F32.PACK_AB R0, R0, R2 ;  /* 0x000000020000723e */ /* 0x000fe200000010ff */
[----:B------:R-:W-:Y:S01]  /*47a0*/  FADD.FTZ R4, -R113, R13 ;  /* 0x0000000d71047221 */ /* 0x000fe20000010100 */
[----:B------:R-:W-:Y:S01]  /*47b0*/  FADD.FTZ R10, -R114, R10 ;  /* 0x0000000a720a7221 */ /* 0x000fe20000010100 */
[----:B------:R-:W-:Y:S01]  /*47c0*/  F2FP.BF16.F32.PACK_AB R8, R8, R5 ;  /* 0x000000050808723e */ /* 0x000fe200000010ff */
[----:B------:R-:W-:Y:S01]  /*47d0*/  FADD.FTZ R5, -R114, R7 ;  /* 0x0000000772057221 */ /* 0x000fe20000010100 */
[----:B------:R-:W-:Y:S01]  /*47e0*/  FMUL.FTZ R7, R131, R9 ;  /* 0x0000000983077220 */ /* 0x000fe20000410000 */
[C---:B------:R-:W-:Y:S01]  /*47f0*/  FADD.FTZ R2, -R113.reuse, R16 ;  /* 0x0000001071027221 */ /* 0x040fe20000010100 */
[----:B------:R-:W-:Y:S01]  /*4800*/  FADD.FTZ R17, -R113, R17 ;  /* 0x0000001171117221 */ /* 0x000fe20000010100 */
[----:B------:R-:W-:Y:S01]  /*4810*/  FMUL.FTZ R5, R130, R5 ;  /* 0x0000000582057220 */ /* 0x000fe20000410000 */
        /* <DEDUP_REMOVED lines=8> */
[C---:B------:R-:W-:Y:S01]  /*48a0*/  FADD.FTZ R9, -R114.reuse, R14 ;  /* 0x0000000e72097221 */ /* 0x040fe20000010100 */
[C---:B------:R-:W-:Y:S01]  /*48b0*/  FADD.FTZ R7, -R114.reuse, R15 ;  /* 0x0000000f72077221 */ /* 0x040fe20000010100 */
[C---:B------:R-:W-:Y:S01]  /*48c0*/  FADD.FTZ R11, -R114.reuse, R18 ;  /* 0x00000012720b7221 */ /* 0x040fe20000010100 */
[----:B------:R-:W-:Y:S01]  /*48d0*/  FADD.FTZ R10, -R114, R19 ;  /* 0x00000013720a7221 */ /* 0x000fe20000010100 */
[----:B------:R-:W-:Y:S01]  /*48e0*/  F2FP.BF16.F32.PACK_AB R4, R4, R3 ;  /* 0x000000030404723e */ /* 0x000fe200000010ff */
[----:B------:R-:W-:Y:S01]  /*48f0*/  FMUL.FTZ R9, R125, R9 ;  /* 0x000000097d097220 */ /* 0x000fe20000410000 */
[----:B------:R-:W-:Y:S01]  /*4900*/  F2FP.BF16.F32.PACK_AB R6, R6, R2 ;  /* 0x000000020606723e */ /* 0x000fe200000010ff */
[----:B------:R-:W-:Y:S01]  /*4910*/  FMUL.FTZ R7, R122, R7 ;  /* 0x000000077a077220 */ /* 0x000fe20000410000 */
[----:B------:R-:W-:Y:S01]  /*4920*/  FMUL.FTZ R11, R121, R11 ;  /* 0x0000000b790b7220 */ /* 0x000fe20000410000 */
[----:B------:R-:W-:Y:S01]  /*4930*/  FMUL.FTZ R10, R120, R10 ;  /* 0x0000000a780a7220 */ /* 0x000fe20000410000 */
[----:B------:R-:W-:Y:S06]  /*4940*/  @!P1 BRA `(.L_x_762) ;  /* 0x0000000000689947 */ /* 0x000fec0003800000 */
[----:B------:R-:W1:Y:S01]  /*4950*/  LDC R14, c[0x0][0x240] ;  /* 0x00009000ff0e7b82 */ /* 0x000e620000000800 */
[----:B------:R-:W-:Y:S04]  /*4960*/  ULOP3.LUT UR13, UR8, 0x1, URZ, 0xc0, !UPT ;  /* 0x00000001080d7892 */ /* 0x000fe8000f8ec03f */
[----:B------:R-:W-:Y:S03]  /*4970*/  UISETP.NE.U32.AND UP1, UPT, UR13, 0x1, UPT ;  /* 0x000000010d00788c */ /* 0x000fe6000bf25070 */
[----:B------:R-:W2:Y:S01]  /*4980*/  LDC R15, c[0x0][0x244] ;  /* 0x00009100ff0f7b82 */ /* 0x000ea20000000800 */
[----:B------:R-:W-:Y:S06]  /*4990*/  USEL UR13, UR58, 0x8000, !UP1 ;  /* 0x000080003a0d7887 */ /* 0x000fec000c800000 */
[----:B------:R-:W-:Y:S01]  /*49a0*/  VIADD R235, R235, UR13 ;  /* 0x0000000debeb7c36 */ /* 0x000fe20008000000 */
[----:B------:R-:W-:Y:S01]  /*49b0*/  IADD3 R221, R221, UR13, RZ ;  /* 0x0000000ddddd7c10 */ /* 0x000fe2000fffe0ff */
[----:B-1----:R-:W-:Y:S05]  /*49c0*/  IMAD.U32 R2, R14, -0x40, RZ ;  /* 0xffffffc00e027824 */ /* 0x002fea00078e00ff */
[C---:B------:R-:W-:Y:S04]  /*49d0*/  LEA R3, P0, R2.reuse, R238, 0x1 ;  /* 0x000000ee02037211 */ /* 0x040fe800078008ff */
[----:B------:R-:W-:Y:S01]  /*49e0*/  LEA.HI.X.SX32 R2, R2, R239, 0x1, P0 ;  /* 0x000000ef02027211 */ /* 0x000fe200000f0eff */
[----:B------:R-:W-:Y:S03]  /*49f0*/  IMAD.MOV.U32 R238, RZ, RZ, R3 ;  /* 0x000000ffffee7224 */ /* 0x000fe600078e0003 */
[----:B------:R-:W-:Y:S02]  /*4a00*/  MOV R239, R2 ;  /* 0x0000000200ef7202 */ /* 0x000fe40000000f00 */
[C---:B------:R-:W-:Y:S03]  /*4a10*/  LEA R2, P0, R14.reuse, R238, 0x6 ;  /* 0x000000ee0e027211 */ /* 0x040fe600078030ff */
        /* <DEDUP_REMOVED lines=13> */
.L_x_762:
[----:B------:R2:W-:Y:S01]  /*4af0*/  STS [R237+0x28000], R0 ;  /* 0x02800000ed007388 */ /* 0x0005e20000000800 */
[----:B-1----:R-:W-:Y:S01]  /*4b00*/  F2FP.BF16.F32.PACK_AB R2, R12, R13 ;  /* 0x0000000d0c02723e */ /* 0x002fe200000010ff */
[----:B------:R-:W-:Y:S01]  /*4b10*/  IMAD R234, R252, UR18, RZ ;  /* 0x00000012fcea7c24 */ /* 0x000fe2000f8e02ff */
[----:B------:R-:W-:Y:S02]  /*4b20*/  F2FP.BF16.F32.PACK_AB R3, R10, R11 ;  /* 0x0000000b0a03723e */ /* 0x000fe400000010ff */
[----:B------:R-:W-:Y:S01]  /*4b30*/  STS [R237+0x28400], R5 ;  /* 0x02840005ed007388 */ /* 0x000fe20000000800 */
[----:B------:R-:W-:Y:S04]  /*4b40*/  LEA R212, R231, UR4, 0x1 ;  /* 0x00000004e7d47c11 */ /* 0x000fe8000f8e08ff */
[----:B------:R-:W-:Y:S05]  /*4b50*/  STS [R244+0x28000], R8 ;  /* 0x02800008f4007388 */ /* 0x000fea0000000800 */
[----:B------:R-:W-:Y:S05]  /*4b60*/  STS [R244+0x28400], R2 ;  /* 0x02840002f4007388 */ /* 0x000fea0000000800 */
[----:B------:R-:W-:Y:S01]  /*4b70*/  STS [R242+0x28000], R4 ;  /* 0x02800004f2007388 */ /* 0x000fe20000000800 */
[----:B--2---:R-:W-:Y:S05]  /*4b80*/  F2FP.BF16.F32.PACK_AB R0, R7, R9 ;  /* 0x000000090700723e */ /* 0x004fea00000010ff */
[----:B------:R1:W-:Y:S05]  /*4b90*/  STS [R242+0x28400], R0 ;  /* 0x02840000f2007388 */ /* 0x0003ea0000000800 */
[----:B------:R-:W-:Y:S05]  /*4ba0*/  STS [R243+0x28000], R6 ;  /* 0x02800006f3007388 */ /* 0x000fea0000000800 */
[----:B------:R-:W-:Y:S01]  /*4bb0*/  STS [R243+0x28400], R3 ;  /* 0x02840003f3007388 */ /* 0x000fe20000000800 */
[----:B------:R-:W-:Y:S01]  /*4bc0*/  BAR.SYNC.DEFER_BLOCKING 0x0 ;  /* 0x0000000000007b1d */ /* 0x000fe20000010000 */
[----:B-1----:R-:W-:Y:S05]  /*4bd0*/  IMAD.U32 R0, R234, -0x40, RZ ;  /* 0xffffffc0ea007824 */ /* 0x002fea00078e00ff */
[C---:B------:R-:W-:Y:S04]  /*4be0*/  LEA R232, P0, R0.reuse, R232, 0x2 ;  /* 0x000000e800e87211 */ /* 0x040fe800078010ff */
        /* <DEDUP_REMOVED lines=114> */
.L_x_763:
[----:B------:R-:W-:Y:S01]  /*5310*/  LDSM.16.M88.4 R128, [R226] ;  /* 0x00000000e280783b */ /* 0x000fe20000000200 */
[----:B-1----:R-:W-:Y:S01]  /*5320*/  @P1 IADD3 R2, P0, R247, UR10, RZ ;  /* 0x0000000af7021c10 */ /* 0x002fe2000ff1e0ff */
[----:B------:R-:W-:Y:S01]  /*5330*/  IMAD R0, R234, 0x18, RZ ;  /* 0x00000018ea007824 */ /* 0x000fe200078e02ff */
[----:B------:R-:W-:Y:S01]  /*5340*/  ULOP3.LUT UR13, UR8, 0x1, URZ, 0xc0, !UPT ;  /* 0x00000001080d7892 */ /* 0x000fe2000f8ec03f */
[----:B------:R-:W1:Y:S01]  /*5350*/  LDSM.16.MT88.4 R16, [R212+0x18000] ;  /* 0x01800000d410783b */ /* 0x000e620000004200 */
[----:B------:R-:W-:Y:S01]  /*5360*/  @P1 IADD3.X R3, R248, UR9, RZ, P0, !PT ;  /* 0x00000009f8031c10 */ /* 0x000fe200087fe4ff */
[----:B------:R-:W-:Y:S02]  /*5370*/  @UP3 UIADD3 UR15, UP2, UR10, -0x100, URZ ;  /* 0xffffff000a0f3890 */ /* 0x000fe4000ff5e03f */
[----:B------:R-:W2:Y:S01]  /*5380*/  LDSM.16.M88.4 R124, [R226+0x1000] ;  /* 0x00100000e27c783b */ /* 0x000ea20000000200 */
[----:B------:R-:W-:Y:S02]  /*5390*/  UISETP.NE.U32.AND UP1, UPT, UR13, 0x1, UPT ;  /* 0x000000010d00788c */ /* 0x000fe4000bf25070 */
[----:B------:R-:W-:Y:S01]  /*53a0*/  UIADD3 UR16, UR8, -0x1, URZ ;  /* 0xffffffff08107890 */ /* 0x000fe2000fffe03f */
[----:B------:R-:W3:Y:S01]  /*53b0*/  LDSM.16.MT88.4 R96, [R212+0x1a000] ;  /* 0x01a00000d460783b */ /* 0x000ee20000004200 */
[----:B------:R-:W-:Y:S01]  /*53c0*/  @UP3 UIADD3.X UR13, UR9, -0x1, URZ, UP2, !UPT ;  /* 0xffffffff090d3890 */ /* 0x000fe200097fe43f */
[----:B------:R-:W-:Y:S02]  /*53d0*/  @UP3 UMOV UR10, UR15 ;  /* 0x0000000f000a3c82 */ /* 0x000fe40008000000 */
[----:B------:R-:W4:Y:S04]  /*53e0*/  LDSM.16.MT88.4 R112, [R212+0x1c000] ;  /* 0x01c00000d470783b */ /* 0x000f280000004200 */
[----:B------:R-:W4:Y:S01]  /*53f0*/  LDSM.16.MT88.4 R196, [R212+0x1e000] ;  /* 0x01e00000d4c4783b */ /* 0x000f220000004200 */
[----:B------:R-:W-:Y:S03]  /*5400*/  @UP3 UMOV UR9, UR13 ;  /* 0x0000000d00093c82 */ /* 0x000fe60008000000 */
[----:B------:R-:W-:Y:S04]  /*5410*/  LDSM.16.M88.4 R200, [R227] ;  /* 0x00000000e3c8783b */ /* 0x000fe80000000200 */
[----:B------:R-:W4:Y:S04]  /*5420*/  LDSM.16.MT88.4 R204, [R212+0x18800] ;  /* 0x01880000d4cc783b */ /* 0x000f280000004200 */
[----:B------:R-:W4:Y:S04]  /*5430*/  LDSM.16.M88.4 R208, [R227+0x1000] ;  /* 0x00100000e3d0783b */ /* 0x000f280000000200 */
        /* <DEDUP_REMOVED lines=67> */
[----:B------:R-:W1:Y:S04]  /*5870*/  LDSM.16.MT88.4 R208, [R212+0x1d800] ;  /* 0x01d80000d4d0783b */ /* 0x000e680000004200 */
[----:B------:R-:W2:Y:S01]  /*5880*/  LDSM.16.MT88.4 R212, [R212+0x1f800] ;  /* 0x01f80000d4d4783b */ /* 0x000ea20000004200 */
[-C--:B---3--:R-:W-:Y:S03]  /*5890*/  HMMA.16816.F32.BF16 R84, R196, R204.reuse, R84 ;  /* 0x000000ccc454723c */ /* 0x088fe60000041854 */
[----:B------:R3:W-:Y:S03]  /*58a0*/  REDG.E.ADD.F32.FTZ.RN.STRONG.GPU desc[UR6][R232.64], R4 ;  /* 0x00000004e80079a6 */ /* 0x0007e6000c10f386 */
[C---:B------:R-:W-:Y:S06]  /*58b0*/  HMMA.16816.F32.BF16 R88, R200.reuse, R204, R88 ;  /* 0x000000ccc858723c */ /* 0x040fec0000041858 */
[-C--:B------:R-:W-:Y:S05]  /*58c0*/  HMMA.16816.F32.BF16 R92, R200, R206.reuse, R92 ;  /* 0x000000cec85c723c */ /* 0x080fea000004185c */
[----:B------:R-:W-:Y:S01]  /*58d0*/  IMAD.SHL.U32 R204, R234, 0x8, RZ ;  /* 0x00000008eacc7824 */ /* 0x000fe200078e00ff */
[C---:B------:R-:W-:Y:S05]  /*58e0*/  HMMA.16816.F32.BF16 R96, R196.reuse, R206, R96 ;  /* 0x000000cec460723c */ /* 0x040fea0000041860 */
[CC--:B------:R-:W-:Y:S06]  /*58f0*/  LEA R2, P0, R204.reuse, R232.reuse, 0x2 ;  /* 0x000000e8cc027211 */ /* 0x0c0fec00078010ff */
[-C--:B------:R-:W-:Y:S02]  /*5900*/  LEA.HI.X.SX32 R3, R204, R233.reuse, 0x2, P0 ;  /* 0x000000e9cc037211 */ /* 0x080fe400000f16ff */
[CC--:B---3--:R-:W-:Y:S03]  /*5910*/  LEA R4, P0, R0.reuse, R232.reuse, 0x2 ;  /* 0x000000e800047211 */ /* 0x0c8fe600078010ff */
[----:B------:R3:W-:Y:S01]  /*5920*/  REDG.E.ADD.F32.FTZ.RN.STRONG.GPU desc[UR6][R2.64], R5 ;  /* 0x00000005020079a6 */ /* 0x0007e2000c10f386 */
[-C--:B-1----:R-:W-:Y:S06]  /*5930*/  HMMA.16816.F32.BF16 R100, R196, R208.reuse, R100 ;  /* 0x000000d0c464723c */ /* 0x082fec0000041864 */
[C---:B------:R-:W-:Y:S06]  /*5940*/  HMMA.16816.F32.BF16 R104, R200.reuse, R208, R104 ;  /* 0x000000d0c868723c */ /* 0x040fec0000041868 */
[-C--:B------:R-:W-:Y:S06]  /*5950*/  HMMA.16816.F32.BF16 R108, R200, R210.reuse, R108 ;  /* 0x000000d2c86c723c */ /* 0x080fec000004186c */
[C---:B------:R-:W-:Y:S06]  /*5960*/  HMMA.16816.F32.BF16 R112, R196.reuse, R210, R112 ;  /* 0x000000d2c470723c */ /* 0x040fec0000041870 */
[-C--:B--2---:R-:W-:Y:S05]  /*5970*/  HMMA.16816.F32.BF16 R116, R196, R212.reuse, R116 ;  /* 0x000000d4c474723c */ /* 0x084fea0000041874 */
[-C--:B---3--:R-:W-:Y:S01]  /*5980*/  LEA.HI.X.SX32 R5, R0, R233.reuse, 0x2, P0 ;  /* 0x000000e900057211 */ /* 0x088fe200000f16ff */
[C---:B------:R-:W-:Y:S05]  /*5990*/  HMMA.16816.F32.BF16 R120, R200.reuse, R212, R120 ;  /* 0x000000d4c878723c */ /* 0x040fea0000041878 */
[C---:B------:R-:W-:Y:S01]  /*59a0*/  IMAD R0, R234.reuse, 0x30, RZ ;  /* 0x00000030ea007824 */ /* 0x040fe200078e02ff */
[-C--:B------:R-:W-:Y:S06]  /*59b0*/  HMMA.16816.F32.BF16 R124, R200, R214.reuse, R124 ;  /* 0x000000d6c87c723c */ /* 0x080fec000004187c */
[----:B------:R-:W-:Y:S05]  /*59c0*/  HMMA.16816.F32.BF16 R128, R196, R214, R128 ;  /* 0x000000d6c480723c */ /* 0x000fea0000041880 */
[C---:B------:R-:W-:Y:S02]  /*59d0*/  IMAD.SHL.U32 R200, R234.reuse, 0x10, RZ ;  /* 0x00000010eac87824 */ /* 0x040fe400078e00ff */
[----:B------:R-:W-:Y:S04]  /*59e0*/  IMAD.SHL.U32 R197, R234, 0x20, RZ ;  /* 0x00000020eac57824 */ /* 0x000fe800078e00ff */
[-C--:B------:R-:W-:Y:S01]  /*59f0*/  LEA R198, P1, R200, R232.reuse, 0x2 ;  /* 0x000000e8c8c67211 */ /* 0x080fe200078210ff */
[C---:B------:R-:W-:Y:S02]  /*5a00*/  IMAD R201, R234.reuse, 0x28, RZ ;  /* 0x00000028eac97824 */ /* 0x040fe400078e02ff */
[----:B------:R-:W-:Y:S01]  /*5a10*/  IMAD R234, R234, 0x38, RZ ;  /* 0x00000038eaea7824 */ /* 0x000fe200078e02ff */
[-C--:B------:R-:W-:Y:S02]  /*5a20*/  LEA.HI.X.SX32 R199, R200, R233.reuse, 0x2, P1 ;  /* 0x000000e9c8c77211 */ /* 0x080fe400008f16ff */
[CC--:B------:R-:W-:Y:S03]  /*5a30*/  LEA R196, P1, R197.reuse, R232.reuse, 0x2 ;  /* 0x000000e8c5c47211 */ /* 0x0c0fe600078210ff */
[----:B------:R1:W-:Y:S01]  /*5a40*/  REDG.E.ADD.F32.FTZ.RN.STRONG.GPU desc[UR6][R198.64], R6 ;  /* 0x00000006c60079a6 */ /* 0x0003e2000c10f386 */
[-C--:B------:R-:W-:Y:S03]  /*5a50*/  LEA.HI.X.SX32 R197, R197, R233.reuse, 0x2, P1 ;  /* 0x000000e9c5c57211 */ /* 0x080fe600008f16ff */
[----:B------:R2:W-:Y:S04]  /*5a60*/  REDG.E.ADD.F32.FTZ.RN.STRONG.GPU desc[UR6][R4.64], R7 ;  /* 0x00000007040079a6 */ /* 0x0005e8000c10f386 */
[----:B------:R3:W-:Y:S01]  /*5a70*/  REDG.E.ADD.F32.FTZ.RN.STRONG.GPU desc[UR6][R196.64], R8 ;  /* 0x00000008c40079a6 */ /* 0x0007e2000c10f386 */
[CC--:B-1----:R-:W-:Y:S04]  /*5a80*/  LEA R6, P0, R201.reuse, R232.reuse, 0x2 ;  /* 0x000000e8c9067211 */ /* 0x0c2fe800078010ff */
[-C--:B--2---:R-:W-:Y:S02]  /*5a90*/  LEA.HI.X.SX32 R7, R201, R233.reuse, 0x2, P0 ;  /* 0x000000e9c9077211 */ /* 0x084fe400000f16ff */
[-C--:B------:R-:W-:Y:S02]  /*5aa0*/  LEA R4, P1, R0, R232.reuse, 0x2 ;  /* 0x000000e800047211 */ /* 0x080fe400078210ff */
[-C--:B---3--:R-:W-:Y:S01]  /*5ab0*/  LEA R8, P0, R234, R232.reuse, 0x2 ;  /* 0x000000e8ea087211 */ /* 0x088fe200078010ff */
[----:B------:R1:W-:Y:S01]  /*5ac0*/  REDG.E.ADD.F32.FTZ.RN.STRONG.GPU desc[UR6][R6.64], R9 ;  /* 0x00000009060079a6 */ /* 0x0003e2000c10f386 */
[-C--:B------:R-:W-:Y:S05]  /*5ad0*/  LEA.HI.X.SX32 R5, R0, R233.reuse, 0x2, P1 ;  /* 0x000000e900057211 */ /* 0x080fea00008f16ff */
[----:B------:R2:W-:Y:S01]  /*5ae0*/  REDG.E.ADD.F32.FTZ.RN.STRONG.GPU desc[UR6][R4.64], R10 ;  /* 0x0000000a040079a6 */ /* 0x0005e2000c10f386 */
[-C--:B-1----:R-:W-:Y:S01]  /*5af0*/  LEA.HI.X.SX32 R9, R234, R233.reuse, 0x2, P0 ;  /* 0x000000e9ea097211 */ /* 0x082fe200000f16ff */
[----:B------:R-:W-:Y:S04]  /*5b00*/  VIADD R7, R200, 0x20 ;  /* 0x00000020c8077836 */ /* 0x000fe80000000000 */
[----:B------:R1:W-:Y:S01]  /*5b10*/  REDG.E.ADD.F32.FTZ.RN.STRONG.GPU desc[UR6][R8.64], R11 ;  /* 0x0000000b080079a6 */ /* 0x0003e2000c10f386 */
[CC--:B------:R-:W-:Y:S01]  /*5b20*/  LEA R6, P0, R7.reuse, R232.reuse, 0x2 ;  /* 0x000000e807067211 */ /* 0x0c0fe200078010ff */
[C---:B------:R-:W-:Y:S02]  /*5b30*/  IMAD.IADD R0, R204.reuse, 0x1, R7 ;  /* 0x00000001cc007824 */ /* 0x040fe400078e0207 */
[----:B------:R-:W-:Y:S01]  /*5b40*/  REDG.E.ADD.F32.FTZ.RN.STRONG.GPU desc[UR6][R232.64+0x80], R16 ;  /* 0x00008010e80079a6 */ /* 0x000fe2000c10f386 */
[-C--:B------:R-:W-:Y:S01]  /*5b50*/  LEA.HI.X.SX32 R7, R7, R233.reuse, 0x2, P0 ;  /* 0x000000e907077211 */ /* 0x080fe200000f16ff */
[----:B--2---:R-:W-:Y:S01]  /*5b60*/  IMAD.IADD R5, R204, 0x1, R0 ;  /* 0x00000001cc057824 */ /* 0x004fe200078e0200 */
[-C--:B------:R-:W-:Y:S01]  /*5b70*/  LEA R196, P0, R0, R232.reuse, 0x2 ;  /* 0x000000e800c47211 */ /* 0x080fe200078010ff */
[----:B------:R-:W-:Y:S02]  /*5b80*/  REDG.E.ADD.F32.FTZ.RN.STRONG.GPU desc[UR6][R2.64+0x80], R17 ;  /* 0x00008011020079a6 */ /* 0x000fe4000c10f386 */
[----:B------:R-:W-:Y:S01]  /*5b90*/  IMAD.IADD R4, R204, 0x1, R5 ;  /* 0x00000001cc047824 */ /* 0x000fe200078e0205 */
        /* <DEDUP_REMOVED lines=21> */
[----:B------:R-:W-:Y:S01]  /*5cf0*/  IMAD.IADD R0, R204, 0x1, R8 ;  /* 0x00000001cc007824 */ /* 0x000fe200078e0208 */
[CC--:B--2---:R-:W-:Y:S04]  /*5d00*/  LEA R6, P0, R8.reuse, R232.reuse, 0x2 ;  /* 0x000000e808067211 */ /* 0x0c4fe800078010ff */
[-C--:B------:R-:W-:Y:S01]  /*5d10*/  LEA.HI.X.SX32 R7, R8, R233.reuse, 0x2, P0 ;  /* 0x000000e908077211 */ /* 0x080fe200000f16ff */
[----:B---3--:R-:W-:Y:S01]  /*5d20*/  IMAD.IADD R5, R204, 0x1, R0 ;  /* 0x00000001cc057824 */ /* 0x008fe200078e0200 */
[-C--:B------:R-:W-:Y:S03]  /*5d30*/  LEA R12, P0, R0, R232.reuse, 0x2 ;  /* 0x000000e8000c7211 */ /* 0x080fe600078010ff */
[----:B------:R1:W-:Y:S01]  /*5d40*/  REDG.E.ADD.F32.FTZ.RN.STRONG.GPU desc[UR6][R6.64], R86 ;  /* 0x00000056060079a6 */ /* 0x0003e2000c10f386 */
[----:B------:R-:W-:Y:S01]  /*5d50*/  IMAD.IADD R4, R204, 0x1, R5 ;  /* 0x00000001cc047824 */ /* 0x000fe200078e0205 */
[-C--:B------:R-:W-:Y:S02]  /*5d60*/  LEA.HI.X.SX32 R13, R0, R233.reuse, 0x2, P0 ;  /* 0x000000e9000d7211 */ /* 0x080fe400000f16ff */
[CC--:B------:R-:W-:Y:S01]  /*5d70*/  LEA R8, P1, R5.reuse, R232.reuse, 0x2 ;  /* 0x000000e805087211 */ /* 0x0c0fe200078210ff */
[----:B------:R-:W-:Y:S01]  /*5d80*/  IMAD.IADD R0, R204, 0x1, R4 ;  /* 0x00000001cc007824 */ /* 0x000fe200078e0204 */
[-C--:B------:R-:W-:Y:S01]  /*5d90*/  LEA R10, P0, R4, R232.reuse, 0x2 ;  /* 0x000000e8040a7211 */ /* 0x080fe200078010ff */
        /* <DEDUP_REMOVED lines=15> */
[----:B------:R-:W-:Y:S03]  /*5e90*/  IMAD.IADD R0, R204, 0x1, R8 ;  /* 0x00000001cc007824 */ /* 0x000fe600078e0208 */
[----:B------:R-:W-:Y:S04]  /*5ea0*/  REDG.E.ADD.F32.FTZ.RN.STRONG.GPU desc[UR6][R2.64+0x180], R97 ;  /* 0x00018061020079a6 */ /* 0x000fe8000c10f386 */
[----:B------:R-:W-:Y:S01]  /*5eb0*/  LDSM.16.MT88.4 R88, [R216+0x6000] ;  /* 0x00600000d858783b */ /* 0x000fe20000004200 */
[CC--:B-1----:R-:W-:Y:S04]  /*5ec0*/  LEA R6, P0, R8.reuse, R232.reuse, 0x2 ;  /* 0x000000e808067211 */ /* 0x0c2fe800078010ff */
        /* <DEDUP_REMOVED lines=105> */
[----:B--2---:R-:W-:Y:S04]  /*6560*/  IMAD.IADD R8, R204, 0x1, R0 ;  /* 0x00000001cc087824 */ /* 0x004fe800078e0200 */
[----:B------:R2:W-:Y:S04]  /*6570*/  REDG.E.ADD.F32.FTZ.RN.STRONG.GPU desc[UR6][R4.64], R123 ;  /* 0x0000007b040079a6 */ /* 0x0005e8000c10f386 */
[----:B------:R-:W-:Y:S04]  /*6580*/  REDG.E.ADD.F32.FTZ.RN.STRONG.GPU desc[UR6][R232.64+0x380], R128 ;  /* 0x00038080e80079a6 */ /* 0x000fe8000c10f386 */
[----:B------:R3:W-:Y:S01]  /*6590*/  REDG.E.ADD.F32.FTZ.RN.STRONG.GPU desc[UR6][R2.64+0x380], R129 ;  /* 0x00038081020079a6 */ /* 0x0007e2000c10f386 */
[CC--:B-1----:R-:W-:Y:S04]  /*65a0*/  LEA R6, P0, R0.reuse, R232.reuse, 0x2 ;  /* 0x000000e800067211 */ /* 0x0c2fe800078010ff */
[-C--:B------:R-:W-:Y:S01]  /*65b0*/  LEA.HI.X.SX32 R7, R0, R233.reuse, 0x2, P0 ;  /* 0x000000e900077211 */ /* 0x080fe200000f16ff */
[----:B--2---:R-:W-:Y:S01]  /*65c0*/  IMAD.IADD R5, R204, 0x1, R8 ;  /* 0x00000001cc057824 */ /* 0x004fe200078e0208 */
        /* <DEDUP_REMOVED lines=217> */
[----:B------:R-:W-:Y:S01]  /*7360*/  F2FP.BF16.F32.PACK_AB R10, R10, R172 ;  /* 0x000000ac0a0a723e */ /* 0x000fe200000010ff */
[----:B------:R-:W-:Y:S01]  /*7370*/  @UP0 UIADD3 UR12, UR17, UR23, URZ ;  /* 0x00000017110c0290 */ /* 0x000fe2000fffe03f */
        /* <DEDUP_REMOVED lines=109> */
.L_x_765:
[----:B------:R-:W2:Y:S01]  /*7a50*/  LDL R3, [R1+0x4] ;  /* 0x0000040001037983 */ /* 0x000ea20000100800 */
[----:B------:R-:W-:Y:S01]  /*7a60*/  @UP0 UIADD3 UR13, UR17, UR23, URZ ;  /* 0x00000017110d0290 */ /* 0x000fe2000fffe03f */
[----:B------:R-:W-:Y:S01]  /*7a70*/  LOP3.LUT R0, R0, 0xfffffff8, RZ, 0xc0, !PT ;  /* 0xfffffff800007812 */ /* 0x000fe200078ec0ff */
[----:B------:R-:W-:Y:S01]  /*7a80*/  @UP0 ULDC.64 UR10, c[0x0][0x458] ;  /* 0x00011600000a0ab9 */ /* 0x000fe20000000a00 */
[----:B------:R-:W-:Y:S02]  /*7a90*/  USHF.L.U32 UR12, UR22, 0x6, URZ ;  /* 0x00000006160c7899 */ /* 0x000fe4000800063f */
[----:B------:R-:W-:Y:S01]  /*7aa0*/  @UP0 UIMAD.WIDE.U32 UR14, UR13, UR10, URZ ;  /* 0x0000000a0d0e02a5 */ /* 0x000fe2000f8e003f */
[----:B------:R-:W-:Y:S01]  /*7ab0*/  IMAD.IADD R2, R2, 0x1, -R0 ;  /* 0x0000000102027824 */ /* 0x000fe200078e0a00 */
[----:B------:R-:W-:-:S04]  /*7ac0*/  @UP0 UIMAD UR13, UR13, UR11, URZ ;  /* 0x0000000b0d0d02a4 */ /* 0x000fc8000f8e023f */
[----:B------:R-:W-:Y:S01]  /*7ad0*/  @UP0 UIADD3 UR18, UR15, UR13, URZ ;  /* 0x0000000d0f120290 */ /* 0x000fe2000fffe03f */
[----:B--2---:R-:W-:Y:S01]  /*7ae0*/  LEA R0, R3, UR4, 0x1 ;  /* 0x0000000403007c11 */ /* 0x004fe2000f8e08ff */
        /* <DEDUP_REMOVED lines=13> */
.L_x_766:
        /* <DEDUP_REMOVED lines=18> */
[----:B---3--:R-:W-:Y:S02]  /*7ce0*/  SHF.R.S32.HI R60, RZ, 0x1f, R249 ;  /* 0x0000001fff3c7819 */ /* 0x008fe400000114f9 */
        /* <DEDUP_REMOVED lines=31> */
.L_x_768:
[----:B------:R-:W-:Y:S05]  /*7ee0*/  BSYNC B0 ;  /* 0x0000000000007941 */ /* 0x000fea0003800000 */
.L_x_767:
        /* <DEDUP_REMOVED lines=16> */
.L_x_770:
[----:B------:R-:W-:Y:S05]  /*7ff0*/  BSYNC B0 ;  /* 0x0000000000007941 */ /* 0x000fea0003800000 */
.L_x_769:
[----:B--2---:R-:W-:Y:S01]  /*8000*/  IMAD.U32 R2, RZ, RZ, UR10 ;  /* 0x0000000aff027e24 */ /* 0x004fe2000f8e00ff */
[----:B------:R-:W-:Y:S01]  /*8010*/  UIMAD UR13, UR13, UR10, URZ ;  /* 0x0000000a0d0d72a4 */ /* 0x000fe2000f8e023f */
[----:B------:R-:W2:Y:S01]  /*8020*/  LDS.128 R24, [R0+0x20000] ;  /* 0x0200000000187984 */ /* 0x000ea20000000c00 */
[----:B------:R-:W-:Y:S01]  /*8030*/  USHF.R.S32.HI UR5, URZ, 0x1f, UR54 ;  /* 0x0000001f3f057899 */ /* 0x000fe20008011436 */
[----:B------:R-:W-:Y:S01]  /*8040*/  IMAD.WIDE.U32 R2, R2, UR12, R4 ;  /* 0x0000000c02027c25 */ /* 0x000fe2000f8e0004 */
[----:B------:R-:W-:Y:S01]  /*8050*/  UIMAD UR12, UR12, UR11, UR13 ;  /* 0x0000000b0c0c72a4 */ /* 0x000fe2000f8e020d */
[----:B------:R-:W2:Y:S01]  /*8060*/  LDS.128 R20, [R0+0x22000] ;  /* 0x0220000000147984 */ /* 0x000ea20000000c00 */
[----:B------:R-:W-:Y:S01]  /*8070*/  ULDC.64 UR8, c[0x0][0x470] ;  /* 0x00011c0000087ab9 */ /* 0x000fe20000000a00 */
[----:B------:R-:W-:Y:S01]  /*8080*/  BSSY B0, `(.L_x_771) ;  /* 0x0000019000007945 */ /* 0x000fe20003800000 */
[----:B------:R-:W-:Y:S01]  /*8090*/  IADD3 R2, P0, R2, UR14, RZ ;  /* 0x0000000e02027c10 */ /* 0x000fe2000ff1e0ff */
[----:B------:R-:W2:Y:S01]  /*80a0*/  LDS.128 R16, [R0+0x24000] ;  /* 0x0240000000107984 */ /* 0x000ea20000000c00 */
[----:B------:R-:W-:-:S03]  /*80b0*/  UIMAD UR5, UR5, UR8, URZ ;  /* 0x00000008050572a4 */ /* 0x000fc6000f8e023f */
[----:B------:R1:W2:Y:S01]  /*80c0*/  LDS.128 R12, [R0+0x26000] ;  /* 0x02600000000c7984 */ /* 0x0002a20000000c00 */
[----:B------:R-:W-:Y:S01]  /*80d0*/  UIMAD UR9, UR54, UR9, UR5 ;  /* 0x00000009360972a4 */ /* 0x000fe2000f8e0205 */
[----:B-1----:R-:W-:-:S05]  /*80e0*/  IMAD.U32 R0, RZ, RZ, UR12 ;  /* 0x0000000cff007e24 */ /* 0x002fca000f8e00ff */
[----:B------:R-:W-:Y:S02]  /*80f0*/  IADD3.X R3, R3, UR18, R0, P0, !PT ;  /* 0x0000001203037c10 */ /* 0x000fe400087fe400 */
[----:B------:R-:W-:-:S05]  /*8100*/  MOV R0, UR8 ;  /* 0x0000000800007c02 */ /* 0x000fca0008000f00 */
[----:B------:R-:W-:-:S05]  /*8110*/  IMAD.WIDE.U32 R4, R0, UR54, R2 ;  /* 0x0000003600047c25 */ /* 0x000fca000f8e0002 */
[----:B------:R-:W-:Y:S01]  /*8120*/  IADD3 R8, R5, UR9, RZ ;  /* 0x0000000905087c10 */ /* 0x000fe2000fffe0ff */
[----:B--2---:R-:W-:Y:S06]  /*8130*/  @P2 BRA `(.L_x_772) ;  /* 0x0000000000342947 */ /* 0x004fec0003800000 */
        /* <DEDUP_REMOVED lines=9> */
[----:B------:R1:W-:Y:S04]  /*81d0*/  STG.E.128 desc[UR6][R2.64], R24 ;  /* 0x0000001802007986 */ /* 0x0003e8000c101d06 */
[----:B------:R1:W-:Y:S04]  /*81e0*/  STG.E.128 desc[UR6][R2.64+0x80], R20 ;  /* 0x0000801402007986 */ /* 0x0003e8000c101d06 */
[----:B------:R1:W-:Y:S04]  /*81f0*/  STG.E.128 desc[UR6][R2.64+0x100], R16 ;  /* 0x0001001002007986 */ /* 0x0003e8000c101d06 */
[----:B------:R1:W-:Y:S02]  /*8200*/  STG.E.128 desc[UR6][R2.64+0x180], R12 ;  /* 0x0001800c02007986 */ /* 0x0003e4000c101d06 */
.L_x_772:
[----:B------:R-:W-:Y:S05]  /*8210*/  BSYNC B0 ;  /* 0x0000000000007941 */ /* 0x000fea0003800000 */
.L_x_771:
[----:B------:R-:W-:Y:S05]  /*8220*/  @P1 BRA `(.L_x_773) ;  /* 0x0000000800741947 */ /* 0x000fea0003800000 */
[----:B------:R-:W-:Y:S01]  /*8230*/  IADD3 R0, P0, R249, 0x20, RZ ;  /* 0x00000020f9007810 */ /* 0x000fe20007f1e0ff */
[----:B------:R-:W-:Y:S01]  /*8240*/  ULDC.64 UR8, c[0x0][0x3f8] ;  /* 0x0000fe0000087ab9 */ /* 0x000fe20000000a00 */
[----:B-1----:R-:W-:-:S03]  /*8250*/  MOV R3, R8 ;  /* 0x0000000800037202 */ /* 0x002fc60000000f00 */
        /* <DEDUP_REMOVED lines=13> */
.L_x_755:
        /* <DEDUP_REMOVED lines=23> */
.L_x_774:
        /* <DEDUP_REMOVED lines=21> */
.L_x_775:
[----:B------:R-:W-:Y:S01]  /*85f0*/  UIMAD UR12, UR19, UR8, URZ ;  /* 0x00000008130c72a4 */ /* 0x000fe2000f8e023f */
[----:B------:R-:W-:Y:S01]  /*8600*/  IMAD.U32 R4, RZ, RZ, UR8 ;  /* 0x00000008ff047e24 */ /* 0x000fe2000f8e00ff */
[----:B------:R-:W-:Y:S01]  /*8610*/  UIMAD UR5, UR22, -0x40, UR5 ;  /* 0xffffffc0160578a4 */ /* 0x000fe2000f8e0205 */
        /* <DEDUP_REMOVED lines=14> */
[----:B------:R-:W-:-:S02]  /*8700*/  UIMAD UR13, UR54, UR13, UR14 ;  /* 0x0000000d360d72a4 */ /* 0x000fc4000f8e020e */
[----:B------:R-:W-:-:S05]  /*8710*/  IMAD.WIDE.U32 R6, R0, UR54, R6 ;  /* 0x0000003600067c25 */ /* 0x000fca000f8e0006 */
[----:B------:R-:W-:Y:S01]  /*8720*/  IADD3 R10, R7, UR13, RZ ;  /* 0x0000000d070a7c10 */ /* 0x000fe2000fffe0ff */
        /* <DEDUP_REMOVED lines=14> */
.L_x_777:
[----:B------:R-:W-:Y:S05]  /*8810*/  BSYNC B0 ;  /* 0x0000000000007941 */ /* 0x000fea0003800000 */
.L_x_776:
        /* <DEDUP_REMOVED lines=16> */
.L_x_779:
[----:B------:R-:W-:Y:S05]  /*8920*/  BSYNC B0 ;  /* 0x0000000000007941 */ /* 0x000fea0003800000 */
.L_x_778:
        /* <DEDUP_REMOVED lines=29> */
.L_x_781:
[----:B------:R-:W-:Y:S05]  /*8b00*/  BSYNC B0 ;  /* 0x0000000000007941 */ /* 0x000fea0003800000 */
.L_x_780:
        /* <DEDUP_REMOVED lines=15> */
.L_x_773:
[----:B------:R-:W-:Y:S05]  /*8c00*/  BSYNC B1 ;  /* 0x0000000000017941 */ /* 0x000fea0003800000 */
.L_x_750:
[----:B------:R-:W-:Y:S02]  /*8c10*/  ULDC UR5, c[0x0][0xc] ;  /* 0x0000030000057ab9 */ /* 0x000fe40000000800 */
[----:B------:R-:W-:-:S04]  /*8c20*/  UIADD3 UR22, UR5, UR22, URZ ;  /* 0x0000001605167290 */ /* 0x000fc8000fffe03f */
[----:B------:R-:W-:-:S06]  /*8c30*/  UISETP.GE.AND UP0, UPT, UR22, UR61, UPT ;  /* 0x0000003d1600728c */ /* 0x000fcc000bf06270 */
[----:B------:R-:W-:-:S13]  /*8c40*/  PLOP3.LUT P0, PT, PT, PT, UP0, 0x80, 0x0 ;  /* 0x000000000000781c */ /* 0x000fda0003f0f008 */
[----:B------:R-:W-:Y:S05]  /*8c50*/  @P0 BRA `(.L_x_782) ;  /* 0x0000000000040947 */ /* 0x000fea0003800000 */
[----:B------:R-:W-:Y:S05]  /*8c60*/  BRA `(.L_x_783) ;  /* 0xffffff7c00387947 */ /* 0x000fea000383ffff */
.L_x_782:
[----:B------:R-:W-:Y:S05]  /*8c70*/  EXIT ;  /* 0x000000000000794d */ /* 0x000fea0003800000 */
.L_x_784:
        /* <DEDUP_REMOVED lines=16> */
.L_x_2042:


//--------------------- .text._ZN5flash44flash_bwd_dq_dk_dv_loop_seqk_parallel_kernelI23Flash_bwd_kernel_traitsILi256ELi64ELi64ELi8ELi4ELi2ELi2ELb0ELb0EN7cutlass10bfloat16_tE19Flash_kernel_traitsILi256ELi64ELi64ELi8ES3_EELb0ELb0ELb0ELb1ELb0ELb0ELb0EEEvNS_16Flash_bwd_paramsE --------------------------
	.section	.text._ZN5flash44flash_bwd_dq_dk_dv_loop_seqk_parallel_kernelI23Flash_bwd_kernel_traitsILi256ELi64ELi64ELi8ELi4ELi2ELi2ELb0ELb0EN7cutlass10bfloat16_tE19Flash_kernel_traitsILi256ELi64ELi64ELi8ES3_EELb0ELb0ELb0ELb1ELb0ELb0ELb0EEEvNS_16Flash_bwd_paramsE,"ax",@progbits
	.align	128
        .global         _ZN5flash44flash_bwd_dq_dk_dv_loop_seqk_parallel_kernelI23Flash_bwd_kernel_traitsILi256ELi64ELi64ELi8ELi4ELi2ELi2ELb0ELb0EN7cutlass10bfloat16_tE19Flash_kernel_traitsILi256ELi64ELi64ELi8ES3_EELb0ELb0ELb0ELb1ELb0ELb0ELb0EEEvNS_16Flash_bwd_paramsE
        .type           _ZN5flash44flash_bwd_dq_dk_dv_loop_seqk_parallel_kernelI23Flash_bwd_kernel_traitsILi256ELi64ELi64ELi8ELi4ELi2ELi2ELb0ELb0EN7cutlass10bfloat16_tE19Flash_kernel_traitsILi256ELi64ELi64ELi8ES3_EELb0ELb0ELb0ELb1ELb0ELb0ELb0EEEvNS_16Flash_bwd_paramsE,@function
        .size           _ZN5flash44flash_bwd_dq_dk_dv_loop_seqk_parallel_kernelI23Flash_bwd_kernel_traitsILi256ELi64ELi64ELi8ELi4ELi2ELi2ELb0ELb0EN7cutlass10bfloat16_tE19Flash_kernel_traitsILi256ELi64ELi64ELi8ES3_EELb0ELb0ELb0ELb1ELb0ELb0ELb0EEEvNS_16Flash_bwd_paramsE,(.L_x_2043 - _ZN5flash44flash_bwd_dq_dk_dv_loop_seqk_parallel_kernelI23Flash_bwd_kernel_traitsILi256ELi64ELi64ELi8ELi4ELi2ELi2ELb0ELb0EN7cutlass10bfloat16_tE19Flash_kernel_traitsILi256ELi64ELi64ELi8ES3_EELb0ELb0ELb0ELb1ELb0ELb0ELb0EEEvNS_16Flash_bwd_paramsE)
        .other          _ZN5flash44flash_bwd_dq_dk_dv_loop_seqk_parallel_kernelI23Flash_bwd_kernel_traitsILi256ELi64ELi64ELi8ELi4ELi2ELi2ELb0ELb0EN7cutlass10bfloat16_tE19Flash_kernel_traitsILi256ELi64ELi64ELi8ES3_EELb0ELb0ELb0ELb1ELb0ELb0ELb0EEEvNS_16Flash_bwd_paramsE,@"STO_CUDA_ENTRY STV_DEFAULT"
_ZN5flash44flash_bwd_dq_dk_dv_loop_seqk_parallel_kernelI23Flash_bwd_kernel_traitsILi256ELi64ELi64ELi8ELi4ELi2ELi2ELb0ELb0EN7cutlass10bfloat16_tE19Flash_kernel_traitsILi256ELi64ELi64ELi8ES3_EELb0ELb0ELb0ELb1ELb0ELb0ELb0EEEvNS_16Flash_bwd_paramsE:
.text._ZN5flash44flash_bwd_dq_dk_dv_loop_seqk_parallel_kernelI23Flash_bwd_kernel_traitsILi256ELi64ELi64ELi8ELi4ELi2ELi2ELb0ELb0EN7cutlass10bfloat16_tE19Flash_kernel_traitsILi256ELi64ELi64ELi8ES3_EELb0ELb0ELb0ELb1ELb0ELb0ELb0EEEvNS_16Flash_bwd_paramsE:
        /* <DEDUP_REMOVED lines=17> */
[----:B------:R-:W-:-:S03]  /*0110*/  UMOV UR60, 0xffff8000 ;  /* 0xffff8000003c7882 */ /* 0x000fc60000000000 */
[----:B------:R-:W3:Y:S08]  /*0120*/  S2UR UR48, SR_CTAID.Y ;  /* 0x00000000003079c3 */ /* 0x000ef00000002600 */
[----:B------:R-:W4:Y:S01]  /*0130*/  S2UR UR56, SR_CTAID.Z ;  /* 0x00000000003879c3 */ /* 0x000f220000002700 */
[----:B--2---:R-:W-:Y:S01]  /*0140*/  ULEA UR4, UR4, UR5, 0x18 ;  /* 0x0000000504047291 */ /* 0x004fe2000f8ec03f */
[----:B-1----:R-:W-:Y:S01]  /*0150*/  SHF.R.S32.HI R15, RZ, 0x1f, R4 ;  /* 0x0000001fff0f7819 */ /* 0x002fe20000011404 */
[----:B---3--:R-:W-:-:S02]  /*0160*/  USHF.L.U32 UR5, UR48, 0x7, URZ ;  /* 0x0000000730057899 */ /* 0x008fc4000800063f */
[----:B------:R-:W-:Y:S01]  /*0170*/  USHF.R.S32.HI UR6, URZ, 0x1f, UR48 ;  /* 0x0000001f3f067899 */ /* 0x000fe20008011430 */
[CC--:B------:R-:W-:Y:S02]  /*0180*/  LEA.HI R13, R15.reuse, R4.reuse, RZ, 0x5 ;  /* 0x000000040f0d7211 */ /* 0x0c0fe400078f28ff */
[CC--:B------:R-:W-:Y:S02]  /*0190*/  LEA.HI R11, R15.reuse, R4.reuse, RZ, 0x4 ;  /* 0x000000040f0b7211 */ /* 0x0c0fe400078f20ff */
[----:B------:R-:W-:Y:S02]  /*01a0*/  SHF.R.S32.HI R6, RZ, 0x5, R13 ;  /* 0x00000005ff067819 */ /* 0x000fe4000001140d */
[----:B------:R-:W-:Y:S02]  /*01b0*/  SHF.R.S32.HI R0, RZ, 0x4, R11 ;  /* 0x00000004ff007819 */ /* 0x000fe4000001140b */
[----:B------:R-:W-:Y:S02]  /*01c0*/  LEA.HI R19, R15, R4, RZ, 0x3 ;  /* 0x000000040f137211 */ /* 0x000fe400078f18ff */
[----:B------:R-:W-:-:S02]  /*01d0*/  SHF.R.S32.HI R7, RZ, 0x1f, R13 ;  /* 0x0000001fff077819 */ /* 0x000fc4000001140d */
[----:B------:R-:W-:Y:S02]  /*01e0*/  LEA.HI R5, R13, R6, RZ, 0x1 ;  /* 0x000000060d057211 */ /* 0x000fe400078f08ff */
[----:B------:R-:W-:Y:S02]  /*01f0*/  LEA.HI R2, R11, R0, RZ, 0x1 ;  /* 0x000000000b027211 */ /* 0x000fe400078f08ff */
[----:B------:R-:W-:Y:S02]  /*0200*/  LOP3.LUT R13, R13, 0xffffffe0, RZ, 0xc0, !PT ;  /* 0xffffffe00d0d7812 */ /* 0x000fe400078ec0ff */
[----:B------:R-:W-:Y:S02]  /*0210*/  LOP3.LUT R17, R19, 0xfffffff8, RZ, 0xc0, !PT ;  /* 0xfffffff813117812 */ /* 0x000fe400078ec0ff */
[----:B------:R-:W-:Y:S01]  /*0220*/  LOP3.LUT R2, R2, 0xfffffffe, RZ, 0xc0, !PT ;  /* 0xfffffffe02027812 */ /* 0x000fe200078ec0ff */
[C---:B------:R-:W-:Y:S01]  /*0230*/  IMAD.IADD R13, R4.reuse, 0x1, -R13 ;  /* 0x00000001040d7824 */ /* 0x040fe200078e0a0d */
[----:B------:R-:W-:Y:S01]  /*0240*/  SHF.R.S32.HI R3, RZ, 0x3, R19 ;  /* 0x00000003ff037819 */ /* 0x000fe20000011413 */
[----:B------:R-:W-:Y:S01]  /*0250*/  IMAD.IADD R12, R4, 0x1, -R17 ;  /* 0x00000001040c7824 */ /* 0x000fe200078e0a11 */
[----:B------:R-:W-:Y:S01]  /*0260*/  LOP3.LUT R11, R11, 0xfffffff0, RZ, 0xc0, !PT ;  /* 0xfffffff00b0b7812 */ /* 0x000fe200078ec0ff */
[----:B------:R-:W-:Y:S01]  /*0270*/  IMAD.IADD R2, R0, 0x1, -R2 ;  /* 0x0000000100027824 */ /* 0x000fe200078e0a02 */
[----:B------:R-:W-:Y:S01]  /*0280*/  LEA.HI R9, R15, R4, RZ, 0x2 ;  /* 0x000000040f097211 */ /* 0x000fe200078f10ff */
[----:B------:R-:W-:Y:S01]  /*0290*/  IMAD.SHL.U32 R3, R3, 0x40, RZ ;  /* 0x0000004003037824 */ /* 0x000fe200078e00ff */
[----:B------:R-:W-:Y:S01]  /*02a0*/  LEA.HI R7, R7, R6, RZ, 0x2 ;  /* 0x0000000607077211 */ /* 0x000fe200078f10ff */
[----:B------:R-:W-:Y:S01]  /*02b0*/  IMAD.SHL.U32 R22, R12, 0x8, RZ ;  /* 0x000000080c167824 */ /* 0x000fe200078e00ff */
[----:B------:R-:W-:Y:S01]  /*02c0*/  SHF.R.S32.HI R0, RZ, 0x1f, R13 ;  /* 0x0000001fff007819 */ /* 0x000fe2000001140d */
[----:B------:R-:W-:Y:S01]  /*02d0*/  IMAD.IADD R16, R4, 0x1, -R11 ;  /* 0x0000000104107824 */ /* 0x000fe200078e0a0b */
[----:B------:R-:W-:Y:S01]  /*02e0*/  LOP3.LUT P4, RZ, R12, 0x4, RZ, 0xc0, !PT ;  /* 0x000000040cff7812 */ /* 0x000fe2000788c0ff */
[----:B------:R-:W-:Y:S01]  /*02f0*/  IMAD.SHL.U32 R14, R2, 0x200, RZ ;  /* 0x00000200020e7824 */ /* 0x000fe200078e00ff */
[C---:B------:R-:W-:Y:S01]  /*0300*/  LOP3.LUT P3, RZ, R12.reuse, 0x2, RZ, 0xc0, !PT ;  /* 0x000000020cff7812 */ /* 0x040fe2000786c0ff */
[----:B------:R-:W-:Y:S01]  /*0310*/  IMAD.SHL.U32 R12, R12, 0x40, RZ ;  /* 0x000000400c0c7824 */ /* 0x000fe200078e00ff */
[--C-:B------:R-:W-:Y:S01]  /*0320*/  SHF.R.S32.HI R21, RZ, 0x2, R9.reuse ;  /* 0x00000002ff157819 */ /* 0x100fe20000011409 */
[----:B------:R-:W-:Y:S01]  /*0330*/  STL [R1+0x10], R22 ;  /* 0x0000101601007387 */ /* 0x000fe20000100800 */
[----:B------:R-:W-:Y:S01]  /*0340*/  SHF.R.S32.HI R8, RZ, 0x1f, R9 ;  /* 0x0000001fff087819 */ /* 0x000fe20000011409 */
[C---:B------:R-:W-:Y:S01]  /*0350*/  IMAD.SHL.U32 R251, R2.reuse, 0x20, RZ ;  /* 0x0000002002fb7824 */ /* 0x040fe200078e00ff */
[----:B------:R-:W-:Y:S01]  /*0360*/  LOP3.LUT R7, R7, 0xfffffffc, RZ, 0xc0, !PT ;  /* 0xfffffffc07077812 */ /* 0x000fe200078ec0ff */
[----:B------:R-:W-:Y:S01]  /*0370*/  IMAD.SHL.U32 R245, R2, 0x8, RZ ;  /* 0x0000000802f57824 */ /* 0x000fe200078e00ff */
[----:B------:R-:W-:-:S02]  /*0380*/  LOP3.LUT R5, R5, 0xfffffffe, RZ, 0xc0, !PT ;  /* 0xfffffffe05057812 */ /* 0x000fc400078ec0ff */
[----:B------:R-:W-:Y:S01]  /*0390*/  LOP3.LUT R3, R3, 0x1c0, RZ, 0xc0, !PT ;  /* 0x000001c003037812 */ /* 0x000fe200078ec0ff */
[----:B------:R-:W-:Y:S01]  /*03a0*/  IMAD.IADD R7, R6, 0x1, -R7 ;  /* 0x0000000106077824 */ /* 0x000fe200078e0a07 */
[----:B------:R-:W-:Y:S01]  /*03b0*/  LEA.HI R0, R0, R13, RZ, 0x2 ;  /* 0x0000000d00007211 */ /* 0x000fe200078f10ff */
[----:B------:R-:W-:Y:S01]  /*03c0*/  IMAD.IADD R5, R6, 0x1, -R5 ;  /* 0x0000000106057824 */ /* 0x000fe200078e0a05 */
[----:B------:R-:W-:Y:S02]  /*03d0*/  SHF.R.S32.HI R13, RZ, 0x1f, R16 ;  /* 0x0000001fff0d7819 */ /* 0x000fe40000011410 */
[----:B------:R-:W-:Y:S02]  /*03e0*/  LEA.HI R8, R8, R21, RZ, 0x3 ;  /* 0x0000001508087211 */ /* 0x000fe400078f18ff */
[----:B------:R-:W-:Y:S02]  /*03f0*/  LEA.HI R11, R15, R4, RZ, 0x7 ;  /* 0x000000040f0b7211 */ /* 0x000fe400078f38ff */
[----:B------:R-:W-:-:S02]  /*0400*/  LOP3.LUT R12, R12, 0x1c0, RZ, 0xc0, !PT ;  /* 0x000001c00c0c7812 */ /* 0x000fc400078ec0ff */
[----:B------:R-:W-:Y:S02]  /*0410*/  SHF.R.U32.HI R10, RZ, 0x3, R3 ;  /* 0x00000003ff0a7819 */ /* 0x000fe40000011603 */
[----:B------:R-:W-:Y:S02]  /*0420*/  LOP3.LUT R3, R3, 0x38, R22, 0xf8, !PT ;  /* 0x0000003803037812 */ /* 0x000fe400078ef816 */
[----:B------:R-:W-:Y:S02]  /*0430*/  LEA.HI R6, R13, R16, RZ, 0x3 ;  /* 0x000000100d067211 */ /* 0x000fe400078f18ff */
[----:B------:R-:W-:Y:S02]  /*0440*/  LOP3.LUT R8, R8, 0xfffffff8, RZ, 0xc0, !PT ;  /* 0xfffffff808087812 */ /* 0x000fe400078ec0ff */
[----:B------:R-:W-:Y:S02]  /*0450*/  SHF.R.S32.HI R11, RZ, 0x7, R11 ;  /* 0x00000007ff0b7819 */ /* 0x000fe4000001140b */
[----:B------:R-:W-:Y:S01]  /*0460*/  LOP3.LUT R250, R12, 0x8, R19, 0xf8, !PT ;  /* 0x000000080cfa7812 */ /* 0x000fe200078ef813 */
[----:B------:R-:W-:Y:S01]  /*0470*/  IMAD.IADD R8, R21, 0x1, -R8 ;  /* 0x0000000115087824 */ /* 0x000fe200078e0a08 */
[----:B------:R-:W-:Y:S01]  /*0480*/  SHF.R.U32.HI R13, RZ, 0x3, R12 ;  /* 0x00000003ff0d7819 */ /* 0x000fe2000001160c */
[----:B------:R-:W-:Y:S01]  /*0490*/  IMAD R17, R11, 0x800, R14 ;  /* 0x000008000b117824 */ /* 0x000fe200078e020e */
[----:B------:R-:W-:Y:S01]  /*04a0*/  LOP3.LUT R10, R3, R10, RZ, 0x3c, !PT ;  /* 0x0000000a030a7212 */ /* 0x000fe200078e3cff */
[----:B------:R-:W-:Y:S01]  /*04b0*/  IMAD.SHL.U32 R3, R5, 0x10, RZ ;  /* 0x0000001005037824 */ /* 0x000fe200078e00ff */
[----:B------:R-:W-:Y:S01]  /*04c0*/  LOP3.LUT R250, R250, R13, RZ, 0x3c, !PT ;  /* 0x0000000dfafa7212 */ /* 0x000fe200078e3cff */
[----:B------:R-:W-:Y:S01]  /*04d0*/  IMAD.SHL.U32 R11, R11, 0x20, RZ ;  /* 0x000000200b0b7824 */ /* 0x000fe200078e00ff */
[----:B------:R-:W-:-:S02]  /*04e0*/  LOP3.LUT R9, R9, 0x7ffffffc, RZ, 0xc0, !PT ;  /* 0x7ffffffc09097812 */ /* 0x000fc400078ec0ff */
[----:B------:R-:W-:Y:S01]  /*04f0*/  LOP3.LUT R246, R12, 0x10, R3, 0xf8, !PT ;  /* 0x000000100cf67812 */ /* 0x000fe200078ef803 */
[----:B------:R-:W-:Y:S01]  /*0500*/  IMAD.IADD R250, R17, 0x1, R250 ;  /* 0x0000000111fa7824 */ /* 0x000fe200078e02fa */
[----:B------:R-:W-:Y:S01]  /*0510*/  LOP3.LUT R12, R8, 0x1, RZ, 0xc0, !PT ;  /* 0x00000001080c7812 */ /* 0x000fe200078ec0ff */
[C---:B------:R-:W-:Y:S01]  /*0520*/  IMAD.IADD R9, R4.reuse, 0x1, -R9 ;  /* 0x0000000104097824 */ /* 0x040fe200078e0a09 */
[----:B------:R-:W-:Y:S01]  /*0530*/  LEA.HI R17, R15, R4, RZ, 0x6 ;  /* 0x000000040f117211 */ /* 0x000fe200078f30ff */
[----:B------:R-:W-:Y:S01]  /*0540*/  IMAD.SHL.U32 R15, R4, 0x2, RZ ;  /* 0x00000002040f7824 */ /* 0x000fe200078e00ff */
[----:B------:R-:W-:Y:S01]  /*0550*/  ISETP.NE.U32.AND P0, PT, R12, 0x1, PT ;  /* 0x000000010c00780c */ /* 0x000fe20003f05070 */
[----:B------:R-:W-:Y:S01]  /*0560*/  IMAD.SHL.U32 R12, R8, 0x40, RZ ;  /* 0x00000040080c7824 */ /* 0x000fe200078e00ff */
[----:B------:R-:W-:Y:S01]  /*0570*/  SHF.R.S32.HI R17, RZ, 0x6, R17 ;  /* 0x00000006ff117819 */ /* 0x000fe20000011411 */
[----:B------:R-:W-:Y:S01]  /*0580*/  IMAD.SHL.U32 R250, R250, 0x2, RZ ;  /* 0x00000002fafa7824 */ /* 0x000fe200078e00ff */
[----:B------:R-:W-:-:S02]  /*0590*/  R2P PR, R8, 0x6 ;  /* 0x0000000608007804 */ /* 0x000fc40000000000 */
[----:B------:R-:W-:Y:S01]  /*05a0*/  LOP3.LUT R3, R6, 0xfffffff8, RZ, 0xc0, !PT ;  /* 0xfffffff806037812 */ /* 0x000fe200078ec0ff */
[C---:B------:R-:W-:Y:S01]  /*05b0*/  IMAD R8, R17.reuse, 0x200, R10 ;  /* 0x0000020011087824 */ /* 0x040fe200078e020a */
[----:B------:R-:W-:Y:S01]  /*05c0*/  LOP3.LUT R12, R12, 0x1c0, RZ, 0xc0, !PT ;  /* 0x000001c00c0c7812 */ /* 0x000fe200078ec0ff */
[----:B------:R-:W-:Y:S01]  /*05d0*/  IMAD.SHL.U32 R4, R17, 0x8, RZ ;  /* 0x0000000811047824 */ /* 0x000fe200078e00ff */
[----:B------:R-:W-:Y:S01]  /*05e0*/  LOP3.LUT R246, R246, 0x8, R19, 0xf8, !PT ;  /* 0x00000008f6f67812 */ /* 0x000fe200078ef813 */
[----:B------:R-:W-:Y:S01]  /*05f0*/  IMAD.IADD R3, R16, 0x1, -R3 ;  /* 0x0000000110037824 */ /* 0x000fe200078e0a03 */
[----:B------:R1:W-:Y:S01]  /*0600*/  STL [R1+0x8], R8 ;  /* 0x0000080801007387 */ /* 0x0003e20000100800 */
[----:B------:R-:W-:Y:S02]  /*0610*/  LOP3.LUT R16, R12, 0x20, R11, 0xf8, !PT ;  /* 0x000000200c107812 */ /* 0x000fe400078ef80b */
[----:B------:R-:W-:Y:S01]  /*0620*/  LOP3.LUT R4, R4, 0x18, RZ, 0xc0, !PT ;  /* 0x0000001804047812 */ /* 0x000fe200078ec0ff */
[----:B------:R-:W-:Y:S01]  /*0630*/  IMAD.SHL.U32 R3, R3, 0x40, RZ ;  /* 0x0000004003037824 */ /* 0x000fe200078e00ff */
[----:B------:R-:W-:-:S02]  /*0640*/  LOP3.LUT R246, R14, R246, R13, 0xf6, !PT ;  /* 0x000000f60ef67212 */ /* 0x000fc400078ef60d */
[----:B------:R-:W-:Y:S02]  /*0650*/  LOP3.LUT R251, R4, 0x20, R251, 0xf8, !PT ;  /* 0x0000002004fb7812 */ /* 0x000fe400078ef8fb */
[----:B------:R-:W-:Y:S02]  /*0660*/  SEL R249, R249, 0xffffffe0, !P3 ;  /* 0xffffffe0f9f97807 */ /* 0x000fe40005800000 */
[----:B------:R-:W-:Y:S02]  /*0670*/  SEL R247, R247, 0xffffffc0, !P4 ;  /* 0xffffffc0f7f77807 */ /* 0x000fe40006000000 */
[----:B------:R-:W-:Y:S01]  /*0680*/  LEA R246, R246, UR4, 0x1 ;  /* 0x00000004f6f67c11 */ /* 0x000fe2000f8e08ff */
[----:B-1----:R-:W-:Y:S01]  /*0690*/  IMAD.SHL.U32 R8, R9, 0x2, RZ ;  /* 0x0000000209087824 */ /* 0x002fe200078e00ff */
[----:B------:R-:W-:Y:S02]  /*06a0*/  LOP3.LUT R9, R11, 0x6, R15, 0xf8, !PT ;  /* 0x000000060b097812 */ /* 0x000fe400078ef80f */
[----:B------:R-:W-:Y:S01]  /*06b0*/  SHF.R.U32.HI R11, RZ, 0x3, R12 ;  /* 0x00000003ff0b7819 */ /* 0x000fe2000001160c */
[----:B------:R-:W-:-:S02]  /*06c0*/  IMAD R10, R7, 0x400, R8 ;  /* 0x00000400070a7824 */ /* 0x000fc400078e0208 */
[----:B------:R1:W-:Y:S02]  /*06d0*/  STL [R1], R9 ;  /* 0x0000000901007387 */ /* 0x0003e40000100800 */
[----:B-1----:R-:W-:Y:S02]  /*06e0*/  LOP3.LUT R9, R16, R11, RZ, 0x3c, !PT ;  /* 0x0000000b10097212 */ /* 0x002fe400078e3cff */
[----:B------:R-:W-:-:S03]  /*06f0*/  LOP3.LUT R11, R11, R12, R4, 0x1e, !PT ;  /* 0x0000000c0b0b7212 */ /* 0x000fc600078e1e04 */
[----:B------:R-:W-:Y:S02]  /*0700*/  IMAD.IADD R4, R10, 0x1, R9 ;  /* 0x000000010a047824 */ /* 0x000fe400078e0209 */
[----:B------:R-:W-:Y:S01]  /*0710*/  IMAD R10, R5, 0x400, R8 ;  /* 0x00000400050a7824 */ /* 0x000fe200078e0208 */
[----:B------:R-:W-:Y:S01]  /*0720*/  LOP3.LUT R8, R3, 0x1c0, RZ, 0xc0, !PT ;  /* 0x000001c003087812 */ /* 0x000fe200078ec0ff */
[----:B------:R-:W-:Y:S02]  /*0730*/  IMAD.SHL.U32 R9, R6, 0x40, RZ ;  /* 0x0000004006097824 */ /* 0x000fe400078e00ff */
[----:B------:R-:W-:Y:S01]  /*0740*/  IMAD.U32 R6, RZ, RZ, UR5 ;  /* 0x00000005ff067e24 */ /* 0x000fe2000f8e00ff */
[----:B----4-:R-:W-:Y:S01]  /*0750*/  USHF.R.S32.HI UR5, URZ, 0x1f, UR56 ;  /* 0x0000001f3f057899 */ /* 0x010fe20008011438 */
[----:B------:R-:W-:Y:S01]  /*0760*/  SHF.R.U32.HI R2, RZ, 0x3, R8 ;  /* 0x00000003ff027819 */ /* 0x000fe20000011608 */
[----:B------:R-:W-:Y:S01]  /*0770*/  IMAD.IADD R3, R10, 0x1, R11 ;  /* 0x000000010a037824 */ /* 0x000fe200078e020b */
[----:B------:R-:W-:-:S02]  /*0780*/  LOP3.LUT R245, R8, 0x8, R245, 0xf8, !PT ;  /* 0x0000000808f57812 */ /* 0x000fc400078ef8f5 */
[----:B------:R-:W-:Y:S01]  /*0790*/  LOP3.LUT R251, R2, R251, R8, 0x1e, !PT ;  /* 0x000000fb02fb7212 */ /* 0x000fe200078e1e08 */
[----:B------:R-:W-:Y:S01]  /*07a0*/  IMAD.U32 R8, RZ, RZ, UR5 ;  /* 0x00000005ff087e24 */ /* 0x000fe2000f8e00ff */
[----:B------:R-:W-:Y:S01]  /*07b0*/  SHF.R.S32.HI R6, RZ, 0x2, R0 ;  /* 0x00000002ff067819 */ /* 0x000fe20000011400 */
[----:B------:R-:W-:Y:S01]  /*07c0*/  USHF.R.S32.HI UR5, URZ, 0x1f, UR48 ;  /* 0x0000001f3f057899 */ /* 0x000fe20008011430 */
[----:B------:R-:W-:Y:S02]  /*07d0*/  LOP3.LUT R245, R245, R2, RZ, 0x3c, !PT ;  /* 0x00000002f5f57212 */ /* 0x000fe400078e3cff */
[----:B------:R-:W-:Y:S01]  /*07e0*/  LOP3.LUT R0, R9, 0xfffffe00, RZ, 0xc0, !PT ;  /* 0xfffffe0009007812 */ /* 0x000fe200078ec0ff */
[C---:B------:R-:W-:Y:S02]  /*07f0*/  IMAD R2, R7.reuse, 0x10, R6 ;  /* 0x0000001007027824 */ /* 0x040fe400078e0206 */
[----:B------:R-:W-:Y:S01]  /*0800*/  IMAD.U32 R6, RZ, RZ, UR5 ;  /* 0x00000005ff067e24 */ /* 0x000fe2000f8e00ff */
[----:B------:R-:W-:Y:S01]  /*0810*/  USHF.R.S32.HI UR5, URZ, 0x1f, UR56 ;  /* 0x0000001f3f057899 */ /* 0x000fe20008011438 */
[----:B------:R-:W-:Y:S01]  /*0820*/  IMAD R252, R7, 0x400, R0 ;  /* 0x0000040007fc7824 */ /* 0x000fe200078e0200 */
[----:B------:R1:W-:Y:S01]  /*0830*/  STL [R1+0x4], R2 ;  /* 0x0000040201007387 */ /* 0x0003e20000100800 */
[----:B------:R-:W-:-:S02]  /*0840*/  LOP3.LUT R251, R251, R0, RZ, 0xfc, !PT ;  /* 0x00000000fbfb7212 */ /* 0x000fc400078efcff */
        /* <DEDUP_REMOVED lines=16> */
[----:B--2---:R-:W-:Y:S01]  /*0950*/  IMAD.IADD R6, R6, 0x1, R2 ;  /* 0x0000000106067824 */ /* 0x004fe200078e0202 */
[----:B------:R-:W-:Y:S01]  /*0960*/  ULDC.64 UR6, c[0x0][0x208] ;  /* 0x0000820000067ab9 */ /* 0x000fe20000000a00 */
        /* <DEDUP_REMOVED lines=13> */
.L_x_831:
        /* <DEDUP_REMOVED lines=19> */
[----:B---3--:R-:W-:Y:S01]  /*0b70*/  IMAD.U32 R12, RZ, RZ, UR8 ;  /* 0x00000008ff0c7e24 */ /* 0x008fe2000f8e00ff */
[----:B------:R-:W-:Y:S01]  /*0b80*/  ULDC.U8 UR17, c[0x0][0x3c2] ;  /* 0x0000f08000117ab9 */ /* 0x000fe20000000000 */
[----:B------:R-:W-:Y:S01]  /*0b90*/  ULDC.64 UR12, c[0x0][0x2f8] ;  /* 0x0000be00000c7ab9 */ /* 0x000fe20000000a00 */
[----:B------:R-:W-:Y:S01]  /*0ba0*/  @UP4 UIADD3.X UR11, UR5, UR11, URZ, UP1, !UPT ;  /* 0x0000000b050b4290 */ /* 0x000fe20008ffe43f */
[----:B-1--4-:R-:W-:Y:S01]  /*0bb0*/  IMAD.U32 R4, RZ, RZ, UR10 ;  /* 0x0000000aff047e24 */ /* 0x012fe2000f8e00ff */
[----:B------:R-:W-:Y:S01]  /*0bc0*/  UISETP.NE.AND UP4, UPT, UR17, URZ, UPT ;  /* 0x0000003f1100728c */ /* 0x000fe2000bf85270 */
[----:B------:R-:W-:Y:S01]  /*0bd0*/  IMAD.U32 R13, RZ, RZ, UR9 ;  /* 0x00000009ff0d7e24 */ /* 0x000fe2000f8e00ff */
[----:B------:R-:W-:Y:S01]  /*0be0*/  UISETP.EQ.U32.AND UP1, UPT, UR12, URZ, UPT ;  /* 0x0000003f0c00728c */ /* 0x000fe2000bf22070 */
[----:B------:R-:W-:Y:S01]  /*0bf0*/  PLOP3.LUT P3, PT, PT, PT, UP2, 0x80, 0x0 ;  /* 0x000000000000781c */ /* 0x000fe20003f6f028 */
[----:B------:R-:W-:Y:S01]  /*0c00*/  IMAD.U32 R5, RZ, RZ, UR11 ;  /* 0x0000000bff057e24 */ /* 0x000fe2000f8e00ff */
[----:B------:R-:W-:Y:S01]  /*0c10*/  UIADD3 UR10, UP0, UR16, UR12, URZ ;  /* 0x0000000c100a7290 */ /* 0x000fe2000ff1e03f */
[----:B--2---:R-:W2:Y:S01]  /*0c20*/  @P0 LDG.E R2, desc[UR6][R12.64] ;  /* 0x000000060c020981 */ /* 0x004ea2000c1e1900 */
[----:B------:R-:W-:Y:S01]  /*0c30*/  UISETP.EQ.OR.EX UP1, UPT, UR13, URZ, !UP4, UP1 ;  /* 0x0000003f0d00728c */ /* 0x000fe2000e722710 */
[----:B------:R-:W-:Y:S01]  /*0c40*/  IMAD.U32 R10, RZ, RZ, UR15 ;  /* 0x0000000fff0a7e24 */ /* 0x000fe2000f8e00ff */
[----:B------:R-:W-:Y:S01]  /*0c50*/  UMOV UR19, URZ ;  /* 0x0000003f00137c82 */ /* 0x000fe20008000000 */
[----:B------:R1:W3:Y:S01]  /*0c60*/  @P1 LDG.E R4, desc[UR6][R4.64] ;  /* 0x0000000604041981 */ /* 0x0002e2000c1e1900 */
[----:B------:R-:W-:Y:S01]  /*0c70*/  UIADD3.X UR5, UR5, UR13, URZ, UP0, !UPT ;  /* 0x0000000d05057290 */ /* 0x000fe200087fe43f */
[----:B------:R-:W-:Y:S01]  /*0c80*/  IMAD.U32 R11, RZ, RZ, UR14 ;  /* 0x0000000eff0b7e24 */ /* 0x000fe2000f8e00ff */
[----:B------:R-:W-:Y:S01]  /*0c90*/  PLOP3.LUT P2, PT, PT, PT, UP1, 0x80, 0x0 ;  /* 0x000000000000781c */ /* 0x000fe20003f4f018 */
[----:B------:R-:W-:Y:S01]  /*0ca0*/  IMAD.U32 R8, RZ, RZ, UR10 ;  /* 0x0000000aff087e24 */ /* 0x000fe2000f8e00ff */
[----:B------:R-:W-:-:S02]  /*0cb0*/  @!UP3 ULDC.64 UR8, c[0x0][0x318] ;  /* 0x0000c6000008bab9 */ /* 0x000fc40000000a00 */
[----:B------:R-:W-:Y:S01]  /*0cc0*/  IMAD.U32 R9, RZ, RZ, UR5 ;  /* 0x00000005ff097e24 */ /* 0x000fe2000f8e00ff */
[----:B------:R-:W4:Y:S04]  /*0cd0*/  @P3 LDG.E R7, desc[UR6][R10.64] ;  /* 0x000000060a073981 */ /* 0x000f28000c1e1900 */
[----:B------:R-:W5:Y:S04]  /*0ce0*/  @P3 LDG.E R3, desc[UR6][R10.64+0x4] ;  /* 0x000004060a033981 */ /* 0x000f68000c1e1900 */
[----:B------:R-:W5:Y:S01]  /*0cf0*/  @!P2 LDG.E R6, desc[UR6][R8.64] ;  /* 0x000000060806a981 */ /* 0x000f62000c1e1900 */
[----:B------:R-:W1:Y:S02]  /*0d00*/  S2UR UR16, SR_CTAID.X ;  /* 0x00000000001079c3 */ /* 0x000e640000002500 */
[----:B-1----:R-:W1:Y:S01]  /*0d10*/  S2R R5, SR_TID.X ;  /* 0x0000000000057919 */ /* 0x002e620000002100 */
        /* <DEDUP_REMOVED lines=12> */
[----:B------:R-:W-:-:S02]  /*0de0*/  ISETP.NE.U32.AND P0, PT, RZ, UR12, PT ;  /* 0x0000000cff007c0c */ /* 0x000fc4000bf05070 */
[----:B---3--:R-:W-:Y:S02]  /*0df0*/  @P1 R2UR UR19, R4 ;  /* 0x00000000041312ca */ /* 0x008fe400000e0000 */
[----:B------:R-:W-:Y:S02]  /*0e00*/  ISETP.NE.AND.EX P0, PT, RZ, UR13, PT, P0 ;  /* 0x0000000dff007c0c */ /* 0x000fe4000bf05300 */
[----:B-1----:R-:W-:Y:S02]  /*0e10*/  SHF.R.S32.HI R4, RZ, 0x1f, R5 ;  /* 0x0000001fff047819 */ /* 0x002fe40000011405 */
[----:B----4-:R-:W-:Y:S02]  /*0e20*/  @P3 R2UR UR5, R7 ;  /* 0x00000000070532ca */ /* 0x010fe400000e0000 */
[----:B-----5:R-:W-:-:S05]  /*0e30*/  @P3 R2UR UR12, R3 ;  /* 0x00000000030c32ca */ /* 0x020fca00000e0000 */
[----:B------:R-:W-:Y:S01]  /*0e40*/  @UP3 UIADD3 UR8, UR11, -UR19, URZ ;  /* 0x800000130b083290 */ /* 0x000fe2000fffe03f */
        /* <DEDUP_REMOVED lines=8> */
.L_x_785:
        /* <DEDUP_REMOVED lines=34> */
[----:B------:R-:W-:-:S02]  /*10f0*/  USHF.L.U32 UR14, UR48, 0x7, URZ ;  /* 0x00000007300e7899 */ /* 0x000fc4000800063f */
[----:B------:R-:W-:Y:S02]  /*1100*/  @UP1 UIMAD.WIDE.U32 UR46, UR5, UR12, URZ ;  /* 0x0000000c052e12a5 */ /* 0x000fe4000f8e003f */
[----:B------:R-:W-:Y:S02]  /*1110*/  ULEA.HI UR41, UR18, UR9, URZ, 0x6 ;  /* 0x0000000912297291 */ /* 0x000fe4000f8f303f */
[----:B------:R-:W-:Y:S01]  /*1120*/  UIMAD UR9, UR35, UR48, URZ ;  /* 0x00000030230972a4 */ /* 0x000fe2000f8e023f */
[----:B------:R-:W-:Y:S01]  /*1130*/  ULDC.64 UR22, c[0x0][0x240] ;  /* 0x0000900000167ab9 */ /* 0x000fe20000000a00 */
[----:B------:R-:W-:Y:S01]  /*1140*/  ULDC UR21, c[0x0][0x2dc] ;  /* 0x0000b70000157ab9 */ /* 0x000fe20000000800 */
[----:B------:R-:W-:Y:S01]  /*1150*/  ULDC UR61, c[0x0][0x270] ;  /* 0x00009c00003d7ab9 */ /* 0x000fe20000000800 */
[----:B------:R-:W-:Y:S02]  /*1160*/  USEL UR29, UR14, URZ, UP2 ;  /* 0x0000003f0e1d7287 */ /* 0x000fe40009000000 */
[----:B------:R-:W-:Y:S01]  /*1170*/  @UP1 UIMAD UR37, UR5, UR13, UR47 ;  /* 0x0000000d052512a4 */ /* 0x000fe2000f8e022f */
[----:B-1----:R-:W1:Y:S01]  /*1180*/  MUFU.RCP R12, R12 ;  /* 0x0000000c000c7308 */ /* 0x002e620000001000 */
[----:B------:R-:W-:-:S02]  /*1190*/  @!UP1 UIMAD.WIDE.U32 UR44, UR48, UR10, URZ ;  /* 0x0000000a302c92a5 */ /* 0x000fc4000f8e003f */
[----:B------:R-:W-:Y:S02]  /*11a0*/  UIMAD.WIDE.U32 UR14, UR5, UR22, URZ ;  /* 0x00000016050e72a5 */ /* 0x000fe4000f8e003f */
[----:B------:R-:W-:Y:S02]  /*11b0*/  UIMAD UR26, UR5, UR23, URZ ;  /* 0x00000017051a72a4 */ /* 0x000fe4000f8e023f */
[----:B------:R-:W-:Y:S02]  /*11c0*/  UIMAD.WIDE UR10, UR21, UR61, URZ ;  /* 0x0000003d150a72a5 */ /* 0x000fe4000f8e023f */
[----:B------:R-:W-:Y:S02]  /*11d0*/  UIMAD.WIDE.U32 UR12, UR48, UR58, URZ ;  /* 0x0000003a300c72a5 */ /* 0x000fe4000f8e003f */
[----:B------:R-:W-:Y:S02]  /*11e0*/  UIMAD UR9, UR57, UR58, UR9 ;  /* 0x0000003a390972a4 */ /* 0x000fe4000f8e0209 */
[----:B------:R-:W-:-:S02]  /*11f0*/  USEL UR40, UR24, UR14, !UP1 ;  /* 0x0000000e18287287 */ /* 0x000fc4000c800000 */
[----:B------:R-:W-:Y:S01]  /*1200*/  UIADD3 UR38, UR25, UR38, URZ ;  /* 0x0000002619267290 */ /* 0x000fe2000fffe03f */
[----:B-1----:R-:W-:Y:S01]  /*1210*/  VIADD R12, R12, 0xffffffe ;  /* 0x0ffffffe0c0c7836 */ /* 0x002fe20000000000 */
[----:B------:R-:W-:Y:S02]  /*1220*/  @UP1 UIADD3 UR38, UR15, UR26, URZ ;  /* 0x0000001a0f261290 */ /* 0x000fe4000fffe03f */
[----:B------:R-:W-:Y:S01]  /*1230*/  UIMAD UR14, UR11, UR12, URZ ;  /* 0x0000000c0b0e72a4 */ /* 0x000fe2000f8e023f */
[----:B------:R-:W1:Y:S01]  /*1240*/  F2I.FTZ.U32.TRUNC.NTZ R13, R12 ;  /* 0x0000000c000d7305 */ /* 0x000e62000021f000 */
[----:B------:R-:W-:Y:S02]  /*1250*/  UIADD3 UR9, UR13, UR9, URZ ;  /* 0x000000090d097290 */ /* 0x000fe4000fffe03f */
[----:B------:R-:W-:Y:S02]  /*1260*/  ULOP3.LUT UR15, UR41, 0xffffffc0, URZ, 0xc0, !UPT ;  /* 0xffffffc0290f7892 */ /* 0x000fe4000f8ec03f */
[----:B------:R-:W-:-:S02]  /*1270*/  USHF.L.U64.HI UR16, UR48, 0x7, UR57 ;  /* 0x0000000730107899 */ /* 0x000fc40008010239 */
[----:B------:R-:W-:Y:S01]  /*1280*/  UIMAD UR14, UR10, UR9, UR14 ;  /* 0x000000090a0e72a4 */ /* 0x000fe2000f8e020e */
[----:B------:R-:W-:Y:S01]  /*1290*/  ULDC.U8 UR17, c[0x0][0x3d8] ;  /* 0x0000f60000117ab9 */ /* 0x000fe20000000000 */
[----:B------:R-:W-:Y:S02]  /*12a0*/  UIADD3 UR9, UR15, -0x40, URZ ;  /* 0xffffffc00f097890 */ /* 0x000fe4000fffe03f */
[----:B------:R-:W-:Y:S02]  /*12b0*/  UISETP.NE.AND UP3, UPT, UR17, URZ, UPT ;  /* 0x0000003f1100728c */ /* 0x000fe4000bf65270 */
[----:B------:R-:W-:Y:S01]  /*12c0*/  UIMAD.WIDE.U32 UR24, UR10, UR12, URZ ;  /* 0x0000000c0a1872a5 */ /* 0x000fe2000f8e003f */
[----:B-1----:R-:W-:Y:S01]  /*12d0*/  IMAD.MOV R8, RZ, RZ, -R13 ;  /* 0x000000ffff087224 */ /* 0x002fe200078e0a0d */
[----:B------:R-:W-:Y:S01]  /*12e0*/  USEL UR30, UR16, URZ, UP2 ;  /* 0x0000003f101e7287 */ /* 0x000fe20009000000 */
[----:B------:R-:W-:Y:S01]  /*12f0*/  IMAD.MOV.U32 R12, RZ, RZ, RZ ;  /* 0x000000ffff0c7224 */ /* 0x000fe200078e00ff */
[----:B------:R-:W-:Y:S01]  /*1300*/  UIMAD.WIDE.U32 UR12, UR10, UR5, URZ ;  /* 0x000000050a0c72a5 */ /* 0x000fe2000f8e003f */
[----:B------:R-:W-:Y:S01]  /*1310*/  IMAD R8, R8, R11, RZ ;  /* 0x0000000b08087224 */ /* 0x000fe200078e02ff */
[----:B------:R-:W-:-:S02]  /*1320*/  USHF.R.S32.HI UR35, URZ, 0x1f, UR9 ;  /* 0x0000001f3f237899 */ /* 0x000fc40008011409 */
[----:B------:R-:W-:Y:S01]  /*1330*/  UIADD3 UR18, UP2, UR9, UR29, URZ ;  /* 0x0000001d09127290 */ /* 0x000fe2000ff5e03f */
[----:B------:R-:W-:Y:S01]  /*1340*/  IMAD.HI.U32 R8, R13, R8, R12 ;  /* 0x000000080d087227 */ /* 0x000fe200078e000c */
[----:B------:R-:W-:Y:S02]  /*1350*/  UISETP.NE.AND UP0, UPT, UR33, -0x1, UPT ;  /* 0xffffffff2100788c */ /* 0x000fe4000bf05270 */
[----:B------:R-:W-:Y:S02]  /*1360*/  UIMAD UR26, UR11, UR5, URZ ;  /* 0x000000050b1a72a4 */ /* 0x000fe4000f8e023f */
[----:B------:R-:W-:Y:S01]  /*1370*/  USEL UR55, UR24, UR12, !UP1 ;  /* 0x0000000c18377287 */ /* 0x000fe2000c800000 */
[----:B------:R-:W-:Y:S01]  /*1380*/  IMAD.HI.U32 R12, R8, R3, RZ ;  /* 0x00000003080c7227 */ /* 0x000fe200078e00ff */
[----:B------:R-:W-:Y:S02]  /*1390*/  UIADD3.X UR12, UR35, UR30, URZ, UP2, !UPT ;  /* 0x0000001e230c7290 */ /* 0x000fe400097fe43f */
[----:B------:R-:W-:-:S02]  /*13a0*/  UIMAD UR11, UR11, UR18, URZ ;  /* 0x000000120b0b72a4 */ /* 0x000fc4000f8e023f */
[----:B------:R-:W-:Y:S01]  /*13b0*/  IADD3 R8, -R12, RZ, RZ ;  /* 0x000000ff0c087210 */ /* 0x000fe20007ffe1ff */
[----:B------:R-:W-:Y:S02]  /*13c0*/  UIADD3 UR49, UR25, UR14, URZ ;  /* 0x0000000e19317290 */ /* 0x000fe4000fffe03f */
[----:B------:R-:W-:Y:S02]  /*13d0*/  UIMAD UR24, UR10, UR12, UR11 ;  /* 0x0000000c0a1872a4 */ /* 0x000fe4000f8e020b */
[C---:B------:R-:W-:Y:S01]  /*13e0*/  IMAD R8, R11.reuse, R8, R3 ;  /* 0x000000080b087224 */ /* 0x040fe200078e0203 */
[----:B------:R-:W-:Y:S01]  /*13f0*/  ULDC UR25, c[0x0][0x2c4] ;  /* 0x0000b10000197ab9 */ /* 0x000fe20000000800 */
[----:B------:R-:W-:Y:S01]  /*1400*/  UIMAD.WIDE.U32 UR42, UR10, UR18, URZ ;  /* 0x000000120a2a72a5 */ /* 0x000fe2000f8e003f */
[----:B------:R-:W-:Y:S01]  /*1410*/  LOP3.LUT R3, R2, UR56, RZ, 0x3c, !PT ;  /* 0x0000003802037c12 */ /* 0x000fe2000f8e3cff */
[----:B------:R-:W-:Y:S01]  /*1420*/  @UP3 UIMAD UR10, UR48, UR25, URZ ;  /* 0x00000019300a32a4 */ /* 0x000fe2000f8e023f */
[----:B------:R-:W-:Y:S01]  /*1430*/  ISETP.GT.U32.AND P1, PT, R11, R8, PT ;  /* 0x000000080b00720c */ /* 0x000fe20003f24070 */
[----:B------:R-:W-:Y:S01]  /*1440*/  ULDC.U8 UR20, c[0x0][0x480] ;  /* 0x0001200000147ab9 */ /* 0x000fe20000000000 */
[----:B------:R-:W-:Y:S01]  /*1450*/  @UP0 UIADD3 UR27, UR19, UR33, URZ ;  /* 0x00000021131b0290 */ /* 0x000fe2000fffe03f */
[----:B------:R-:W-:Y:S01]  /*1460*/  ISETP.GE.AND P2, PT, R3, RZ, PT ;  /* 0x000000ff0300720c */ /* 0x000fe20003f46270 */
[----:B------:R-:W-:-:S02]  /*1470*/  @UP0 UIADD3 UR31, UR19, UR33, URZ ;  /* 0x00000021131f0290 */ /* 0x000fc4000fffe03f */
[----:B------:R-:W-:Y:S02]  /*1480*/  UIMAD UR50, UR56, UR21, URZ ;  /* 0x00000015383272a4 */ /* 0x000fe4000f8e023f */
[----:B------:R-:W-:Y:S01]  /*1490*/  UISETP.NE.AND UP4, UPT, UR20, URZ, UPT ;  /* 0x0000003f1400728c */ /* 0x000fe2000bf85270 */
[----:B------:R-:W-:Y:S02]  /*14a0*/  @UP0 ULDC.64 UR16, c[0x0][0x248] ;  /* 0x0000920000100ab9 */ /* 0x000fe40000000a00 */
[----:B------:R-:W-:Y:S01]  /*14b0*/  @UP0 ULDC.64 UR20, c[0x0][0x250] ;  /* 0x0000940000140ab9 */ /* 0x000fe20000000a00 */
[----:B------:R-:W-:Y:S01]  /*14c0*/  @UP3 USEL UR11, UR10, UR5, !UP1 ;  /* 0x000000050a0b3287 */ /* 0x000fe2000c800000 */
[----:B------:R-:W-:Y:S01]  /*14d0*/  @!P1 IMAD.IADD R8, R8, 0x1, -R11 ;  /* 0x0000000108089824 */ /* 0x000fe200078e0a0b */
[----:B------:R-:W-:Y:S01]  /*14e0*/  @UP1 UIADD3 UR49, UR13, UR26, URZ ;  /* 0x0000001a0d311290 */ /* 0x000fe2000fffe03f */
[----:B------:R-:W-:Y:S01]  /*14f0*/  @!P1 VIADD R12, R12, 0x1 ;  /* 0x000000010c0c9836 */ /* 0x000fe20000000000 */
[----:B------:R-:W-:Y:S01]  /*1500*/  PLOP3.LUT P1, PT, PT, PT, UP0, 0x80, 0x0 ;  /* 0x000000000000781c */ /* 0x000fe20003f2f008 */
[----:B------:R-:W-:Y:S01]  /*1510*/  @UP0 UIMAD.WIDE.U32 UR14, UR27, UR16, URZ ;  /* 0x000000101b0e02a5 */ /* 0x000fe2000f8e003f */
[----:B------:R-:W-:Y:S01]  /*1520*/  ISETP.GE.U32.AND P0, PT, R8, R11, PT ;  /* 0x0000000b0800720c */ /* 0x000fe20003f06070 */
[----:B------:R-:W-:Y:S01]  /*1530*/  @UP0 UIMAD.WIDE.U32 UR12, UR31, UR20, URZ ;  /* 0x000000141f0c02a5 */ /* 0x000fe2000f8e003f */
[----:B------:R-:W-:Y:S01]  /*1540*/  @UP3 ULDC UR10, c[0x0][0x2e4] ;  /* 0x0000b900000a3ab9 */ /* 0x000fe20000000800 */
[----:B------:R-:W-:-:S02]  /*1550*/  @UP0 UIMAD UR27, UR27, UR17, URZ ;  /* 0x000000111b1b02a4 */ /* 0x000fc4000f8e023f */
[----:B------:R-:W-:Y:S02]  /*1560*/  @UP3 UIMAD UR18, UR56, UR10, UR11 ;  /* 0x0000000a381232a4 */ /* 0x000fe4000f8e020b */
[----:B------:R-:W-:Y:S02]  /*1570*/  @UP0 UIMAD UR31, UR31, UR21, URZ ;  /* 0x000000151f1f02a4 */ /* 0x000fe4000f8e023f */
[----:B------:R-:W-:Y:S02]  /*1580*/  @!UP3 UIMAD UR10, UR48, UR61, UR56 ;  /* 0x0000003d300ab2a4 */ /* 0x000fe4000f8e0238 */
[----:B------:R-:W-:Y:S02]  /*1590*/  USEL UR53, UR28, URZ, UP4 ;  /* 0x0000003f1c357287 */ /* 0x000fe4000a000000 */
[----:B------:R-:W-:Y:S01]  /*15a0*/  @P0 IADD3 R12, R12, 0x1, RZ ;  /* 0x000000010c0c0810 */ /* 0x000fe20007ffe0ff */
[----:B------:R-:W-:Y:S01]  /*15b0*/  USEL UR52, UR51, URZ, UP4 ;  /* 0x0000003f33347287 */ /* 0x000fe2000a000000 */
[----:B------:R-:W-:Y:S01]  /*15c0*/  PLOP3.LUT P0, PT, PT, PT, UP3, 0x80, 0x0 ;  /* 0x000000000000781c */ /* 0x000fe20003f0f038 */
[----:B------:R-:W-:-:S02]  /*15d0*/  @!UP1 UIADD3 UR37, UR45, UR36, URZ ;  /* 0x000000242d259290 */ /* 0x000fc4000fffe03f */
[----:B------:R-:W-:Y:S01]  /*15e0*/  IMAD.MOV.U32 R8, RZ, RZ, R12 ;  /* 0x000000ffff087224 */ /* 0x000fe200078e000c */
[----:B------:R-:W-:Y:S02]  /*15f0*/  USHF.R.S32.HI UR54, URZ, 0x1f, UR50 ;  /* 0x0000001f3f367899 */ /* 0x000fe40008011432 */
[----:B------:R-:W-:Y:S02]  /*1600*/  @UP0 UIADD3 UR31, UR13, UR31, URZ ;  /* 0x0000001f0d1f0290 */ /* 0x000fe4000fffe03f */
[----:B------:R-:W-:Y:S01]  /*1610*/  @!UP3 UIMAD UR18, UR10, UR25, URZ ;  /* 0x000000190a12b2a4 */ /* 0x000fe2000f8e023f */
[----:B------:R-:W-:Y:S01]  /*1620*/  @!P2 IADD3 R8, -R8, RZ, RZ ;  /* 0x000000ff0808a210 */ /* 0x000fe20007ffe1ff */
[----:B------:R-:W-:Y:S01]  /*1630*/  UIADD3 UR51, UR43, UR24, URZ ;  /* 0x000000182b337290 */ /* 0x000fe2000fffe03f */
[----:B------:R-:W-:Y:S01]  /*1640*/  @!P3 LOP3.LUT R8, RZ, R2, RZ, 0x33, !PT ;  /* 0x00000002ff08b212 */ /* 0x000fe200078e33ff */
        /* <DEDUP_REMOVED lines=16> */
.L_x_787:
        /* <DEDUP_REMOVED lines=13> */
.L_x_788:
        /* <DEDUP_REMOVED lines=11> */
.L_x_789:
[----:B------:R-:W-:-:S04]  /*18d0*/  UIMAD UR5, UR48, UR61, UR56 ;  /* 0x0000003d300572a4 */ /* 0x000fc8000f8e0238 */
[----:B------:R-:W-:-:S12]  /*18e0*/  UIMAD UR5, UR5, UR58, URZ ;  /* 0x0000003a050572a4 */ /* 0x000fd8000f8e023f */
.L_x_790:
[----:B------:R-:W2:Y:S01]  /*18f0*/  LDL.64 R14, [R1+0x10] ;  /* 0x00001000010e7983 */ /* 0x000ea20000100a00 */
[----:B------:R-:W1:Y:S01]  /*1900*/  LDC.64 R2, c[0x0][0x420] ;  /* 0x00010800ff027b82 */ /* 0x000e620000000a00 */
[----:B------:R-:W-:Y:S02]  /*1910*/  ULDC UR10, c[0x0][0x2dc] ;  /* 0x0000b700000a7ab9 */ /* 0x000fe40000000800 */
[----:B------:R3:W2:Y:S01]  /*1920*/  LDL.64 R34, [R1+0x10] ;  /* 0x0000100001227983 */ /* 0x0006a20000100a00 */
[----:B------:R-:W-:Y:S01]  /*1930*/  UIMAD UR10, UR10, UR61, URZ ;  /* 0x0000003d0a0a72a4 */ /* 0x000fe2000f8e023f */
[----:B------:R-:W-:Y:S01]  /*1940*/  LEA.HI R12, R4, R5, RZ, 0x5 ;  /* 0x00000005040c7211 */ /* 0x000fe200078f28ff */
[----:B------:R-:W-:Y:S01]  /*1950*/  UIADD3 UR12, UR9, UR5, URZ ;  /* 0x00000005090c7290 */ /* 0x000fe2000fffe03f */
[----:B------:R-:W-:Y:S01]  /*1960*/  BSSY B1, `(.L_x_786) ;  /* 0x0000988000017945 */ /* 0x000fe20003800000 */
[----:B------:R-:W-:Y:S02]  /*1970*/  USHF.L.U32 UR5, UR10, 0x6, URZ ;  /* 0x000000060a057899 */ /* 0x000fe4000800063f */
[----:B------:R-:W-:-:S02]  /*1980*/  UISETP.GE.AND UP2, UPT, UR39, 0x1, UPT ;  /* 0x000000012700788c */ /* 0x000fc4000bf46270 */
[----:B------:R-:W-:Y:S02]  /*1990*/  UIADD3 UR11, UP1, UP0, UR42, UR5, UR50 ;  /* 0x000000052a0b7290 */ /* 0x000fe4000f83e032 */
[----:B------:R-:W-:Y:S02]  /*19a0*/  USHF.R.S32.HI UR5, URZ, 0x1f, UR5 ;  /* 0x0000001f3f057899 */ /* 0x000fe40008011405 */
[----:B------:R-:W-:Y:S02]  /*19b0*/  UIADD3 UR14, UR9, UR18, URZ ;  /* 0x00000012090e7290 */ /* 0x000fe4000fffe03f */
[----:B------:R-:W-:Y:S02]  /*19c0*/  UIADD3.X UR5, UR51, UR5, UR54, UP1, UP0 ;  /* 0x0000000533057290 */ /* 0x000fe40008fe0436 */
[----:B------:R-:W-:Y:S01]  /*19d0*/  USHF.R.S32.HI UR58, URZ, 0x1f, UR56 ;  /* 0x0000001f3f3a7899 */ /* 0x000fe20008011438 */
[----:B------:R-:W-:Y:S01]  /*19e0*/  ULDC.64 UR24, c[0x0][0x428] ;  /* 0x00010a0000187ab9 */ /* 0x000fe20000000a00 */
[----:B------:R-:W-:Y:S01]  /*19f0*/  ULDC.64 UR26, c[0x0][0x258] ;  /* 0x00009600001a7ab9 */ /* 0x000fe20000000a00 */
[----:B-1----:R-:W-:Y:S01]  /*1a00*/  IMAD R26, R2, UR35, RZ ;  /* 0x00000023021a7c24 */ /* 0x002fe2000f8e02ff */
[----:B------:R-:W-:Y:S01]  /*1a10*/  UIMAD UR18, UR58, UR24, URZ ;  /* 0x000000183a1272a4 */ /* 0x000fe2000f8e023f */
[----:B------:R-:W-:-:S02]  /*1a20*/  ULDC.64 UR42, c[0x0][0x400] ;  /* 0x00010000002a7ab9 */ /* 0x000fc40000000a00 */
[----:B------:R-:W-:Y:S01]  /*1a30*/  IMAD R26, R3, UR9, R26 ;  /* 0x00000009031a7c24 */ /* 0x000fe2000f8e021a */
[----:B------:R-:W-:Y:S01]  /*1a40*/  UIMAD UR18, UR56, UR25, UR18 ;  /* 0x00000019381272a4 */ /* 0x000fe2000f8e0212 */
[----:B------:R-:W-:Y:S01]  /*1a50*/  ULDC.64 UR44, c[0x0][0x478] ;  /* 0x00011e00002c7ab9 */ /* 0x000fe20000000a00 */
[----:B------:R-:W-:Y:S01]  /*1a60*/  ULDC.64 UR46, c[0x0][0x2b0] ;  /* 0x0000ac00002e7ab9 */ /* 0x000fe20000000a00 */
[----:B------:R-:W-:Y:S02]  /*1a70*/  ULEA.HI.SX32 UR36, UR41, 0xffffffff, 0x1a ;  /* 0xffffffff29247891 */ /* 0x000fe4000f8fd23f */
[----:B------:R-:W-:Y:S01]  /*1a80*/  UIMAD.WIDE UR12, UR12, 0x4, UR44 ;  /* 0x000000040c0c78a5 */ /* 0x000fe2000f8e022c */
[----:B--2---:R-:W-:Y:S01]  /*1a90*/  IMAD.MOV.U32 R34, RZ, RZ, R14 ;  /* 0x000000ffff227224 */ /* 0x004fe200078e000e */
[----:B------:R-:W-:Y:S02]  /*1aa0*/  LOP3.LUT R14, R12, 0xffffffe0, RZ, 0xc0, !PT ;  /* 0xffffffe00c0e7812 */ /* 0x000fe400078ec0ff */
[----:B------:R-:W-:-:S02]  /*1ab0*/  SHF.R.S32.HI R12, RZ, 0x5, R12 ;  /* 0x00000005ff0c7819 */ /* 0x000fc4000001140c */
[----:B------:R-:W-:Y:S01]  /*1ac0*/  SHF.R.S32.HI R35, RZ, 0x1f, R34 ;  /* 0x0000001fff237819 */ /* 0x000fe20000011422 */
[----:B------:R-:W-:Y:S01]  /*1ad0*/  IMAD.IADD R13, R5, 0x1, -R14 ;  /* 0x00000001050d7824 */ /* 0x000fe200078e0a0e */
[----:B------:R-:W-:-:S03]  /*1ae0*/  IADD3 R16, P0, R34, UR15, RZ ;  /* 0x0000000f22107c10 */ /* 0x000fc6000ff1e0ff */
[----:B------:R3:W-:Y:S01]  /*1af0*/  STL [R1+0x14], R35 ;  /* 0x0000142301007387 */ /* 0x0007e20000100800 */
[----:B------:R-:W-:Y:S01]  /*1b00*/  IADD3.X R17, R35, UR37, RZ, P0, !PT ;  /* 0x0000002523117c10 */ /* 0x000fe200087fe4ff */
[----:B------:R-:W-:Y:S01]  /*1b10*/  IMAD R12, R12, UR10, R13 ;  /* 0x0000000a0c0c7c24 */ /* 0x000fe2000f8e020d */
[----:B------:R-:W-:Y:S01]  /*1b20*/  IADD3 R15, P0, R6, UR9, RZ ;  /* 0x00000009060f7c10 */ /* 0x000fe2000ff1e0ff */
[----:B------:R-:W-:Y:S01]  /*1b30*/  IMAD.U32 R13, RZ, RZ, UR24 ;  /* 0x00000018ff0d7e24 */ /* 0x000fe2000f8e00ff */
[----:B------:R-:W-:Y:S01]  /*1b40*/  UIMAD UR10, UR58, UR26, URZ ;  /* 0x0000001a3a0a72a4 */ /* 0x000fe2000f8e023f */
[----:B------:R-:W-:Y:S01]  /*1b50*/  IMAD.WIDE.U32 R16, R2, UR9, R16 ;  /* 0x0000000902107c25 */ /* 0x000fe2000f8e0010 */
[----:B------:R-:W-:Y:S02]  /*1b60*/  UIADD3 UR9, UP1, UP0, UR53, UR11, UR55 ;  /* 0x0000000b35097290 */ /* 0x000fe4000f83e037 */
[----:B------:R-:W-:Y:S01]  /*1b70*/  UIMAD.WIDE UR24, UR14, 0x4, UR46 ;  /* 0x000000040e1878a5 */ /* 0x000fe2000f8e022e */
[----:B------:R-:W-:Y:S01]  /*1b80*/  IMAD.IADD R27, R17, 0x1, R26 ;  /* 0x00000001111b7824 */ /* 0x000fe200078e021a */
[----:B------:R-:W-:Y:S01]  /*1b90*/  IADD3.X R17, R7, UR35, RZ, P0, !PT ;  /* 0x0000002307117c10 */ /* 0x000fe200087fe4ff */
[----:B------:R-:W-:Y:S01]  /*1ba0*/  UIADD3.X UR5, UR52, UR5, UR49, UP1, UP0 ;  /* 0x0000000534057290 */ /* 0x000fe20008fe0431 */
[----:B------:R-:W-:Y:S01]  /*1bb0*/  PLOP3.LUT P0, PT, PT, PT, UP2, 0x80, 0x0 ;  /* 0x000000000000781c */ /* 0x000fe20003f0f028 */
[----:B------:R-:W-:Y:S01]  /*1bc0*/  IMAD.MOV.U32 R26, RZ, RZ, R16 ;  /* 0x000000ffff1a7224 */ /* 0x000fe200078e0010 */
[C---:B------:R-:W-:Y:S01]  /*1bd0*/  IADD3 R19, P1, R12.reuse, UR9, RZ ;  /* 0x000000090c137c10 */ /* 0x040fe2000ff3e0ff */
[----:B------:R-:W-:Y:S01]  /*1be0*/  IMAD R16, R17, UR22, RZ ;  /* 0x0000001611107c24 */ /* 0x000fe2000f8e02ff */
[----:B------:R-:W-:Y:S01]  /*1bf0*/  UIMAD UR10, UR56, UR27, UR10 ;  /* 0x0000001b380a72a4 */ /* 0x000fe2000f8e020a */
[----:B------:R-:W-:Y:S01]  /*1c00*/  IMAD.WIDE.U32 R20, R15, UR22, R34 ;  /* 0x000000160f147c25 */ /* 0x000fe2000f8e0022 */
[----:B------:R-:W-:-:S02]  /*1c10*/  LEA.HI.X.SX32 R12, R12, UR5, 0x1, P1 ;  /* 0x000000050c0c7c11 */ /* 0x000fc400088f0eff */
[----:B------:R-:W-:Y:S01]  /*1c20*/  LEA R24, P1, R19, UR42, 0x2 ;  /* 0x0000002a13187c11 */ /* 0x000fe2000f8210ff */
[----:B------:R-:W-:Y:S01]  /*1c30*/  IMAD R16, R15, UR23, R16 ;  /* 0x000000170f107c24 */ /* 0x000fe2000f8e0210 */
[----:B------:R-:W-:Y:S01]  /*1c40*/  IADD3 R28, P2, R20, UR40, RZ ;  /* 0x00000028141c7c10 */ /* 0x000fe2000ff5e0ff */
[----:B------:R-:W-:Y:S01]  /*1c50*/  IMAD.WIDE.U32 R26, R13, UR56, R26 ;  /* 0x000000380d1a7c25 */ /* 0x000fe2000f8e001a */
[----:B------:R-:W-:Y:S02]  /*1c60*/  LEA.HI.X R25, R19, UR43, R12, 0x2, P1 ;  /* 0x0000002b13197c11 */ /* 0x000fe400088f140c */
[----:B------:R-:W-:Y:S01]  /*1c70*/  IADD3.X R29, R21, UR38, R16, P2, !PT ;  /* 0x00000026151d7c10 */ /* 0x000fe200097fe410 */
[----:B------:R-:W-:Y:S01]  /*1c80*/  VIADD R27, R27, UR18 ;  /* 0x000000121b1b7c36 */ /* 0x000fe20008000000 */
[----:B---3--:R-:W-:Y:S07]  /*1c90*/  @!P0 BRA `(.L_x_791) ;  /* 0x0000008800b48947 */ /* 0x008fee0003800000 */
[----:B------:R-:W2:Y:S01]  /*1ca0*/  LDL R39, [R1+0x8] ;  /* 0x0000080001277983 */ /* 0x000ea20000100800 */
[----:B------:R-:W-:Y:S01]  /*1cb0*/  PLOP3.LUT P0, PT, PT, PT, UP4, 0x80, 0x0 ;  /* 0x000000000000781c */ /* 0x000fe20003f0f048 */
[----:B------:R-:W-:Y:S01]  /*1cc0*/  UMOV UR9, UR36 ;  /* 0x0000002400097c82 */ /* 0x000fe20008000000 */
[-C--:B------:R-:W-:Y:S01]  /*1cd0*/  IMAD R21, R7, R2.reuse, RZ ;  /* 0x0000000207157224 */ /* 0x080fe200078e02ff */
[----:B------:R-:W-:Y:S01]  /*1ce0*/  UIMAD UR5, UR9, -0x40, UR39 ;  /* 0xffffffc0090578a4 */ /* 0x000fe2000f8e0227 */
[----:B------:R-:W-:Y:S01]  /*1cf0*/  IMAD.WIDE.U32 R26, R6, R2, R26 ;  /* 0x00000002061a7225 */ /* 0x000fe200078e001a */
[----:B------:R-:W-:Y:S01]  /*1d00*/  IADD3 R31, R34, 0xc0, RZ ;  /* 0x000000c0221f7810 */ /* 0x000fe20007ffe0ff */
[----:B------:R-:W-:Y:S01]  /*1d10*/  ULEA.HI UR35, UR9, UR9, URZ, 0x1 ;  /* 0x0000000909237291 */ /* 0x000fe2000f8f083f */
[C---:B------:R-:W-:Y:S01]  /*1d20*/  IADD3 R14, R6.reuse, 0x20, RZ ;  /* 0x00000020060e7810 */ /* 0x040fe20007ffe0ff */
[C---:B------:R-:W-:Y:S01]  /*1d30*/  IMAD R21, R6.reuse, R3, R21 ;  /* 0x0000000306157224 */ /* 0x040fe200078e0215 */
[----:B------:R-:W-:Y:S01]  /*1d40*/  ISETP.GE.AND P5, PT, R6, UR5, PT ;  /* 0x0000000506007c0c */ /* 0x000fe2000bfa6270 */
[----:B------:R-:W-:Y:S01]  /*1d50*/  IMAD.U32 R12, RZ, RZ, UR26 ;  /* 0x0000001aff0c7e24 */ /* 0x000fe2000f8e00ff */
[----:B------:R-:W-:Y:S01]  /*1d60*/  ULDC.64 UR26, c[0x0][0x3e0] ;  /* 0x0000f800001a7ab9 */ /* 0x000fe20000000a00 */
[----:B------:R-:W-:Y:S01]  /*1d70*/  IMAD.IADD R21, R27, 0x1, R21 ;  /* 0x000000011b157824 */ /* 0x000fe200078e0215 */
[----:B------:R-:W-:Y:S01]  /*1d80*/  @P0 BAR.SYNC.DEFER_BLOCKING 0x0 ;  /* 0x0000000000000b1d */ /* 0x000fe20000010000 */
[----:B------:R-:W-:Y:S01]  /*1d90*/  VIADD R32, R34, 0x80 ;  /* 0x0000008022207836 */ /* 0x000fe20000000000 */
[----:B------:R-:W-:Y:S01]  /*1da0*/  LEA R38, P0, R26, UR26, 0x1 ;  /* 0x0000001a1a267c11 */ /* 0x000fe2000f8008ff */
[----:B------:R-:W-:Y:S01]  /*1db0*/  VIADD R33, R34, 0x40 ;  /* 0x0000004022217836 */ /* 0x000fe20000000000 */
[----:B------:R-:W-:Y:S01]  /*1dc0*/  ULOP3.LUT UR35, UR35, 0xfffffffe, URZ, 0xc0, !UPT ;  /* 0xfffffffe23237892 */ /* 0x000fe2000f8ec03f */
[----:B------:R-:W-:Y:S01]  /*1dd0*/  ISETP.GE.AND P4, PT, R14, UR5, PT ;  /* 0x000000050e007c0c */ /* 0x000fe2000bf86270 */
[----:B------:R-:W-:Y:S01]  /*1de0*/  UMOV UR14, UR12 ;  /* 0x0000000c000e7c82 */ /* 0x000fe20008000000 */
[----:B------:R-:W-:Y:S01]  /*1df0*/  LEA.HI.X R37, R26, UR27, R21, 0x1, P0 ;  /* 0x0000001b1a257c11 */ /* 0x000fe200080f0c15 */
[----:B------:R-:W-:Y:S01]  /*1e00*/  UIADD3 UR35, UR9, -UR35, URZ ;  /* 0x8000002309237290 */ /* 0x000fe2000fffe03f */
[----:B------:R-:W-:Y:S01]  /*1e10*/  BSSY B0, `(.L_x_792) ;  /* 0x0000038000007945 */ /* 0x000fe20003800000 */
[----:B------:R-:W-:Y:S01]  /*1e20*/  UMOV UR12, UR24 ;  /* 0x00000018000c7c82 */ /* 0x000fe20008000000 */
[----:B------:R-:W-:Y:S01]  /*1e30*/  UMOV UR11, UR25 ;  /* 0x00000019000b7c82 */ /* 0x000fe20008000000 */
[----:B------:R-:W-:Y:S01]  /*1e40*/  ULDC.64 UR24, c[0x0][0x210] ;  /* 0x0000840000187ab9 */ /* 0x000fe20000000a00 */
[----:B------:R-:W-:Y:S01]  /*1e50*/  UISETP.NE.AND UP0, UPT, UR35, 0x1, UPT ;  /* 0x000000012300788c */ /* 0x000fe2000bf05270 */
[----:B--2---:R-:W-:-:S05]  /*1e60*/  LEA R30, R39, UR4, 0x1 ;  /* 0x00000004271e7c11 */ /* 0x004fca000f8e08ff */
[----:B------:R1:W-:Y:S04]  /*1e70*/  STL [R1+0x38], R30 ;  /* 0x0000381e01007387 */ /* 0x0003e80000100800 */
[----:B------:R1:W-:Y:S04]  /*1e80*/  STL [R1+0x40], R32 ;  /* 0x0000402001007387 */ /* 0x0003e80000100800 */
[----:B------:R1:W-:Y:S04]  /*1e90*/  STL [R1+0x3c], R31 ;  /* 0x00003c1f01007387 */ /* 0x0003e80000100800 */
[----:B------:R1:W-:Y:S04]  /*1ea0*/  @P5 STS.128 [R30+0x10000], RZ ;  /* 0x010000ff1e005388 */ /* 0x0003e80000000c00 */
[----:B------:R1:W-:Y:S04]  /*1eb0*/  STL [R1+0x34], R33 ;  /* 0x0000342101007387 */ /* 0x0003e80000100800 */
[----:B------:R1:W-:Y:S04]  /*1ec0*/  @P5 STS.128 [R30+0x12000], RZ ;  /* 0x012000ff1e005388 */ /* 0x0003e80000000c00 */
[----:B------:R1:W-:Y:S04]  /*1ed0*/  STL [R1+0x54], R38 ;  /* 0x0000542601007387 */ /* 0x0003e80000100800 */
[----:B------:R1:W-:Y:S04]  /*1ee0*/  @P5 STS.128 [R30+0x14000], RZ ;  /* 0x014000ff1e005388 */ /* 0x0003e80000000c00 */
[----:B------:R1:W-:Y:S04]  /*1ef0*/  @P5 STS.128 [R30+0x16000], RZ ;  /* 0x016000ff1e005388 */ /* 0x0003e80000000c00 */
[----:B------:R1:W-:Y:S01]  /*1f00*/  STL [R1+0x50], R37 ;  /* 0x0000502501007387 */ /* 0x0003e20000100800 */
        /* <DEDUP_REMOVED lines=40> */
.L_x_793:
[----:B------:R-:W-:Y:S05]  /*2190*/  BSYNC B0 ;  /* 0x0000000000007941 */ /* 0x000fea0003800000 */
.L_x_792:
[----:B---3--:R-:W-:Y:S01]  /*21a0*/  IMAD.WIDE.U32 R18, R12, UR56, R28 ;  /* 0x000000380c127c25 */ /* 0x008fe2000f8e001c */
[----:B------:R3:W-:Y:S01]  /*21b0*/  @P4 STS.128 [R30+0x11000], RZ ;  /* 0x011000ff1e004388 */ /* 0x0007e20000000c00 */
[----:B------:R-:W-:Y:S01]  /*21c0*/  PLOP3.LUT P0, PT, PT, PT, UP0, 0x80, 0x0 ;  /* 0x000000000000781c */ /* 0x000fe20003f0f008 */
[----:B------:R-:W-:Y:S01]  /*21d0*/  BSSY B0, `(.L_x_794) ;  /* 0x0000030000007945 */ /* 0x000fe20003800000 */
[----:B------:R-:W-:Y:S01]  /*21e0*/  VIADD R17, R39, 0x4000 ;  /* 0x0000400027117836 */ /* 0x000fe20000000000 */
[----:B------:R-:W-:Y:S01]  /*21f0*/  LEA R36, P6, R18, UR24, 0x1 ;  /* 0x0000001812247c11 */ /* 0x000fe2000f8c08ff */
[----:B------:R3:W-:Y:S01]  /*2200*/  @P4 STS.128 [R30+0x13000], RZ ;  /* 0x013000ff1e004388 */ /* 0x0007e20000000c00 */
[----:B------:R-:W-:Y:S02]  /*2210*/  VIADD R13, R19, UR10 ;  /* 0x0000000a130d7c36 */ /* 0x000fe40008000000 */
[----:B------:R-:W-:Y:S01]  /*2220*/  SEL R17, R17, R39, !P0 ;  /* 0x0000002711117207 */ /* 0x000fe20004000000 */
[----:B------:R3:W-:Y:S04]  /*2230*/  @P4 STS.128 [R30+0x15000], RZ ;  /* 0x015000ff1e004388 */ /* 0x0007e80000000c00 */
[----:B------:R3:W-:Y:S04]  /*2240*/  @P4 STS.128 [R30+0x17000], RZ ;  /* 0x017000ff1e004388 */ /* 0x0007e80000000c00 */
[----:B------:R3:W-:Y:S01]  /*2250*/  STL [R1+0x4c], R36 ;  /* 0x00004c2401007387 */ /* 0x0007e20000100800 */
[----:B------:R-:W-:Y:S05]  /*2260*/  @P4 BRA `(.L_x_795) ;  /* 0x0000000000984947 */ /* 0x000fea0003800000 */
[----:B------:R-:W-:Y:S01]  /*2270*/  ULDC UR15, c[0x0][0x2d0] ;  /* 0x0000b400000f7ab9 */ /* 0x000fe20000000800 */
[----:B------:R-:W-:Y:S01]  /*2280*/  IMAD.WIDE.U32 R28, R2, 0x20, RZ ;  /* 0x00000020021c7825 */ /* 0x000fe200078e00ff */
[----:B------:R-:W-:Y:S02]  /*2290*/  ISETP.GE.AND P1, PT, R34, UR15, PT ;  /* 0x0000000f22007c0c */ /* 0x000fe4000bf26270 */
[----:B------:R-:W-:Y:S01]  /*22a0*/  ISETP.GE.AND P3, PT, R33, UR15, PT ;  /* 0x0000000f21007c0c */ /* 0x000fe2000bf66270 */
[----:B--2---:R-:W-:Y:S01]  /*22b0*/  IMAD.SHL.U32 R22, R3, 0x20, RZ ;  /* 0x0000002003167824 */ /* 0x004fe200078e00ff */
        /* <DEDUP_REMOVED lines=9> */
[----:B------:R4:W-:Y:S01]  /*2350*/  @!P1 LDGSTS.E.BYPASS.LTC128B.128 [R30+0x11000], desc[UR6][R22.64] ;  /* 0x11000000161e9fae */ /* 0x0009e2000b901d46 */
[----:B------:R-:W-:-:S03]  /*2360*/  @!P3 LEA R26, P1, R20, UR26, 0x1 ;  /* 0x0000001a141abc11 */ /* 0x000fc6000f8208ff */
[----:B------:R4:W-:Y:S01]  /*2370*/  @P3 STS.128 [R30+0x13000], RZ ;  /* 0x013000ff1e003388 */ /* 0x0009e20000000c00 */
[----:B------:R-:W-:-:S05]  /*2380*/  @!P3 LEA.HI.X R27, R20, UR27, R21, 0x1, P1 ;  /* 0x0000001b141bbc11 */ /* 0x000fca00088f0c15 */
[C---:B------:R-:W-:Y:S01]  /*2390*/  @!P2 LEA R2, P1, R20.reuse, UR26, 0x1 ;  /* 0x0000001a1402ac11 */ /* 0x040fe2000f8208ff */
[----:B------:R-:W-:Y:S01]  /*23a0*/  @!PT LDS RZ, [RZ] ;  /* 0x00000000fffff984 */ /* 0x000fe20000000800 */
[----:B------:R-:W-:Y:S01]  /*23b0*/  @!PT LDS RZ, [RZ] ;  /* 0x00000000fffff984 */ /* 0x000fe20000000800 */
[----:B------:R-:W-:Y:S01]  /*23c0*/  @!PT LDS RZ, [RZ] ;  /* 0x00000000fffff984 */ /* 0x000fe20000000800 */
[----:B------:R4:W-:Y:S03]  /*23d0*/  @!P3 LDGSTS.E.BYPASS.LTC128B.128 [R30+0x13000], desc[UR6][R26.64+0x80] ;  /* 0x130000801a1ebfae */ /* 0x0009e6000b901d46 */
[----:B------:R-:W-:Y:S01]  /*23e0*/  @!P2 LEA.HI.X R3, R20, UR27, R21, 0x1, P1 ;  /* 0x0000001b1403ac11 */ /* 0x000fe200088f0c15 */
[----:B------:R4:W-:Y:S01]  /*23f0*/  @P2 STS.128 [R30+0x15000], RZ ;  /* 0x015000ff1e002388 */ /* 0x0009e20000000c00 */
[----:B------:R-:W-:-:S03]  /*2400*/  ISETP.GE.AND P1, PT, R31, UR15, PT ;  /* 0x0000000f1f007c0c */ /* 0x000fc6000bf26270 */
[----:B------:R-:W-:Y:S01]  /*2410*/  @!PT LDS RZ, [RZ] ;  /* 0x00000000fffff984 */ /* 0x000fe20000000800 */
[----:B------:R-:W-:Y:S01]  /*2420*/  @!PT LDS RZ, [RZ] ;  /* 0x00000000fffff984 */ /* 0x000fe20000000800 */
[----:B------:R-:W-:Y:S01]  /*2430*/  @!PT LDS RZ, [RZ] ;  /* 0x00000000fffff984 */ /* 0x000fe20000000800 */
[----:B------:R4:W-:Y:S10]  /*2440*/  @!P2 LDGSTS.E.BYPASS.LTC128B.128 [R30+0x15000], desc[UR6][R2.64+0x100] ;  /* 0x15000100021eafae */ /* 0x0009f4000b901d46 */
[----:B------:R4:W-:Y:S01]  /*2450*/  @P1 STS.128 [R30+0x17000], RZ ;  /* 0x017000ff1e001388 */ /* 0x0009e20000000c00 */
[----:B------:R-:W-:Y:S05]  /*2460*/  @P1 BRA `(.L_x_795) ;  /* 0x0000000000181947 */ /* 0x000fea0003800000 */
[----:B----4-:R-:W-:-:S04]  /*2470*/  LEA R2, P1, R20, UR26, 0x1 ;  /* 0x0000001a14027c11 */ /* 0x010fc8000f8208ff */
[----:B------:R-:W-:-:S05]  /*2480*/  LEA.HI.X R3, R20, UR27, R21, 0x1, P1 ;  /* 0x0000001b14037c11 */ /* 0x000fca00088f0c15 */
[----:B------:R-:W-:Y:S01]  /*2490*/  @!PT LDS RZ, [RZ] ;  /* 0x00000000fffff984 */ /* 0x000fe20000000800 */
[----:B------:R-:W-:Y:S01]  /*24a0*/  @!PT LDS RZ, [RZ] ;  /* 0x00000000fffff984 */ /* 0x000fe20000000800 */
[----:B------:R-:W-:Y:S01]  /*24b0*/  @!PT LDS RZ, [RZ] ;  /* 0x00000000fffff984 */ /* 0x000fe20000000800 */
[----:B------:R2:W-:Y:S04]  /*24c0*/  LDGSTS.E.BYPASS.LTC128B.128 [R30+0x17000], desc[UR6][R2.64+0x180] ;  /* 0x17000180021e7fae */ /* 0x0005e8000b901d46 */
.L_x_795:
[----:B------:R-:W-:Y:S05]  /*24d0*/  BSYNC B0 ;  /* 0x0000000000007941 */ /* 0x000fea0003800000 */
.L_x_794:
[----:B----4-:R-:W-:Y:S01]  /*24e0*/  LEA R26, R17, UR4, 0x1 ;  /* 0x00000004111a7c11 */ /* 0x010fe2000f8e08ff */
[----:B------:R4:W-:Y:S01]  /*24f0*/  STL.64 [R1+0x70], R24 ;  /* 0x0000701801007387 */ /* 0x0009e20000100a00 */
[----:B------:R-:W-:Y:S01]  /*2500*/  LEA.HI.X R27, R18, UR25, R13, 0x1, P6 ;  /* 0x00000019121b7c11 */ /* 0x000fe2000b0f0c0d */
[----:B------:R-:W-:Y:S02]  /*2510*/  BSSY B0, `(.L_x_796) ;  /* 0x0000047000007945 */ /* 0x000fe40003800000 */
[----:B------:R4:W-:Y:S04]  /*2520*/  STL [R1+0x64], R26 ;  /* 0x0000641a01007387 */ /* 0x0009e80000100800 */
        /* <DEDUP_REMOVED lines=19> */
.L_x_797:
[----:B--2---:R-:W2:Y:S01]  /*2660*/  LDC.64 R2, c[0x0][0x210] ;  /* 0x00008400ff027b82 */ /* 0x004ea20000000a00 */
        /* <DEDUP_REMOVED lines=13> */
[----:B--2---:R-:W-:-:S03]  /*2740*/  IMAD.WIDE R20, R34, 0x2, R2 ;  /* 0x0000000222147825 */ /* 0x004fc600078e0202 */
        /* <DEDUP_REMOVED lines=35> */
.L_x_798:
[----:B------:R-:W-:Y:S05]  /*2980*/  BSYNC B0 ;  /* 0x0000000000007941 */ /* 0x000fea0003800000 */
.L_x_796:
        /* <DEDUP_REMOVED lines=21> */
.L_x_800:
[----:B------:R-:W-:Y:S01]  /*2ae0*/  ULDC UR15, c[0x0][0x2d0] ;  /* 0x0000b400000f7ab9 */ /* 0x000fe20000000800 */
[----:B--2---:R-:W-:Y:S01]  /*2af0*/  IMAD.U32 R2, RZ, RZ, UR22 ;  /* 0x00000016ff027e24 */ /* 0x004fe2000f8e00ff */
        /* <DEDUP_REMOVED lines=12> */
[C---:B-1----:R-:W-:Y:S01]  /*2bc0*/  @!P3 LEA R20, P5, R18.reuse, UR24, 0x1 ;  /* 0x000000181214bc11 */ /* 0x042fe2000f8a08ff */
        /* <DEDUP_REMOVED lines=36> */
.L_x_801:
[----:B------:R-:W-:Y:S05]  /*2e10*/  BSYNC B0 ;  /* 0x0000000000007941 */ /* 0x000fea0003800000 */
.L_x_799:
[----:B------:R-:W5:Y:S01]  /*2e20*/  LDL R84, [R1+0x4] ;  /* 0x0000040001547983 */ /* 0x000f620000100800 */
[----:B------:R-:W-:Y:S01]  /*2e30*/  UIADD3 UR15, -UR34, UR8, URZ ;  /* 0x00000008220f7290 */ /* 0x000fe2000fffe13f */
[----:B-12---:R-:W-:Y:S01]  /*2e40*/  IMAD.U32 R2, RZ, RZ, UR16 ;  /* 0x00000010ff027e24 */ /* 0x006fe2000f8e00ff */
[----:B------:R-:W-:Y:S01]  /*2e50*/  USHF.R.S32.HI UR10, URZ, 0x1f, UR34 ;  /* 0x0000001f3f0a7899 */ /* 0x000fe20008011422 */
[----:B------:R-:W-:Y:S01]  /*2e60*/  BSSY B0, `(.L_x_802) ;  /* 0x0000044000007945 */ /* 0x000fe20003800000 */
[----:B------:R-:W-:Y:S01]  /*2e70*/  ULDC.64 UR22, c[0x0][0x260] ;  /* 0x0000980000167ab9 */ /* 0x000fe20000000a00 */
[----:B------:R-:W-:Y:S01]  /*2e80*/  IMAD.WIDE.U32 R12, R2, UR34, R34 ;  /* 0x00000022020c7c25 */ /* 0x000fe2000f8e0022 */
[----:B------:R-:W-:Y:S01]  /*2e90*/  ISETP.GE.AND P3, PT, R6, UR15, PT ;  /* 0x0000000f06007c0c */ /* 0x000fe2000bf66270 */
[----:B------:R-:W-:Y:S01]  /*2ea0*/  UIMAD UR18, UR10, UR16, URZ ;  /* 0x000000100a1272a4 */ /* 0x000fe2000f8e023f */
[----:B------:R-:W-:-:S03]  /*2eb0*/  IADD3 R18, P1, R12, UR28, RZ ;  /* 0x0000001c0c127c10 */ /* 0x000fc6000ff3e0ff */
[----:B------:R-:W-:-:S06]  /*2ec0*/  UIMAD UR18, UR34, UR17, UR18 ;  /* 0x00000011221272a4 */ /* 0x000fcc000f8e0212 */
        /* <DEDUP_REMOVED lines=9> */
[----:B------:R-:W-:Y:S02]  /*2f60*/  IADD3 R13, R19, R12, RZ ;  /* 0x0000000c130d7210 */ /* 0x000fe40007ffe0ff */
[----:B-----5:R-:W-:-:S02]  /*2f70*/  IADD3 R3, R84, 0x8, RZ ;  /* 0x0000000854037810 */ /* 0x020fc40007ffe0ff */
        /* <DEDUP_REMOVED lines=13> */
[----:B----4-:R-:W-:Y:S01]  /*3050*/  @!P2 MOV R25, R13 ;  /* 0x0000000d0019a202 */ /* 0x010fe20000000f00 */
        /* <DEDUP_REMOVED lines=10> */
[----:B--2---:R-:W-:-:S04]  /*3100*/  @!P2 LEA R2, P1, R24, R2, 0x1 ;  /* 0x000000021802a211 */ /* 0x004fc800078208ff */
        /* <DEDUP_REMOVED lines=25> */
.L_x_803:
[----:B------:R-:W-:Y:S05]  /*32a0*/  BSYNC B0 ;  /* 0x0000000000007941 */ /* 0x000fea0003800000 */
.L_x_802:
        /* <DEDUP_REMOVED lines=58> */
.L_x_805:
[----:B------:R-:W-:Y:S05]  /*3650*/  BSYNC B0 ;  /* 0x0000000000007941 */ /* 0x000fea0003800000 */
.L_x_804:
[----:B------:R-:W-:Y:S01]  /*3660*/  UIMAD UR5, UR10, UR20, URZ ;  /* 0x000000140a0572a4 */ /* 0x000fe2000f8e023f */
[----:B------:R2:W-:Y:S01]  /*3670*/  @P3 STS.128 [R30+0x20000], RZ ;  /* 0x020000ff1e003388 */ /* 0x0005e20000000c00 */
[----:B----4-:R-:W-:Y:S01]  /*3680*/  IMAD.WIDE.U32 R2, R14, UR34, R34 ;  /* 0x000000220e027c25 */ /* 0x010fe2000f8e0022 */
[----:B------:R-:W-:Y:S01]  /*3690*/  ULDC.64 UR16, c[0x0][0x268] ;  /* 0x00009a0000107ab9 */ /* 0x000fe20000000a00 */
[----:B------:R-:W-:Y:S01]  /*36a0*/  UIMAD UR5, UR34, UR21, UR5 ;  /* 0x00000015220572a4 */ /* 0x000fe2000f8e0205 */
[----:B------:R2:W-:Y:S01]  /*36b0*/  @P3 STS.128 [R30+0x22000], RZ ;  /* 0x022000ff1e003388 */ /* 0x0005e20000000c00 */
[----:B------:R-:W-:Y:S01]  /*36c0*/  IMAD R11, R11, UR16, RZ ;  /* 0x000000100b0b7c24 */ /* 0x000fe2000f8e02ff */
[----:B-1----:R-:W-:Y:S01]  /*36d0*/  IADD3 R16, P1, R2, UR29, RZ ;  /* 0x0000001d02107c10 */ /* 0x002fe2000ff3e0ff */
[----:B------:R-:W-:Y:S01]  /*36e0*/  BSSY B0, `(.L_x_806) ;  /* 0x0000038000007945 */ /* 0x000fe20003800000 */
[----:B------:R2:W-:Y:S01]  /*36f0*/  @P3 STS.128 [R30+0x24000], RZ ;  /* 0x024000ff1e003388 */ /* 0x0005e20000000c00 */
[----:B------:R-:W-:Y:S01]  /*3700*/  MOV R2, UR5 ;  /* 0x0000000500027c02 */ /* 0x000fe20008000f00 */
[----:B------:R-:W-:-:S02]  /*3710*/  IMAD R12, R8, UR17, R11 ;  /* 0x00000011080c7c24 */ /* 0x000fc4000f8e020b */
        /* <DEDUP_REMOVED lines=26> */
[----:B----4-:R-:W-:-:S04]  /*38c0*/  @!P2 LEA R2, P1, R22, R2, 0x1 ;  /* 0x000000021602a211 */ /* 0x010fc800078208ff */
        /* <DEDUP_REMOVED lines=25> */
.L_x_807:
[----:B------:R-:W-:Y:S05]  /*3a60*/  BSYNC B0 ;  /* 0x0000000000007941 */ /* 0x000fea0003800000 */
.L_x_806:
        /* <DEDUP_REMOVED lines=10> */
[----:B-1--4-:R-:W-:Y:S01]  /*3b10*/  IMAD.U32 R14, RZ, RZ, UR29 ;  /* 0x0000001dff0e7e24 */ /* 0x012fe2000f8e00ff */
        /* <DEDUP_REMOVED lines=8> */
[----:B------:R-:W1:Y:S01]  /*3ba0*/  @!P1 LDC.64 R2, c[0x0][0x220] ;  /* 0x00008800ff029b82 */ /* 0x000e620000000a00 */
[C---:B------:R-:W-:Y:S01]  /*3bb0*/  IMAD.WIDE.U32 R16, R6.reuse, UR20, R16 ;  /* 0x0000001406107c25 */ /* 0x040fe2000f8e0010 */
[----:B------:R4:W-:Y:S03]  /*3bc0*/  @P1 STS.128 [R30+0x21000], RZ ;  /* 0x021000ff1e001388 */ /* 0x0009e60000000c00 */
[----:B------:R-:W-:Y:S02]  /*3bd0*/  IMAD R7, R6, UR21, R7 ;  /* 0x0000001506077c24 */ /* 0x000fe4000f8e0207 */
[----:B------:R-:W-:-:S04]  /*3be0*/  IMAD.WIDE.U32 R14, R10, UR20, R14 ;  /* 0x000000140a0e7c25 */ /* 0x000fc8000f8e000e */
[----:B------:R-:W-:Y:S02]  /*3bf0*/  IMAD R9, R10, UR21, R9 ;  /* 0x000000150a097c24 */ /* 0x000fe4000f8e0209 */
[----:B-----5:R-:W-:-:S04]  /*3c00*/  IMAD.WIDE R18, R34, 0x2, R18 ;  /* 0x0000000222127825 */ /* 0x020fc800078e0212 */
[----:B------:R-:W-:Y:S02]  /*3c10*/  IMAD.IADD R15, R15, 0x1, R9 ;  /* 0x000000010f0f7824 */ /* 0x000fe400078e0209 */
[----:B------:R-:W-:Y:S01]  /*3c20*/  IMAD.WIDE.U32 R8, R8, UR16, R14 ;  /* 0x0000001008087c25 */ /* 0x000fe2000f8e000e */
[----:B-1----:R-:W-:Y:S02]  /*3c30*/  @!P1 LEA R6, P2, R16, R2, 0x1 ;  /* 0x0000000210069211 */ /* 0x002fe400078408ff */
[----:B------:R-:W-:-:S04]  /*3c40*/  IADD3 R2, R17, R7, RZ ;  /* 0x0000000711027210 */ /* 0x000fc80007ffe0ff */
[----:B------:R-:W-:Y:S01]  /*3c50*/  @!P1 LEA.HI.X R7, R16, R3, R2, 0x1, P2 ;  /* 0x0000000310079211 */ /* 0x000fe200010f0c02 */
[----:B------:R-:W-:Y:S01]  /*3c60*/  IMAD.IADD R3, R12, 0x1, R9 ;  /* 0x000000010c037824 */ /* 0x000fe200078e0209 */
[----:B------:R-:W-:Y:S02]  /*3c70*/  ISETP.GE.AND P2, PT, R32, UR5, PT ;  /* 0x0000000520007c0c */ /* 0x000fe4000bf46270 */
[C---:B------:R-:W-:Y:S01]  /*3c80*/  LEA R2, P4, R8.reuse, R18, 0x1 ;  /* 0x0000001208027211 */ /* 0x040fe200078808ff */
        /* <DEDUP_REMOVED lines=22> */
.L_x_809:
[----:B------:R-:W-:Y:S05]  /*3df0*/  BSYNC B0 ;  /* 0x0000000000007941 */ /* 0x000fea0003800000 */
.L_x_808:
[----:B------:R-:W-:Y:S01]  /*3e00*/  IMAD.SHL.U32 R8, R84, 0x4, RZ ;  /* 0x0000000454087824 */ /* 0x000fe200078e00ff */
[----:B-1--4-:R-:W-:Y:S01]  /*3e10*/  SHF.R.S32.HI R3, RZ, 0x1f, R84 ;  /* 0x0000001fff037819 */ /* 0x012fe20000011454 */
[----:B------:R-:W-:Y:S01]  /*3e20*/  IMAD.MOV.U32 R7, RZ, RZ, 0x7f800000 ;  /* 0x7f800000ff077424 */ /* 0x000fe200078e00ff */
[----:B------:R-:W-:Y:S01]  /*3e30*/  ULDC.64 UR20, c[0x0][0x3c8] ;  /* 0x0000f20000147ab9 */ /* 0x000fe20000000a00 */
[----:B------:R-:W-:Y:S01]  /*3e40*/  USHF.R.S32.HI UR10, URZ, 0x1f, UR56 ;  /* 0x0000001f3f0a7899 */ /* 0x000fe20008011438 */
[----:B------:R-:W-:Y:S01]  /*3e50*/  IADD3 R8, P1, R8, UR12, RZ ;  /* 0x0000000c08087c10 */ /* 0x000fe2000ff3e0ff */
[----:B------:R-:W-:Y:S01]  /*3e60*/  UISETP.NE.U32.AND UP1, UPT, UR20, URZ, UPT ;  /* 0x0000003f1400728c */ /* 0x000fe2000bf25070 */
[----:B------:R-:W-:Y:S01]  /*3e70*/  SHF.L.U64.HI R6, R84, 0x2, R3 ;  /* 0x0000000254067819 */ /* 0x000fe20000010203 */
[----:B------:R-:W-:Y:S01]  /*3e80*/  IMAD.MOV.U32 R12, RZ, RZ, 0x7f800000 ;  /* 0x7f800000ff0c7424 */ /* 0x000fe200078e00ff */
[----:B------:R-:W-:Y:S01]  /*3e90*/  LEA.HI R4, R4, R5, RZ, 0x4 ;  /* 0x0000000504047211 */ /* 0x000fe200078f20ff */
[----:B------:R-:W-:Y:S01]  /*3ea0*/  UISETP.NE.AND.EX UP1, UPT, UR21, URZ, UPT, UP1 ;  /* 0x0000003f1500728c */ /* 0x000fe2000bf25310 */
[----:B------:R-:W-:Y:S01]  /*3eb0*/  IADD3.X R9, R6, UR11, RZ, P1, !PT ;  /* 0x0000000b06097c10 */ /* 0x000fe20008ffe4ff */
[----:B------:R-:W0:Y:S01]  /*3ec0*/  LDGDEPBAR ;  /* 0x00000000000079af */ /* 0x000e220000000000 */
[----:B------:R-:W-:-:S03]  /*3ed0*/  ULDC UR18, c[0x0][0x2d0] ;  /* 0x0000b40000127ab9 */ /* 0x000fc60000000800 */
[----:B------:R-:W4:Y:S01]  /*3ee0*/  @!P5 LDG.E R7, desc[UR6][R8.64+0x20] ;  /* 0x000020060807d981 */ /* 0x000f22000c1e1900 */
[----:B------:R-:W-:Y:S02]  /*3ef0*/  LOP3.LUT R4, R4, 0xfffffff0, RZ, 0xc0, !PT ;  /* 0xfffffff004047812 */ /* 0x000fe400078ec0ff */
[----:B------:R-:W-:Y:S01]  /*3f00*/  PLOP3.LUT P3, PT, PT, PT, UP1, 0x80, 0x0 ;  /* 0x000000000000781c */ /* 0x000fe20003f6f018 */
[----:B------:R-:W5:Y:S01]  /*3f10*/  @!P6 LDG.E R12, desc[UR6][R8.64] ;  /* 0x00000006080ce981 */ /* 0x000f62000c1e1900 */
[----:B------:R-:W-:Y:S01]  /*3f20*/  @UP1 ULDC.64 UR22, c[0x0][0x3d0] ;  /* 0x0000f40000161ab9 */ /* 0x000fe20000000a00 */
[----:B------:R-:W-:Y:S01]  /*3f30*/  @UP1 UMOV UR16, UR56 ;  /* 0x0000003800101c82 */ /* 0x000fe20008000000 */
[----:B------:R-:W-:Y:S01]  /*3f40*/  @UP1 UIMAD UR5, UR57, UR22, URZ ;  /* 0x00000016390512a4 */ /* 0x000fe2000f8e023f */
[----:B------:R-:W-:Y:S02]  /*3f50*/  @UP1 UMOV UR17, UR10 ;  /* 0x0000000a00111c82 */ /* 0x000fe40008000000 */
[----:B------:R-:W-:-:S02]  /*3f60*/  @UP1 UIMAD.WIDE.U32 UR16, UR48, UR22, UR16 ;  /* 0x00000016301012a5 */ /* 0x000fc4000f8e0010 */
[----:B------:R-:W-:Y:S01]  /*3f70*/  @UP1 UIMAD UR5, UR48, UR23, UR5 ;  /* 0x00000017300512a4 */ /* 0x000fe2000f8e0205 */
[----:B------:R-:W-:Y:S01]  /*3f80*/  IMAD.IADD R5, R5, 0x1, -R4 ;  /* 0x0000000105057824 */ /* 0x000fe200078e0a04 */
[----:B------:R-:W-:Y:S02]  /*3f90*/  @UP1 ULEA UR20, UP0, UR16, UR20, 0x2 ;  /* 0x0000001410141291 */ /* 0x000fe4000f80103f */
[----:B------:R-:W-:Y:S02]  /*3fa0*/  @UP1 UIADD3 UR5, UR17, UR5, URZ ;  /* 0x0000000511051290 */ /* 0x000fe4000fffe03f */
[----:B------:R-:W-:Y:S02]  /*3fb0*/  SHF.R.S32.HI R4, RZ, 0x1f, R5 ;  /* 0x0000001fff047819 */ /* 0x000fe40000011405 */
[----:B------:R-:W-:Y:S01]  /*3fc0*/  @UP1 ULEA.HI.X UR21, UR16, UR21, UR5, 0x2, UP0 ;  /* 0x0000001510151291 */ /* 0x000fe200080f1405 */
[----:B------:R-:W-:Y:S01]  /*3fd0*/  IMAD.U32 R10, RZ, RZ, UR20 ;  /* 0x00000014ff0a7e24 */ /* 0x000fe2000f8e00ff */
[----:B------:R-:W-:Y:S01]  /*3fe0*/  LEA.HI R4, R4, R5, RZ, 0x3 ;  /* 0x0000000504047211 */ /* 0x000fe200078f18ff */
[----:B------:R-:W-:Y:S01]  /*3ff0*/  @UP1 ULDC UR5, c[0x0][0x2e8] ;  /* 0x0000ba0000051ab9 */ /* 0x000fe20000000800 */
[----:B----4-:R1:W-:Y:S02]  /*4000*/  STL [R1+0x60], R7 ;  /* 0x0000600701007387 */ /* 0x0103e40000100800 */
[----:B------:R-:W-:Y:S01]  /*4010*/  IMAD.U32 R11, RZ, RZ, UR21 ;  /* 0x00000015ff0b7e24 */ /* 0x000fe2000f8e00ff */
[----:B------:R-:W-:Y:S01]  /*4020*/  LOP3.LUT R4, R4, 0xfffffff8, RZ, 0xc0, !PT ;  /* 0xfffffff804047812 */ /* 0x000fe200078ec0ff */
[----:B------:R-:W-:-:S02]  /*4030*/  IMAD.MOV.U32 R242, RZ, RZ, 0x20 ;  /* 0x00000020fff27424 */ /* 0x000fc400078e00ff */
[----:B------:R-:W-:Y:S01]  /*4040*/  IMAD.MOV.U32 R241, RZ, RZ, 0x40 ;  /* 0x00000040fff17424 */ /* 0x000fe200078e00ff */
[----:B------:R-:W4:Y:S01]  /*4050*/  @P3 LDG.E R2, desc[UR6][R10.64] ;  /* 0x000000060a023981 */ /* 0x000f22000c1e1900 */
[----:B------:R-:W-:Y:S02]  /*4060*/  IMAD.IADD R4, R5, 0x1, -R4 ;  /* 0x0000000105047824 */ /* 0x000fe400078e0a04 */
[----:B------:R-:W-:Y:S02]  /*4070*/  IMAD.MOV.U32 R6, RZ, RZ, R26 ;  /* 0x000000ffff067224 */ /* 0x000fe400078e001a */
[----:B------:R-:W-:Y:S01]  /*4080*/  VIADD R244, R251, 0x4000 ;  /* 0x00004000fbf47836 */ /* 0x000fe20000000000 */
[----:B------:R-:W-:Y:S01]  /*4090*/  R2P PR, R4, 0x6 ;  /* 0x0000000604007804 */ /* 0x000fe20000000000 */
[----:B------:R-:W-:Y:S01]  /*40a0*/  VIADD R243, R252, 0x4000 ;  /* 0x00004000fcf37836 */ /* 0x000fe20000000000 */
[----:B------:R-:W4:Y:S01]  /*40b0*/  LDL R4, [R1] ;  /* 0x0000000001047983 */ /* 0x000f220000100800 */
[----:B------:R-:W-:Y:S01]  /*40c0*/  SHF.L.U64.HI R3, R84, 0x2, R3 ;  /* 0x0000000254037819 */ /* 0x000fe20000010203 */
[----:B------:R-:W-:Y:S01]  /*40d0*/  UIADD3 UR10, UR34, 0x40, URZ ;  /* 0x00000040220a7890 */ /* 0x000fe2000fffe03f */
        /* <DEDUP_REMOVED lines=8> */
[----:B-1----:R-:W4:Y:S01]  /*4160*/  @P3 MUFU.RCP R7, UR5 ;  /* 0x0000000500073d08 */ /* 0x002f220008001000 */
[----:B------:R-:W-:Y:S01]  /*4170*/  IMAD.SHL.U32 R5, R84, 0x4, RZ ;  /* 0x0000000454057824 */ /* 0x000fe200078e00ff */
[----:B------:R-:W-:Y:S01]  /*4180*/  SEL R242, R242, 0xffffffe0, !P1 ;  /* 0xffffffe0f2f27807 */ /* 0x000fe20004800000 */
[----:B------:R-:W-:Y:S01]  /*4190*/  STL [R1+0x58], R6 ;  /* 0x0000580601007387 */ /* 0x000fe20000100800 */
[----:B------:R-:W-:Y:S02]  /*41a0*/  SEL R241, R241, 0xffffffc0, !P2 ;  /* 0xffffffc0f1f17807 */ /* 0x000fe40005000000 */
[----:B------:R-:W-:Y:S02]  /*41b0*/  CS2R R174, SRZ ;  /* 0x0000000000ae7805 */ /* 0x000fe4000001ff00 */
[----:B------:R-:W-:Y:S01]  /*41c0*/  SEL R244, R244, R251, !P0 ;  /* 0x000000fbf4f47207 */ /* 0x000fe20004000000 */
[----:B------:R-:W-:Y:S01]  /*41d0*/  STL [R1+0x2c], R5 ;  /* 0x00002c0501007387 */ /* 0x000fe20000100800 */
[----:B------:R-:W-:Y:S01]  /*41e0*/  SEL R243, R243, R252, !P0 ;  /* 0x000000fcf3f37207 */ /* 0x000fe20004000000 */
[----:B------:R-:W-:Y:S01]  /*41f0*/  IMAD.IADD R240, R245, 0x1, R242 ;  /* 0x00000001f5f07824 */ /* 0x000fe200078e02f2 */
[----:B------:R-:W-:Y:S01]  /*4200*/  CS2R R172, SRZ ;  /* 0x0000000000ac7805 */ /* 0x000fe2000001ff00 */
[----:B-----5:R-:W-:Y:S01]  /*4210*/  STL [R1+0x5c], R12 ;  /* 0x00005c0c01007387 */ /* 0x020fe20000100800 */
[----:B------:R-:W-:-:S02]  /*4220*/  CS2R R178, SRZ ;  /* 0x0000000000b27805 */ /* 0x000fc4000001ff00 */
[----:B------:R-:W-:Y:S02]  /*4230*/  CS2R R176, SRZ ;  /* 0x0000000000b07805 */ /* 0x000fe4000001ff00 */
[----:B------:R-:W-:Y:S01]  /*4240*/  CS2R R170, SRZ ;  /* 0x0000000000aa7805 */ /* 0x000fe2000001ff00 */
[----:B------:R1:W-:Y:S01]  /*4250*/  STL [R1+0x30], R3 ;  /* 0x0000300301007387 */ /* 0x0003e20000100800 */
        /* <DEDUP_REMOVED lines=42> */
[----:B---3--:R-:W-:Y:S02]  /*4500*/  CS2R R36, SRZ ;  /* 0x0000000000247805 */ /* 0x008fe4000001ff00 */
[----:B--2---:R-:W-:Y:S02]  /*4510*/  CS2R R30, SRZ ;  /* 0x00000000001e7805 */ /* 0x004fe4000001ff00 */
[----:B------:R-:W-:Y:S02]  /*4520*/  CS2R R28, SRZ ;  /* 0x00000000001c7805 */ /* 0x000fe4000001ff00 */
[----:B------:R-:W-:-:S02]  /*4530*/  CS2R R34, SRZ ;  /* 0x0000000000227805 */ /* 0x000fc4000001ff00 */
[----:B------:R-:W-:Y:S02]  /*4540*/  CS2R R32, SRZ ;  /* 0x0000000000207805 */ /* 0x000fe4000001ff00 */
[----:B------:R-:W-:Y:S02]  /*4550*/  CS2R R26, SRZ ;  /* 0x00000000001a7805 */ /* 0x000fe4000001ff00 */
[----:B------:R-:W-:Y:S02]  /*4560*/  CS2R R24, SRZ ;  /* 0x0000000000187805 */ /* 0x000fe4000001ff00 */
[----:B------:R-:W-:Y:S02]  /*4570*/  CS2R R22, SRZ ;  /* 0x0000000000167805 */ /* 0x000fe4000001ff00 */
[----:B------:R-:W-:Y:S02]  /*4580*/  CS2R R20, SRZ ;  /* 0x0000000000147805 */ /* 0x000fe4000001ff00 */
[----:B------:R-:W-:Y:S01]  /*4590*/  LEA R244, R244, UR4, 0x1 ;  /* 0x00000004f4f47c11 */ /* 0x000fe2000f8e08ff */
[----:B-1----:R-:W-:Y:S01]  /*45a0*/  IMAD.IADD R3, R241, 0x1, R240 ;  /* 0x00000001f1037824 */ /* 0x002fe200078e02f0 */
[----:B------:R-:W-:Y:S01]  /*45b0*/  LEA R243, R243, UR4, 0x1 ;  /* 0x00000004f3f37c11 */ /* 0x000fe2000f8e08ff */
[----:B------:R-:W-:Y:S01]  /*45c0*/  UMOV UR5, URZ ;  /* 0x0000003f00057c82 */ /* 0x000fe20008000000 */
[----:B------:R-:W-:Y:S01]  /*45d0*/  UISETP.GE.AND UP0, UPT, UR10, UR8, UPT ;  /* 0x000000080a00728c */ /* 0x000fe2000bf06270 */
[----:B------:R-:W-:Y:S01]  /*45e0*/  ULDC UR20, c[0x0][0x2dc] ;  /* 0x0000b70000147ab9 */ /* 0x000fe20000000800 */
[----:B----4-:R-:W-:-:S05]  /*45f0*/  @P3 FMUL.FTZ R2, R2, R7 ;  /* 0x0000000702023220 */ /* 0x010fca0000410000 */
[----:B------:R-:W-:Y:S01]  /*4600*/  @P3 R2UR UR15, R2 ;  /* 0x00000000020f32ca */ /* 0x000fe200000e0000 */
[----:B------:R-:W-:-:S04]  /*4610*/  IMAD.U32 R2, RZ, RZ, UR32 ;  /* 0x00000020ff027e24 */ /* 0x000fc8000f8e00ff */
[----:B------:R-:W-:-:S05]  /*4620*/  IMAD R2, R2, 0x40, R4 ;  /* 0x0000004002027824 */ /* 0x000fca00078e0204 */
[----:B------:R-:W-:-:S05]  /*4630*/  IADD3 R2, R84, -UR39, -R2 ;  /* 0x8000002754027c10 */ /* 0x000fca000fffe802 */
[----:B------:R-:W-:Y:S01]  /*4640*/  VIADD R2, R2, UR8 ;  /* 0x0000000802027c36 */ /* 0x000fe20008000000 */
[----:B------:R-:W-:Y:S01]  /*4650*/  @UP1 UMOV UR5, UR15 ;  /* 0x0000000f00051c82 */ /* 0x000fe20008000000 */
[----:B------:R-:W-:-:S03]  /*4660*/  ULDC UR15, c[0x0][0x2ec] ;  /* 0x0000bb00000f7ab9 */ /* 0x000fc60000000800 */
[----:B------:R1:W-:Y:S02]  /*4670*/  STL [R1+0x68], R2 ;  /* 0x0000680201007387 */ /* 0x0003e40000100800 */
[----:B-1----:R-:W-:-:S07]  /*4680*/  IMAD.IADD R2, R245, 0x1, R241 ;  /* 0x00000001f5027824 */ /* 0x002fce00078e02f1 */
.L_x_812:
[----:B------:R-:W0:Y:S01]  /*4690*/  LDGDEPBAR ;  /* 0x00000000000079af */ /* 0x000e220000000000 */
[C---:B------:R-:W-:Y:S01]  /*46a0*/  IMAD.IADD R114, R243.reuse, 0x1, R242 ;  /* 0x00000001f3727824 */ /* 0x040fe200078e02f2 */
[----:B------:R-:W-:Y:S01]  /*46b0*/  PLOP3.LUT P4, PT, PT, PT, UP0, 0x80, 0x0 ;  /* 0x000000000000781c */ /* 0x000fe20003f8f008 */
[--C-:B------:R-:W-:Y:S01]  /*46c0*/  IMAD.IADD R113, R243, 0x1, R241.reuse ;  /* 0x00000001f3717824 */ /* 0x100fe200078e02f1 */
[----:B------:R-:W2:Y:S01]  /*46d0*/  LDL R116, [R1+0x68] ;  /* 0x0000680001747983 */ /* 0x000ea20000100800 */
[----:B------:R-:W-:Y:S01]  /*46e0*/  IMAD.IADD R112, R114, 0x1, R241 ;  /* 0x0000000172707824 */ /* 0x000fe200078e02f1 */
[----:B------:R-:W-:Y:S01]  /*46f0*/  PLOP3.LUT P0, PT, PT, PT, UP0, 0x80, 0x0 ;  /* 0x000000000000781c */ /* 0x000fe20003f0f008 */
[----:B------:R-:W-:Y:S01]  /*4700*/  IMAD.U32 R126, RZ, RZ, UR32 ;  /* 0x00000020ff7e7e24 */ /* 0x000fe2000f8e00ff */
[----:B------:R-:W3:Y:S01]  /*4710*/  LDL R117, [R1] ;  /* 0x0000000001757983 */ /* 0x000ee20000100800 */
[----:B------:R-:W-:Y:S01]  /*4720*/  PLOP3.LUT P5, PT, PT, PT, UP0, 0x80, 0x0 ;  /* 0x000000000000781c */ /* 0x000fe20003faf008 */
[----:B------:R-:W-:Y:S01]  /*4730*/  IMAD.U32 R115, RZ, RZ, UR9 ;  /* 0x00000009ff737e24 */ /* 0x000fe2000f8e00ff */
[----:B------:R-:W-:Y:S01]  /*4740*/  PLOP3.LUT P2, PT, PT, PT, UP0, 0x80, 0x0 ;  /* 0x000000000000781c */ /* 0x000fe20003f4f008 */
[----:B------:R-:W4:Y:S01]  /*4750*/  LDL R119, [R1+0x60] ;  /* 0x0000600001777983 */ /* 0x000f220000100800 */
[----:B------:R-:W-:Y:S01]  /*4760*/  PLOP3.LUT P3, PT, PT, PT, UP0, 0x80, 0x0 ;  /* 0x000000000000781c */ /* 0x000fe20003f6f008 */
[----:B------:R-:W-:Y:S02]  /*4770*/  UISETP.GE.AND UP3, UPT, UR9, 0x1, UPT ;  /* 0x000000010900788c */ /* 0x000fe4000bf66270 */
[----:B------:R-:W2:Y:S04]  /*4780*/  LDL R120, [R1+0x5c] ;  /* 0x00005c0001787983 */ /* 0x000ea80000100800 */
[----:B------:R-:W4:Y:S04]  /*4790*/  LDL R209, [R1+0x1c] ;  /* 0x00001c0001d17983 */ /* 0x000f280000100800 */
[----:B------:R-:W4:Y:S04]  /*47a0*/  LDL R208, [R1+0x28] ;  /* 0x0000280001d07983 */ /* 0x000f280000100800 */
[----:B------:R-:W4:Y:S04]  /*47b0*/  LDL R207, [R1+0x20] ;  /* 0x0000200001cf7983 */ /* 0x000f280000100800 */
[----:B------:R-:W4:Y:S04]  /*47c0*/  LDL R206, [R1+0x44] ;  /* 0x0000440001ce7983 */ /* 0x000f280000100800 */
[----:B------:R-:W4:Y:S04]  /*47d0*/  LDL R205, [R1+0x2c] ;  /* 0x00002c0001cd7983 */ /* 0x000f280000100800 */
[----:B------:R-:W4:Y:S01]  /*47e0*/  LDL R204, [R1+0x30] ;  /* 0x0000300001cc7983 */ /* 0x000f220000100800 */
[----:B------:R-:W-:Y:S04]  /*47f0*/  DEPBAR.LE SB0, 0x0 ;  /* 0x000080000000791a */ /* 0x000fe80000000000 */
[----:B------:R-:W-:Y:S06]  /*4800*/  BAR.SYNC.DEFER_BLOCKING 0x0 ;  /* 0x0000000000007b1d */ /* 0x000fec0000010000 */
[----:B------:R-:W-:Y:S04]  /*4810*/  LDSM.16.M88.4 R84, [R243] ;  /* 0x00000000f354783b */ /* 0x000fe80000000200 */
[----:B------:R-:W1:Y:S04]  /*4820*/  LDSM.16.M88.4 R88, [R250+UR4+0x18000] ;  /* 0x01800004fa58783b */ /* 0x000e680008000200 */
[----:B------:R-:W1:Y:S04]  /*4830*/  LDSM.16.M88.4 R92, [R250+UR4+0x18800] ;  /* 0x01880004fa5c783b */ /* 0x000e680008000200 */
[----:B------:R-:W-:Y:S04]  /*4840*/  LDSM.16.M88.4 R96, [R114] ;  /* 0x000000007260783b */ /* 0x000fe80000000200 */
[----:B------:R-:W1:Y:S04]  /*4850*/  LDSM.16.M88.4 R100, [R249] ;  /* 0x00000000f964783b */ /* 0x000e680000000200 */
[----:B------:R-:W1:Y:S04]  /*4860*/  LDSM.16.M88.4 R104, [R249+0x800] ;  /* 0x00080000f968783b */ /* 0x000e680000000200 */
[----:B------:R-:W-:Y:S01]  /*4870*/  LDSM.16.M88.4 R108, [R248] ;  /* 0x00000000f86c783b */ /* 0x000fe20000000200 */
[C---:B-1----:R-:W-:Y:S06]  /*4880*/  HMMA.16816.F32.BF16 R4, R84.reuse, R88, RZ ;  /* 0x000000585404723c */ /* 0x042fec00000418ff */
[C---:B------:R-:W-:Y:S01]  /*4890*/  HMMA.16816.F32.BF16 R8, R84.reuse, R90, RZ ;  /* 0x0000005a5408723c */ /* 0x040fe200000418ff */
[----:B------:R-:W1:Y:S05]  /*48a0*/  LDSM.16.M88.4 R88, [R113] ;  /* 0x000000007158783b */ /* 0x000e6a0000000200 */
[C---:B------:R-:W-:Y:S06]  /*48b0*/  HMMA.16816.F32.BF16 R12, R84.reuse, R92, RZ ;  /* 0x0000005c540c723c */ /* 0x040fec00000418ff */
[----:B------:R-:W-:Y:S01]  /*48c0*/  HMMA.16816.F32.BF16 R16, R84, R94, RZ ;  /* 0x0000005e5410723c */ /* 0x000fe200000418ff */
[----:B------:R-:W1:Y:S04]  /*48d0*/  LDSM.16.M88.4 R84, [R248+0x800] ;  /* 0x00080000f854783b */ /* 0x000e680000000200 */
[----:B------:R-:W-:Y:S01]  /*48e0*/  LDSM.16.M88.4 R92, [R112] ;  /* 0x00000000705c783b */ /* 0x000fe20000000200 */
[C---:B------:R-:W-:Y:S06]  /*48f0*/  HMMA.16816.F32.BF16 R4, R96.reuse, R100, R4 ;  /* 0x000000646004723c */ /* 0x040fec0000041804 */
[C---:B------:R-:W-:Y:S01]  /*4900*/  HMMA.16816.F32.BF16 R8, R96.reuse, R102, R8 ;  /* 0x000000666008723c */ /* 0x040fe20000041808 */
[----:B------:R-:W1:Y:S05]  /*4910*/  LDSM.16.M88.4 R100, [R247] ;  /* 0x00000000f764783b */ /* 0x000e6a0000000200 */
[C---:B------:R-:W-:Y:S06]  /*4920*/  HMMA.16816.F32.BF16 R12, R96.reuse, R104, R12 ;  /* 0x00000068600c723c */ /* 0x040fec000004180c */
[----:B------:R-:W-:Y:S01]  /*4930*/  HMMA.16816.F32.BF16 R16, R96, R106, R16 ;  /* 0x0000006a6010723c */ /* 0x000fe20000041810 */
[----:B------:R-:W1:Y:S04]  /*4940*/  LDSM.16.M88.4 R96, [R247+0x800] ;  /* 0x00080000f760783b */ /* 0x000e680000000200 */
[----:B------:R-:W-:Y:S01]  /*4950*/  LDSM.16.M88.4 R104, [R243+0x2000] ;  /* 0x00200000f368783b */ /* 0x000fe20000000200 */
[C---:B-1----:R-:W-:Y:S06]  /*4960*/  HMMA.16816.F32.BF16 R4, R88.reuse, R108, R4 ;  /* 0x0000006c5804723c */ /* 0x042fec0000041804 */
[C---:B------:R-:W-:Y:S01]  /*4970*/  HMMA.16816.F32.BF16 R8, R88.reuse, R110, R8 ;  /* 0x0000006e5808723c */ /* 0x040fe20000041808 */
[----:B------:R-:W1:Y:S05]  /*4980*/  LDSM.16.M88.4 R108, [R250+UR4+0x1a000] ;  /* 0x01a00004fa6c783b */ /* 0x000e6a0008000200 */
[C---:B------:R-:W-:Y:S06]  /*4990*/  HMMA.16816.F32.BF16 R12, R88.reuse, R84, R12 ;  /* 0x00000054580c723c */ /* 0x040fec000004180c */
[----:B------:R-:W-:Y:S01]  /*49a0*/  HMMA.16816.F32.BF16 R16, R88, R86, R16 ;  /* 0x000000565810723c */ /* 0x000fe20000041810 */
[----:B------:R-:W1:Y:S04]  /*49b0*/  LDSM.16.M88.4 R84, [R250+UR4+0x1a800] ;  /* 0x01a80004fa54783b */ /* 0x000e680008000200 */
[----:B------:R-:W-:Y:S01]  /*49c0*/  LDSM.16.M88.4 R88, [R114+0x2000] ;  /* 0x002000007258783b */ /* 0x000fe20000000200 */
[C---:B------:R-:W-:Y:S06]  /*49d0*/  HMMA.16816.F32.BF16 R4, R92.reuse, R100, R4 ;  /* 0x000000645c04723c */ /* 0x040fec0000041804 */
[C---:B------:R-:W-:Y:S01]  /*49e0*/  HMMA.16816.F32.BF16 R8, R92.reuse, R102, R8 ;  /* 0x000000665c08723c */ /* 0x040fe20000041808 */
[----:B------:R-:W1:Y:S05]  /*49f0*/  LDSM.16.M88.4 R100, [R249+0x2000] ;  /* 0x00200000f964783b */ /* 0x000e6a0000000200 */
[C---:B------:R-:W-:Y:S06]  /*4a00*/  HMMA.16816.F32.BF16 R12, R92.reuse, R96, R12 ;  /* 0x000000605c0c723c */ /* 0x040fec000004180c */
[----:B------:R-:W-:Y:S01]  /*4a10*/  HMMA.16816.F32.BF16 R16, R92, R98, R16 ;  /* 0x000000625c10723c */ /* 0x000fe20000041810 */
[----:B------:R-:W1:Y:S04]  /*4a20*/  LDSM.16.M88.4 R92, [R249+0x2800] ;  /* 0x00280000f95c783b */ /* 0x000e680000000200 */
        /* <DEDUP_REMOVED lines=8> */
[C---:B------:R-:W-:Y:S06]  /*4ab0*/  HMMA.16816.F32.BF16 R4, R88.reuse, R100, R4 ;  /* 0x000000645804723c */ /* 0x040fec0000041804 */
[C---:B------:R-:W-:Y:S01]  /*4ac0*/  HMMA.16816.F32.BF16 R8, R88.reuse, R102, R8 ;  /* 0x000000665808723c */ /* 0x040fe20000041808 */
[----:B------:R-:W1:Y:S05]  /*4ad0*/  LDSM.16.M88.4 R100, [R112+0x2000] ;  /* 0x002000007064783b */ /* 0x000e6a0000000200 */
[C---:B------:R-:W-:Y:S06]  /*4ae0*/  HMMA.16816.F32.BF16 R12, R88.reuse, R92, R12 ;  /* 0x0000005c580c723c */ /* 0x040fec000004180c */
[----:B------:R-:W-:Y:S01]  /*4af0*/  HMMA.16816.F32.BF16 R16, R88, R94, R16 ;  /* 0x0000005e5810723c */ /* 0x000fe20000041810 */
[----:B------:R-:W3:Y:S04]  /*4b00*/  LDSM.16.M88.4 R88, [R247+0x2800] ;  /* 0x00280000f758783b */ /* 0x000ee80000000200 */
[----:B------:R-:W-:Y:S01]  /*4b10*/  LDSM.16.M88.4 R92, [R243+0x4000] ;  /* 0x00400000f35c783b */ /* 0x000fe20000000200 */
[C---:B-1----:R-:W-:Y:S06]  /*4b20*/  HMMA.16816.F32.BF16 R4, R96.reuse, R108, R4 ;  /* 0x0000006c6004723c */ /* 0x042fec0000041804 */
[C---:B------:R-:W-:Y:S01]  /*4b30*/  HMMA.16816.F32.BF16 R8, R96.reuse, R110, R8 ;  /* 0x0000006e6008723c */ /* 0x040fe20000041808 */
[----:B------:R-:W1:Y:S05]  /*4b40*/  LDSM.16.M88.4 R108, [R250+UR4+0x1c000] ;  /* 0x01c00004fa6c783b */ /* 0x000e6a0008000200 */
[C---:B------:R-:W-:Y:S06]  /*4b50*/  HMMA.16816.F32.BF16 R12, R96.reuse, R84, R12 ;  /* 0x00000054600c723c */ /* 0x040fec000004180c */
[----:B------:R-:W-:Y:S01]  /*4b60*/  HMMA.16816.F32.BF16 R16, R96, R86, R16 ;  /* 0x000000566010723c */ /* 0x000fe20000041810 */
[----:B------:R-:W2:Y:S04]  /*4b70*/  LDSM.16.M88.4 R84, [R250+UR4+0x1c800] ;  /* 0x01c80004fa54783b */ /* 0x000ea80008000200 */
[----:B------:R-:W-:Y:S01]  /*4b80*/  LDSM.16.M88.4 R96, [R114+0x4000] ;  /* 0x004000007260783b */ /* 0x000fe20000000200 */
[C---:B------:R-:W-:Y:S06]  /*4b90*/  HMMA.16816.F32.BF16 R4, R100.reuse, R104, R4 ;  /* 0x000000686404723c */ /* 0x040fec0000041804 */
[C---:B------:R-:W-:Y:S01]  /*4ba0*/  HMMA.16816.F32.BF16 R8, R100.reuse, R106, R8 ;  /* 0x0000006a6408723c */ /* 0x040fe20000041808 */
[----:B------:R-:W2:Y:S05]  /*4bb0*/  LDSM.16.M88.4 R104, [R249+0x4000] ;  /* 0x00400000f968783b */ /* 0x000eaa0000000200 */
[C---:B---3--:R-:W-:Y:S06]  /*4bc0*/  HMMA.16816.F32.BF16 R12, R100.reuse, R88, R12 ;  /* 0x00000058640c723c */ /* 0x048fec000004180c */
[----:B------:R-:W-:Y:S01]  /*4bd0*/  HMMA.16816.F32.BF16 R16, R100, R90, R16 ;  /* 0x0000005a6410723c */ /* 0x000fe20000041810 */
[----:B------:R-:W3:Y:S04]  /*4be0*/  LDSM.16.M88.4 R88, [R249+0x4800] ;  /* 0x00480000f958783b */ /* 0x000ee80000000200 */
[----:B------:R-:W-:Y:S01]  /*4bf0*/  LDSM.16.M88.4 R100, [R113+0x4000] ;  /* 0x004000007164783b */ /* 0x000fe20000000200 */
[C---:B-1----:R-:W-:Y:S05]  /*4c00*/  HMMA.16816.F32.BF16 R4, R92.reuse, R108, R4 ;  /* 0x0000006c5c04723c */ /* 0x042fea0000041804 */
[----:B------:R-:W-:Y:S01]  /*4c10*/  IMAD R126, R126, 0x40, R117 ;  /* 0x000000407e7e7824 */ /* 0x000fe200078e0275 */
[C---:B------:R-:W-:Y:S01]  /*4c20*/  HMMA.16816.F32.BF16 R8, R92.reuse, R110, R8 ;  /* 0x0000006e5c08723c */ /* 0x040fe20000041808 */
[----:B------:R-:W1:Y:S03]  /*4c30*/  LDSM.16.M88.4 R108, [R248+0x4000] ;  /* 0x00400000f86c783b */ /* 0x000e660000000200 */
[C---:B------:R-:W-:Y:S01]  /*4c40*/  @P5 ISETP.GE.AND P5, PT, R126.reuse, UR8, PT ;  /* 0x000000087e005c0c */ /* 0x040fe2000bfa6270 */
[----:B------:R-:W-:Y:S01]  /*4c50*/  @P0 VIADD R118, R126, 0x1 ;  /* 0x000000017e760836 */ /* 0x000fe20000000000 */
[C---:B--2---:R-:W-:Y:S01]  /*4c60*/  HMMA.16816.F32.BF16 R12, R92.reuse, R84, R12 ;  /* 0x000000545c0c723c */ /* 0x044fe2000004180c */
[----:B------:R-:W-:Y:S02]  /*4c70*/  PLOP3.LUT P0, PT, PT, PT, UP0, 0x80, 0x0 ;  /* 0x000000000000781c */ /* 0x000fe40003f0f008 */
[----:B------:R-:W-:Y:S02]  /*4c80*/  FSETP.NEU.FTZ.AND P6, PT, R120, -INF , PT ;  /* 0xff8000007800780b */ /* 0x000fe40003fdd000 */
[----:B------:R-:W-:Y:S01]  /*4c90*/  @P2 ISETP.GE.AND P2, PT, R118, UR8, PT ;  /* 0x0000000876002c0c */ /* 0x000fe2000bf46270 */
[----:B------:R-:W-:Y:S01]  /*4ca0*/  HMMA.16816.F32.BF16 R16, R92, R86, R16 ;  /* 0x000000565c10723c */ /* 0x000fe20000041810 */
[----:B------:R-:W2:Y:S04]  /*4cb0*/  LDSM.16.M88.4 R84, [R248+0x4800] ;  /* 0x00480000f854783b */ /* 0x000ea80000000200 */
[----:B------:R-:W-:Y:S01]  /*4cc0*/  LDSM.16.M88.4 R92, [R112+0x4000] ;  /* 0x00400000705c783b */ /* 0x000fe20000000200 */
[C---:B------:R-:W-:Y:S05]  /*4cd0*/  HMMA.16816.F32.BF16 R4, R96.reuse, R104, R4 ;  /* 0x000000686004723c */ /* 0x040fea0000041804 */
[----:B------:R-:W-:Y:S01]  /*4ce0*/  @P3 VIADD R118, R126, 0x8 ;  /* 0x000000087e763836 */ /* 0x000fe20000000000 */
[C---:B------:R-:W-:Y:S01]  /*4cf0*/  HMMA.16816.F32.BF16 R8, R96.reuse, R106, R8 ;  /* 0x0000006a6008723c */ /* 0x040fe20000041808 */
[----:B------:R-:W4:Y:S01]  /*4d00*/  LDSM.16.M88.4 R104, [R247+0x4000] ;  /* 0x00400000f768783b */ /* 0x000f220000000200 */
[----:B------:R-:W-:Y:S03]  /*4d10*/  PLOP3.LUT P3, PT, PT, PT, UP0, 0x80, 0x0 ;  /* 0x000000000000781c */ /* 0x000fe60003f6f008 */
[----:B------:R-:W-:Y:S01]  /*4d20*/  IMAD R115, R115, 0x40, R116 ;  /* 0x0000004073737824 */ /* 0x000fe200078e0274 */
[C---:B---3--:R-:W-:Y:S05]  /*4d30*/  HMMA.16816.F32.BF16 R12, R96.reuse, R88, R12 ;  /* 0x00000058600c723c */ /* 0x048fea000004180c */
[----:B------:R-:W-:Y:S01]  /*4d40*/  IABS R121, R115 ;  /* 0x0000007300797213 */ /* 0x000fe20000000000 */
[----:B------:R-:W-:Y:S01]  /*4d50*/  HMMA.16816.F32.BF16 R16, R96, R90, R16 ;  /* 0x0000005a6010723c */ /* 0x000fe20000041810 */
[----:B------:R-:W3:Y:S04]  /*4d60*/  LDSM.16.M88.4 R88, [R247+0x4800] ;  /* 0x00480000f758783b */ /* 0x000ee80000000200 */
[----:B------:R-:W-:Y:S01]  /*4d70*/  LDSM.16.M88.4 R96, [R243+0x6000] ;  /* 0x00600000f360783b */ /* 0x000fe20000000200 */
[C---:B-1----:R-:W-:Y:S05]  /*4d80*/  HMMA.16816.F32.BF16 R4, R100.reuse, R108, R4 ;  /* 0x0000006c6404723c */ /* 0x042fea0000041804 */
[----:B------:R-:W-:Y:S01]  /*4d90*/  I2FP.F32.S32 R121, R121 ;  /* 0x0000007900797245 */ /* 0x000fe20000201400 */
[C---:B------:R-:W-:Y:S01]  /*4da0*/  HMMA.16816.F32.BF16 R8, R100.reuse, R110, R8 ;  /* 0x0000006e6408723c */ /* 0x040fe20000041808 */
[----:B------:R-:W1:Y:S04]  /*4db0*/  LDSM.16.M88.4 R108, [R250+UR4+0x1e000] ;  /* 0x01e00004fa6c783b */ /* 0x000e680008000200 */
[----:B------:R-:W-:Y:S01]  /*4dc0*/  VIADD R116, R115, 0x8 ;  /* 0x0000000873747836 */ /* 0x000fe20000000000 */
[C---:B--2---:R-:W-:Y:S04]  /*4dd0*/  HMMA.16816.F32.BF16 R12, R100.reuse, R84, R12 ;  /* 0x00000054640c723c */ /* 0x044fe8000004180c */
[----:B------:R-:W-:Y:S01]  /*4de0*/  ISETP.GE.AND P1, PT, R116, RZ, PT ;  /* 0x000000ff7400720c */ /* 0x000fe20003f26270 */
[----:B----4-:R-:W-:Y:S01]  /*4df0*/  FMUL.FTZ R129, R119, 1.4426950216293334961 ;  /* 0x3fb8aa3b77817820 */ /* 0x010fe20000410000 */
[----:B------:R-:W-:Y:S01]  /*4e00*/  HMMA.16816.F32.BF16 R16, R100, R86, R16 ;  /* 0x000000566410723c */ /* 0x000fe20000041810 */
[----:B------:R-:W2:Y:S04]  /*4e10*/  LDSM.16.M88.4 R84, [R250+UR4+0x1e800] ;  /* 0x01e80004fa54783b */ /* 0x000ea80008000200 */
[----:B------:R-:W-:Y:S01]  /*4e20*/  LDSM.16.M88.4 R100, [R114+0x6000] ;  /* 0x006000007264783b */ /* 0x000fe20000000200 */
[C---:B------:R-:W-:Y:S05]  /*4e30*/  HMMA.16816.F32.BF16 R4, R92.reuse, R104, R4 ;  /* 0x000000685c04723c */ /* 0x040fea0000041804 */
[----:B------:R-:W-:Y:S01]  /*4e40*/  @!P1 IADD3 R116, -R115, -0x8, RZ ;  /* 0xfffffff873749810 */ /* 0x000fe20007ffe1ff */
[C---:B------:R-:W-:Y:S01]  /*4e50*/  HMMA.16816.F32.BF16 R8, R92.reuse, R106, R8 ;  /* 0x0000006a5c08723c */ /* 0x040fe20000041808 */
[----:B------:R-:W4:Y:S02]  /*4e60*/  LDSM.16.M88.4 R104, [R249+0x6000] ;  /* 0x00600000f968783b */ /* 0x000f240000000200 */
[----:B------:R-:W-:Y:S02]  /*4e70*/  FSETP.NEU.FTZ.AND P1, PT, R119, -INF , PT ;  /* 0xff8000007700780b */ /* 0x000fe40003f3d000 */
[----:B------:R-:W-:Y:S01]  /*4e80*/  I2FP.F32.S32 R117, R116 ;  /* 0x0000007400757245 */ /* 0x000fe20000201400 */
[C---:B---3--:R-:W-:Y:S05]  /*4e90*/  HMMA.16816.F32.BF16 R12, R92.reuse, R88, R12 ;  /* 0x000000585c0c723c */ /* 0x048fea000004180c */
[----:B------:R-:W-:Y:S01]  /*4ea0*/  FSEL R129, R129, RZ, P1 ;  /* 0x000000ff81817208 */ /* 0x000fe20000800000 */
[----:B------:R-:W-:Y:S01]  /*4eb0*/  HMMA.16816.F32.BF16 R16, R92, R90, R16 ;  /* 0x0000005a5c10723c */ /* 0x000fe20000041810 */
[----:B------:R-:W3:Y:S04]  /*4ec0*/  LDSM.16.M88.4 R88, [R249+0x6800] ;  /* 0x00680000f958783b */ /* 0x000ee80000000200 */
[----:B------:R-:W-:Y:S01]  /*4ed0*/  LDSM.16.M88.4 R92, [R113+0x6000] ;  /* 0x00600000715c783b */ /* 0x000fe20000000200 */
[C---:B-1----:R-:W-:Y:S05]  /*4ee0*/  HMMA.16816.F32.BF16 R4, R96.reuse, R108, R4 ;  /* 0x0000006c6004723c */ /* 0x042fea0000041804 */
[----:B------:R-:W-:Y:S01]  /*4ef0*/  FMUL.FTZ R130, R120, 1.4426950216293334961 ;  /* 0x3fb8aa3b78827820 */ /* 0x000fe20000410000 */
[C---:B------:R-:W-:Y:S01]  /*4f00*/  HMMA.16816.F32.BF16 R8, R96.reuse, R110, R8 ;  /* 0x0000006e6008723c */ /* 0x040fe20000041808 */
[----:B------:R-:W1:Y:S04]  /*4f10*/  LDSM.16.M88.4 R108, [R248+0x6000] ;  /* 0x00600000f86c783b */ /* 0x000e680000000200 */
[----:B------:R-:W-:Y:S01]  /*4f20*/  FSEL R130, R130, RZ, P6 ;  /* 0x000000ff82827208 */ /* 0x000fe20003000000 */
[C---:B--2---:R-:W-:Y:S01]  /*4f30*/  HMMA.16816.F32.BF16 R12, R96.reuse, R84, R12 ;  /* 0x00000054600c723c */ /* 0x044fe2000004180c */
[----:B------:R-:W-:Y:S04]  /*4f40*/  PLOP3.LUT P6, PT, PT, PT, UP0, 0x80, 0x0 ;  /* 0x000000000000781c */ /* 0x000fe80003fcf008 */
[C---:B------:R-:W-:Y:S01]  /*4f50*/  @P3 VIADD R120, R126.reuse, 0x10 ;  /* 0x000000107e783836 */ /* 0x040fe20000000000 */
[----:B------:R-:W-:Y:S01]  /*4f60*/  HMMA.16816.F32.BF16 R16, R96, R86, R16 ;  /* 0x000000566010723c */ /* 0x000fe20000041810 */
[----:B------:R-:W2:Y:S01]  /*4f70*/  LDSM.16.M88.4 R84, [R248+0x6800] ;  /* 0x00680000f854783b */ /* 0x000ea20000000200 */
[----:B------:R-:W-:Y:S03]  /*4f80*/  PLOP3.LUT P3, PT, PT, PT, UP0, 0x80, 0x0 ;  /* 0x000000000000781c */ /* 0x000fe60003f6f008 */
[----:B------:R-:W-:Y:S01]  /*4f90*/  LDSM.16.M88.4 R96, [R112+0x6000] ;  /* 0x006000007060783b */ /* 0x000fe20000000200 */
[C---:B----4-:R-:W-:Y:S05]  /*4fa0*/  HMMA.16816.F32.BF16 R4, R100.reuse, R104, R4 ;  /* 0x000000686404723c */ /* 0x050fea0000041804 */
[----:B------:R-:W-:Y:S01]  /*4fb0*/  @P6 VIADD R119, R126, 0x9 ;  /* 0x000000097e776836 */ /* 0x000fe20000000000 */
[C---:B------:R-:W-:Y:S01]  /*4fc0*/  HMMA.16816.F32.BF16 R8, R100.reuse, R106, R8 ;  /* 0x0000006a6408723c */ /* 0x040fe20000041808 */
[----:B------:R-:W4:Y:S03]  /*4fd0*/  LDSM.16.M88.4 R104, [R247+0x6000] ;  /* 0x00600000f768783b */ /* 0x000f260000000200 */
[----:B------:R-:W-:Y:S01]  /*4fe0*/  @P3 ISETP.GE.AND P3, PT, R119, UR8, PT ;  /* 0x0000000877003c0c */ /* 0x000fe2000bf66270 */
[C---:B------:R-:W-:Y:S01]  /*4ff0*/  VIADD R122, R115.reuse, 0xffffffff ;  /* 0xffffffff737a7836 */ /* 0x040fe20000000000 */
[C---:B---3--:R-:W-:Y:S04]  /*5000*/  HMMA.16816.F32.BF16 R12, R100.reuse, R88, R12 ;  /* 0x00000058640c723c */ /* 0x048fe8000004180c */
[----:B------:R-:W-:Y:S01]  /*5010*/  ISETP.GE.AND P1, PT, R122, RZ, PT ;  /* 0x000000ff7a00720c */ /* 0x000fe20003f26270 */
[C---:B------:R-:W-:Y:S01]  /*5020*/  VIADD R123, R115.reuse, 0x7 ;  /* 0x00000007737b7836 */ /* 0x040fe20000000000 */
[----:B------:R-:W-:Y:S05]  /*5030*/  HMMA.16816.F32.BF16 R16, R100, R90, R16 ;  /* 0x0000005a6410723c */ /* 0x000fea0000041810 */
[C---:B------:R-:W-:Y:S01]  /*5040*/  VIADD R125, R115.reuse, 0xfffffff8 ;  /* 0xfffffff8737d7836 */ /* 0x040fe20000000000 */
[C---:B-1----:R-:W-:Y:S05]  /*5050*/  HMMA.16816.F32.BF16 R4, R92.reuse, R108, R4 ;  /* 0x0000006c5c04723c */ /* 0x042fea0000041804 */
[----:B------:R-:W-:Y:S01]  /*5060*/  @!P1 IADD3 R122, -R115, 0x1, RZ ;  /* 0x00000001737a9810 */ /* 0x000fe20007ffe1ff */
[C---:B------:R-:W-:Y:S01]  /*5070*/  HMMA.16816.F32.BF16 R8, R92.reuse, R110, R8 ;  /* 0x0000006e5c08723c */ /* 0x040fe20000041808 */
[----:B------:R-:W-:Y:S02]  /*5080*/  PLOP3.LUT P1, PT, PT, PT, UP0, 0x80, 0x0 ;  /* 0x000000000000781c */ /* 0x000fe40003f2f008 */
[----:B------:R-:W-:Y:S02]  /*5090*/  ISETP.GE.AND P6, PT, R125, RZ, PT ;  /* 0x000000ff7d00720c */ /* 0x000fe40003fc6270 */
[----:B------:R-:W-:Y:S01]  /*50a0*/  I2FP.F32.S32 R122, R122 ;  /* 0x0000007a007a7245 */ /* 0x000fe20000201400 */
[C---:B--2---:R-:W-:Y:S05]  /*50b0*/  HMMA.16816.F32.BF16 R12, R92.reuse, R84, R12 ;  /* 0x000000545c0c723c */ /* 0x044fea000004180c */
[C---:B------:R-:W-:Y:S01]  /*50c0*/  VIADD R128, R115.reuse, 0xfffffff7 ;  /* 0xfffffff773807836 */ /* 0x040fe20000000000 */
[----:B------:R-:W-:Y:S01]  /*50d0*/  HMMA.16816.F32.BF16 R16, R92, R86, R16 ;  /* 0x000000565c10723c */ /* 0x000fe20000041810 */
[----:B------:R-:W1:Y:S02]  /*50e0*/  LDSM.16.M88.4 R84, [R247+0x6800] ;  /* 0x00680000f754783b */ /* 0x000e640000000200 */
[----:B------:R-:W-:Y:S02]  /*50f0*/  @P1 ISETP.GE.AND P1, PT, R118, UR8, PT ;  /* 0x0000000876001c0c */ /* 0x000fe4000bf26270 */
[C---:B------:R-:W-:Y:S01]  /*5100*/  @!P6 IADD3 R125, -R115.reuse, 0x8, RZ ;  /* 0x00000008737de810 */ /* 0x040fe20007ffe1ff */
[C---:B----4-:R-:W-:Y:S01]  /*5110*/  HMMA.16816.F32.BF16 R4, R96.reuse, R104, R4 ;  /* 0x000000686004723c */ /* 0x050fe20000041804 */
[----:B------:R-:W-:Y:S04]  /*5120*/  PLOP3.LUT P6, PT, PT, PT, UP0, 0x80, 0x0 ;  /* 0x000000000000781c */ /* 0x000fe80003fcf008 */
[----:B------:R-:W-:Y:S01]  /*5130*/  I2FP.F32.S32 R125, R125 ;  /* 0x0000007d007d7245 */ /* 0x000fe20000201400 */
[C---:B------:R-:W-:Y:S05]  /*5140*/  HMMA.16816.F32.BF16 R8, R96.reuse, R106, R8 ;  /* 0x0000006a6008723c */ /* 0x040fea0000041808 */
[C---:B------:R-:W-:Y:S02]  /*5150*/  VIADD R127, R115.reuse, 0xffffffef ;  /* 0xffffffef737f7836 */ /* 0x040fe40000000000 */
[C---:B------:R-:W-:Y:S04]  /*5160*/  VIADD R196, R115.reuse, 0xffffffe7 ;  /* 0xffffffe773c47836 */ /* 0x040fe80000000000 */
[----:B------:R-:W-:Y:S07]  /*5170*/  VIADD R197, R115, 0xffffffe8 ;  /* 0xffffffe873c57836 */ /* 0x000fee0000000000 */
[----:B------:R-:W-:Y:S01]  /*5180*/  FFMA.FTZ R6, R117, -UR5, R6 ;  /* 0x8000000575067c23 */ /* 0x000fe20008010006 */
[----:B------:R-:W-:Y:S01]  /*5190*/  FFMA.FTZ R4, R121, -UR5, R4 ;  /* 0x8000000579047c23 */ /* 0x000fe20008010004 */
[----:B------:R-:W-:Y:S03]  /*51a0*/  FFMA.FTZ R5, R122, -UR5, R5 ;  /* 0x800000057a057c23 */ /* 0x000fe60008010005 */
[----:B------:R-:W-:Y:S01]  /*51b0*/  @P0 FSEL R6, R6, -INF , !P5 ;  /* 0xff80000006060808 */ /* 0x000fe20006800000 */
[----:B------:R-:W-:Y:S01]  /*51c0*/  FFMA.FTZ R8, R125, -UR5, R8 ;  /* 0x800000057d087c23 */ /* 0x000fe20008010008 */
[----:B------:R-:W-:Y:S01]  /*51d0*/  @P4 FSEL R4, R4, -INF , !P5 ;  /* 0xff80000004044808 */ /* 0x000fe20006800000 */
[----:B------:R-:W-:Y:S01]  /*51e0*/  FFMA.FTZ R10, R121, -UR5, R10 ;  /* 0x80000005790a7c23 */ /* 0x000fe2000801000a */
[----:B------:R-:W-:Y:S01]  /*51f0*/  ISETP.GE.AND P5, PT, R123, RZ, PT ;  /* 0x000000ff7b00720c */ /* 0x000fe20003fa6270 */
[----:B------:R-:W-:Y:S01]  /*5200*/  FFMA.FTZ R11, R122, -UR5, R11 ;  /* 0x800000057a0b7c23 */ /* 0x000fe2000801000b */
[C---:B-1----:R-:W-:Y:S01]  /*5210*/  HMMA.16816.F32.BF16 R12, R96.reuse, R84, R12 ;  /* 0x00000054600c723c */ /* 0x042fe2000004180c */
[----:B------:R-:W-:Y:S02]  /*5220*/  PLOP3.LUT P0, PT, PT, PT, UP0, 0x80, 0x0 ;  /* 0x000000000000781c */ /* 0x000fe40003f0f008 */
[----:B------:R-:W-:Y:S01]  /*5230*/  PLOP3.LUT P4, PT, PT, PT, UP0, 0x80, 0x0 ;  /* 0x000000000000781c */ /* 0x000fe20003f8f008 */
[--C-:B------:R-:W-:Y:S02]  /*5240*/  FFMA.FTZ R116, R4, UR15, -R130.reuse ;  /* 0x0000000f04747c23 */ /* 0x100fe40008010882 */
[----:B------:R-:W-:Y:S04]  /*5250*/  HMMA.16816.F32.BF16 R16, R96, R86, R16 ;  /* 0x000000566010723c */ /* 0x000fe80000041810 */
[----:B------:R-:W-:Y:S01]  /*5260*/  MUFU.EX2 R116, R116 ;  /* 0x0000007400747308 */ /* 0x000fe20000000800 */
[----:B------:R-:W-:Y:S02]  /*5270*/  @!P5 IADD3 R123, -R115, -0x7, RZ ;  /* 0xfffffff9737bd810 */ /* 0x000fe40007ffe1ff */
[----:B------:R-:W-:Y:S04]  /*5280*/  ISETP.GE.AND P5, PT, R128, RZ, PT ;  /* 0x000000ff8000720c */ /* 0x000fe80003fa6270 */
[----:B------:R-:W-:Y:S01]  /*5290*/  @P0 FSEL R5, R5, -INF , !P2 ;  /* 0xff80000005050808 */ /* 0x000fe20005000000 */
[----:B------:R-:W-:Y:S01]  /*52a0*/  @P4 VIADD R117, R126, 0x11 ;  /* 0x000000117e754836 */ /* 0x000fe20000000000 */
[----:B------:R-:W-:Y:S02]  /*52b0*/  PLOP3.LUT P0, PT, PT, PT, UP0, 0x80, 0x0 ;  /* 0x000000000000781c */ /* 0x000fe40003f0f008 */
[----:B------:R-:W-:Y:S01]  /*52c0*/  I2FP.F32.S32 R124, R123 ;  /* 0x0000007b007c7245 */ /* 0x000fe20000201400 */
[----:B------:R-:W-:Y:S01]  /*52d0*/  FFMA.FTZ R118, R5, UR15, -R130 ;  /* 0x0000000f05767c23 */ /* 0x000fe20008010882 */
[----:B------:R-:W-:Y:S01]  /*52e0*/  PLOP3.LUT P4, PT, PT, PT, UP0, 0x80, 0x0 ;  /* 0x000000000000781c */ /* 0x000fe20003f8f008 */
[----:B------:R-:W-:Y:S01]  /*52f0*/  FFMA.FTZ R14, R125, -UR5, R14 ;  /* 0x800000057d0e7c23 */ /* 0x000fe2000801000e */
[----:B------:R-:W-:Y:S01]  /*5300*/  @P6 ISETP.GE.AND P6, PT, R117, UR8, PT ;  /* 0x0000000875006c0c */ /* 0x000fe2000bfc6270 */
[----:B------:R-:W-:Y:S01]  /*5310*/  FFMA.FTZ R7, R124, -UR5, R7 ;  /* 0x800000057c077c23 */ /* 0x000fe20008010007 */
[C---:B------:R-:W-:Y:S01]  /*5320*/  @!P5 IADD3 R128, -R115.reuse, 0x9, RZ ;  /* 0x000000097380d810 */ /* 0x040fe20007ffe1ff */
[----:B------:R-:W-:Y:S01]  /*5330*/  VIADD R124, R115, 0xfffffff0 ;  /* 0xfffffff0737c7836 */ /* 0x000fe20000000000 */
[----:B------:R-:W-:Y:S01]  /*5340*/  PLOP3.LUT P5, PT, PT, PT, UP0, 0x80, 0x0 ;  /* 0x000000000000781c */ /* 0x000fe20003faf008 */
[----:B------:R1:W2:Y:S01]  /*5350*/  MUFU.EX2 R119, R118 ;  /* 0x0000007600777308 */ /* 0x0002a20000000800 */
[----:B------:R-:W-:Y:S01]  /*5360*/  I2FP.F32.S32 R128, R128 ;  /* 0x0000008000807245 */ /* 0x000fe20000201400 */
[----:B------:R-:W-:Y:S01]  /*5370*/  FFMA.FTZ R117, R6, UR15, -R129 ;  /* 0x0000000f06757c23 */ /* 0x000fe20008010881 */
[----:B------:R-:W-:Y:S02]  /*5380*/  @P0 FSEL R7, R7, -INF , !P2 ;  /* 0xff80000007070808 */ /* 0x000fe40005000000 */
[----:B------:R-:W-:Y:S01]  /*5390*/  PLOP3.LUT P2, PT, PT, PT, UP0, 0x80, 0x0 ;  /* 0x000000000000781c */ /* 0x000fe20003f4f008 */
[C---:B------:R-:W-:Y:S01]  /*53a0*/  FFMA.FTZ R9, R128.reuse, -UR5, R9 ;  /* 0x8000000580097c23 */ /* 0x040fe20008010009 */
[----:B------:R-:W-:Y:S01]  /*53b0*/  PLOP3.LUT P0, PT, PT, PT, UP0, 0x80, 0x0 ;  /* 0x000000000000781c */ /* 0x000fe20003f0f008 */
[----:B------:R-:W-:Y:S01]  /*53c0*/  FFMA.FTZ R15, R128, -UR5, R15 ;  /* 0x80000005800f7c23 */ /* 0x000fe2000801000f */
[----:B------:R-:W-:Y:S01]  /*53d0*/  @P4 ISETP.GE.AND P4, PT, R120, UR8, PT ;  /* 0x0000000878004c0c */ /* 0x000fe2000bf86270 */
[----:B------:R-:W-:Y:S02]  /*53e0*/  MUFU.EX2 R117, R117 ;  /* 0x0000007500757308 */ /* 0x000fe40000000800 */
[----:B------:R-:W-:Y:S02]  /*53f0*/  @P5 FSEL R8, R8, -INF , !P1 ;  /* 0xff80000008085808 */ /* 0x000fe40004800000 */
[----:B------:R-:W-:Y:S01]  /*5400*/  ISETP.GE.AND P5, PT, R124, RZ, PT ;  /* 0x000000ff7c00720c */ /* 0x000fe20003fa6270 */
[--C-:B-1----:R-:W-:Y:S03]  /*5410*/  FFMA.FTZ R118, R7, UR15, -R129.reuse ;  /* 0x0000000f07767c23 */ /* 0x102fe60008010881 */
[----:B------:R-:W-:Y:S01]  /*5420*/  @P2 FSEL R9, R9, -INF , !P3 ;  /* 0xff80000009092808 */ /* 0x000fe20005800000 */
[--C-:B------:R-:W-:Y:S01]  /*5430*/  FFMA.FTZ R120, R8, UR15, -R130.reuse ;  /* 0x0000000f08787c23 */ /* 0x100fe20008010882 */
[----:B------:R-:W-:Y:S02]  /*5440*/  @P0 FSEL R10, R10, -INF , !P1 ;  /* 0xff8000000a0a0808 */ /* 0x000fe40004800000 */
[----:B------:R-:W-:Y:S01]  /*5450*/  PLOP3.LUT P2, PT, PT, PT, UP0, 0x80, 0x0 ;  /* 0x000000000000781c */ /* 0x000fe20003f4f008 */
[----:B------:R-:W-:Y:S01]  /*5460*/  FFMA.FTZ R123, R9, UR15, -R130 ;  /* 0x0000000f097b7c23 */ /* 0x000fe20008010882 */
[----:B------:R-:W-:Y:S01]  /*5470*/  ISETP.GE.AND P1, PT, R127, RZ, PT ;  /* 0x000000ff7f00720c */ /* 0x000fe20003f26270 */
[----:B------:R-:W1:Y:S01]  /*5480*/  MUFU.EX2 R118, R118 ;  /* 0x0000007600767308 */ /* 0x000e620000000800 */
[----:B------:R-:W-:Y:S01]  /*5490*/  PLOP3.LUT P0, PT, PT, PT, UP0, 0x80, 0x0 ;  /* 0x000000000000781c */ /* 0x000fe20003f0f008 */
[--C-:B------:R-:W-:Y:S01]  /*54a0*/  FFMA.FTZ R121, R10, UR15, -R129.reuse ;  /* 0x0000000f0a797c23 */ /* 0x100fe20008010881 */
[----:B------:R-:W-:Y:S02]  /*54b0*/  @!P5 IADD3 R124, -R115, 0x10, RZ ;  /* 0x00000010737cd810 */ /* 0x000fe40007ffe1ff */
[----:B------:R-:W-:Y:S02]  /*54c0*/  ISETP.GE.AND P5, PT, R197, RZ, PT ;  /* 0x000000ffc500720c */ /* 0x000fe40003fa6270 */
[----:B------:R-:W-:Y:S03]  /*54d0*/  I2FP.F32.S32 R131, R124 ;  /* 0x0000007c00837245 */ /* 0x000fe60000201400 */
[----:B------:R-:W-:Y:S01]  /*54e0*/  MUFU.EX2 R120, R120 ;  /* 0x0000007800787308 */ /* 0x000fe20000000800 */
[----:B--2---:R-:W-:Y:S02]  /*54f0*/  F2FP.BF16.F32.PACK_AB R203, R119, R116 ;  /* 0x0000007477cb723e */ /* 0x004fe400000010ff */
[----:B------:R-:W-:Y:S01]  /*5500*/  @P2 FSEL R11, R11, -INF , !P3 ;  /* 0xff8000000b0b2808 */ /* 0x000fe20005800000 */
[----:B------:R-:W-:Y:S01]  /*5510*/  FFMA.FTZ R12, R131, -UR5, R12 ;  /* 0x80000005830c7c23 */ /* 0x000fe2000801000c */
[----:B------:R-:W-:Y:S01]  /*5520*/  @!P1 IADD3 R127, -R115, 0x11, RZ ;  /* 0x00000011737f9810 */ /* 0x000fe20007ffe1ff */
[----:B------:R-:W-:Y:S01]  /*5530*/  FFMA.FTZ R18, R131, -UR5, R18 ;  /* 0x8000000583127c23 */ /* 0x000fe20008010012 */
[----:B------:R-:W-:Y:S01]  /*5540*/  PLOP3.LUT P2, PT, PT, PT, UP0, 0x80, 0x0 ;  /* 0x000000000000781c */ /* 0x000fe20003f4f008 */
[----:B------:R-:W-:Y:S01]  /*5550*/  FFMA.FTZ R122, R11, UR15, -R129 ;  /* 0x0000000f0b7a7c23 */ /* 0x000fe20008010881 */
[----:B------:R-:W-:Y:S01]  /*5560*/  I2FP.F32.S32 R198, R127 ;  /* 0x0000007f00c67245 */ /* 0x000fe20000201400 */
[----:B------:R-:W2:Y:S01]  /*5570*/  MUFU.EX2 R123, R123 ;  /* 0x0000007b007b7308 */ /* 0x000ea20000000800 */
[----:B------:R-:W-:Y:S01]  /*5580*/  ISETP.GE.AND P3, PT, R196, RZ, PT ;  /* 0x000000ffc400720c */ /* 0x000fe20003f66270 */
[----:B------:R-:W-:Y:S01]  /*5590*/  STS [R209+0x2a000], R203 ;  /* 0x02a000cbd1007388 */ /* 0x000fe20000000800 */
[----:B------:R-:W-:Y:S01]  /*55a0*/  PLOP3.LUT P1, PT, PT, PT, UP0, 0x80, 0x0 ;  /* 0x000000000000781c */ /* 0x000fe20003f2f008 */
[----:B------:R-:W-:Y:S01]  /*55b0*/  FFMA.FTZ R13, R198, -UR5, R13 ;  /* 0x80000005c60d7c23 */ /* 0x000fe2000801000d */
[----:B------:R-:W-:Y:S01]  /*55c0*/  @P0 FSEL R12, R12, -INF , !P4 ;  /* 0xff8000000c0c0808 */ /* 0x000fe20006000000 */
[----:B------:R-:W-:Y:S01]  /*55d0*/  FFMA.FTZ R19, R198, -UR5, R19 ;  /* 0x80000005c6137c23 */ /* 0x000fe20008010013 */
[----:B------:R-:W-:Y:S03]  /*55e0*/  PLOP3.LUT P0, PT, PT, PT, UP0, 0x80, 0x0 ;  /* 0x000000000000781c */ /* 0x000fe60003f0f008 */
[----:B------:R-:W-:Y:S01]  /*55f0*/  MUFU.EX2 R121, R121 ;  /* 0x0000007900797308 */ /* 0x000fe20000000800 */
[----:B------:R-:W-:Y:S01]  /*5600*/  @!P5 IADD3 R197, -R115, 0x18, RZ ;  /* 0x0000001873c5d810 */ /* 0x000fe20007ffe1ff */
[--C-:B------:R-:W-:Y:S01]  /*5610*/  FFMA.FTZ R124, R12, UR15, -R130.reuse ;  /* 0x0000000f0c7c7c23 */ /* 0x100fe20008010882 */
[----:B------:R-:W-:Y:S02]  /*5620*/  @P2 FSEL R13, R13, -INF , !P6 ;  /* 0xff8000000d0d2808 */ /* 0x000fe40007000000 */
[----:B------:R-:W-:Y:S02]  /*5630*/  PLOP3.LUT P2, PT, PT, PT, UP0, 0x80, 0x0 ;  /* 0x000000000000781c */ /* 0x000fe40003f4f008 */
[----:B------:R-:W-:Y:S01]  /*5640*/  @!P3 IADD3 R196, -R115, 0x19, RZ ;  /* 0x0000001973c4b810 */ /* 0x000fe20007ffe1ff */
[----:B------:R-:W-:Y:S01]  /*5650*/  FFMA.FTZ R127, R13, UR15, -R130 ;  /* 0x0000000f0d7f7c23 */ /* 0x000fe20008010882 */
[----:B------:R-:W-:Y:S01]  /*5660*/  PLOP3.LUT P3, PT, PT, PT, UP0, 0x80, 0x0 ;  /* 0x000000000000781c */ /* 0x000fe20003f6f008 */
[----:B------:R-:W3:Y:S01]  /*5670*/  MUFU.EX2 R122, R122 ;  /* 0x0000007a007a7308 */ /* 0x000ee20000000800 */
[----:B------:R-:W-:Y:S01]  /*5680*/  @P1 FSEL R14, R14, -INF , !P4 ;  /* 0xff8000000e0e1808 */ /* 0x000fe20006000000 */
[----:B------:R-:W-:Y:S01]  /*5690*/  @P0 VIADD R115, R126, 0x18 ;  /* 0x000000187e730836 */ /* 0x000fe20000000000 */
[----:B------:R-:W-:Y:S02]  /*56a0*/  PLOP3.LUT P5, PT, PT, PT, UP0, 0x80, 0x0 ;  /* 0x000000000000781c */ /* 0x000fe40003faf008 */
[----:B------:R-:W-:Y:S01]  /*56b0*/  PLOP3.LUT P1, PT, PT, PT, UP0, 0x80, 0x0 ;  /* 0x000000000000781c */ /* 0x000fe20003f2f008 */
[--C-:B------:R-:W-:Y:S01]  /*56c0*/  FFMA.FTZ R125, R14, UR15, -R129.reuse ;  /* 0x0000000f0e7d7c23 */ /* 0x100fe20008010881 */
[----:B------:R-:W-:Y:S03]  /*56d0*/  I2FP.F32.S32 R197, R197 ;  /* 0x000000c500c57245 */ /* 0x000fe60000201400 */
[----:B------:R-:W-:Y:S01]  /*56e0*/  MUFU.EX2 R124, R124 ;  /* 0x0000007c007c7308 */ /* 0x000fe20000000800 */
[----:B------:R-:W-:Y:S02]  /*56f0*/  @P2 FSEL R15, R15, -INF , !P6 ;  /* 0xff8000000f0f2808 */ /* 0x000fe40007000000 */
[----:B------:R-:W-:Y:S01]  /*5700*/  PLOP3.LUT P4, PT, PT, PT, UP0, 0x80, 0x0 ;  /* 0x000000000000781c */ /* 0x000fe20003f8f008 */
[----:B------:R-:W-:Y:S01]  /*5710*/  FFMA.FTZ R16, R197, -UR5, R16 ;  /* 0x80000005c5107c23 */ /* 0x000fe20008010010 */
[----:B------:R-:W-:Y:S01]  /*5720*/  @P3 ISETP.GE.AND P3, PT, R115, UR8, PT ;  /* 0x0000000873003c0c */ /* 0x000fe2000bf66270 */
[----:B------:R-:W-:Y:S01]  /*5730*/  FFMA.FTZ R115, R15, UR15, -R129 ;  /* 0x0000000f0f737c23 */ /* 0x000fe20008010881 */
[----:B------:R-:W-:Y:S01]  /*5740*/  PLOP3.LUT P0, PT, PT, PT, UP0, 0x80, 0x0 ;  /* 0x000000000000781c */ /* 0x000fe20003f0f008 */
[----:B------:R-:W-:Y:S01]  /*5750*/  @P5 VIADD R128, R126, 0x19 ;  /* 0x000000197e805836 */ /* 0x000fe20000000000 */
[----:B------:R-:W-:Y:S01]  /*5760*/  PLOP3.LUT P2, PT, PT, PT, UP0, 0x80, 0x0 ;  /* 0x000000000000781c */ /* 0x000fe20003f4f008 */
[----:B------:R4:W-:Y:S01]  /*5770*/  MUFU.EX2 R126, R115 ;  /* 0x00000073007e7308 */ /* 0x0009e20000000800 */
[----:B------:R-:W-:Y:S02]  /*5780*/  @P1 FSEL R16, R16, -INF , !P3 ;  /* 0xff80000010101808 */ /* 0x000fe40005800000 */
[----:B------:R-:W-:Y:S02]  /*5790*/  PLOP3.LUT P1, PT, PT, PT, UP0, 0x80, 0x0 ;  /* 0x000000000000781c */ /* 0x000fe40003f2f008 */
[----:B------:R-:W-:Y:S02]  /*57a0*/  I2FP.F32.S32 R196, R196 ;  /* 0x000000c400c47245 */ /* 0x000fe40000201400 */
[----:B------:R-:W-:Y:S03]  /*57b0*/  @P4 ISETP.GE.AND P4, PT, R128, UR8, PT ;  /* 0x0000000880004c0c */ /* 0x000fe6000bf86270 */
[----:B------:R-:W3:Y:S01]  /*57c0*/  MUFU.EX2 R127, R127 ;  /* 0x0000007f007f7308 */ /* 0x000ee20000000800 */
[----:B-1----:R-:W-:Y:S01]  /*57d0*/  F2FP.BF16.F32.PACK_AB R202, R118, R117 ;  /* 0x0000007576ca723e */ /* 0x002fe200000010ff */
[----:B------:R-:W-:Y:S01]  /*57e0*/  FFMA.FTZ R17, R196, -UR5, R17 ;  /* 0x80000005c4117c23 */ /* 0x000fe20008010011 */
[--C-:B------:R-:W-:Y:S01]  /*57f0*/  FFMA.FTZ R196, R16, UR15, -R130.reuse ;  /* 0x0000000f10c47c23 */ /* 0x100fe20008010882 */
[----:B------:R-:W-:Y:S02]  /*5800*/  @P2 FSEL R18, R18, -INF , !P3 ;  /* 0xff80000012122808 */ /* 0x000fe40005800000 */
[----:B--2---:R-:W-:Y:S01]  /*5810*/  F2FP.BF16.F32.PACK_AB R201, R123, R120 ;  /* 0x000000787bc9723e */ /* 0x004fe200000010ff */
[----:B------:R1:W-:Y:S01]  /*5820*/  STS [R209+0x2a400], R202 ;  /* 0x02a400cad1007388 */ /* 0x0003e20000000800 */
[----:B------:R-:W-:Y:S02]  /*5830*/  @P0 FSEL R17, R17, -INF , !P4 ;  /* 0xff80000011110808 */ /* 0x000fe40006000000 */
[----:B------:R-:W2:Y:S01]  /*5840*/  MUFU.EX2 R125, R125 ;  /* 0x0000007d007d7308 */ /* 0x000ea20000000800 */
[----:B------:R-:W-:Y:S01]  /*5850*/  @P1 FSEL R19, R19, -INF , !P4 ;  /* 0xff80000013131808 */ /* 0x000fe20006000000 */
[--C-:B----4-:R-:W-:Y:S01]  /*5860*/  FFMA.FTZ R115, R18, UR15, -R129.reuse ;  /* 0x0000000f12737c23 */ /* 0x110fe20008010881 */
[----:B---3--:R-:W-:Y:S01]  /*5870*/  F2FP.BF16.F32.PACK_AB R200, R122, R121 ;  /* 0x000000797ac8723e */ /* 0x008fe200000010ff */
[----:B------:R-:W-:Y:S01]  /*5880*/  FFMA.FTZ R130, R17, UR15, -R130 ;  /* 0x0000000f11827c23 */ /* 0x000fe20008010882 */
[----:B------:R3:W-:Y:S01]  /*5890*/  STS [R208+0x2a000], R201 ;  /* 0x02a000c9d0007388 */ /* 0x0007e20000000800 */
[----:B------:R-:W-:Y:S04]  /*58a0*/  FFMA.FTZ R129, R19, UR15, -R129 ;  /* 0x0000000f13817c23 */ /* 0x000fe80008010881 */
[----:B------:R-:W-:Y:S01]  /*58b0*/  MUFU.EX2 R128, R196 ;  /* 0x000000c400807308 */ /* 0x000fe20000000800 */
[----:B------:R-:W-:Y:S01]  /*58c0*/  F2FP.BF16.F32.PACK_AB R199, R127, R124 ;  /* 0x0000007c7fc7723e */ /* 0x000fe200000010ff */
[----:B------:R4:W-:Y:S04]  /*58d0*/  STS [R208+0x2a400], R200 ;  /* 0x02a400c8d0007388 */ /* 0x0009e80000000800 */
[----:B------:R-:W-:Y:S04]  /*58e0*/  STS [R207+0x2a000], R199 ;  /* 0x02a000c7cf007388 */ /* 0x000fe80000000800 */
[----:B------:R-:W4:Y:S01]  /*58f0*/  MUFU.EX2 R131, R130 ;  /* 0x0000008200837308 */ /* 0x000f220000000800 */
[----:B--2---:R-:W-:Y:S05]  /*5900*/  F2FP.BF16.F32.PACK_AB R198, R126, R125 ;  /* 0x0000007d7ec6723e */ /* 0x004fea00000010ff */
[----:B------:R2:W-:Y:S04]  /*5910*/  STS [R207+0x2a400], R198 ;  /* 0x02a400c6cf007388 */ /* 0x0005e80000000800 */
[----:B------:R2:W-:Y:S01]  /*5920*/  MUFU.EX2 R130, R115 ;  /* 0x0000007300827308 */ /* 0x0005e20000000800 */
[----:B-1----:R-:W5:Y:S04]  /*5930*/  LDL R202, [R1+0x34] ;  /* 0x0000340001ca7983 */ /* 0x002f680000100800 */
[----:B---3--:R-:W5:Y:S05]  /*5940*/  LDL R201, [R1+0x40] ;  /* 0x0000400001c97983 */ /* 0x008f6a0000100800 */
[----:B------:R-:W1:Y:S01]  /*5950*/  MUFU.EX2 R129, R129 ;  /* 0x0000008100817308 */ /* 0x000e620000000800 */
[----:B----4-:R-:W-:Y:S01]  /*5960*/  F2FP.BF16.F32.PACK_AB R197, R131, R128 ;  /* 0x0000008083c5723e */ /* 0x010fe200000010ff */
[----:B------:R-:W5:Y:S04]  /*5970*/  LDL R200, [R1+0x3c] ;  /* 0x00003c0001c87983 */ /* 0x000f680000100800 */
[----:B------:R-:W-:Y:S01]  /*5980*/  STS [R206+0x2a000], R197 ;  /* 0x02a000c5ce007388 */ /* 0x000fe20000000800 */
[----:B--2---:R-:W-:Y:S05]  /*5990*/  LEA R115, R252, UR4, 0x1 ;  /* 0x00000004fc737c11 */ /* 0x004fea000f8e08ff */
[--C-:B------:R-:W-:Y:S01]  /*59a0*/  IMAD.IADD R114, R242, 0x1, R115.reuse ;  /* 0x00000001f2727824 */ /* 0x100fe200078e0273 */
[----:B------:R-:W-:Y:S01]  /*59b0*/  IADD3 R198, P0, R205, UR14, RZ ;  /* 0x0000000ecdc67c10 */ /* 0x000fe2000ff1e0ff */
[----:B------:R-:W-:Y:S01]  /*59c0*/  IMAD.IADD R113, R241, 0x1, R115 ;  /* 0x00000001f1717824 */ /* 0x000fe200078e0273 */
[----:B-1----:R-:W-:Y:S01]  /*59d0*/  F2FP.BF16.F32.PACK_AB R196, R129, R130 ;  /* 0x0000008281c4723e */ /* 0x002fe200000010ff */
[----:B------:R-:W-:Y:S01]  /*59e0*/  IMAD.IADD R112, R241, 0x1, R114 ;  /* 0x00000001f1707824 */ /* 0x000fe200078e0272 */
[----:B------:R-:W-:Y:S02]  /*59f0*/  IADD3.X R199, R204, UR13, RZ, P0, !PT ;  /* 0x0000000dccc77c10 */ /* 0x000fe400087fe4ff */
[----:B------:R-:W5:Y:S01]  /*5a00*/  LDL.64 R204, [R1+0x10] ;  /* 0x0000100001cc7983 */ /* 0x000f620000100a00 */
[----:B------:R-:W-:Y:S03]  /*5a10*/  PLOP3.LUT P0, PT, PT, PT, UP3, 0x80, 0x0 ;  /* 0x000000000000781c */ /* 0x000fe60003f0f038 */
[----:B------:R1:W-:Y:S04]  /*5a20*/  STS [R206+0x2a400], R196 ;  /* 0x02a400c4ce007388 */ /* 0x0003e80000000800 */
[----:B------:R-:W-:Y:S04]  /*5a30*/  LDSM.16.M88.4 R84, [R115+0x10000] ;  /* 0x010000007354783b */ /* 0x000fe80000000200 */
[----:B------:R-:W2:Y:S04]  /*5a40*/  LDSM.16.M88.4 R88, [R250+UR4+0x20000] ;  /* 0x02000004fa58783b */ /* 0x000ea80008000200 */
[----:B------:R-:W3:Y:S04]  /*5a50*/  LDSM.16.M88.4 R92, [R250+UR4+0x20800] ;  /* 0x02080004fa5c783b */ /* 0x000ee80008000200 */
[----:B------:R-:W-:Y:S04]  /*5a60*/  LDSM.16.M88.4 R96, [R114+0x10000] ;  /* 0x010000007260783b */ /* 0x000fe80000000200 */
[----:B------:R-:W4:Y:S04]  /*5a70*/  LDSM.16.M88.4 R100, [R249+0x8000] ;  /* 0x00800000f964783b */ /* 0x000f280000000200 */
[----:B------:R-:W4:Y:S04]  /*5a80*/  LDSM.16.M88.4 R104, [R249+0x8800] ;  /* 0x00880000f968783b */ /* 0x000f280000000200 */
[----:B-1----:R-:W4:Y:S04]  /*5a90*/  LDG.E R196, desc[UR6][R198.64] ;  /* 0x00000006c6c47981 */ /* 0x002f28000c1e1900 */
[----:B------:R-:W-:Y:S04]  /*5aa0*/  LDSM.16.M88.4 R108, [R248+0x8000] ;  /* 0x00800000f86c783b */ /* 0x000fe80000000200 */
[----:B------:R1:W4:Y:S01]  /*5ab0*/  LDG.E R197, desc[UR6][R198.64+0x20] ;  /* 0x00002006c6c57981 */ /* 0x000322000c1e1900 */
[C---:B--2---:R-:W-:Y:S06]  /*5ac0*/  HMMA.16816.F32.BF16 R4, R84.reuse, R88, RZ ;  /* 0x000000585404723c */ /* 0x044fec00000418ff */
[C---:B------:R-:W-:Y:S01]  /*5ad0*/  HMMA.16816.F32.BF16 R8, R84.reuse, R90, RZ ;  /* 0x0000005a5408723c */ /* 0x040fe200000418ff */
[----:B------:R-:W2:Y:S05]  /*5ae0*/  LDSM.16.M88.4 R88, [R113+0x10000] ;  /* 0x010000007158783b */ /* 0x000eaa0000000200 */
[C---:B---3--:R-:W-:Y:S06]  /*5af0*/  HMMA.16816.F32.BF16 R12, R84.reuse, R92, RZ ;  /* 0x0000005c540c723c */ /* 0x048fec00000418ff */
[----:B------:R-:W-:Y:S01]  /*5b00*/  HMMA.16816.F32.BF16 R16, R84, R94, RZ ;  /* 0x0000005e5410723c */ /* 0x000fe200000418ff */
[----:B------:R-:W3:Y:S04]  /*5b10*/  LDSM.16.M88.4 R84, [R248+0x8800] ;  /* 0x00880000f854783b */ /* 0x000ee80000000200 */
[----:B------:R-:W-:Y:S01]  /*5b20*/  LDSM.16.M88.4 R92, [R112+0x10000] ;  /* 0x01000000705c783b */ /* 0x000fe20000000200 */
[C---:B----4-:R-:W-:Y:S06]  /*5b30*/  HMMA.16816.F32.BF16 R4, R96.reuse, R100, R4 ;  /* 0x000000646004723c */ /* 0x050fec0000041804 */
[C---:B------:R-:W-:Y:S01]  /*5b40*/  HMMA.16816.F32.BF16 R8, R96.reuse, R102, R8 ;  /* 0x000000666008723c */ /* 0x040fe20000041808 */
[----:B------:R-:W4:Y:S05]  /*5b50*/  LDSM.16.M88.4 R100, [R247+0x8000] ;  /* 0x00800000f764783b */ /* 0x000f2a0000000200 */
[C---:B------:R-:W-:Y:S06]  /*5b60*/  HMMA.16816.F32.BF16 R12, R96.reuse, R104, R12 ;  /* 0x00000068600c723c */ /* 0x040fec000004180c */
[----:B------:R-:W-:Y:S01]  /*5b70*/  HMMA.16816.F32.BF16 R16, R96, R106, R16 ;  /* 0x0000006a6010723c */ /* 0x000fe20000041810 */
[----:B------:R-:W1:Y:S04]  /*5b80*/  LDSM.16.M88.4 R96, [R247+0x8800] ;  /* 0x00880000f760783b */ /* 0x000e680000000200 */
[----:B------:R-:W-:Y:S01]  /*5b90*/  LDSM.16.M88.4 R104, [R115+0x12000] ;  /* 0x012000007368783b */ /* 0x000fe20000000200 */
[C---:B--2---:R-:W-:Y:S06]  /*5ba0*/  HMMA.16816.F32.BF16 R4, R88.reuse, R108, R4 ;  /* 0x0000006c5804723c */ /* 0x044fec0000041804 */
[C---:B------:R-:W-:Y:S01]  /*5bb0*/  HMMA.16816.F32.BF16 R8, R88.reuse, R110, R8 ;  /* 0x0000006e5808723c */ /* 0x040fe20000041808 */
[----:B------:R-:W2:Y:S05]  /*5bc0*/  LDSM.16.M88.4 R108, [R250+UR4+0x22000] ;  /* 0x02200004fa6c783b */ /* 0x000eaa0008000200 */
[C---:B---3--:R-:W-:Y:S06]  /*5bd0*/  HMMA.16816.F32.BF16 R12, R88.reuse, R84, R12 ;  /* 0x00000054580c723c */ /* 0x048fec000004180c */
[----:B------:R-:W-:Y:S01]  /*5be0*/  HMMA.16816.F32.BF16 R16, R88, R86, R16 ;  /* 0x000000565810723c */ /* 0x000fe20000041810 */
[----:B------:R-:W3:Y:S04]  /*5bf0*/  LDSM.16.M88.4 R84, [R250+UR4+0x22800] ;  /* 0x02280004fa54783b */ /* 0x000ee80008000200 */
        /* <DEDUP_REMOVED lines=76> */
[----:B------:R-:W1:Y:S05]  /*60c0*/  LDSM.16.M88.4 R88, [R247+0xe800] ;  /* 0x00e80000f758783b */ /* 0x000e6a0000000200 */
[C---:B--2---:R-:W-:Y:S06]  /*60d0*/  HMMA.16816.F32.BF16 R4, R92.reuse, R108, R4 ;  /* 0x0000006c5c04723c */ /* 0x044fec0000041804 */
[C---:B------:R-:W-:Y:S06]  /*60e0*/  HMMA.16816.F32.BF16 R8, R92.reuse, R110, R8 ;  /* 0x0000006e5c08723c */ /* 0x040fec0000041808 */
[C---:B---3--:R-:W-:Y:S06]  /*60f0*/  HMMA.16816.F32.BF16 R12, R92.reuse, R84, R12 ;  /* 0x000000545c0c723c */ /* 0x048fec000004180c */
[----:B------:R-:W-:Y:S06]  /*6100*/  HMMA.16816.F32.BF16 R16, R92, R86, R16 ;  /* 0x000000565c10723c */ /* 0x000fec0000041810 */
[C---:B----4-:R-:W-:Y:S06]  /*6110*/  HMMA.16816.F32.BF16 R4, R96.reuse, R104, R4 ;  /* 0x000000686004723c */ /* 0x050fec0000041804 */
[C---:B------:R-:W-:Y:S06]  /*6120*/  HMMA.16816.F32.BF16 R8, R96.reuse, R106, R8 ;  /* 0x0000006a6008723c */ /* 0x040fec0000041808 */
[C---:B-1----:R-:W-:Y:S06]  /*6130*/  HMMA.16816.F32.BF16 R12, R96.reuse, R88, R12 ;  /* 0x00000058600c723c */ /* 0x042fec000004180c */
[----:B------:R-:W-:Y:S06]  /*6140*/  HMMA.16816.F32.BF16 R16, R96, R90, R16 ;  /* 0x0000005a6010723c */ /* 0x000fec0000041810 */
[C---:B------:R-:W-:Y:S01]  /*6150*/  FADD.FTZ R115, -R196.reuse, R4 ;  /* 0x00000004c4737221 */ /* 0x040fe20000010100 */
[----:B------:R-:W-:Y:S04]  /*6160*/  FADD.FTZ R198, -R196, R5 ;  /* 0x00000005c4c67221 */ /* 0x000fe80000010100 */
[----:B------:R-:W-:Y:S01]  /*6170*/  FMUL.FTZ R115, R116, R115 ;  /* 0x0000007374737220 */ /* 0x000fe20000410000 */
[----:B------:R-:W-:Y:S01]  /*6180*/  FMUL.FTZ R198, R119, R198 ;  /* 0x000000c677c67220 */ /* 0x000fe20000410000 */
[C---:B------:R-:W-:Y:S01]  /*6190*/  FADD.FTZ R119, -R196.reuse, R8 ;  /* 0x00000008c4777221 */ /* 0x040fe20000010100 */
[----:B------:R-:W-:Y:S03]  /*61a0*/  FADD.FTZ R116, -R196, R9 ;  /* 0x00000009c4747221 */ /* 0x000fe60000010100 */
[----:B------:R-:W-:Y:S01]  /*61b0*/  FMUL.FTZ R119, R120, R119 ;  /* 0x0000007778777220 */ /* 0x000fe20000410000 */
[----:B------:R-:W-:Y:S01]  /*61c0*/  FMUL.FTZ R116, R123, R116 ;  /* 0x000000747b747220 */ /* 0x000fe20000410000 */
[C---:B------:R-:W-:Y:S01]  /*61d0*/  FADD.FTZ R120, -R196.reuse, R13 ;  /* 0x0000000dc4787221 */ /* 0x040fe20000010100 */
[----:B------:R-:W-:Y:S01]  /*61e0*/  FADD.FTZ R123, -R196, R12 ;  /* 0x0000000cc47b7221 */ /* 0x000fe20000010100 */
[----:B------:R-:W-:Y:S02]  /*61f0*/  F2FP.BF16.F32.PACK_AB R115, R198, R115 ;  /* 0x00000073c673723e */ /* 0x000fe400000010ff */
[----:B------:R-:W-:Y:S01]  /*6200*/  FMUL.FTZ R120, R127, R120 ;  /* 0x000000787f787220 */ /* 0x000fe20000410000 */
[----:B------:R-:W-:Y:S01]  /*6210*/  F2FP.BF16.F32.PACK_AB R119, R116, R119 ;  /* 0x000000777477723e */ /* 0x000fe200000010ff */
[C---:B------:R-:W-:Y:S01]  /*6220*/  FADD.FTZ R116, -R197.reuse, R6 ;  /* 0x00000006c5747221 */ /* 0x040fe20000010100 */
[----:B------:R-:W-:Y:S01]  /*6230*/  FADD.FTZ R127, -R197, R7 ;  /* 0x00000007c57f7221 */ /* 0x000fe20000010100 */
[----:B------:R-:W-:Y:S01]  /*6240*/  FADD.FTZ R199, -R196, R16 ;  /* 0x00000010c4c77221 */ /* 0x000fe20000010100 */
[----:B------:R-:W-:Y:S01]  /*6250*/  FMUL.FTZ R123, R124, R123 ;  /* 0x0000007b7c7b7220 */ /* 0x000fe20000410000 */
[----:B------:R-:W-:Y:S01]  /*6260*/  FMUL.FTZ R116, R117, R116 ;  /* 0x0000007475747220 */ /* 0x000fe20000410000 */
[----:B------:R-:W-:Y:S01]  /*6270*/  FMUL.FTZ R127, R118, R127 ;  /* 0x0000007f767f7220 */ /* 0x000fe20000410000 */
[----:B------:R-:W-:Y:S01]  /*6280*/  FADD.FTZ R196, -R196, R17 ;  /* 0x00000011c4c47221 */ /* 0x000fe20000010100 */
[C---:B------:R-:W-:Y:S01]  /*6290*/  FADD.FTZ R118, -R197.reuse, R10 ;  /* 0x0000000ac5767221 */ /* 0x040fe20000010100 */
[----:B------:R-:W-:Y:S01]  /*62a0*/  FADD.FTZ R117, -R197, R11 ;  /* 0x0000000bc5757221 */ /* 0x000fe20000010100 */
[----:B------:R-:W-:Y:S01]  /*62b0*/  FMUL.FTZ R199, R128, R199 ;  /* 0x000000c780c77220 */ /* 0x000fe20000410000 */
[----:B------:R-:W-:Y:S01]  /*62c0*/  FMUL.FTZ R196, R131, R196 ;  /* 0x000000c483c47220 */ /* 0x000fe20000410000 */
[----:B------:R-:W-:Y:S01]  /*62d0*/  F2FP.BF16.F32.PACK_AB R120, R120, R123 ;  /* 0x0000007b7878723e */ /* 0x000fe200000010ff */
        /* <DEDUP_REMOVED lines=13> */
[----:B------:R-:W2:Y:S01]  /*63b0*/  LDL.LU R212, [R1+0x4c] ;  /* 0x00004c0001d47983 */ /* 0x000ea20000300800 */
[----:B------:R-:W1:Y:S01]  /*63c0*/  LDC R5, c[0x0][0x240] ;  /* 0x00009000ff057b82 */ /* 0x000e620000000800 */
[----:B-----5:R-:W-:Y:S01]  /*63d0*/  ISETP.GE.AND P6, PT, R204, UR18, PT ;  /* 0x00000012cc007c0c */ /* 0x020fe2000bfc6270 */
[----:B------:R-:W-:Y:S01]  /*63e0*/  ULOP3.LUT UR10, UR9, 0x1, URZ, 0xc0, !UPT ;  /* 0x00000001090a7892 */ /* 0x000fe2000f8ec03f */
[----:B------:R-:W3:Y:S01]  /*63f0*/  LDL.LU R211, [R1+0x48] ;  /* 0x0000480001d37983 */ /* 0x000ee20000300800 */
[----:B------:R-:W-:Y:S02]  /*6400*/  ISETP.GE.AND P5, PT, R202, UR18, PT ;  /* 0x00000012ca007c0c */ /* 0x000fe4000bfa6270 */
[----:B------:R-:W-:Y:S01]  /*6410*/  ISETP.GE.AND P4, PT, R201, UR18, PT ;  /* 0x00000012c9007c0c */ /* 0x000fe2000bf86270 */
[----:B------:R-:W4:Y:S01]  /*6420*/  LDL.LU R210, [R1+0x64] ;  /* 0x0000640001d27983 */ /* 0x000f220000300800 */
[----:B------:R-:W3:Y:S01]  /*6430*/  LDC R4, c[0x0][0x244] ;  /* 0x00009100ff047b82 */ /* 0x000ee20000000800 */
[----:B------:R-:W-:Y:S01]  /*6440*/  ISETP.GE.AND P3, PT, R200, UR18, PT ;  /* 0x00000012c8007c0c */ /* 0x000fe2000bf66270 */
[----:B------:R-:W-:Y:S01]  /*6450*/  UISETP.NE.U32.AND UP1, UPT, UR10, 0x1, UPT ;  /* 0x000000010a00788c */ /* 0x000fe2000bf25070 */
[----:B------:R-:W2:Y:S03]  /*6460*/  LDL.LU R203, [R1+0x58] ;  /* 0x0000580001cb7983 */ /* 0x000ea60000300800 */
[----:B------:R-:W-:Y:S06]  /*6470*/  USEL UR10, UR60, 0x8000, !UP1 ;  /* 0x000080003c0a7887 */ /* 0x000fec000c800000 */
[----:B------:R-:W-:Y:S02]  /*6480*/  VIADD R243, R243, UR10 ;  /* 0x0000000af3f37c36 */ /* 0x000fe40008000000 */
[----:B--2---:R-:W-:Y:S02]  /*6490*/  VIADD R203, R203, UR10 ;  /* 0x0000000acbcb7c36 */ /* 0x004fe40008000000 */
[----:B----4-:R-:W-:Y:S02]  /*64a0*/  VIADD R210, R210, UR10 ;  /* 0x0000000ad2d27c36 */ /* 0x010fe40008000000 */
[C---:B-1----:R-:W-:Y:S02]  /*64b0*/  IMAD.U32 R6, R5.reuse, -0x40, RZ ;  /* 0xffffffc005067824 */ /* 0x042fe400078e00ff */
[----:B------:R-:W-:Y:S01]  /*64c0*/  IMAD.MOV.U32 R8, RZ, RZ, R212 ;  /* 0x000000ffff087224 */ /* 0x000fe200078e00d4 */
        /* <DEDUP_REMOVED lines=83> */
.L_x_810:
[----:B------:R-:W-:Y:S01]  /*6a00*/  STS [R209+0x28000], R115 ;  /* 0x02800073d1007388 */ /* 0x000fe20000000800 */
[----:B------:R-:W-:Y:S02]  /*6a10*/  F2FP.BF16.F32.PACK_AB R117, R117, R118 ;  /* 0x000000767575723e */ /* 0x000fe400000010ff */
[----:B------:R-:W-:Y:S01]  /*6a20*/  F2FP.BF16.F32.PACK_AB R121, R121, R116 ;  /* 0x000000747979723e */ /* 0x000fe200000010ff */
[----:B------:R-:W-:Y:S01]  /*6a30*/  STS [R209+0x28400], R127 ;  /* 0x0284007fd1007388 */ /* 0x000fe20000000800 */
[----:B------:R-:W-:Y:S02]  /*6a40*/  F2FP.BF16.F32.PACK_AB R122, R122, R123 ;  /* 0x0000007b7a7a723e */ /* 0x000fe400000010ff */
[----:B------:R-:W-:Y:S01]  /*6a50*/  LEA R116, R251, UR4, 0x1 ;  /* 0x00000004fb747c11 */ /* 0x000fe2000f8e08ff */
[----:B------:R2:W-:Y:S04]  /*6a60*/  STS [R208+0x28000], R119 ;  /* 0x02800077d0007388 */ /* 0x0005e80000000800 */
[----:B------:R3:W-:Y:S04]  /*6a70*/  STS [R208+0x28400], R117 ;  /* 0x02840075d0007388 */ /* 0x0007e80000000800 */
[----:B------:R-:W-:Y:S04]  /*6a80*/  STS [R207+0x28000], R120 ;  /* 0x02800078cf007388 */ /* 0x000fe80000000800 */
[----:B------:R-:W-:Y:S04]  /*6a90*/  STS [R207+0x28400], R121 ;  /* 0x02840079cf007388 */ /* 0x000fe80000000800 */
[----:B------:R-:W-:Y:S04]  /*6aa0*/  STS [R206+0x28000], R196 ;  /* 0x028000c4ce007388 */ /* 0x000fe80000000800 */
[----:B------:R-:W-:Y:S04]  /*6ab0*/  STS [R206+0x28400], R122 ;  /* 0x0284007ace007388 */ /* 0x000fe80000000800 */
[----:B--2---:R-:W2:Y:S01]  /*6ac0*/  LDL.LU.64 R118, [R1+0x70] ;  /* 0x0000700001767983 */ /* 0x004ea20000300a00 */
[----:B------:R-:W-:Y:S06]  /*6ad0*/  BAR.SYNC.DEFER_BLOCKING 0x0 ;  /* 0x0000000000007b1d */ /* 0x000fec0000010000 */
[----:B-1----:R-:W-:Y:S02]  /*6ae0*/  LDSM.16.MT88.4 R4, [R246+0x2a000] ;  /* 0x02a00000f604783b */ /* 0x002fe40000004200 */
[----:B---3--:R-:W1:Y:S02]  /*6af0*/  LDC R117, c[0x0][0x270] ;  /* 0x00009c00ff757b82 */ /* 0x008e640000000800 */
[----:B------:R-:W3:Y:S04]  /*6b00*/  LDSM.16.MT88.4 R8, [R116+0x10000] ;  /* 0x010000007408783b */ /* 0x000ee80000004200 */
[----:B------:R-:W4:Y:S04]  /*6b10*/  LDSM.16.MT88.4 R12, [R0+0x2a000] ;  /* 0x02a00000000c783b */ /* 0x000f280000004200 */
[----:B------:R-:W4:Y:S04]  /*6b20*/  LDSM.16.MT88.4 R16, [R116+0x12000] ;  /* 0x012000007410783b */ /* 0x000f280000004200 */
[----:B------:R-:W4:Y:S04]  /*6b30*/  LDSM.16.MT88.4 R84, [R116+0x14000] ;  /* 0x014000007454783b */ /* 0x000f280000004200 */
[----:B------:R-:W4:Y:S04]  /*6b40*/  LDSM.16.MT88.4 R88, [R116+0x16000] ;  /* 0x016000007458783b */ /* 0x000f280000004200 */
[----:B------:R-:W-:Y:S04]  /*6b50*/  LDSM.16.MT88.4 R92, [R246+0x2a800] ;  /* 0x02a80000f65c783b */ /* 0x000fe80000004200 */
[----:B------:R-:W4:Y:S04]  /*6b60*/  LDSM.16.MT88.4 R96, [R116+0x10800] ;  /* 0x010800007460783b */ /* 0x000f280000004200 */
[----:B------:R-:W4:Y:S04]  /*6b70*/  LDSM.16.MT88.4 R100, [R0+0x2a800] ;  /* 0x02a800000064783b */ /* 0x000f280000004200 */
[----:B------:R-:W-:Y:S04]  /*6b80*/  LDSM.16.MT88.4 R104, [R116+0x17000] ;  /* 0x017000007468783b */ /* 0x000fe80000004200 */
[----:B------:R-:W-:Y:S01]  /*6b90*/  LDSM.16.MT88.4 R108, [R116+0x15800] ;  /* 0x01580000746c783b */ /* 0x000fe20000004200 */
[-C--:B---3--:R-:W-:Y:S03]  /*6ba0*/  HMMA.16816.F32.BF16 R20, R4, R8.reuse, R20 ;  /* 0x000000080414723c */ /* 0x088fe60000041814 */
[----:B------:R-:W-:Y:S02]  /*6bb0*/  LDSM.16.MT88.4 R112, [R116+0x17800] ;  /* 0x017800007470783b */ /* 0x000fe40000004200 */
[----:B-1----:R-:W-:Y:S01]  /*6bc0*/  IMAD R117, R117, UR20, RZ ;  /* 0x0000001475757c24 */ /* 0x002fe2000f8e02ff */
[C---:B----4-:R-:W-:Y:S06]  /*6bd0*/  HMMA.16816.F32.BF16 R24, R12.reuse, R8, R24 ;  /* 0x000000080c18723c */ /* 0x050fec0000041818 */
[-C--:B------:R-:W-:Y:S06]  /*6be0*/  HMMA.16816.F32.BF16 R28, R12, R10.reuse, R28 ;  /* 0x0000000a0c1c723c */ /* 0x080fec000004181c */
[C---:B------:R-:W-:Y:S01]  /*6bf0*/  HMMA.16816.F32.BF16 R32, R4.reuse, R10, R32 ;  /* 0x0000000a0420723c */ /* 0x040fe20000041820 */
[----:B------:R-:W1:Y:S05]  /*6c00*/  LDSM.16.MT88.4 R8, [R116+0x12800] ;  /* 0x012800007408783b */ /* 0x000e6a0000004200 */
        /* <DEDUP_REMOVED lines=9> */
[----:B------:R-:W4:Y:S05]  /*6ca0*/  LDSM.16.MT88.4 R84, [R116+0x16800] ;  /* 0x016800007454783b */ /* 0x000f2a0000004200 */
        /* <DEDUP_REMOVED lines=24> */
[-C--:B------:R-:W-:Y:S01]  /*6e30*/  HMMA.16816.F32.BF16 R76, R100, R86.reuse, R76 ;  /* 0x00000056644c723c */ /* 0x080fe2000004184c */
[----:B------:R-:W-:Y:S05]  /*6e40*/  LDSM.16.MT88.4 R100, [R116+0x13800] ;  /* 0x013800007464783b */ /* 0x000fea0000004200 */
[----:B------:R-:W-:Y:S01]  /*6e50*/  HMMA.16816.F32.BF16 R80, R92, R86, R80 ;  /* 0x000000565c50723c */ /* 0x000fe20000041850 */
[----:B------:R-:W3:Y:S04]  /*6e60*/  LDSM.16.MT88.4 R84, [R116+0x11800] ;  /* 0x011800007454783b */ /* 0x000ee80000004200 */
[----:B------:R-:W4:Y:S01]  /*6e70*/  LDSM.16.MT88.4 R92, [R0+0x2b800] ;  /* 0x02b80000005c783b */ /* 0x000f220000004200 */
[-C--:B------:R-:W-:Y:S01]  /*6e80*/  HMMA.16816.F32.BF16 R20, R4, R12.reuse, R20 ;  /* 0x0000000c0414723c */ /* 0x080fe20000041814 */
        /* <DEDUP_REMOVED lines=16> */
[-C--:B---3--:R-:W-:Y:S05]  /*6f90*/  HMMA.16816.F32.BF16 R20, R16, R84.reuse, R20 ;  /* 0x000000541014723c */ /* 0x088fea0000041814 */
[----:B------:R-:W-:Y:S01]  /*6fa0*/  IMAD.U32 R5, R117, -0x40, RZ ;  /* 0xffffffc075057824 */ /* 0x000fe200078e00ff */
[C---:B----4-:R-:W-:Y:S05]  /*6fb0*/  HMMA.16816.F32.BF16 R24, R92.reuse, R84, R24 ;  /* 0x000000545c18723c */ /* 0x050fea0000041818 */
[C---:B--2---:R-:W-:Y:S01]  /*6fc0*/  LEA R4, P1, R5.reuse, R118, 0x2 ;  /* 0x0000007605047211 */ /* 0x044fe200078210ff */
[-C--:B------:R-:W-:Y:S05]  /*6fd0*/  HMMA.16816.F32.BF16 R28, R92, R86.reuse, R28 ;  /* 0x000000565c1c723c */ /* 0x080fea000004181c */
[----:B------:R-:W-:Y:S01]  /*6fe0*/  LEA.HI.X.SX32 R5, R5, R119, 0x2, P1 ;  /* 0x0000007705057211 */ /* 0x000fe200008f16ff */
[C---:B------:R-:W-:Y:S04]  /*6ff0*/  HMMA.16816.F32.BF16 R32, R16.reuse, R86, R32 ;  /* 0x000000561020723c */ /* 0x040fe80000041820 */
[----:B------:R1:W-:Y:S02]  /*7000*/  STL.64 [R1+0x70], R4 ;  /* 0x0000700401007387 */ /* 0x0003e40000100a00 */
        /* <DEDUP_REMOVED lines=17> */
[----:B-----5:R-:W-:Y:S02]  /*7120*/  ISETP.GE.AND P6, PT, R204, UR18, PT ;  /* 0x00000012cc007c0c */ /* 0x020fe4000bfc6270 */
[----:B------:R-:W3:Y:S01]  /*7130*/  LDL.LU R118, [R1+0x50] ;  /* 0x0000500001767983 */ /* 0x000ee20000300800 */
[----:B------:R-:W-:Y:S02]  /*7140*/  ISETP.GE.AND P5, PT, R202, UR18, PT ;  /* 0x00000012ca007c0c */ /* 0x000fe4000bfa6270 */
[----:B------:R-:W-:Y:S01]  /*7150*/  ISETP.GE.AND P4, PT, R201, UR18, PT ;  /* 0x00000012c9007c0c */ /* 0x000fe2000bf86270 */
[----:B------:R-:W4:Y:S01]  /*7160*/  LDL R117, [R1+0x38] ;  /* 0x0000380001757983 */ /* 0x000f220000100800 */
[----:B------:R-:W3:Y:S01]  /*7170*/  LDC R4, c[0x0][0x424] ;  /* 0x00010900ff047b82 */ /* 0x000ee20000000800 */
        /* <DEDUP_REMOVED lines=14> */
[C-C-:B------:R-:W-:Y:S02]  /*7260*/  @!P6 LEA.HI.X R11, R5.reuse, R9, R4.reuse, 0x6, P2 ;  /* 0x00000009050be211 */ /* 0x140fe400010f3404 */
        /* <DEDUP_REMOVED lines=45> */
.L_x_811:
[----:B------:R-:W-:Y:S01]  /*7540*/  LEA R236, R251, UR4, 0x1 ;  /* 0x00000004fbec7c11 */ /* 0x000fe2000f8e08ff */
[----:B------:R-:W-:Y:S01]  /*7550*/  LDSM.16.M88.4 R128, [R245] ;  /* 0x00000000f580783b */ /* 0x000fe20000000200 */
[----:B------:R-:W-:Y:S02]  /*7560*/  ULOP3.LUT UR10, UR9, 0x1, URZ, 0xc0, !UPT ;  /* 0x00000001090a7892 */ /* 0x000fe4000f8ec03f */
[----:B------:R-:W-:Y:S01]  /*7570*/  @UP3 UIADD3 UR16, UP2, UR12, -0x100, URZ ;  /* 0xffffff000c103890 */ /* 0x000fe2000ff5e03f */
[----:B------:R-:W4:Y:S01]  /*7580*/  LDSM.16.MT88.4 R16, [R236+0x18000] ;  /* 0x01800000ec10783b */ /* 0x000f220000004200 */
[----:B------:R-:W-:Y:S02]  /*7590*/  UISETP.NE.U32.AND UP1, UPT, UR10, 0x1, UPT ;  /* 0x000000010a00788c */ /* 0x000fe4000bf25070 */
[----:B------:R-:W-:Y:S01]  /*75a0*/  UIADD3 UR17, UR9, -0x1, URZ ;  /* 0xffffffff09117890 */ /* 0x000fe2000fffe03f */
[----:B------:R-:W1:Y:S01]  /*75b0*/  LDSM.16.M88.4 R124, [R245+0x1000] ;  /* 0x00100000f57c783b */ /* 0x000e620000000200 */
[----:B------:R-:W-:Y:S03]  /*75c0*/  @UP3 UIADD3.X UR10, UR11, -0x1, URZ, UP2, !UPT ;  /* 0xffffffff0b0a3890 */ /* 0x000fe600097fe43f */
[----:B------:R-:W2:Y:S04]  /*75d0*/  LDSM.16.MT88.4 R96, [R236+0x1a000] ;  /* 0x01a00000ec60783b */ /* 0x000ea80000004200 */
[----:B------:R-:W3:Y:S04]  /*75e0*/  LDSM.16.MT88.4 R112, [R236+0x1c000] ;  /* 0x01c00000ec70783b */ /* 0x000ee80000004200 */
[----:B------:R-:W3:Y:S04]  /*75f0*/  LDSM.16.MT88.4 R196, [R236+0x1e000] ;  /* 0x01e00000ecc4783b */ /* 0x000ee80000004200 */
[----:B-----5:R-:W-:Y:S04]  /*7600*/  LDSM.16.M88.4 R200, [R240] ;  /* 0x00000000f0c8783b */ /* 0x020fe80000000200 */
[----:B------:R-:W3:Y:S04]  /*7610*/  LDSM.16.MT88.4 R204, [R236+0x18800] ;  /* 0x01880000eccc783b */ /* 0x000ee80000004200 */
[----:B------:R-:W3:Y:S04]  /*7620*/  LDSM.16.M88.4 R208, [R240+0x1000] ;  /* 0x00100000f0d0783b */ /* 0x000ee80000000200 */
[----:B------:R-:W3:Y:S04]  /*7630*/  LDSM.16.MT88.4 R212, [R236+0x1a800] ;  /* 0x01a80000ecd4783b */ /* 0x000ee80000004200 */
[----:B------:R-:W3:Y:S01]  /*7640*/  LDSM.16.MT88.4 R216, [R236+0x1c800] ;  /* 0x01c80000ecd8783b */ /* 0x000ee20000004200 */
        /* <DEDUP_REMOVED lines=16> */
[-C--:B------:R-:W-:Y:S06]  /*7750*/  HMMA.16816.F32.BF16 R116, R128, R196.reuse, RZ ;  /* 0x000000c48074723c */ /* 0x080fec00000418ff */
        /* <DEDUP_REMOVED lines=24> */
[----:B------:R-:W4:Y:S04]  /*78e0*/  LDSM.16.M88.4 R200, [R3] ;  /* 0x0000000003c8783b */ /* 0x000f280000000200 */
[----:B------:R-:W4:Y:S01]  /*78f0*/  LDSM.16.MT88.4 R220, [R236+0x1b800] ;  /* 0x01b80000ecdc783b */ /* 0x000f220000004200 */
[-C--:B-1----:R-:W-:Y:S06]  /*7900*/  HMMA.16816.F32.BF16 R4, R224, R228.reuse, R4 ;  /* 0x000000e4e004723c */ /* 0x082fec0000041804 */
[C---:B------:R-:W-:Y:S06]  /*7910*/  HMMA.16816.F32.BF16 R8, R232.reuse, R228, R8 ;  /* 0x000000e4e808723c */ /* 0x040fec0000041808 */
[-C--:B------:R-:W-:Y:S06]  /*7920*/  HMMA.16816.F32.BF16 R12, R232, R230.reuse, R12 ;  /* 0x000000e6e80c723c */ /* 0x080fec000004180c */
[C---:B------:R-:W-:Y:S01]  /*7930*/  HMMA.16816.F32.BF16 R16, R224.reuse, R230, R16 ;  /* 0x000000e6e010723c */ /* 0x040fe20000041810 */
[----:B------:R-:W1:Y:S04]  /*7940*/  LDSM.16.MT88.4 R228, [R236+0x1d800] ;  /* 0x01d80000ece4783b */ /* 0x000e680000004200 */
[----:B------:R-:W1:Y:S01]  /*7950*/  LDSM.16.MT88.4 R236, [R236+0x1f800] ;  /* 0x01f80000ecec783b */ /* 0x000e620000004200 */
[-C--:B--2---:R-:W-:Y:S06]  /*7960*/  HMMA.16816.F32.BF16 R84, R224, R196.reuse, R84 ;  /* 0x000000c4e054723c */ /* 0x084fec0000041854 */
[C---:B------:R-:W-:Y:S01]  /*7970*/  HMMA.16816.F32.BF16 R88, R232.reuse, R196, R88 ;  /* 0x000000c4e858723c */ /* 0x040fe20000041858 */
[----:B------:R-:W2:Y:S04]  /*7980*/  LDL R196, [R1+0x30] ;  /* 0x0000300001c47983 */ /* 0x000ea80000100800 */
[----:B------:R-:W2:Y:S01]  /*7990*/  LDL R197, [R1+0x60] ;  /* 0x0000600001c57983 */ /* 0x000ea20000100800 */
[-C--:B------:R-:W-:Y:S06]  /*79a0*/  HMMA.16816.F32.BF16 R92, R232, R198.reuse, R92 ;  /* 0x000000c6e85c723c */ /* 0x080fec000004185c */
[C---:B------:R-:W-:Y:S01]  /*79b0*/  HMMA.16816.F32.BF16 R96, R224.reuse, R198, R96 ;  /* 0x000000c6e060723c */ /* 0x040fe20000041860 */
[----:B------:R-:W2:Y:S01]  /*79c0*/  LDL R199, [R1+0x2c] ;  /* 0x00002c0001c77983 */ /* 0x000ea20000100800 */
[----:B------:R-:W1:Y:S04]  /*79d0*/  LDC R198, c[0x0][0x270] ;  /* 0x00009c00ffc67b82 */ /* 0x000e680000000800 */
        /* <DEDUP_REMOVED lines=8> */
[----:B------:R-:W4:Y:S05]  /*7a60*/  LDL.64 R234, [R1+0x70] ;  /* 0x0000700001ea7983 */ /* 0x000f2a0000100a00 */
[----:B------:R-:W-:Y:S05]  /*7a70*/  HMMA.16816.F32.BF16 R128, R224, R210, R128 ;  /* 0x000000d2e080723c */ /* 0x000fea0000041880 */
[----:B-1----:R-:W-:Y:S01]  /*7a80*/  IMAD R233, R198, UR20, RZ ;  /* 0x00000014c6e97c24 */ /* 0x002fe2000f8e02ff */
        /* <DEDUP_REMOVED lines=95> */
[C---:B------:R-:W-:Y:S01]  /*8080*/  IMAD.IADD R9, R196.reuse, 0x1, R7 ;  /* 0x00000001c4097824 */ /* 0x040fe200078e0207 */
        /* <DEDUP_REMOVED lines=53> */
[C---:B------:R-:W-:Y:S02]  /*83e0*/  IMAD.IADD R9, R196.reuse, 0x1, R7 ;  /* 0x00000001c4097824 */ /* 0x040fe400078e0207 */
        /* <DEDUP_REMOVED lines=26> */
[C---:B------:R-:W-:Y:S01]  /*8590*/  IMAD.IADD R9, R196.reuse, 0x1, R7 ;  /* 0x00000001c4097824 */ /* 0x040fe200078e0207 */
        /* <DEDUP_REMOVED lines=22> */
[C---:B------:R-:W-:Y:S02]  /*8700*/  IMAD.IADD R7, R196.reuse, 0x1, R5 ;  /* 0x00000001c4077824 */ /* 0x040fe400078e0205 */
        /* <DEDUP_REMOVED lines=38> */
[----:B------:R-:W-:Y:S01]  /*8970*/  ISETP.LT.AND P1, PT, RZ, UR9, PT ;  /* 0x00000009ff007c0c */ /* 0x000fe2000bf21270 */
[----:B------:R-:W1:Y:S01]  /*8980*/  LDSM.16.MT88.4 R4, [R246+0x28000] ;  /* 0x02800000f604783b */ /* 0x000e620000004200 */
[----:B------:R-:W-:Y:S01]  /*8990*/  LEA.HI.X.SX32 R105, R196, R235, 0x2, P0 ;  /* 0x000000ebc4697211 */ /* 0x000fe200000f16ff */
[----:B------:R-:W-:Y:S01]  /*89a0*/  UMOV UR9, UR17 ;  /* 0x0000001100097c82 */ /* 0x000fe20008000000 */
[----:B------:R-:W-:Y:S01]  /*89b0*/  PLOP3.LUT P0, PT, PT, PT, UP1, 0x80, 0x0 ;  /* 0x000000000000781c */ /* 0x000fe20003f0f018 */
[----:B------:R-:W-:Y:S01]  /*89c0*/  REDG.E.ADD.F32.FTZ.RN.STRONG.GPU desc[UR6][R96.64], R124 ;  /* 0x0000007c600079a6 */ /* 0x000fe2000c10f386 */
[----:B------:R-:W-:Y:S03]  /*89d0*/  @UP3 UIADD3 UR14, UP1, UR14, -0x100, URZ ;  /* 0xffffff000e0e3890 */ /* 0x000fe6000ff3e03f */
[----:B------:R-:W2:Y:S01]  /*89e0*/  LDSM.16.MT88.4 R96, [R244+0x800] ;  /* 0x00080000f460783b */ /* 0x000ea20000004200 */
[----:B------:R-:W-:Y:S03]  /*89f0*/  @UP3 UIADD3.X UR13, UR13, -0x1, URZ, UP1, !UPT ;  /* 0xffffffff0d0d3890 */ /* 0x000fe60008ffe43f */
        /* <DEDUP_REMOVED lines=306> */
.L_x_813:
        /* <DEDUP_REMOVED lines=21> */
.L_x_814:
        /* <DEDUP_REMOVED lines=15> */
[----:B------:R-:W-:Y:S01]  /*9f60*/  UIMAD UR15, UR19, UR16, URZ ;  /* 0x00000010130f72a4 */ /* 0x000fe2000f8e023f */
[----:B------:R-:W-:-:S03]  /*9f70*/  SHF.R.S32.HI R53, RZ, 0x1f, R54 ;  /* 0x0000001fff357819 */ /* 0x000fc60000011436 */
        /* <DEDUP_REMOVED lines=14> */
[----:B------:R-:W-:-:S04]  /*a060*/  IADD3 R62, P0, R6, UR20, RZ ;  /* 0x00000014063e7c10 */ /* 0x000fc8000ff1e0ff */
[----:B------:R-:W-:Y:S02]  /*a070*/  IADD3.X R63, R7, UR21, R2, P0, !PT ;  /* 0x00000015073f7c10 */ /* 0x000fe400087fe402 */
[----:B------:R-:W-:Y:S02]  /*a080*/  MOV R2, UR16 ;  /* 0x0000001000027c02 */ /* 0x000fe40008000f00 */
[----:B------:R-:W-:Y:S01]  /*a090*/  ISETP.GE.AND P4, PT, R3, UR8, PT ;  /* 0x0000000803007c0c */ /* 0x000fe2000bf86270 */
[----:B------:R-:W-:Y:S02]  /*a0a0*/  VIADD R3, R66, 0x40 ;  /* 0x0000004042037836 */ /* 0x000fe40000000000 */
        /* <DEDUP_REMOVED lines=25> */
.L_x_816:
[----:B------:R-:W-:Y:S05]  /*a240*/  BSYNC B0 ;  /* 0x0000000000007941 */ /* 0x000fea0003800000 */
.L_x_815:
        /* <DEDUP_REMOVED lines=21> */
.L_x_818:
[----:B------:R-:W-:Y:S05]  /*a3a0*/  BSYNC B0 ;  /* 0x0000000000007941 */ /* 0x000fea0003800000 */
.L_x_817:
        /* <DEDUP_REMOVED lines=37> */
.L_x_820:
[----:B------:R-:W-:Y:S05]  /*a600*/  BSYNC B0 ;  /* 0x0000000000007941 */ /* 0x000fea0003800000 */
.L_x_819:
        /* <DEDUP_REMOVED lines=8> */
[----:B---34-:R-:W-:Y:S01]  /*a690*/  IMAD.WIDE.U32 R4, R54, UR10, R36 ;  /* 0x0000000a36047c25 */ /* 0x018fe2000f8e0024 */
[----:B------:R-:W-:-:S03]  /*a6a0*/  ISETP.GE.AND P0, PT, R52, UR5, PT ;  /* 0x0000000534007c0c */ /* 0x000fc6000bf06270 */
[----:B------:R-:W-:Y:S01]  /*a6b0*/  IMAD R53, R53, UR10, RZ ;  /* 0x0000000a35357c24 */ /* 0x000fe2000f8e02ff */
[----:B------:R-:W-:-:S03]  /*a6c0*/  LEA R6, P3, R4, UR8, 0x1 ;  /* 0x0000000804067c11 */ /* 0x000fc6000f8608ff */
[----:B------:R-:W-:-:S04]  /*a6d0*/  IMAD R53, R54, UR11, R53 ;  /* 0x0000000b36357c24 */ /* 0x000fc8000f8e0235 */
        /* <DEDUP_REMOVED lines=9> */
.L_x_791:
        /* <DEDUP_REMOVED lines=24> */
.L_x_822:
        /* <DEDUP_REMOVED lines=22> */
.L_x_823:
[----:B------:R-:W2:Y:S01]  /*aa50*/  LDL.64 R16, [R1+0x10] ;  /* 0x0000100001107983 */ /* 0x000ea20000100a00 */
[----:B------:R-:W-:Y:S01]  /*aa60*/  UIMAD UR5, UR20, UR10, URZ ;  /* 0x0000000a140572a4 */ /* 0x000fe2000f8e023f */
[----:B------:R-:W-:Y:S01]  /*aa70*/  IMAD.U32 R6, RZ, RZ, UR10 ;  /* 0x0000000aff067e24 */ /* 0x000fe2000f8e00ff */
[----:B------:R-:W-:Y:S01]  /*aa80*/  LEA.HI R4, R4, R3, RZ, 0x3 ;  /* 0x0000000304047211 */ /* 0x000fe200078f18ff */
[----:B------:R-:W-:Y:S01]  /*aa90*/  UIADD3 UR8, -UR18, UR8, URZ ;  /* 0x0000000812087290 */ /* 0x000fe2000fffe13f */
[----:B------:R-:W-:Y:S01]  /*aaa0*/  BSSY B0, `(.L_x_824) ;  /* 0x0000027000007945 */ /* 0x000fe20003800000 */
[----:B------:R-:W-:Y:S01]  /*aab0*/  UIMAD UR5, UR18, UR11, UR5 ;  /* 0x0000000b120572a4 */ /* 0x000fe2000f8e0205 */
[----:B------:R-:W-:Y:S01]  /*aac0*/  SHF.R.S32.HI R4, RZ, 0x3, R4 ;  /* 0x00000003ff047819 */ /* 0x000fe20000011404 */
[----:B------:R-:W-:Y:S01]  /*aad0*/  USHF.R.S32.HI UR19, URZ, 0x1f, UR56 ;  /* 0x0000001f3f137899 */ /* 0x000fe20008011438 */
[----:B------:R-:W-:Y:S02]  /*aae0*/  ULDC.64 UR14, c[0x0][0x468] ;  /* 0x00011a00000e7ab9 */ /* 0x000fe40000000a00 */
[C---:B------:R-:W-:Y:S01]  /*aaf0*/  ISETP.GE.AND P5, PT, R4.reuse, UR8, PT ;  /* 0x0000000804007c0c */ /* 0x040fe2000bfa6270 */
[----:B------:R-:W-:Y:S01]  /*ab00*/  IMAD.U32 R3, RZ, RZ, UR5 ;  /* 0x00000005ff037e24 */ /* 0x000fe2000f8e00ff */
[----:B------:R-:W-:Y:S01]  /*ab10*/  UIMAD UR5, UR19, UR14, URZ ;  /* 0x0000000e130572a4 */ /* 0x000fe2000f8e023f */
[----:B------:R-:W-:Y:S01]  /*ab20*/  IMAD.U32 R10, RZ, RZ, UR14 ;  /* 0x0000000eff0a7e24 */ /* 0x000fe2000f8e00ff */
[----:B------:R-:W-:-:S02]  /*ab30*/  IADD3 R2, R4, 0x20, RZ ;  /* 0x0000002004027810 */ /* 0x000fc40007ffe0ff */
[----:B------:R-:W-:Y:S02]  /*ab40*/  UIMAD UR15, UR56, UR15, UR5 ;  /* 0x0000000f380f72a4 */ /* 0x000fe4000f8e0205 */
[----:B------:R-:W-:Y:S01]  /*ab50*/  ISETP.GE.AND P4, PT, R2, UR8, PT ;  /* 0x0000000802007c0c */ /* 0x000fe2000bf86270 */
[----:B--2---:R-:W-:Y:S01]  /*ab60*/  IMAD.WIDE.U32 R6, R6, UR18, R16 ;  /* 0x0000001206067c25 */ /* 0x004fe2000f8e0010 */
[----:B------:R-:W-:-:S03]  /*ab70*/  IADD3 R5, R16, 0x80, RZ ;  /* 0x0000008010057810 */ /* 0x000fc60007ffe0ff */
[----:B------:R-:W-:Y:S01]  /*ab80*/  VIADD R2, R16, 0xc0 ;  /* 0x000000c010027836 */ /* 0x000fe20000000000 */
[----:B------:R-:W-:-:S04]  /*ab90*/  IADD3 R6, P0, R6, UR9, RZ ;  /* 0x0000000906067c10 */ /* 0x000fc8000ff1e0ff */
[----:B------:R-:W-:Y:S02]  /*aba0*/  IADD3.X R7, R7, UR21, R3, P0, !PT ;  /* 0x0000001507077c10 */ /* 0x000fe400087fe403 */
[----:B------:R-:W-:Y:S01]  /*abb0*/  SHF.R.S32.HI R3, RZ, 0x1f, R4 ;  /* 0x0000001fff037819 */ /* 0x000fe20000011404 */
[----:B------:R-:W-:-:S04]  /*abc0*/  IMAD.WIDE.U32 R10, R10, UR56, R6 ;  /* 0x000000380a0a7c25 */ /* 0x000fc8000f8e0006 */
[----:B------:R-:W-:Y:S01]  /*abd0*/  VIADD R6, R16, 0x40 ;  /* 0x0000004010067836 */ /* 0x000fe20000000000 */
[----:B------:R-:W-:Y:S01]  /*abe0*/  IADD3 R9, R11, UR15, RZ ;  /* 0x0000000f0b097c10 */ /* 0x000fe2000fffe0ff */
[----:B------:R-:W-:Y:S06]  /*abf0*/  @P5 BRA `(.L_x_825) ;  /* 0x0000000000445947 */ /* 0x000fec0003800000 */
[----:B------:R-:W-:Y:S01]  /*ac00*/  IMAD R7, R3, UR10, RZ ;  /* 0x0000000a03077c24 */ /* 0x000fe2000f8e02ff */
[----:B------:R-:W-:Y:S01]  /*ac10*/  ULDC UR5, c[0x0][0x2d0] ;  /* 0x0000b40000057ab9 */ /* 0x000fe20000000800 */
        /* <DEDUP_REMOVED lines=11> */
[----:B------:R1:W-:Y:S04]  /*acd0*/  @!P3 STG.E.128 desc[UR6][R14.64], RZ ;  /* 0x000000ff0e00b986 */ /* 0x0003e8000c101d06 */
[----:B------:R1:W-:Y:S04]  /*ace0*/  @!P2 STG.E.128 desc[UR6][R14.64+0x80], RZ ;  /* 0x000080ff0e00a986 */ /* 0x0003e8000c101d06 */
[----:B------:R1:W-:Y:S04]  /*acf0*/  @!P1 STG.E.128 desc[UR6][R14.64+0x100], RZ ;  /* 0x000100ff0e009986 */ /* 0x0003e8000c101d06 */
[----:B------:R1:W-:Y:S02]  /*ad00*/  @!P0 STG.E.128 desc[UR6][R14.64+0x180], RZ ;  /* 0x000180ff0e008986 */ /* 0x0003e4000c101d06 */
.L_x_825:
[----:B------:R-:W-:Y:S05]  /*ad10*/  BSYNC B0 ;  /* 0x0000000000007941 */ /* 0x000fea0003800000 */
.L_x_824:
[----:B------:R-:W-:Y:S04]  /*ad20*/  BSSY B0, `(.L_x_826) ;  /* 0x0000015000007945 */ /* 0x000fe80003800000 */
        /* <DEDUP_REMOVED lines=20> */
.L_x_827:
[----:B------:R-:W-:Y:S05]  /*ae70*/  BSYNC B0 ;  /* 0x0000000000007941 */ /* 0x000fea0003800000 */
.L_x_826:
[----:B------:R-:W-:Y:S01]  /*ae80*/  UIMAD UR5, UR20, UR12, URZ ;  /* 0x0000000c140572a4 */ /* 0x000fe2000f8e023f */
[----:B------:R-:W-:Y:S01]  /*ae90*/  IMAD.U32 R7, RZ, RZ, UR12 ;  /* 0x0000000cff077e24 */ /* 0x000fe2000f8e00ff */
[----:B------:R-:W-:Y:S01]  /*aea0*/  USHF.R.S32.HI UR10, URZ, 0x1f, UR56 ;  /* 0x0000001f3f0a7899 */ /* 0x000fe20008011438 */
[----:B------:R-:W-:Y:S01]  /*aeb0*/  BSSY B0, `(.L_x_828) ;  /* 0x000001e000007945 */ /* 0x000fe20003800000 */
[----:B------:R-:W-:Y:S01]  /*aec0*/  UIMAD UR5, UR18, UR13, UR5 ;  /* 0x0000000d120572a4 */ /* 0x000fe2000f8e0205 */
[----:B--2---:R-:W-:Y:S01]  /*aed0*/  IMAD.WIDE.U32 R8, R7, UR18, R16 ;  /* 0x0000001207087c25 */ /* 0x004fe2000f8e0010 */
[----:B------:R-:W-:Y:S02]  /*aee0*/  ULDC.64 UR8, c[0x0][0x470] ;  /* 0x00011c0000087ab9 */ /* 0x000fe40000000a00 */
[----:B------:R-:W-:Y:S02]  /*aef0*/  MOV R10, UR8 ;  /* 0x00000008000a7c02 */ /* 0x000fe40008000f00 */
[----:B------:R-:W-:Y:S01]  /*af00*/  IMAD.U32 R7, RZ, RZ, UR5 ;  /* 0x00000005ff077e24 */ /* 0x000fe2000f8e00ff */
[----:B------:R-:W-:Y:S01]  /*af10*/  IADD3 R8, P0, R8, UR16, RZ ;  /* 0x0000001008087c10 */ /* 0x000fe2000ff1e0ff */
[----:B------:R-:W-:-:S03]  /*af20*/  UIMAD UR5, UR10, UR8, URZ ;  /* 0x000000080a0572a4 */ /* 0x000fc6000f8e023f */
[----:B------:R-:W-:Y:S01]  /*af30*/  IADD3.X R9, R9, UR17, R7, P0, !PT ;  /* 0x0000001109097c10 */ /* 0x000fe200087fe407 */
[----:B------:R-:W-:Y:S02]  /*af40*/  UIMAD UR9, UR56, UR9, UR5 ;  /* 0x00000009380972a4 */ /* 0x000fe4000f8e0205 */
[----:B------:R-:W-:-:S05]  /*af50*/  IMAD.WIDE.U32 R10, R10, UR56, R8 ;  /* 0x000000380a0a7c25 */ /* 0x000fca000f8e0008 */
        /* <DEDUP_REMOVED lines=13> */
[----:B-1----:R-:W-:-:S04]  /*b030*/  LEA R14, P5, R12, UR8, 0x1 ;  /* 0x000000080c0e7c11 */ /* 0x002fc8000f8a08ff */
[----:B------:R-:W-:-:S05]  /*b040*/  LEA.HI.X R15, R12, UR9, R7, 0x1, P5 ;  /* 0x000000090c0f7c11 */ /* 0x000fca000a8f0c07 */
[----:B------:R2:W-:Y:S04]  /*b050*/  @!P3 STG.E.128 desc[UR6][R14.64], RZ ;  /* 0x000000ff0e00b986 */ /* 0x0005e8000c101d06 */
[----:B------:R2:W-:Y:S04]  /*b060*/  @!P2 STG.E.128 desc[UR6][R14.64+0x80], RZ ;  /* 0x000080ff0e00a986 */ /* 0x0005e8000c101d06 */
[----:B------:R2:W-:Y:S04]  /*b070*/  @!P1 STG.E.128 desc[UR6][R14.64+0x100], RZ ;  /* 0x000100ff0e009986 */ /* 0x0005e8000c101d06 */
[----:B------:R2:W-:Y:S02]  /*b080*/  @!P0 STG.E.128 desc[UR6][R14.64+0x180], RZ ;  /* 0x000180ff0e008986 */ /* 0x0005e4000c101d06 */
.L_x_829:
[----:B------:R-:W-:Y:S05]  /*b090*/  BSYNC B0 ;  /* 0x0000000000007941 */ /* 0x000fea0003800000 */
.L_x_828:
        /* <DEDUP_REMOVED lines=20> */
.L_x_821:
[----:B------:R-:W-:Y:S05]  /*b1e0*/  BSYNC B1 ;  /* 0x0000000000017941 */ /* 0x000fea0003800000 */
.L_x_786:
        /* <DEDUP_REMOVED lines=12> */
.L_x_830:
[----:B------:R-:W-:Y:S05]  /*b2b0*/  EXIT ;  /* 0x000000000000794d */ /* 0x000fea0003800000 */
.L_x_832:
        /* <DEDUP_REMOVED lines=12> */
.L_x_2043:


//--------------------- .text._ZN5flash44flash_bwd_dq_dk_dv_loop_seqk_parallel_kernelI23Flash_bwd_kernel_traitsILi256ELi64ELi64ELi8ELi4ELi2ELi2ELb0ELb0EN7cutlass10bfloat16_tE19Flash_kernel_traitsILi256ELi64ELi64ELi8ES3_EELb0ELb0ELb1ELb0ELb0ELb1ELb0EEEvNS_16Flash_bwd_paramsE --------------------------
	.section	.text._ZN5flash44flash_bwd_dq_dk_dv_loop_seqk_parallel_kernelI23Flash_bwd_kernel_traitsILi256ELi64ELi64ELi8ELi4ELi2ELi2ELb0ELb0EN7cutlass10bfloat16_tE19Flash_kernel_traitsILi256ELi64ELi64ELi8ES3_EELb0ELb0ELb1ELb0ELb0ELb1ELb0EEEvNS_16Flash_bwd_paramsE,"ax",@progbits
	.align	128
        .global         _ZN5flash44flash_bwd_dq_dk_dv_loop_seqk_parallel_kernelI23Flash_bwd_kernel_traitsILi256ELi64ELi64ELi8ELi4ELi2ELi2ELb0ELb0EN7cutlass10bfloat16_tE19Flash_kernel_traitsILi256ELi64ELi64ELi8ES3_EELb0ELb0ELb1ELb0ELb0ELb1ELb0EEEvNS_16Flash_bwd_paramsE
        .type           _ZN5flash44flash_bwd_dq_dk_dv_loop_seqk_parallel_kernelI23Flash_bwd_kernel_traitsILi256ELi64ELi64ELi8ELi4ELi2ELi2ELb0ELb0EN7cutlass10bfloat16_tE19Flash_kernel_traitsILi256ELi64ELi64ELi8ES3_EELb0ELb0ELb1ELb0ELb0ELb1ELb0EEEvNS_16Flash_bwd_paramsE,@function
        .size           _ZN5flash44flash_bwd_dq_dk_dv_loop_seqk_parallel_kernelI23Flash_bwd_kernel_traitsILi256ELi64ELi64ELi8ELi4ELi2ELi2ELb0ELb0EN7cutlass10bfloat16_tE19Flash_kernel_traitsILi256ELi64ELi64ELi8ES3_EELb0ELb0ELb1ELb0ELb0ELb1ELb0EEEvNS_16Flash_bwd_paramsE,(.L_x_2044 - _ZN5flash44flash_bwd_dq_dk_dv_loop_seqk_parallel_kernelI23Flash_bwd_kernel_traitsILi256ELi64ELi64ELi8ELi4ELi2ELi2ELb0ELb0EN7cutlass10bfloat16_tE19Flash_kernel_traitsILi256ELi64ELi64ELi8ES3_EELb0ELb0ELb1ELb0ELb0ELb1ELb0EEEvNS_16Flash_bwd_paramsE)
        .other          _ZN5flash44flash_bwd_dq_dk_dv_loop_seqk_parallel_kernelI23Flash_bwd_kernel_traitsILi256ELi64ELi64ELi8ELi4ELi2ELi2ELb0ELb0EN7cutlass10bfloat16_tE19Flash_kernel_traitsILi256ELi64ELi64ELi8ES3_EELb0ELb0ELb1ELb0ELb0ELb1ELb0EEEvNS_16Flash_bwd_paramsE,@"STO_CUDA_ENTRY STV_DEFAULT"
_ZN5flash44flash_bwd_dq_dk_dv_loop_seqk_parallel_kernelI23Flash_bwd_kernel_traitsILi256ELi64ELi64ELi8ELi4ELi2ELi2ELb0ELb0EN7cutlass10bfloat16_tE19Flash_kernel_traitsILi256ELi64ELi64ELi8ES3_EELb0ELb0ELb1ELb0ELb0ELb1ELb0EEEvNS_16Flash_bwd_paramsE:
.text._ZN5flash44flash_bwd_dq_dk_dv_loop_seqk_parallel_kernelI23Flash_bwd_kernel_traitsILi256ELi64ELi64ELi8ELi4ELi2ELi2ELb0ELb0EN7cutlass10bfloat16_tE19Flash_kernel_traitsILi256ELi64ELi64ELi8ES3_EELb0ELb0ELb1ELb0ELb0ELb1ELb0EEEvNS_16Flash_bwd_paramsE:
        /* <DEDUP_REMOVED lines=16> */
[----:B------:R-:W-:Y:S01]  /*0100*/  IMAD.MOV.U32 R217, RZ, RZ, 0x20 ;  /* 0x00000020ffd97424 */ /* 0x000fe200078e00ff */
[----:B------:R-:W-:Y:S01]  /*0110*/  ULDC.64 UR6, c[0x0][0x208] ;  /* 0x0000820000067ab9 */ /* 0x000fe20000000a00 */
[----:B------:R-:W-:Y:S01]  /*0120*/  IMAD.MOV.U32 R219, RZ, RZ, 0x40 ;  /* 0x00000040ffdb7424 */ /* 0x000fe200078e00ff */
[----:B------:R-:W-:Y:S01]  /*0130*/  ULDC UR59, c[0x0][0x394] ;  /* 0x0000e500003b7ab9 */ /* 0x000fe20000000800 */
[----:B------:R-:W-:Y:S01]  /*0140*/  IMAD.MOV.U32 R243, RZ, RZ, -0x10 ;  /* 0xfffffff0fff37424 */ /* 0x000fe200078e00ff */
[----:B------:R-:W-:Y:S01]  /*0150*/  UMOV UR60, 0xffff8000 ;  /* 0xffff8000003c7882 */ /* 0x000fe20000000000 */
[----:B------:R-:W4:Y:S08]  /*0160*/  S2UR UR56, SR_CTAID.Z ;  /* 0x00000000003879c3 */ /* 0x000f300000002700 */
[----:B------:R-:W5:Y:S01]  /*0170*/  S2UR UR49, SR_CTAID.Y ;  /* 0x00000000003179c3 */ /* 0x000f620000002600 */
[----:B---3--:R-:W-:Y:S01]  /*0180*/  ULEA UR4, UR4, UR5, 0x18 ;  /* 0x0000000504047291 */ /* 0x008fe2000f8ec03f */
[----:B--2---:R-:W-:Y:S01]  /*0190*/  SHF.R.S32.HI R10, RZ, 0x1f, R16 ;  /* 0x0000001fff0a7819 */ /* 0x004fe20000011410 */
[----:B------:R-:W-:Y:S01]  /*01a0*/  IMAD.SHL.U32 R252, R16, 0x2, RZ ;  /* 0x0000000210fc7824 */ /* 0x000fe200078e00ff */
[----:B----4-:R-:W-:-:S02]  /*01b0*/  USHF.R.S32.HI UR5, URZ, 0x1f, UR56 ;  /* 0x0000001f3f057899 */ /* 0x010fc40008011438 */
[CC--:B------:R-:W-:Y:S02]  /*01c0*/  LEA.HI R4, R10.reuse, R16.reuse, RZ, 0x5 ;  /* 0x000000100a047211 */ /* 0x0c0fe400078f28ff */
[----:B------:R-:W-:Y:S02]  /*01d0*/  LEA.HI R8, R10, R16, RZ, 0x4 ;  /* 0x000000100a087211 */ /* 0x000fe400078f20ff */
[--C-:B------:R-:W-:Y:S01]  /*01e0*/  SHF.R.S32.HI R5, RZ, 0x5, R4.reuse ;  /* 0x00000005ff057819 */ /* 0x100fe20000011404 */
[----:B-----5:R-:W-:Y:S01]  /*01f0*/  USHF.R.S32.HI UR8, URZ, 0x1f, UR49 ;  /* 0x0000001f3f087899 */ /* 0x020fe20008011431 */
[----:B-1----:R-:W-:Y:S02]  /*0200*/  SHF.R.S32.HI R0, RZ, 0x1f, R4 ;  /* 0x0000001fff007819 */ /* 0x002fe40000011404 */
[-C--:B------:R-:W-:Y:S02]  /*0210*/  LEA.HI R3, R4, R5.reuse, RZ, 0x1 ;  /* 0x0000000504037211 */ /* 0x080fe400078f08ff */
[----:B------:R-:W-:-:S02]  /*0220*/  LEA.HI R0, R0, R5, RZ, 0x2 ;  /* 0x0000000500007211 */ /* 0x000fc400078f10ff */
[----:B------:R-:W-:Y:S02]  /*0230*/  SHF.R.S32.HI R7, RZ, 0x4, R8 ;  /* 0x00000004ff077819 */ /* 0x000fe40000011408 */
[----:B------:R-:W-:Y:S02]  /*0240*/  LEA.HI R19, R10, R16, RZ, 0x2 ;  /* 0x000000100a137211 */ /* 0x000fe400078f10ff */
[----:B------:R-:W-:Y:S02]  /*0250*/  LOP3.LUT R2, R0, 0xfffffffc, RZ, 0xc0, !PT ;  /* 0xfffffffc00027812 */ /* 0x000fe400078ec0ff */
[----:B------:R-:W-:Y:S02]  /*0260*/  LOP3.LUT R0, R3, 0xfffffffe, RZ, 0xc0, !PT ;  /* 0xfffffffe03007812 */ /* 0x000fe400078ec0ff */
[----:B------:R-:W-:Y:S01]  /*0270*/  LEA.HI R3, R8, R7, RZ, 0x1 ;  /* 0x0000000708037211 */ /* 0x000fe200078f08ff */
[C---:B------:R-:W-:Y:S01]  /*0280*/  IMAD.IADD R15, R5.reuse, 0x1, -R2 ;  /* 0x00000001050f7824 */ /* 0x040fe200078e0a02 */
[--C-:B------:R-:W-:Y:S01]  /*0290*/  SHF.R.S32.HI R9, RZ, 0x2, R19.reuse ;  /* 0x00000002ff097819 */ /* 0x100fe20000011413 */
[----:B------:R-:W-:Y:S01]  /*02a0*/  IMAD.IADD R226, R5, 0x1, -R0 ;  /* 0x0000000105e27824 */ /* 0x000fe200078e0a00 */
[----:B------:R-:W-:-:S02]  /*02b0*/  SHF.R.S32.HI R6, RZ, 0x1f, R19 ;  /* 0x0000001fff067819 */ /* 0x000fc40000011413 */
[----:B------:R-:W-:Y:S02]  /*02c0*/  LOP3.LUT R2, R3, 0xfffffffe, RZ, 0xc0, !PT ;  /* 0xfffffffe03027812 */ /* 0x000fe400078ec0ff */
[----:B------:R-:W-:Y:S02]  /*02d0*/  LOP3.LUT R3, R4, 0xffffffe0, RZ, 0xc0, !PT ;  /* 0xffffffe004037812 */ /* 0x000fe400078ec0ff */
[----:B------:R-:W-:Y:S01]  /*02e0*/  LEA.HI R0, R6, R9, RZ, 0x3 ;  /* 0x0000000906007211 */ /* 0x000fe200078f18ff */
[----:B------:R-:W-:Y:S01]  /*02f0*/  IMAD.IADD R12, R7, 0x1, -R2 ;  /* 0x00000001070c7824 */ /* 0x000fe200078e0a02 */
[----:B------:R-:W-:Y:S01]  /*0300*/  LEA.HI R17, R10, R16, RZ, 0x3 ;  /* 0x000000100a117211 */ /* 0x000fe200078f18ff */
[----:B------:R-:W-:Y:S01]  /*0310*/  IMAD.IADD R2, R16, 0x1, -R3 ;  /* 0x0000000110027824 */ /* 0x000fe200078e0a03 */
[----:B------:R-:W-:Y:S01]  /*0320*/  LOP3.LUT R0, R0, 0xfffffff8, RZ, 0xc0, !PT ;  /* 0xfffffff800007812 */ /* 0x000fe200078ec0ff */
[----:B------:R-:W-:Y:S01]  /*0330*/  IMAD.SHL.U32 R6, R12, 0x200, RZ ;  /* 0x000002000c067824 */ /* 0x000fe200078e00ff */
[----:B------:R-:W-:-:S02]  /*0340*/  SHF.R.S32.HI R3, RZ, 0x3, R17 ;  /* 0x00000003ff037819 */ /* 0x000fc40000011411 */
[----:B------:R-:W-:Y:S01]  /*0350*/  LOP3.LUT R4, R17, 0xfffffff8, RZ, 0xc0, !PT ;  /* 0xfffffff811047812 */ /* 0x000fe200078ec0ff */
[----:B------:R-:W-:Y:S01]  /*0360*/  IMAD.IADD R9, R9, 0x1, -R0 ;  /* 0x0000000109097824 */ /* 0x000fe200078e0a00 */
[----:B------:R-:W-:Y:S01]  /*0370*/  SHF.R.S32.HI R5, RZ, 0x1f, R2 ;  /* 0x0000001fff057819 */ /* 0x000fe20000011402 */
[----:B------:R-:W-:Y:S02]  /*0380*/  IMAD.SHL.U32 R3, R3, 0x40, RZ ;  /* 0x0000004003037824 */ /* 0x000fe400078e00ff */
[----:B------:R-:W-:Y:S01]  /*0390*/  IMAD.IADD R0, R16, 0x1, -R4 ;  /* 0x0000000110007824 */ /* 0x000fe200078e0a04 */
[----:B------:R-:W-:Y:S02]  /*03a0*/  LOP3.LUT R4, R8, 0xfffffff0, RZ, 0xc0, !PT ;  /* 0xfffffff008047812 */ /* 0x000fe400078ec0ff */
[----:B------:R-:W-:Y:S01]  /*03b0*/  LEA.HI R18, R5, R2, RZ, 0x2 ;  /* 0x0000000205127211 */ /* 0x000fe200078f10ff */
[----:B------:R-:W-:Y:S01]  /*03c0*/  IMAD.SHL.U32 R5, R0, 0x8, RZ ;  /* 0x0000000800057824 */ /* 0x000fe200078e00ff */
[----:B------:R-:W-:Y:S01]  /*03d0*/  LOP3.LUT R2, R3, 0x1c0, RZ, 0xc0, !PT ;  /* 0x000001c003027812 */ /* 0x000fe200078ec0ff */
[----:B------:R-:W-:Y:S01]  /*03e0*/  IMAD.IADD R3, R16, 0x1, -R4 ;  /* 0x0000000110037824 */ /* 0x000fe200078e0a04 */
[----:B------:R-:W-:-:S02]  /*03f0*/  LOP3.LUT P4, RZ, R0, 0x2, RZ, 0xc0, !PT ;  /* 0x0000000200ff7812 */ /* 0x000fc4000788c0ff */
[C---:B------:R-:W-:Y:S01]  /*0400*/  LOP3.LUT P3, RZ, R0.reuse, 0x4, RZ, 0xc0, !PT ;  /* 0x0000000400ff7812 */ /* 0x040fe2000786c0ff */
[----:B------:R-:W-:Y:S01]  /*0410*/  IMAD.SHL.U32 R0, R0, 0x40, RZ ;  /* 0x0000004000007824 */ /* 0x000fe200078e00ff */
[----:B------:R-:W-:Y:S02]  /*0420*/  LOP3.LUT R4, R2, 0x38, R5, 0xf8, !PT ;  /* 0x0000003802047812 */ /* 0x000fe400078ef805 */
[----:B------:R-:W-:Y:S02]  /*0430*/  SHF.R.S32.HI R5, RZ, 0x1f, R3 ;  /* 0x0000001fff057819 */ /* 0x000fe40000011403 */
[----:B------:R-:W-:Y:S02]  /*0440*/  SHF.R.U32.HI R2, RZ, 0x3, R2 ;  /* 0x00000003ff027819 */ /* 0x000fe40000011602 */
[----:B------:R-:W-:Y:S02]  /*0450*/  LEA.HI R8, R10, R16, RZ, 0x7 ;  /* 0x000000100a087211 */ /* 0x000fe400078f38ff */
[----:B------:R-:W-:-:S02]  /*0460*/  LOP3.LUT R0, R0, 0x1c0, RZ, 0xc0, !PT ;  /* 0x000001c000007812 */ /* 0x000fc400078ec0ff */
[----:B------:R-:W-:Y:S02]  /*0470*/  LEA.HI R14, R5, R3, RZ, 0x3 ;  /* 0x00000003050e7211 */ /* 0x000fe400078f18ff */
[----:B------:R-:W-:Y:S01]  /*0480*/  LOP3.LUT R11, R4, R2, RZ, 0x3c, !PT ;  /* 0x00000002040b7212 */ /* 0x000fe200078e3cff */
[----:B------:R-:W-:Y:S01]  /*0490*/  IMAD.SHL.U32 R2, R226, 0x10, RZ ;  /* 0x00000010e2027824 */ /* 0x000fe200078e00ff */
[----:B------:R-:W-:Y:S02]  /*04a0*/  SHF.R.S32.HI R8, RZ, 0x7, R8 ;  /* 0x00000007ff087819 */ /* 0x000fe40000011408 */
[----:B------:R-:W-:Y:S02]  /*04b0*/  LOP3.LUT R218, R0, 0x8, R17, 0xf8, !PT ;  /* 0x0000000800da7812 */ /* 0x000fe400078ef811 */
[----:B------:R-:W-:Y:S02]  /*04c0*/  LOP3.LUT R5, R14, 0xfffffff8, RZ, 0xc0, !PT ;  /* 0xfffffff80e057812 */ /* 0x000fe400078ec0ff */
[----:B------:R-:W-:-:S02]  /*04d0*/  SHF.R.U32.HI R222, RZ, 0x3, R0 ;  /* 0x00000003ffde7819 */ /* 0x000fc40000011600 */
[----:B------:R-:W-:Y:S01]  /*04e0*/  LOP3.LUT R7, R0, 0x10, R2, 0xf8, !PT ;  /* 0x0000001000077812 */ /* 0x000fe200078ef802 */
[----:B------:R-:W-:Y:S01]  /*04f0*/  IMAD.IADD R13, R3, 0x1, -R5 ;  /* 0x00000001030d7824 */ /* 0x000fe200078e0a05 */
[----:B------:R-:W-:Y:S01]  /*0500*/  LOP3.LUT R218, R218, R222, RZ, 0x3c, !PT ;  /* 0x000000dedada7212 */ /* 0x000fe200078e3cff */
[----:B------:R-:W-:Y:S01]  /*0510*/  IMAD R0, R8, 0x800, R6 ;  /* 0x0000080008007824 */ /* 0x000fe200078e0206 */
[----:B------:R-:W-:Y:S02]  /*0520*/  LEA.HI R3, R10, R16, RZ, 0x6 ;  /* 0x000000100a037211 */ /* 0x000fe400078f30ff */
[----:B------:R-:W-:Y:S01]  /*0530*/  LOP3.LUT R2, R19, 0x7ffffffc, RZ, 0xc0, !PT ;  /* 0x7ffffffc13027812 */ /* 0x000fe200078ec0ff */
[----:B------:R-:W-:Y:S01]  /*0540*/  IMAD.IADD R218, R0, 0x1, R218 ;  /* 0x0000000100da7824 */ /* 0x000fe200078e02da */
[----:B------:R-:W-:Y:S01]  /*0550*/  SHF.R.S32.HI R0, RZ, 0x6, R3 ;  /* 0x00000006ff007819 */ /* 0x000fe20000011403 */
[C---:B------:R-:W-:Y:S01]  /*0560*/  IMAD.SHL.U32 R3, R9.reuse, 0x40, RZ ;  /* 0x0000004009037824 */ /* 0x040fe200078e00ff */
[----:B------:R-:W-:Y:S01]  /*0570*/  LOP3.LUT R4, R9, 0x1, RZ, 0xc0, !PT ;  /* 0x0000000109047812 */ /* 0x000fe200078ec0ff */
[----:B------:R-:W-:Y:S01]  /*0580*/  IMAD.IADD R10, R16, 0x1, -R2 ;  /* 0x00000001100a7824 */ /* 0x000fe200078e0a02 */
[----:B------:R-:W-:Y:S01]  /*0590*/  LOP3.LUT R5, R7, 0x8, R17, 0xf8, !PT ;  /* 0x0000000807057812 */ /* 0x000fe200078ef811 */
[----:B------:R-:W-:Y:S01]  /*05a0*/  IMAD R7, R0, 0x200, R11 ;  /* 0x0000020000077824 */ /* 0x000fe200078e020b */
[----:B------:R-:W-:Y:S01]  /*05b0*/  ISETP.NE.U32.AND P0, PT, R4, 0x1, PT ;  /* 0x000000010400780c */ /* 0x000fe20003f05070 */
[----:B------:R-:W-:Y:S01]  /*05c0*/  IMAD.SHL.U32 R2, R0, 0x8, RZ ;  /* 0x0000000800027824 */ /* 0x000fe200078e00ff */
[----:B------:R-:W-:Y:S01]  /*05d0*/  LOP3.LUT R0, R3, 0x1c0, RZ, 0xc0, !PT ;  /* 0x000001c003007812 */ /* 0x000fe200078ec0ff */
[----:B------:R-:W-:Y:S01]  /*05e0*/  IMAD.SHL.U32 R4, R8, 0x20, RZ ;  /* 0x0000002008047824 */ /* 0x000fe200078e00ff */
[----:B------:R-:W-:Y:S01]  /*05f0*/  LOP3.LUT R222, R6, R5, R222, 0xf6, !PT ;  /* 0x0000000506de7212 */ /* 0x000fe200078ef6de */
[----:B------:R1:W-:Y:S01]  /*0600*/  STL [R1], R7 ;  /* 0x0000000701007387 */ /* 0x0003e20000100800 */
[----:B------:R-:W-:Y:S01]  /*0610*/  LOP3.LUT R2, R2, 0x18, RZ, 0xc0, !PT ;  /* 0x0000001802027812 */ /* 0x000fe200078ec0ff */
[----:B------:R-:W-:Y:S01]  /*0620*/  IMAD.SHL.U32 R5, R12, 0x20, RZ ;  /* 0x000000200c057824 */ /* 0x000fe200078e00ff */
[----:B------:R-:W-:Y:S01]  /*0630*/  SHF.R.U32.HI R3, RZ, 0x3, R0 ;  /* 0x00000003ff037819 */ /* 0x000fe20000011600 */
[----:B------:R-:W-:Y:S01]  /*0640*/  IMAD.SHL.U32 R218, R218, 0x2, RZ ;  /* 0x00000002dada7824 */ /* 0x000fe200078e00ff */
[----:B------:R-:W-:-:S02]  /*0650*/  LOP3.LUT R252, R4, 0x6, R252, 0xf8, !PT ;  /* 0x0000000604fc7812 */ /* 0x000fc400078ef8fc */
[----:B------:R-:W-:Y:S02]  /*0660*/  LOP3.LUT R4, R0, 0x20, R4, 0xf8, !PT ;  /* 0x0000002000047812 */ /* 0x000fe400078ef804 */
[----:B------:R-:W-:Y:S02]  /*0670*/  LOP3.LUT R8, R2, 0x20, R5, 0xf8, !PT ;  /* 0x0000002002087812 */ /* 0x000fe400078ef805 */
[----:B------:R-:W-:Y:S01]  /*0680*/  LOP3.LUT R6, R4, R3, RZ, 0x3c, !PT ;  /* 0x0000000304067212 */ /* 0x000fe200078e3cff */
[----:B------:R-:W-:Y:S01]  /*0690*/  IMAD.SHL.U32 R4, R12, 0x8, RZ ;  /* 0x000000080c047824 */ /* 0x000fe200078e00ff */
[----:B------:R-:W-:Y:S02]  /*06a0*/  R2P PR, R9, 0x6 ;  /* 0x0000000609007804 */ /* 0x000fe40000000000 */
[----:B------:R-:W-:Y:S02]  /*06b0*/  SEL R217, R217, 0xffffffe0, !P4 ;  /* 0xffffffe0d9d97807 */ /* 0x000fe40006000000 */
[----:B------:R-:W-:-:S02]  /*06c0*/  SEL R219, R219, 0xffffffc0, !P3 ;  /* 0xffffffc0dbdb7807 */ /* 0x000fc40005800000 */
[----:B------:R-:W-:Y:S02]  /*06d0*/  SEL R243, R243, 0x10, !P0 ;  /* 0x00000010f3f37807 */ /* 0x000fe40004000000 */
[----:B------:R-:W-:Y:S02]  /*06e0*/  LEA R222, R222, UR4, 0x1 ;  /* 0x00000004dede7c11 */ /* 0x000fe4000f8e08ff */
[----:B-1----:R-:W-:Y:S01]  /*06f0*/  LOP3.LUT R7, R3, R0, R2, 0x1e, !PT ;  /* 0x0000000003077212 */ /* 0x002fe200078e1e02 */
[----:B------:R-:W-:Y:S02]  /*0700*/  IMAD.SHL.U32 R0, R10, 0x2, RZ ;  /* 0x000000020a007824 */ /* 0x000fe400078e00ff */
[----:B------:R-:W-:Y:S02]  /*0710*/  IMAD.SHL.U32 R3, R13, 0x40, RZ ;  /* 0x000000400d037824 */ /* 0x000fe400078e00ff */
[--C-:B------:R-:W-:Y:S02]  /*0720*/  IMAD R5, R15, 0x400, R0.reuse ;  /* 0x000004000f057824 */ /* 0x100fe400078e0200 */
[----:B------:R-:W-:Y:S01]  /*0730*/  IMAD R0, R226, 0x400, R0 ;  /* 0x00000400e2007824 */ /* 0x000fe200078e0200 */
[----:B------:R-:W-:Y:S01]  /*0740*/  LOP3.LUT R3, R3, 0x1c0, RZ, 0xc0, !PT ;  /* 0x000001c003037812 */ /* 0x000fe200078ec0ff */
[----:B------:R-:W-:-:S02]  /*0750*/  IMAD.IADD R6, R5, 0x1, R6 ;  /* 0x0000000105067824 */ /* 0x000fc400078e0206 */
[----:B------:R-:W-:Y:S01]  /*0760*/  IMAD.IADD R7, R0, 0x1, R7 ;  /* 0x0000000100077824 */ /* 0x000fe200078e0207 */
[--C-:B------:R-:W-:Y:S01]  /*0770*/  SHF.R.U32.HI R2, RZ, 0x3, R3.reuse ;  /* 0x00000003ff027819 */ /* 0x100fe20000011603 */
[----:B------:R-:W-:Y:S01]  /*0780*/  IMAD.SHL.U32 R0, R14, 0x40, RZ ;  /* 0x000000400e007824 */ /* 0x000fe200078e00ff */
[----:B------:R-:W-:Y:S01]  /*0790*/  LOP3.LUT R5, R3, 0x8, R4, 0xf8, !PT ;  /* 0x0000000803057812 */ /* 0x000fe200078ef804 */
[----:B------:R-:W-:Y:S01]  /*07a0*/  IMAD.IADD R223, R219, 0x1, R222 ;  /* 0x00000001dbdf7824 */ /* 0x000fe200078e02de */
[----:B------:R-:W-:Y:S02]  /*07b0*/  SHF.R.S32.HI R4, RZ, 0x2, R18 ;  /* 0x00000002ff047819 */ /* 0x000fe40000011412 */
[----:B------:R-:W-:Y:S02]  /*07c0*/  LOP3.LUT R0, R0, 0xfffffe00, RZ, 0xc0, !PT ;  /* 0xfffffe0000007812 */ /* 0x000fe400078ec0ff */
[----:B------:R-:W-:Y:S01]  /*07d0*/  LOP3.LUT R3, R2, R8, R3, 0x1e, !PT ;  /* 0x0000000802037212 */ /* 0x000fe200078e1e03 */
[----:B------:R-:W-:Y:S01]  /*07e0*/  IMAD R251, R15, 0x10, R4 ;  /* 0x000000100ffb7824 */ /* 0x000fe200078e0204 */
[----:B------:R-:W-:Y:S01]  /*07f0*/  LOP3.LUT R2, R5, R2, RZ, 0x3c, !PT ;  /* 0x0000000205027212 */ /* 0x000fe200078e3cff */
[--C-:B------:R-:W-:Y:S01]  /*0800*/  IMAD R4, R15, 0x400, R0.reuse ;  /* 0x000004000f047824 */ /* 0x100fe200078e0200 */
[----:B------:R-:W-:Y:S01]  /*0810*/  LOP3.LUT R231, R3, R0, RZ, 0xfc, !PT ;  /* 0x0000000003e77212 */ /* 0x000fe200078efcff */
[----:B------:R-:W-:Y:S01]  /*0820*/  IMAD R226, R226, 0x400, R0 ;  /* 0x00000400e2e27824 */ /* 0x000fe200078e0200 */
[----:B------:R-:W-:Y:S01]  /*0830*/  LEA R237, R6, UR4, 0x1 ;  /* 0x0000000406ed7c11 */ /* 0x000fe2000f8e08ff */
[----:B------:R-:W-:Y:S01]  /*0840*/  IMAD.U32 R0, RZ, RZ, UR5 ;  /* 0x00000005ff007e24 */ /* 0x000fe2000f8e00ff */
[----:B------:R-:W-:Y:S01]  /*0850*/  USHF.L.U32 UR5, UR49, 0x7, URZ ;  /* 0x0000000731057899 */ /* 0x000fe2000800063f */
[----:B------:R-:W-:-:S02]  /*0860*/  IMAD.IADD R230, R4, 0x1, R2 ;  /* 0x0000000104e67824 */ /* 0x000fc400078e0202 */
[----:B------:R-:W-:Y:S02]  /*0870*/  IMAD.IADD R226, R2, 0x1, R226 ;  /* 0x0000000102e27824 */ /* 0x000fe400078e02e2 */
[----:B------:R-:W-:Y:S01]  /*0880*/  IMAD.U32 R0, RZ, RZ, UR8 ;  /* 0x00000008ff007e24 */ /* 0x000fe2000f8e00ff */
[----:B------:R-:W-:Y:S01]  /*0890*/  UIADD3 UR8, UR4, 0x18000, URZ ;  /* 0x0001800004087890 */ /* 0x000fe2000fffe03f */
[----:B------:R-:W-:Y:S01]  /*08a0*/  IMAD.U32 R2, RZ, RZ, UR5 ;  /* 0x00000005ff027e24 */ /* 0x000fe2000f8e00ff */
[----:B------:R-:W-:Y:S01]  /*08b0*/  USHF.R.S32.HI UR5, URZ, 0x1f, UR56 ;  /* 0x0000001f3f057899 */ /* 0x000fe20008011438 */
[C---:B------:R-:W-:Y:S02]  /*08c0*/  VIADD R242, R237.reuse, 0x20 ;  /* 0x00000020edf27836 */ /* 0x040fe40000000000 */
[----:B------:R-:W-:Y:S01]  /*08d0*/  @P1 VIADD R242, R237, 0xffffffe0 ;  /* 0xffffffe0edf21836 */ /* 0x000fe20000000000 */
[----:B------:R-:W-:Y:S01]  /*08e0*/  LEA R249, R7, UR8, 0x1 ;  /* 0x0000000807f97c11 */ /* 0x000fe2000f8e08ff */
[----:B------:R-:W-:-:S02]  /*08f0*/  VIADD R220, R218, UR8 ;  /* 0x00000008dadc7c36 */ /* 0x000fc40008000000 */
[----:B------:R-:W-:Y:S01]  /*0900*/  IMAD.U32 R0, RZ, RZ, UR5 ;  /* 0x00000005ff007e24 */ /* 0x000fe2000f8e00ff */
[----:B------:R-:W-:Y:S01]  /*0910*/  UIADD3 UR5, UR4, 0x28000, URZ ;  /* 0x0002800004057890 */ /* 0x000fe2000fffe03f */
[C---:B------:R-:W-:Y:S02]  /*0920*/  IMAD.IADD R217, R220.reuse, 0x1, R217 ;  /* 0x00000001dcd97824 */ /* 0x040fe400078e02d9 */
[----:B------:R-:W-:Y:S02]  /*0930*/  IMAD.IADD R220, R220, 0x1, R219 ;  /* 0x00000001dcdc7824 */ /* 0x000fe400078e02db */
[----:B------:R-:W-:Y:S01]  /*0940*/  VIADD R250, R249, 0x40 ;  /* 0x00000040f9fa7836 */ /* 0x000fe20000000000 */
[----:B------:R-:W-:Y:S01]  /*0950*/  LEA R226, R226, UR5, 0x1 ;  /* 0x00000005e2e27c11 */ /* 0x000fe2000f8e08ff */
[----:B------:R-:W-:Y:S02]  /*0960*/  IMAD.IADD R244, R237, 0x1, R243 ;  /* 0x00000001edf47824 */ /* 0x000fe400078e02f3 */
[----:B------:R-:W-:-:S02]  /*0970*/  IMAD.IADD R219, R217, 0x1, R219 ;  /* 0x00000001d9db7824 */ /* 0x000fc400078e02db */
[----:B------:R-:W-:Y:S02]  /*0980*/  @P2 VIADD R250, R249, 0xffffffc0 ;  /* 0xffffffc0f9fa2836 */ /* 0x000fe40000000000 */
[----:B------:R-:W-:-:S07]  /*0990*/  IMAD.IADD R243, R243, 0x1, R242 ;  /* 0x00000001f3f37824 */ /* 0x000fce00078e02f2 */
.L_x_869:
        /* <DEDUP_REMOVED lines=42> */
[----:B------:R-:W-:-:S04]  /*0c40*/  @!UP3 ULDC.64 UR8, c[0x0][0x318] ;  /* 0x0000c6000008bab9 */ /* 0x000fc80000000a00 */
[----:B------:R-:W5:Y:S01]  /*0c50*/  @!P2 LDG.E R4, desc[UR6][R2.64] ;  /* 0x000000060204a981 */ /* 0x000f62000c1e1900 */
[----:B------:R-:W-:Y:S01]  /*0c60*/  @!UP3 UISETP.NE.U32.AND UP1, UPT, UR8, URZ, UPT ;  /* 0x0000003f0800b28c */ /* 0x000fe2000bf25070 */
[----:B------:R-:W-:Y:S02]  /*0c70*/  UMOV UR5, 0xffffffff ;  /* 0xffffffff00057882 */ /* 0x000fe40000000000 */
[----:B------:R-:W-:Y:S01]  /*0c80*/  @!UP3 ULDC UR8, c[0x0][0x2cc] ;  /* 0x0000b3000008bab9 */ /* 0x000fe20000000800 */
[----:B------:R-:W-:Y:S01]  /*0c90*/  @!UP3 UISETP.NE.AND.EX UP1, UPT, UR9, URZ, UPT, UP1 ;  /* 0x0000003f0900b28c */ /* 0x000fe2000bf25310 */
[----:B------:R-:W-:Y:S01]  /*0ca0*/  UMOV UR32, 0xffffffff ;  /* 0xffffffff00207882 */ /* 0x000fe20000000000 */
        /* <DEDUP_REMOVED lines=18> */
.L_x_833:
        /* <DEDUP_REMOVED lines=14> */
[----:B------:R-:W-:Y:S02]  /*0eb0*/  UISETP.NE.AND UP1, UPT, UR32, -0x1, UPT ;  /* 0xffffffff2000788c */ /* 0x000fe4000bf25270 */
[----:B------:R-:W-:Y:S01]  /*0ec0*/  UIMAD UR22, UR49, UR11, UR10 ;  /* 0x0000000b311672a4 */ /* 0x000fe2000f8e020a */
[----:B------:R-:W-:-:S02]  /*0ed0*/  ULDC UR12, c[0x0][0x394] ;  /* 0x0000e500000c7ab9 */ /* 0x000fc40000000800 */
[----:B------:R-:W-:Y:S01]  /*0ee0*/  @!UP2 ULDC.64 UR10, c[0x0][0x418] ;  /* 0x00010600000aaab9 */ /* 0x000fe20000000a00 */
[----:B------:R-:W-:Y:S01]  /*0ef0*/  ULDC UR58, c[0x0][0x2d4] ;  /* 0x0000b500003a7ab9 */ /* 0x000fe20000000800 */
[----:B------:R-:W-:Y:S02]  /*0f00*/  @!UP2 UIMAD.WIDE.U32 UR44, UR49, UR10, URZ ;  /* 0x0000000a312ca2a5 */ /* 0x000fe4000f8e003f */
[----:B------:R-:W-:Y:S02]  /*0f10*/  USHF.R.S32.HI UR31, URZ, 0x1f, UR58 ;  /* 0x0000001f3f1f7899 */ /* 0x000fe4000801143a */
[----:B------:R-:W-:Y:S01]  /*0f20*/  @UP1 ULDC.64 UR28, c[0x0][0x248] ;  /* 0x00009200001c1ab9 */ /* 0x000fe20000000a00 */
[----:B------:R-:W-:Y:S01]  /*0f30*/  ULDC.U8 UR39, c[0x0][0x3d8] ;  /* 0x0000f60000277ab9 */ /* 0x000fe20000000000 */
[----:B------:R-:W-:Y:S01]  /*0f40*/  USHF.L.U32 UR16, UR49, 0x7, URZ ;  /* 0x0000000731107899 */ /* 0x000fe2000800063f */
[----:B-1----:R-:W-:Y:S01]  /*0f50*/  IABS R5, R6 ;  /* 0x0000000600057213 */ /* 0x002fe20000000000 */
[----:B------:R-:W-:Y:S01]  /*0f60*/  UISETP.NE.AND UP3, UPT, UR39, URZ, UPT ;  /* 0x0000003f2700728c */ /* 0x000fe2000bf65270 */
[----:B------:R-:W-:Y:S01]  /*0f70*/  ISETP.NE.AND P3, PT, R6, RZ, PT ;  /* 0x000000ff0600720c */ /* 0x000fe20003f65270 */
[----:B------:R-:W-:Y:S01]  /*0f80*/  ULDC.64 UR34, c[0x0][0x240] ;  /* 0x0000900000227ab9 */ /* 0x000fe20000000a00 */
[----:B------:R-:W1:Y:S01]  /*0f90*/  I2F.RP R2, R5 ;  /* 0x0000000500027306 */ /* 0x000e620000209400 */
[----:B------:R-:W-:-:S02]  /*0fa0*/  USEL UR30, UR16, URZ, UP0 ;  /* 0x0000003f101e7287 */ /* 0x000fc40008000000 */
[----:B------:R-:W-:Y:S02]  /*0fb0*/  UIMAD.WIDE.U32 UR16, UR5, UR34, URZ ;  /* 0x00000022051072a5 */ /* 0x000fe4000f8e003f */
[----:B--2---:R-:W-:Y:S02]  /*0fc0*/  UIMAD.WIDE.U32 UR36, UR9, UR14, URZ ;  /* 0x0000000e092472a5 */ /* 0x004fe4000f8e003f */
[----:B------:R-:W-:Y:S02]  /*0fd0*/  USHF.L.U64.HI UR25, UR49, 0x7, UR57 ;  /* 0x0000000731197899 */ /* 0x000fe40008010239 */
[----:B------:R-:W-:Y:S02]  /*0fe0*/  UIMAD UR43, UR9, UR15, UR37 ;  /* 0x0000000f092b72a4 */ /* 0x000fe4000f8e0225 */
[----:B------:R-:W-:Y:S02]  /*0ff0*/  @!UP2 UIMAD UR9, UR57, UR10, URZ ;  /* 0x0000000a3909a2a4 */ /* 0x000fe4000f8e023f */
[----:B------:R-:W-:Y:S01]  /*1000*/  UIADD3 UR10, UR13, 0x40, UR20 ;  /* 0x000000400d0a7890 */ /* 0x000fe2000fffe014 */
[----:B-1----:R-:W1:Y:S01]  /*1010*/  MUFU.RCP R2, R2 ;  /* 0x0000000200027308 */ /* 0x002e620000001000 */
[----:B------:R-:W-:-:S02]  /*1020*/  @!UP2 UIMAD UR26, UR49, UR11, UR9 ;  /* 0x0000000b311aa2a4 */ /* 0x000fc4000f8e0209 */
[----:B------:R-:W-:Y:S02]  /*1030*/  UIADD3 UR9, UR13, 0x3f, URZ ;  /* 0x0000003f0d097890 */ /* 0x000fe4000fffe03f */
[----:B------:R-:W-:Y:S02]  /*1040*/  UIADD3 UR10, UR10, UR12, -UR8 ;  /* 0x0000000c0a0a7290 */ /* 0x000fe4000fffe808 */
[----:B------:R-:W-:Y:S02]  /*1050*/  USHF.R.S32.HI UR11, URZ, 0x1f, UR9 ;  /* 0x0000001f3f0b7899 */ /* 0x000fe40008011409 */
[----:B------:R-:W-:Y:S02]  /*1060*/  @UP1 UIADD3 UR12, UR24, UR32, URZ ;  /* 0x00000020180c1290 */ /* 0x000fe4000fffe03f */
[----:B------:R-:W-:Y:S02]  /*1070*/  ULEA.HI UR27, UR11, UR9, URZ, 0x6 ;  /* 0x000000090b1b7291 */ /* 0x000fe4000f8f303f */
[----:B------:R-:W-:-:S02]  /*1080*/  UIADD3 UR9, UR10, 0x3f, URZ ;  /* 0x0000003f0a097890 */ /* 0x000fc4000fffe03f */
[----:B------:R-:W-:Y:S01]  /*1090*/  @UP1 UIMAD.WIDE.U32 UR10, UR12, UR28, URZ ;  /* 0x0000001c0c0a12a5 */ /* 0x000fe2000f8e003f */
[----:B-1----:R-:W-:Y:S01]  /*10a0*/  VIADD R2, R2, 0xffffffe ;  /* 0x0ffffffe02027836 */ /* 0x002fe20000000000 */
[----:B------:R-:W-:Y:S01]  /*10b0*/  @UP1 UIMAD UR12, UR12, UR29, URZ ;  /* 0x0000001d0c0c12a4 */ /* 0x000fe2000f8e023f */
[----:B------:R-:W-:Y:S02]  /*10c0*/  @UP2 ULDC.64 UR14, c[0x0][0x420] ;  /* 0x00010800000e2ab9 */ /* 0x000fe40000000a00 */
[----:B------:R-:W1:Y:S01]  /*10d0*/  F2I.FTZ.U32.TRUNC.NTZ R3, R2 ;  /* 0x0000000200037305 */ /* 0x000e62000021f000 */
[----:B------:R-:W-:Y:S02]  /*10e0*/  @UP1 UIADD3 UR42, UR11, UR12, URZ ;  /* 0x0000000c0b2a1290 */ /* 0x000fe4000fffe03f */
[----:B------:R-:W-:Y:S02]  /*10f0*/  USHF.R.S32.HI UR12, URZ, 0x1f, UR9 ;  /* 0x0000001f3f0c7899 */ /* 0x000fe40008011409 */
[----:B------:R-:W-:-:S02]  /*1100*/  UIADD3 UR37, UR19, UR22, URZ ;  /* 0x0000001613257290 */ /* 0x000fc4000fffe03f */
[----:B------:R-:W-:Y:S02]  /*1110*/  @UP2 UIMAD.WIDE.U32 UR46, UR5, UR14, URZ ;  /* 0x0000000e052e22a5 */ /* 0x000fe4000f8e003f */
[----:B------:R-:W-:Y:S02]  /*1120*/  ULEA.HI UR22, UR12, UR9, URZ, 0x6 ;  /* 0x000000090c167291 */ /* 0x000fe4000f8f303f */
[----:B------:R-:W-:Y:S01]  /*1130*/  UIMAD UR9, UR31, UR49, URZ ;  /* 0x000000311f0972a4 */ /* 0x000fe2000f8e023f */
[----:B------:R-:W-:Y:S01]  /*1140*/  ULDC.U8 UR14, c[0x0][0x480] ;  /* 0x00012000000e7ab9 */ /* 0x000fe20000000000 */
[----:B------:R-:W-:Y:S01]  /*1150*/  @UP2 UIMAD UR51, UR5, UR15, UR47 ;  /* 0x0000000f053322a4 */ /* 0x000fe2000f8e022f */
[----:B-1----:R-:W-:Y:S01]  /*1160*/  IMAD.MOV R0, RZ, RZ, -R3 ;  /* 0x000000ffff007224 */ /* 0x002fe200078e0a03 */
[----:B------:R-:W-:Y:S01]  /*1170*/  UISETP.NE.AND UP4, UPT, UR14, URZ, UPT ;  /* 0x0000003f0e00728c */ /* 0x000fe2000bf85270 */
[----:B------:R-:W-:Y:S01]  /*1180*/  IMAD.MOV.U32 R2, RZ, RZ, RZ ;  /* 0x000000ffff027224 */ /* 0x000fe200078e00ff */
[----:B------:R-:W-:Y:S01]  /*1190*/  UIMAD.WIDE.U32 UR14, UR49, UR58, URZ ;  /* 0x0000003a310e72a5 */ /* 0x000fe2000f8e003f */
[----:B------:R-:W-:Y:S01]  /*11a0*/  IMAD R0, R0, R5, RZ ;  /* 0x0000000500007224 */ /* 0x000fe200078e02ff */
[----:B------:R-:W-:Y:S01]  /*11b0*/  UIMAD UR9, UR57, UR58, UR9 ;  /* 0x0000003a390972a4 */ /* 0x000fe2000f8e0209 */
[----:B------:R-:W-:-:S02]  /*11c0*/  ULDC UR41, c[0x0][0x2dc] ;  /* 0x0000b70000297ab9 */ /* 0x000fc40000000800 */
[----:B------:R-:W-:Y:S01]  /*11d0*/  IMAD.HI.U32 R0, R3, R0, R2 ;  /* 0x0000000003007227 */ /* 0x000fe200078e0002 */
[----:B------:R-:W-:Y:S01]  /*11e0*/  MOV R2, R4 ;  /* 0x0000000400027202 */ /* 0x000fe20000000f00 */
[----:B------:R-:W-:Y:S01]  /*11f0*/  UIADD3 UR15, UR15, UR9, URZ ;  /* 0x000000090f0f7290 */ /* 0x000fe2000fffe03f */
[----:B------:R-:W-:Y:S01]  /*1200*/  ULDC UR61, c[0x0][0x270] ;  /* 0x00009c00003d7ab9 */ /* 0x000fe20000000800 */
[----:B------:R-:W-:Y:S02]  /*1210*/  ULDC UR48, c[0x0][0x2c4] ;  /* 0x0000b10000307ab9 */ /* 0x000fe40000000800 */
[----:B------:R-:W-:Y:S01]  /*1220*/  IMAD.HI.U32 R0, R0, R2, RZ ;  /* 0x0000000200007227 */ /* 0x000fe200078e00ff */
[----:B------:R-:W-:Y:S02]  /*1230*/  USHF.R.S32.HI UR12, URZ, 0x6, UR27 ;  /* 0x000000063f0c7899 */ /* 0x000fe4000801141b */
[----:B------:R-:W-:Y:S01]  /*1240*/  USHF.R.S32.HI UR9, URZ, 0x6, UR22 ;  /* 0x000000063f097899 */ /* 0x000fe20008011416 */
[----:B------:R-:W-:Y:S01]  /*1250*/  IMAD.MOV R3, RZ, RZ, -R0 ;  /* 0x000000ffff037224 */ /* 0x000fe200078e0a00 */
[----:B------:R-:W-:Y:S01]  /*1260*/  USEL UR55, UR18, UR16, !UP2 ;  /* 0x0000001012377287 */ /* 0x000fe2000d000000 */
[----:B------:R-:W-:-:S02]  /*1270*/  @UP1 UMOV UR40, UR10 ;  /* 0x0000000a00281c82 */ /* 0x000fc40008000000 */
[C---:B------:R-:W-:Y:S01]  /*1280*/  IMAD R2, R5.reuse, R3, R2 ;  /* 0x0000000305027224 */ /* 0x040fe200078e0202 */
[----:B------:R-:W-:Y:S02]  /*1290*/  UIMAD UR23, UR5, UR35, URZ ;  /* 0x00000023051772a4 */ /* 0x000fe4000f8e023f */
[----:B------:R-:W-:Y:S02]  /*12a0*/  UIMAD.WIDE UR10, UR41, UR61, URZ ;  /* 0x0000003d290a72a5 */ /* 0x000fe4000f8e023f */
[----:B------:R-:W-:Y:S01]  /*12b0*/  ISETP.GT.U32.AND P1, PT, R5, R2, PT ;  /* 0x000000020500720c */ /* 0x000fe20003f24070 */
[----:B------:R-:W-:Y:S02]  /*12c0*/  @UP3 UIMAD UR18, UR49, UR48, URZ ;  /* 0x00000030311232a4 */ /* 0x000fe4000f8e023f */
[----:B------:R-:W-:Y:S02]  /*12d0*/  USEL UR25, UR25, URZ, UP0 ;  /* 0x0000003f19197287 */ /* 0x000fe40008000000 */
[----:B------:R-:W-:-:S02]  /*12e0*/  UISETP.LT.AND UP0, UPT, UR12, UR9, UPT ;  /* 0x000000090c00728c */ /* 0x000fc4000bf01270 */
[----:B------:R-:W-:Y:S02]  /*12f0*/  @UP2 UIADD3 UR37, UR17, UR23, URZ ;  /* 0x0000001711252290 */ /* 0x000fe4000fffe03f */
[----:B------:R-:W-:Y:S02]  /*1300*/  UIMAD UR19, UR11, UR14, URZ ;  /* 0x0000000e0b1372a4 */ /* 0x000fe4000f8e023f */
[----:B------:R-:W-:Y:S02]  /*1310*/  @UP3 USEL UR18, UR18, UR5, !UP2 ;  /* 0x0000000512123287 */ /* 0x000fe4000d000000 */
[----:B------:R-:W-:Y:S01]  /*1320*/  @!P1 IMAD.IADD R2, R2, 0x1, -R5 ;  /* 0x0000000102029824 */ /* 0x000fe200078e0a05 */
[----:B------:R-:W-:Y:S01]  /*1330*/  UIMAD.WIDE.U32 UR16, UR10, UR14, URZ ;  /* 0x0000000e0a1072a5 */ /* 0x000fe2000f8e003f */
[----:B------:R-:W-:Y:S01]  /*1340*/  @!P1 IADD3 R0, R0, 0x1, RZ ;  /* 0x0000000100009810 */ /* 0x000fe20007ffe0ff */
[----:B------:R-:W-:Y:S01]  /*1350*/  USEL UR39, UR12, UR9, UP0 ;  /* 0x000000090c277287 */ /* 0x000fe20008000000 */
[----:B------:R-:W-:Y:S01]  /*1360*/  PLOP3.LUT P1, PT, PT, PT, UP3, 0x80, 0x0 ;  /* 0x000000000000781c */ /* 0x000fe20003f2f038 */
[----:B------:R-:W-:Y:S01]  /*1370*/  @UP3 ULDC UR14, c[0x0][0x2e4] ;  /* 0x0000b900000e3ab9 */ /* 0x000fe20000000800 */
[----:B------:R-:W-:Y:S01]  /*1380*/  ISETP.GE.U32.AND P0, PT, R2, R5, PT ;  /* 0x000000050200720c */ /* 0x000fe20003f06070 */
[----:B------:R-:W-:Y:S01]  /*1390*/  UIMAD UR50, UR56, UR41, URZ ;  /* 0x00000029383272a4 */ /* 0x000fe2000f8e023f */
[----:B------:R-:W-:Y:S01]  /*13a0*/  LOP3.LUT R2, R6, UR56, RZ, 0x3c, !PT ;  /* 0x0000003806027c12 */ /* 0x000fe2000f8e3cff */
[----:B------:R-:W-:-:S02]  /*13b0*/  @UP3 UIMAD UR41, UR56, UR14, UR18 ;  /* 0x0000000e382932a4 */ /* 0x000fc4000f8e0212 */
[----:B------:R-:W-:Y:S01]  /*13c0*/  UIMAD UR19, UR10, UR15, UR19 ;  /* 0x0000000f0a1372a4 */ /* 0x000fe2000f8e0213 */
[----:B------:R-:W-:Y:S01]  /*13d0*/  ISETP.GE.AND P2, PT, R2, RZ, PT ;  /* 0x000000ff0200720c */ /* 0x000fe20003f46270 */
[----:B------:R-:W-:Y:S02]  /*13e0*/  UIMAD.WIDE.U32 UR14, UR10, UR5, URZ ;  /* 0x000000050a0e72a5 */ /* 0x000fe4000f8e003f */
[----:B------:R-:W-:Y:S02]  /*13f0*/  ULEA UR18, UR39, 0xffffffc0, 0x6 ;  /* 0xffffffc027127891 */ /* 0x000fe4000f8e303f */
[----:B------:R-:W-:Y:S02]  /*1400*/  USEL UR54, UR16, UR14, !UP2 ;  /* 0x0000000e10367287 */ /* 0x000fe4000d000000 */
[----:B------:R-:W-:Y:S01]  /*1410*/  USHF.R.S32.HI UR16, URZ, 0x1f, UR18 ;  /* 0x0000001f3f107899 */ /* 0x000fe20008011412 */
[----:B------:R-:W-:Y:S01]  /*1420*/  @P0 VIADD R0, R0, 0x1 ;  /* 0x0000000100000836 */ /* 0x000fe20000000000 */
[----:B------:R-:W-:Y:S01]  /*1430*/  UIADD3 UR9, UP0, UR18, UR30, URZ ;  /* 0x0000001e12097290 */ /* 0x000fe2000ff1e03f */
[----:B------:R-:W-:Y:S01]  /*1440*/  PLOP3.LUT P0, PT, PT, PT, UP1, 0x80, 0x0 ;  /* 0x000000000000781c */ /* 0x000fe20003f0f018 */
[----:B------:R-:W-:Y:S01]  /*1450*/  UIMAD UR12, UR11, UR5, URZ ;  /* 0x000000050b0c72a4 */ /* 0x000fe2000f8e023f */
[----:B------:R-:W-:Y:S01]  /*1460*/  IMAD.MOV.U32 R4, RZ, RZ, R0 ;  /* 0x000000ffff047224 */ /* 0x000fe200078e0000 */
[----:B------:R-:W-:-:S02]  /*1470*/  UIADD3.X UR14, UR16, UR25, URZ, UP0, !UPT ;  /* 0x00000019100e7290 */ /* 0x000fc400087fe43f */
[----:B------:R-:W-:Y:S02]  /*1480*/  UIMAD UR11, UR11, UR9, URZ ;  /* 0x000000090b0b72a4 */ /* 0x000fe4000f8e023f */
[----:B------:R-:W-:Y:S01]  /*1490*/  @UP1 UIADD3 UR33, UR24, UR32, URZ ;  /* 0x0000002018211290 */ /* 0x000fe2000fffe03f */
[----:B------:R-:W-:Y:S01]  /*14a0*/  @!P2 IADD3 R4, -R4, RZ, RZ ;  /* 0x000000ff0404a210 */ /* 0x000fe20007ffe1ff */
[----:B------:R-:W-:Y:S01]  /*14b0*/  @!UP3 UIMAD UR22, UR49, UR61, UR56 ;  /* 0x0000003d3116b2a4 */ /* 0x000fe2000f8e0238 */
[----:B------:R-:W-:Y:S01]  /*14c0*/  @!P3 LOP3.LUT R4, RZ, R6, RZ, 0x33, !PT ;  /* 0x00000006ff04b212 */ /* 0x000fe200078e33ff */
[----:B------:R-:W-:Y:S02]  /*14d0*/  @!UP2 UIADD3 UR51, UR45, UR26, URZ ;  /* 0x0000001a2d33a290 */ /* 0x000fe4000fffe03f */
[----:B------:R-:W-:Y:S01]  /*14e0*/  UIMAD.WIDE.U32 UR30, UR10, UR9, URZ ;  /* 0x000000090a1e72a5 */ /* 0x000fe2000f8e003f */
[----:B------:R-:W-:Y:S01]  /*14f0*/  @UP1 ULDC.64 UR26, c[0x0][0x250] ;  /* 0x00009400001a1ab9 */ /* 0x000fe20000000a00 */
[----:B------:R-:W-:-:S02]  /*1500*/  UIMAD UR9, UR10, UR14, UR11 ;  /* 0x0000000e0a0972a4 */ /* 0x000fc4000f8e020b */
[----:B------:R-:W-:Y:S02]  /*1510*/  @!UP3 UIMAD UR41, UR22, UR48, URZ ;  /* 0x000000301629b2a4 */ /* 0x000fe4000f8e023f */
[----:B------:R-:W-:Y:S02]  /*1520*/  @UP1 UIMAD.WIDE.U32 UR10, UR33, UR26, URZ ;  /* 0x0000001a210a12a5 */ /* 0x000fe4000f8e003f */
[----:B------:R-:W-:Y:S02]  /*1530*/  UIADD3 UR48, UR17, UR19, URZ ;  /* 0x0000001311307290 */ /* 0x000fe4000fffe03f */
[----:B------:R-:W-:Y:S02]  /*1540*/  @UP2 UIADD3 UR48, UR15, UR12, URZ ;  /* 0x0000000c0f302290 */ /* 0x000fe4000fffe03f */
[----:B------:R-:W-:Y:S02]  /*1550*/  @UP1 UIMAD UR12, UR33, UR27, URZ ;  /* 0x0000001b210c12a4 */ /* 0x000fe4000f8e023f */
[----:B------:R-:W-:-:S02]  /*1560*/  USHF.R.S32.HI UR38, URZ, 0x1f, UR20 ;  /* 0x0000001f3f267899 */ /* 0x000fc40008011414 */
[----:B------:R-:W-:Y:S02]  /*1570*/  USHF.R.S32.HI UR22, URZ, 0x1f, UR50 ;  /* 0x0000001f3f167899 */ /* 0x000fe40008011432 */
[----:B------:R-:W-:Y:S02]  /*1580*/  USEL UR53, UR36, URZ, UP4 ;  /* 0x0000003f24357287 */ /* 0x000fe4000a000000 */
        /* <DEDUP_REMOVED lines=17> */
.L_x_835:
        /* <DEDUP_REMOVED lines=13> */
.L_x_836:
        /* <DEDUP_REMOVED lines=11> */
.L_x_837:
[----:B------:R-:W-:-:S04]  /*1820*/  UIMAD UR5, UR49, UR61, UR56 ;  /* 0x0000003d310572a4 */ /* 0x000fc8000f8e0238 */
[----:B------:R-:W-:-:S12]  /*1830*/  UIMAD UR5, UR5, UR58, URZ ;  /* 0x0000003a050572a4 */ /* 0x000fd8000f8e023f */
.L_x_838:
[----:B------:R-:W1:Y:S01]  /*1840*/  S2R R26, SR_TID.X ;  /* 0x00000000001a7919 */ /* 0x000e620000002100 */
[----:B------:R-:W2:Y:S01]  /*1850*/  LDC.64 R10, c[0x0][0x420] ;  /* 0x00010800ff0a7b82 */ /* 0x000ea20000000a00 */
[----:B------:R-:W-:Y:S01]  /*1860*/  USHF.R.S32.HI UR15, URZ, 0x1f, UR56 ;  /* 0x0000001f3f0f7899 */ /* 0x000fe20008011438 */
[----:B------:R-:W-:Y:S01]  /*1870*/  BSSY B1, `(.L_x_834) ;  /* 0x000075a000017945 */ /* 0x000fe20003800000 */
[----:B------:R-:W-:Y:S01]  /*1880*/  ULDC UR9, c[0x0][0x2dc] ;  /* 0x0000b70000097ab9 */ /* 0x000fe20000000800 */
[----:B------:R-:W-:Y:S01]  /*1890*/  ULDC.64 UR10, c[0x0][0x428] ;  /* 0x00010a00000a7ab9 */ /* 0x000fe20000000a00 */
[----:B------:R-:W-:Y:S01]  /*18a0*/  UIADD3 UR43, UR18, UR5, URZ ;  /* 0x00000005122b7290 */ /* 0x000fe2000fffe03f */
[----:B------:R-:W-:Y:S01]  /*18b0*/  IMAD.U32 R14, RZ, RZ, UR10 ;  /* 0x0000000aff0e7e24 */ /* 0x000fe2000f8e00ff */
[----:B------:R-:W-:Y:S02]  /*18c0*/  UIMAD UR14, UR9, UR61, URZ ;  /* 0x0000003d090e72a4 */ /* 0x000fe4000f8e023f */
[----:B------:R-:W-:-:S02]  /*18d0*/  UIMAD UR5, UR15, UR10, URZ ;  /* 0x0000000a0f0572a4 */ /* 0x000fc4000f8e023f */
[----:B------:R-:W-:Y:S01]  /*18e0*/  UIADD3 UR9, -UR8, UR13, UR20 ;  /* 0x0000000d08097290 */ /* 0x000fe2000fffe114 */
[----:B------:R-:W-:Y:S01]  /*18f0*/  ULDC UR44, c[0x0][0x398] ;  /* 0x0000e600002c7ab9 */ /* 0x000fe20000000800 */
[----:B------:R-:W-:Y:S02]  /*1900*/  UIMAD UR33, UR56, UR11, UR5 ;  /* 0x0000000b382172a4 */ /* 0x000fe4000f8e0205 */
[----:B------:R-:W-:Y:S02]  /*1910*/  UIADD3 UR5, UR9, -UR44, URZ ;  /* 0x8000002c09057290 */ /* 0x000fe4000fffe03f */
[----:B------:R-:W-:Y:S01]  /*1920*/  USHF.L.U32 UR9, UR14, 0x6, URZ ;  /* 0x000000060e097899 */ /* 0x000fe2000800063f */
[----:B------:R-:W-:Y:S01]  /*1930*/  ULDC.64 UR10, c[0x0][0x258] ;  /* 0x00009600000a7ab9 */ /* 0x000fe20000000a00 */
[----:B------:R-:W-:Y:S02]  /*1940*/  UIADD3 UR41, UR18, UR41, URZ ;  /* 0x0000002912297290 */ /* 0x000fe4000fffe03f */
[----:B------:R-:W-:-:S02]  /*1950*/  UIADD3 UR19, UP2, UP0, UR30, UR9, UR50 ;  /* 0x000000091e137290 */ /* 0x000fc4000f85e032 */
[----:B------:R-:W-:Y:S01]  /*1960*/  USHF.R.S32.HI UR9, URZ, 0x1f, UR9 ;  /* 0x0000001f3f097899 */ /* 0x000fe20008011409 */
[----:B------:R-:W-:Y:S01]  /*1970*/  ULDC.64 UR46, c[0x0][0x2b0] ;  /* 0x0000ac00002e7ab9 */ /* 0x000fe20000000a00 */
[----:B------:R-:W-:Y:S02]  /*1980*/  ULDC.64 UR30, c[0x0][0x3e0] ;  /* 0x0000f800001e7ab9 */ /* 0x000fe40000000a00 */
[----:B------:R-:W-:Y:S01]  /*1990*/  UIADD3.X UR9, UR17, UR9, UR22, UP2, UP0 ;  /* 0x0000000911097290 */ /* 0x000fe200097e0416 */
[----:B-1----:R-:W-:-:S04]  /*19a0*/  SHF.R.S32.HI R27, RZ, 0x1f, R26 ;  /* 0x0000001fff1b7819 */ /* 0x002fc8000001141a */
[CC--:B------:R-:W-:Y:S02]  /*19b0*/  LEA.HI R0, R27.reuse, R26.reuse, RZ, 0x3 ;  /* 0x0000001a1b007211 */ /* 0x0c0fe400078f18ff */
[----:B------:R-:W-:Y:S02]  /*19c0*/  LEA.HI R13, R27, R26, RZ, 0x5 ;  /* 0x0000001a1b0d7211 */ /* 0x000fe400078f28ff */
[----:B------:R-:W-:Y:S02]  /*19d0*/  LOP3.LUT R2, R0, 0xfffffff8, RZ, 0xc0, !PT ;  /* 0xfffffff800027812 */ /* 0x000fe400078ec0ff */
[----:B------:R-:W-:Y:S02]  /*19e0*/  SHF.R.S32.HI R0, RZ, 0x3, R0 ;  /* 0x00000003ff007819 */ /* 0x000fe40000011400 */
[----:B------:R-:W-:Y:S01]  /*19f0*/  LOP3.LUT R12, R13, 0xffffffe0, RZ, 0xc0, !PT ;  /* 0xffffffe00d0c7812 */ /* 0x000fe200078ec0ff */
[----:B------:R-:W-:Y:S01]  /*1a00*/  IMAD.IADD R2, R26, 0x1, -R2 ;  /* 0x000000011a027824 */ /* 0x000fe200078e0a02 */
[----:B------:R-:W-:-:S02]  /*1a10*/  SHF.R.S32.HI R17, RZ, 0x1f, R0 ;  /* 0x0000001fff117819 */ /* 0x000fc40000011400 */
[----:B------:R-:W-:Y:S01]  /*1a20*/  IADD3 R5, P1, R0, UR18, RZ ;  /* 0x0000001200057c10 */ /* 0x000fe2000ff3e0ff */
[----:B------:R-:W-:Y:S01]  /*1a30*/  IMAD.SHL.U32 R2, R2, 0x8, RZ ;  /* 0x0000000802027824 */ /* 0x000fe200078e00ff */
[----:B------:R-:W-:Y:S01]  /*1a40*/  SHF.R.S32.HI R13, RZ, 0x5, R13 ;  /* 0x00000005ff0d7819 */ /* 0x000fe2000001140d */
[----:B------:R-:W-:Y:S01]  /*1a50*/  IMAD.IADD R12, R26, 0x1, -R12 ;  /* 0x000000011a0c7824 */ /* 0x000fe200078e0a0c */
[----:B------:R-:W-:Y:S02]  /*1a60*/  IADD3.X R6, R17, UR16, RZ, P1, !PT ;  /* 0x0000001011067c10 */ /* 0x000fe40008ffe4ff */
[----:B------:R-:W-:Y:S01]  /*1a70*/  SHF.R.S32.HI R3, RZ, 0x1f, R2 ;  /* 0x0000001fff037819 */ /* 0x000fe20000011402 */
[----:B------:R-:W-:Y:S02]  /*1a80*/  IMAD R12, R13, UR14, R12 ;  /* 0x0000000e0d0c7c24 */ /* 0x000fe4000f8e020c */
[----:B------:R-:W-:Y:S02]  /*1a90*/  IMAD R8, R6, UR34, RZ ;  /* 0x0000002206087c24 */ /* 0x000fe4000f8e02ff */
[----:B------:R-:W-:-:S04]  /*1aa0*/  IMAD.WIDE.U32 R6, R5, UR34, R2 ;  /* 0x0000002205067c25 */ /* 0x000fc8000f8e0002 */
[----:B------:R-:W-:Y:S01]  /*1ab0*/  IMAD R5, R5, UR35, R8 ;  /* 0x0000002305057c24 */ /* 0x000fe2000f8e0208 */
[----:B------:R-:W-:Y:S01]  /*1ac0*/  IADD3 R8, P1, R6, UR55, RZ ;  /* 0x0000003706087c10 */ /* 0x000fe2000ff3e0ff */
[----:B--2---:R-:W-:-:S03]  /*1ad0*/  IMAD R13, R17, R10, RZ ;  /* 0x0000000a110d7224 */ /* 0x004fc600078e02ff */
[----:B------:R-:W-:Y:S01]  /*1ae0*/  IADD3.X R9, R7, UR37, R5, P1, !PT ;  /* 0x0000002507097c10 */ /* 0x000fe20008ffe405 */
[----:B------:R-:W-:Y:S01]  /*1af0*/  IMAD R5, R10, UR16, RZ ;  /* 0x000000100a057c24 */ /* 0x000fe2000f8e02ff */
[----:B------:R-:W-:Y:S01]  /*1b00*/  IADD3 R6, P1, R2, UR12, RZ ;  /* 0x0000000c02067c10 */ /* 0x000fe2000ff3e0ff */
[----:B------:R-:W-:Y:S01]  /*1b10*/  USHF.R.S32.HI UR12, URZ, 0x1f, UR5 ;  /* 0x0000001f3f0c7899 */ /* 0x000fe20008011405 */
[----:B------:R-:W-:Y:S01]  /*1b20*/  IMAD R13, R0, R11, R13 ;  /* 0x0000000b000d7224 */ /* 0x000fe200078e020d */
[----:B------:R-:W-:Y:S01]  /*1b30*/  ULDC.64 UR16, c[0x0][0x400] ;  /* 0x0001000000107ab9 */ /* 0x000fe20000000a00 */
[----:B------:R-:W-:Y:S01]  /*1b40*/  IADD3.X R7, R3, UR51, RZ, P1, !PT ;  /* 0x0000003303077c10 */ /* 0x000fe20008ffe4ff */
[----:B------:R-:W-:Y:S01]  /*1b50*/  ULEA.HI UR12, UR12, UR5, URZ, 0x6 ;  /* 0x000000050c0c7291 */ /* 0x000fe2000f8f303f */
[----:B------:R-:W-:Y:S01]  /*1b60*/  IMAD R5, R11, UR18, R5 ;  /* 0x000000120b057c24 */ /* 0x000fe2000f8e0205 */
[----:B------:R-:W-:Y:S01]  /*1b70*/  UIMAD UR5, UR15, UR10, URZ ;  /* 0x0000000a0f0572a4 */ /* 0x000fe2000f8e023f */
[----:B------:R-:W-:Y:S01]  /*1b80*/  IMAD.WIDE.U32 R6, R10, UR18, R6 ;  /* 0x000000120a067c25 */ /* 0x000fe2000f8e0006 */
[----:B------:R-:W-:-:S02]  /*1b90*/  USHF.R.S32.HI UR22, URZ, 0x6, UR12 ;  /* 0x000000063f167899 */ /* 0x000fc4000801140c */
[----:B------:R-:W-:Y:S01]  /*1ba0*/  UIMAD UR15, UR56, UR11, UR5 ;  /* 0x0000000b380f72a4 */ /* 0x000fe2000f8e0205 */
[----:B------:R-:W-:Y:S01]  /*1bb0*/  IMAD.IADD R7, R7, 0x1, R5 ;  /* 0x0000000107077824 */ /* 0x000fe200078e0205 */
[----:B------:R-:W-:Y:S01]  /*1bc0*/  UIADD3 UR5, UP3, UP2, UR53, UR19, UR54 ;  /* 0x0000001335057290 */ /* 0x000fe2000fa7e036 */
[----:B------:R-:W-:Y:S01]  /*1bd0*/  IMAD.U32 R5, RZ, RZ, UR10 ;  /* 0x0000000aff057e24 */ /* 0x000fe2000f8e00ff */
[----:B------:R-:W-:Y:S01]  /*1be0*/  UISETP.LT.AND UP0, UPT, URZ, UR22, UPT ;  /* 0x000000163f00728c */ /* 0x000fe2000bf01270 */
[----:B------:R-:W-:Y:S01]  /*1bf0*/  IMAD.WIDE.U32 R6, R14, UR56, R6 ;  /* 0x000000380e067c25 */ /* 0x000fe2000f8e0006 */
[----:B------:R-:W-:Y:S02]  /*1c00*/  UIADD3.X UR9, UR52, UR9, UR48, UP3, UP2 ;  /* 0x0000000934097290 */ /* 0x000fe40009fe4430 */
[----:B------:R-:W-:Y:S01]  /*1c10*/  USEL UR22, URZ, UR22, !UP0 ;  /* 0x000000163f167287 */ /* 0x000fe2000c000000 */
[----:B------:R-:W-:Y:S01]  /*1c20*/  IMAD.WIDE.U32 R8, R5, UR56, R8 ;  /* 0x0000003805087c25 */ /* 0x000fe2000f8e0008 */
[C---:B------:R-:W-:Y:S01]  /*1c30*/  IADD3 R5, P1, R12.reuse, UR5, RZ ;  /* 0x000000050c057c10 */ /* 0x040fe2000ff3e0ff */
[----:B------:R-:W-:Y:S01]  /*1c40*/  ULDC.64 UR50, c[0x0][0x478] ;  /* 0x00011e0000327ab9 */ /* 0x000fe20000000a00 */
[----:B------:R-:W-:Y:S01]  /*1c50*/  UISETP.GT.AND UP0, UPT, UR39, UR22, UPT ;  /* 0x000000162700728c */ /* 0x000fe2000bf04270 */
[----:B------:R-:W-:Y:S01]  /*1c60*/  VIADD R7, R7, UR33 ;  /* 0x0000002107077c36 */ /* 0x000fe20008000000 */
[----:B------:R-:W-:Y:S01]  /*1c70*/  LEA.HI.X.SX32 R12, R12, UR9, 0x1, P1 ;  /* 0x000000090c0c7c11 */ /* 0x000fe200088f0eff */
[----:B------:R-:W-:Y:S01]  /*1c80*/  VIADD R9, R9, UR15 ;  /* 0x0000000f09097c36 */ /* 0x000fe20008000000 */
[----:B------:R-:W-:Y:S01]  /*1c90*/  LEA R232, P1, R5, UR16, 0x2 ;  /* 0x0000001005e87c11 */ /* 0x000fe2000f8210ff */
[----:B------:R-:W-:Y:S01]  /*1ca0*/  IMAD.WIDE.U32 R6, R0, R10, R6 ;  /* 0x0000000a00067225 */ /* 0x000fe200078e0006 */
[----:B------:R-:W-:-:S02]  /*1cb0*/  UIMAD.WIDE UR10, UR41, 0x4, UR46 ;  /* 0x00000004290a78a5 */ /* 0x000fc4000f8e022e */
[----:B------:R-:W-:Y:S01]  /*1cc0*/  LEA.HI.X R233, R5, UR17, R12, 0x2, P1 ;  /* 0x0000001105e97c11 */ /* 0x000fe200088f140c */
[----:B------:R-:W-:Y:S01]  /*1cd0*/  UIMAD.WIDE UR14, UR43, 0x4, UR50 ;  /* 0x000000042b0e78a5 */ /* 0x000fe2000f8e0232 */
[----:B------:R-:W-:Y:S01]  /*1ce0*/  PLOP3.LUT P1, PT, PT, PT, UP0, 0x80, 0x0 ;  /* 0x000000000000781c */ /* 0x000fe20003f2f008 */
[----:B------:R-:W-:Y:S01]  /*1cf0*/  ULDC.64 UR36, c[0x0][0x210] ;  /* 0x0000840000247ab9 */ /* 0x000fe20000000a00 */
[----:B------:R-:W-:Y:S01]  /*1d00*/  IMAD.IADD R7, R7, 0x1, R13 ;  /* 0x0000000107077824 */ /* 0x000fe200078e020d */
[----:B------:R-:W-:Y:S01]  /*1d10*/  LEA R240, P3, R8, UR36, 0x1 ;  /* 0x0000002408f07c11 */ /* 0x000fe2000f8608ff */
[----:B------:R-:W-:Y:S01]  /*1d20*/  UIADD3 UR5, UR39, -0x1, URZ ;  /* 0xffffffff27057890 */ /* 0x000fe2000fffe03f */
[----:B------:R-:W-:Y:S01]  /*1d30*/  LEA R238, P2, R6, UR30, 0x1 ;  /* 0x0000001e06ee7c11 */ /* 0x000fe2000f8408ff */
[----:B------:R-:W-:Y:S01]  /*1d40*/  UMOV UR17, UR10 ;  /* 0x0000000a00117c82 */ /* 0x000fe20008000000 */
[----:B------:R-:W-:Y:S01]  /*1d50*/  LEA.HI.X R241, R8, UR37, R9, 0x1, P3 ;  /* 0x0000002508f17c11 */ /* 0x000fe200098f0c09 */
[----:B------:R-:W-:Y:S01]  /*1d60*/  UMOV UR16, UR11 ;  /* 0x0000000b00107c82 */ /* 0x000fe20008000000 */
[----:B------:R-:W-:Y:S01]  /*1d70*/  LEA.HI.X R239, R6, UR31, R7, 0x1, P2 ;  /* 0x0000001f06ef7c11 */ /* 0x000fe200090f0c07 */
[----:B------:R-:W-:Y:S01]  /*1d80*/  UMOV UR19, UR14 ;  /* 0x0000000e00137c82 */ /* 0x000fe20008000000 */
[----:B------:R-:W-:-:S02]  /*1d90*/  UMOV UR18, UR15 ;  /* 0x0000000f00127c82 */ /* 0x000fc40008000000 */
        /* <DEDUP_REMOVED lines=20> */
.L_x_840:
        /* <DEDUP_REMOVED lines=19> */
.L_x_841:
[----:B------:R-:W-:Y:S01]  /*2010*/  UIMAD UR5, UR38, UR10, URZ ;  /* 0x0000000a260572a4 */ /* 0x000fe2000f8e023f */
[----:B------:R-:W-:Y:S01]  /*2020*/  IMAD.U32 R4, RZ, RZ, UR10 ;  /* 0x0000000aff047e24 */ /* 0x000fe2000f8e00ff */
[----:B------:R-:W-:Y:S01]  /*2030*/  UIMAD UR8, UR21, -0x40, UR8 ;  /* 0xffffffc0150878a4 */ /* 0x000fe2000f8e0208 */
        /* <DEDUP_REMOVED lines=30> */
.L_x_843:
[----:B------:R-:W-:Y:S05]  /*2220*/  BSYNC B0 ;  /* 0x0000000000007941 */ /* 0x000fea0003800000 */
.L_x_842:
        /* <DEDUP_REMOVED lines=16> */
.L_x_845:
[----:B------:R-:W-:Y:S05]  /*2330*/  BSYNC B0 ;  /* 0x0000000000007941 */ /* 0x000fea0003800000 */
.L_x_844:
[----:B-12---:R-:W-:Y:S01]  /*2340*/  IMAD.U32 R4, RZ, RZ, UR12 ;  /* 0x0000000cff047e24 */ /* 0x006fe2000f8e00ff */
[----:B------:R-:W-:Y:S01]  /*2350*/  UIMAD UR5, UR38, UR12, URZ ;  /* 0x0000000c260572a4 */ /* 0x000fe2000f8e023f */
[----:B------:R-:W-:Y:S01]  /*2360*/  BSSY B0, `(.L_x_846) ;  /* 0x000001b000007945 */ /* 0x000fe20003800000 */
[----:B------:R-:W-:Y:S01]  /*2370*/  USHF.R.S32.HI UR10, URZ, 0x1f, UR56 ;  /* 0x0000001f3f0a7899 */ /* 0x000fe20008011438 */
[----:B------:R-:W-:Y:S01]  /*2380*/  IMAD.WIDE.U32 R2, R4, UR20, R2 ;  /* 0x0000001404027c25 */ /* 0x000fe2000f8e0002 */
[----:B------:R-:W-:Y:S01]  /*2390*/  UIMAD UR5, UR20, UR13, UR5 ;  /* 0x0000000d140572a4 */ /* 0x000fe2000f8e0205 */
[----:B------:R-:W-:Y:S01]  /*23a0*/  ULDC.64 UR8, c[0x0][0x470] ;  /* 0x00011c0000087ab9 */ /* 0x000fe20000000a00 */
        /* <DEDUP_REMOVED lines=22> */
.L_x_847:
[----:B------:R-:W-:Y:S05]  /*2510*/  BSYNC B0 ;  /* 0x0000000000007941 */ /* 0x000fea0003800000 */
.L_x_846:
        /* <DEDUP_REMOVED lines=14> */
[----:B------:R1:W-:Y:S01]  /*2600*/  STG.E.128 desc[UR6][R2.64+0x180], RZ ;  /* 0x000180ff02007986 */ /* 0x0003e2000c101d06 */
[----:B------:R-:W-:Y:S05]  /*2610*/  BRA `(.L_x_848) ;  /* 0x0000006400fc7947 */ /* 0x000fea0003800000 */
.L_x_839:
[----:B------:R-:W2:Y:S01]  /*2620*/  LDL R9, [R1] ;  /* 0x0000000001097983 */ /* 0x000ea20000100800 */
[----:B------:R-:W-:Y:S01]  /*2630*/  PLOP3.LUT P0, PT, PT, PT, UP4, 0x80, 0x0 ;  /* 0x000000000000781c */ /* 0x000fe20003f0f048 */
[----:B------:R-:W-:Y:S01]  /*2640*/  UIMAD UR9, UR5, -0x40, UR13 ;  /* 0xffffffc0050978a4 */ /* 0x000fe2000f8e020d */
[----:B------:R-:W-:Y:S01]  /*2650*/  VIADD R8, R0, 0x20 ;  /* 0x0000002000087836 */ /* 0x000fe20000000000 */
[----:B------:R-:W-:Y:S01]  /*2660*/  ULEA.HI UR10, UR5, UR5, URZ, 0x1 ;  /* 0x00000005050a7291 */ /* 0x000fe2000f8f083f */
[----:B------:R-:W-:Y:S01]  /*2670*/  IMAD.WIDE.U32 R6, R10, 0x40, RZ ;  /* 0x000000400a067825 */ /* 0x000fe200078e00ff */
[----:B------:R-:W-:Y:S08]  /*2680*/  BSSY B0, `(.L_x_849) ;  /* 0x000003e000007945 */ /* 0x000ff00003800000 */
[----:B------:R-:W-:Y:S01]  /*2690*/  @P0 BAR.SYNC.DEFER_BLOCKING 0x0 ;  /* 0x0000000000000b1d */ /* 0x000fe20000010000 */
[----:B------:R-:W-:Y:S01]  /*26a0*/  ISETP.GE.AND P1, PT, R8, UR9, PT ;  /* 0x0000000908007c0c */ /* 0x000fe2000bf26270 */
[----:B------:R-:W-:Y:S01]  /*26b0*/  IMAD.SHL.U32 R11, R11, 0x40, RZ ;  /* 0x000000400b0b7824 */ /* 0x000fe200078e00ff */
[----:B------:R-:W-:Y:S01]  /*26c0*/  ISETP.GE.AND P2, PT, R0, UR9, PT ;  /* 0x0000000900007c0c */ /* 0x000fe2000bf46270 */
[----:B------:R-:W-:-:S04]  /*26d0*/  ULOP3.LUT UR10, UR10, 0xfffffffe, URZ, 0xc0, !UPT ;  /* 0xfffffffe0a0a7892 */ /* 0x000fc8000f8ec03f */
[----:B------:R-:W-:-:S04]  /*26e0*/  UIADD3 UR10, UR5, -UR10, URZ ;  /* 0x8000000a050a7290 */ /* 0x000fc8000fffe03f */
[----:B------:R-:W-:Y:S02]  /*26f0*/  UISETP.NE.AND UP0, UPT, UR10, 0x1, UPT ;  /* 0x000000010a00788c */ /* 0x000fe4000bf05270 */
[----:B------:R-:W-:-:S04]  /*2700*/  @!P1 IADD3 R6, P3, R238, R6, RZ ;  /* 0x00000006ee069210 */ /* 0x000fc80007f7e0ff */
[----:B------:R-:W-:Y:S02]  /*2710*/  @!P1 IADD3.X R7, R239, R7, R11, P3, !PT ;  /* 0x00000007ef079210 */ /* 0x000fe40001ffe40b */
[----:B------:R-:W-:Y:S02]  /*2720*/  PLOP3.LUT P0, PT, PT, PT, UP0, 0x80, 0x0 ;  /* 0x000000000000781c */ /* 0x000fe40003f0f008 */
        /* <DEDUP_REMOVED lines=44> */
.L_x_850:
[----:B------:R-:W-:Y:S01]  /*29f0*/  @!PT LDS RZ, [RZ] ;  /* 0x00000000fffff984 */ /* 0x000fe20000000800 */
[----:B------:R-:W-:Y:S01]  /*2a00*/  @!PT LDS RZ, [RZ] ;  /* 0x00000000fffff984 */ /* 0x000fe20000000800 */
[----:B------:R-:W-:Y:S01]  /*2a10*/  @!PT LDS RZ, [RZ] ;  /* 0x00000000fffff984 */ /* 0x000fe20000000800 */
[----:B------:R2:W-:Y:S04]  /*2a20*/  LDGSTS.E.BYPASS.LTC128B.128 [R235], desc[UR6][R240.64] ;  /* 0x00000000f0eb7fae */ /* 0x0005e8000b901d46 */
[----:B------:R2:W-:Y:S04]  /*2a30*/  LDGSTS.E.BYPASS.LTC128B.128 [R235+0x2000], desc[UR6][R240.64+0x80] ;  /* 0x02000080f0eb7fae */ /* 0x0005e8000b901d46 */
[----:B------:R2:W-:Y:S04]  /*2a40*/  LDGSTS.E.BYPASS.LTC128B.128 [R235+0x4000], desc[UR6][R240.64+0x100] ;  /* 0x04000100f0eb7fae */ /* 0x0005e8000b901d46 */
[----:B------:R2:W-:Y:S02]  /*2a50*/  LDGSTS.E.BYPASS.LTC128B.128 [R235+0x6000], desc[UR6][R240.64+0x180] ;  /* 0x06000180f0eb7fae */ /* 0x0005e4000b901d46 */
.L_x_851:
[----:B------:R-:W-:Y:S05]  /*2a60*/  BSYNC B0 ;  /* 0x0000000000007941 */ /* 0x000fea0003800000 */
.L_x_849:
        /* <DEDUP_REMOVED lines=21> */
.L_x_853:
        /* <DEDUP_REMOVED lines=10> */
.L_x_854:
[----:B------:R-:W-:Y:S05]  /*2c60*/  BSYNC B0 ;  /* 0x0000000000007941 */ /* 0x000fea0003800000 */
.L_x_852:
[----:B------:R-:W-:Y:S01]  /*2c70*/  UIMAD UR10, UR38, UR28, URZ ;  /* 0x0000001c260a72a4 */ /* 0x000fe2000f8e023f */
[----:B-1----:R-:W-:Y:S01]  /*2c80*/  IMAD.U32 R6, RZ, RZ, UR28 ;  /* 0x0000001cff067e24 */ /* 0x002fe2000f8e00ff */
[----:B------:R-:W-:Y:S01]  /*2c90*/  UIMAD UR11, UR38, UR26, URZ ;  /* 0x0000001a260b72a4 */ /* 0x000fe2000f8e023f */
[----:B------:R-:W-:Y:S01]  /*2ca0*/  IMAD.U32 R5, RZ, RZ, UR26 ;  /* 0x0000001aff057e24 */ /* 0x000fe2000f8e00ff */
[----:B------:R-:W-:Y:S01]  /*2cb0*/  UIMAD UR12, UR20, UR29, UR10 ;  /* 0x0000001d140c72a4 */ /* 0x000fe2000f8e020a */
[--C-:B------:R-:W-:Y:S01]  /*2cc0*/  IMAD.WIDE.U32 R6, R6, UR20, R2.reuse ;  /* 0x0000001406067c25 */ /* 0x100fe2000f8e0002 */
[----:B------:R-:W-:Y:S02]  /*2cd0*/  UIMAD UR10, UR21, -0x40, UR8 ;  /* 0xffffffc0150a78a4 */ /* 0x000fe4000f8e0208 */
[----:B------:R-:W-:Y:S01]  /*2ce0*/  UIMAD UR11, UR20, UR27, UR11 ;  /* 0x0000001b140b72a4 */ /* 0x000fe2000f8e020b */
[----:B------:R-:W-:Y:S01]  /*2cf0*/  IMAD.WIDE.U32 R2, R5, UR20, R2 ;  /* 0x0000001405027c25 */ /* 0x000fe2000f8e0002 */
[----:B------:R-:W-:Y:S01]  /*2d00*/  IADD3 R6, P2, R6, UR40, RZ ;  /* 0x0000002806067c10 */ /* 0x000fe2000ff5e0ff */
[----:B------:R-:W-:Y:S01]  /*2d10*/  ULDC.64 UR14, c[0x0][0x260] ;  /* 0x00009800000e7ab9 */ /* 0x000fe20000000a00 */
[----:B------:R-:W-:Y:S01]  /*2d20*/  ISETP.GE.AND P1, PT, R8, UR10, PT ;  /* 0x0000000a08007c0c */ /* 0x000fe2000bf26270 */
[----:B------:R-:W-:Y:S01]  /*2d30*/  IMAD.U32 R5, RZ, RZ, UR12 ;  /* 0x0000000cff057e24 */ /* 0x000fe2000f8e00ff */
[----:B------:R-:W-:Y:S01]  /*2d40*/  IADD3 R2, P3, R2, UR23, RZ ;  /* 0x0000001702027c10 */ /* 0x000fe2000ff7e0ff */
[----:B------:R-:W-:-:S02]  /*2d50*/  IMAD R8, R15, UR14, RZ ;  /* 0x0000000e0f087c24 */ /* 0x000fc4000f8e02ff */
[----:B------:R-:W-:Y:S01]  /*2d60*/  IMAD.SHL.U32 R248, R251, 0x4, RZ ;  /* 0x00000004fbf87824 */ /* 0x000fe200078e00ff */
[----:B------:R-:W-:Y:S01]  /*2d70*/  IADD3.X R7, R7, UR42, R5, P2, !PT ;  /* 0x0000002a07077c10 */ /* 0x000fe200097fe405 */
[----:B------:R-:W-:Y:S01]  /*2d80*/  IMAD.U32 R5, RZ, RZ, UR11 ;  /* 0x0000000bff057e24 */ /* 0x000fe2000f8e00ff */
[----:B------:R-:W-:Y:S01]  /*2d90*/  ISETP.GE.AND P2, PT, R0, UR10, PT ;  /* 0x0000000a00007c0c */ /* 0x000fe2000bf46270 */
[----:B------:R-:W-:Y:S01]  /*2da0*/  ULDC.64 UR10, c[0x0][0x268] ;  /* 0x00009a00000a7ab9 */ /* 0x000fe20000000a00 */
[----:B------:R-:W-:Y:S02]  /*2db0*/  IMAD R10, R4, UR15, R8 ;  /* 0x0000000f040a7c24 */ /* 0x000fe4000f8e0208 */
[----:B------:R-:W-:Y:S01]  /*2dc0*/  IADD3.X R3, R3, UR25, R5, P3, !PT ;  /* 0x0000001903037c10 */ /* 0x000fe20009ffe405 */
[----:B------:R-:W-:Y:S01]  /*2dd0*/  IMAD R5, R15, UR10, RZ ;  /* 0x0000000a0f057c24 */ /* 0x000fe2000f8e02ff */
[----:B------:R-:W-:Y:S01]  /*2de0*/  @!P1 IADD3 R8, P3, R0, 0x20, RZ ;  /* 0x0000002000089810 */ /* 0x000fe20007f7e0ff */
[----:B------:R-:W-:Y:S01]  /*2df0*/  IMAD.WIDE.U32 R6, R4, UR14, R6 ;  /* 0x0000000e04067c25 */ /* 0x000fe2000f8e0006 */
[----:B------:R-:W1:Y:S03]  /*2e00*/  @!P1 LDC.64 R24, c[0x0][0x218] ;  /* 0x00008600ff189b82 */ /* 0x000e660000000a00 */
[----:B------:R-:W-:-:S02]  /*2e10*/  IMAD.MOV.U32 R245, RZ, RZ, 0x7f800000 ;  /* 0x7f800000fff57424 */ /* 0x000fc400078e00ff */
[----:B------:R-:W-:Y:S01]  /*2e20*/  IMAD.MOV.U32 R246, RZ, RZ, 0x7f800000 ;  /* 0x7f800000fff67424 */ /* 0x000fe200078e00ff */
[----:B------:R1:W-:Y:S01]  /*2e30*/  @P2 STS.128 [R236+0x18000], RZ ;  /* 0x018000ffec002388 */ /* 0x0003e20000000c00 */
[C---:B------:R-:W-:Y:S01]  /*2e40*/  IMAD R9, R4.reuse, UR11, R5 ;  /* 0x0000000b04097c24 */ /* 0x040fe2000f8e0205 */
[----:B------:R-:W2:Y:S01]  /*2e50*/  @!P2 LDC.64 R20, c[0x0][0x218] ;  /* 0x00008600ff14ab82 */ /* 0x000ea20000000a00 */
[----:B------:R-:W-:Y:S01]  /*2e60*/  IMAD.WIDE.U32 R2, R4, UR10, R2 ;  /* 0x0000000a04027c25 */ /* 0x000fe2000f8e0002 */
[----:B------:R1:W-:Y:S03]  /*2e70*/  @P2 STS.128 [R236+0x1a000], RZ ;  /* 0x01a000ffec002388 */ /* 0x0003e60000000c00 */
[----:B------:R-:W-:Y:S01]  /*2e80*/  IMAD.MOV.U32 R225, RZ, RZ, 0x20 ;  /* 0x00000020ffe17424 */ /* 0x000fe200078e00ff */
[----:B------:R1:W-:Y:S01]  /*2e90*/  @P2 STS.128 [R236+0x1c000], RZ ;  /* 0x01c000ffec002388 */ /* 0x0003e20000000c00 */
[----:B------:R-:W-:Y:S01]  /*2ea0*/  VIADD R4, R251, 0x8 ;  /* 0x00000008fb047836 */ /* 0x000fe20000000000 */
[----:B------:R-:W3:Y:S01]  /*2eb0*/  @!P2 LDC.64 R22, c[0x0][0x220] ;  /* 0x00008800ff16ab82 */ /* 0x000ee20000000a00 */
[----:B------:R-:W-:Y:S01]  /*2ec0*/  IMAD.IADD R3, R3, 0x1, R9 ;  /* 0x0000000103037824 */ /* 0x000fe200078e0209 */
[----:B------:R1:W-:Y:S01]  /*2ed0*/  @P2 STS.128 [R236+0x1e000], RZ ;  /* 0x01e000ffec002388 */ /* 0x0003e20000000c00 */
[----:B------:R-:W-:Y:S01]  /*2ee0*/  IMAD.IADD R5, R7, 0x1, R10 ;  /* 0x0000000107057824 */ /* 0x000fe200078e020a */
[----:B------:R-:W-:Y:S01]  /*2ef0*/  ISETP.GE.AND P5, PT, R4, UR9, PT ;  /* 0x0000000904007c0c */ /* 0x000fe2000bfa6270 */
[----:B------:R-:W-:Y:S01]  /*2f00*/  @!P1 IMAD.X R9, RZ, RZ, R17, P3 ;  /* 0x000000ffff099224 */ /* 0x000fe200018e0611 */
[----:B------:R-:W-:Y:S01]  /*2f10*/  @!P1 IADD3 R10, P3, R0, 0x20, RZ ;  /* 0x00000020000a9810 */ /* 0x000fe20007f7e0ff */
[----:B------:R-:W-:-:S02]  /*2f20*/  @!P2 IMAD.MOV.U32 R4, RZ, RZ, R6 ;  /* 0x000000ffff04a224 */ /* 0x000fc400078e0006 */
[----:B------:R-:W-:Y:S01]  /*2f30*/  IMAD.MOV.U32 R224, RZ, RZ, 0x40 ;  /* 0x00000040ffe07424 */ /* 0x000fe200078e00ff */
[----:B------:R-:W-:Y:S01]  /*2f40*/  CS2R R190, SRZ ;  /* 0x0000000000be7805 */ /* 0x000fe2000001ff00 */
[----:B------:R-:W-:Y:S01]  /*2f50*/  @!P2 IMAD R11, R17, UR28, RZ ;  /* 0x0000001c110bac24 */ /* 0x000fe2000f8e02ff */
[----:B------:R-:W-:Y:S01]  /*2f60*/  CS2R R188, SRZ ;  /* 0x0000000000bc7805 */ /* 0x000fe2000001ff00 */
[----:B------:R-:W-:Y:S01]  /*2f70*/  @!P1 IMAD.MOV.U32 R7, RZ, RZ, R5 ;  /* 0x000000ffff079224 */ /* 0x000fe200078e0005 */
[----:B------:R-:W-:Y:S01]  /*2f80*/  CS2R R194, SRZ ;  /* 0x0000000000c27805 */ /* 0x000fe2000001ff00 */
[----:B------:R-:W-:Y:S01]  /*2f90*/  @!P1 IMAD R9, R9, UR28, RZ ;  /* 0x0000001c09099c24 */ /* 0x000fe2000f8e02ff */
[----:B------:R-:W-:Y:S01]  /*2fa0*/  CS2R R192, SRZ ;  /* 0x0000000000c07805 */ /* 0x000fe2000001ff00 */
[C---:B------:R-:W-:Y:S01]  /*2fb0*/  @!P2 IMAD R18, R0.reuse, UR29, R11 ;  /* 0x0000001d0012ac24 */ /* 0x040fe2000f8e020b */
[----:B------:R-:W-:Y:S01]  /*2fc0*/  CS2R R186, SRZ ;  /* 0x0000000000ba7805 */ /* 0x000fe2000001ff00 */
[----:B------:R-:W-:Y:S01]  /*2fd0*/  @!P2 IMAD.WIDE.U32 R12, R0, UR28, R4 ;  /* 0x0000001c000cac25 */ /* 0x000fe2000f8e0004 */
[----:B------:R-:W-:-:S02]  /*2fe0*/  CS2R R184, SRZ ;  /* 0x0000000000b87805 */ /* 0x000fc4000001ff00 */
[----:B------:R-:W-:Y:S02]  /*2ff0*/  CS2R R182, SRZ ;  /* 0x0000000000b67805 */ /* 0x000fe4000001ff00 */
[----:B------:R-:W-:Y:S01]  /*3000*/  CS2R R180, SRZ ;  /* 0x0000000000b47805 */ /* 0x000fe2000001ff00 */
[----:B------:R-:W-:Y:S01]  /*3010*/  @!P2 IMAD R16, R17, UR26, RZ ;  /* 0x0000001a1110ac24 */ /* 0x000fe2000f8e02ff */
[----:B------:R-:W-:Y:S01]  /*3020*/  CS2R R174, SRZ ;  /* 0x0000000000ae7805 */ /* 0x000fe2000001ff00 */
[----:B------:R-:W-:Y:S01]  /*3030*/  @!P1 IMAD.X R11, RZ, RZ, R17, P3 ;  /* 0x000000ffff0b9224 */ /* 0x000fe200018e0611 */
[----:B------:R-:W-:Y:S01]  /*3040*/  CS2R R172, SRZ ;  /* 0x0000000000ac7805 */ /* 0x000fe2000001ff00 */
[C---:B------:R-:W-:Y:S01]  /*3050*/  @!P1 IMAD R17, R8.reuse, UR29, R9 ;  /* 0x0000001d08119c24 */ /* 0x040fe2000f8e0209 */
[----:B------:R-:W-:Y:S01]  /*3060*/  CS2R R178, SRZ ;  /* 0x0000000000b27805 */ /* 0x000fe2000001ff00 */
[----:B------:R-:W-:Y:S01]  /*3070*/  @!P1 IMAD.WIDE.U32 R4, R8, UR28, R6 ;  /* 0x0000001c08049c25 */ /* 0x000fe2000f8e0006 */
[----:B------:R-:W-:-:S02]  /*3080*/  CS2R R176, SRZ ;  /* 0x0000000000b07805 */ /* 0x000fc4000001ff00 */
[----:B------:R-:W-:Y:S02]  /*3090*/  CS2R R170, SRZ ;  /* 0x0000000000aa7805 */ /* 0x000fe4000001ff00 */
[----:B------:R-:W-:Y:S01]  /*30a0*/  CS2R R168, SRZ ;  /* 0x0000000000a87805 */ /* 0x000fe2000001ff00 */
[--C-:B------:R-:W-:Y:S01]  /*30b0*/  @!P1 IMAD.MOV.U32 R15, RZ, RZ, R3.reuse ;  /* 0x000000ffff0f9224 */ /* 0x100fe200078e0003 */
[----:B-1----:R-:W-:Y:S01]  /*30c0*/  @!P1 LEA R6, P3, R4, R24, 0x1 ;  /* 0x0000001804069211 */ /* 0x002fe200078608ff */
[----:B------:R-:W-:Y:S01]  /*30d0*/  @!P2 IMAD.WIDE.U32 R8, R0, UR26, R2 ;  /* 0x0000001a0008ac25 */ /* 0x000fe2000f8e0002 */
[----:B------:R-:W-:Y:S02]  /*30e0*/  CS2R R166, SRZ ;  /* 0x0000000000a67805 */ /* 0x000fe4000001ff00 */
[----:B------:R-:W-:Y:S02]  /*30f0*/  CS2R R164, SRZ ;  /* 0x0000000000a47805 */ /* 0x000fe4000001ff00 */
[----:B------:R-:W-:Y:S01]  /*3100*/  CS2R R158, SRZ ;  /* 0x00000000009e7805 */ /* 0x000fe2000001ff00 */
[----:B------:R-:W-:Y:S01]  /*3110*/  @!P1 IMAD.MOV.U32 R14, RZ, RZ, R2 ;  /* 0x000000ffff0e9224 */ /* 0x000fe200078e0002 */
[----:B--2---:R-:W-:Y:S01]  /*3120*/  @!P2 LEA R2, P4, R12, R20, 0x1 ;  /* 0x000000140c02a211 */ /* 0x004fe200078808ff */
[----:B------:R-:W-:Y:S01]  /*3130*/  @!P2 IMAD.IADD R3, R13, 0x1, R18 ;  /* 0x000000010d03a824 */ /* 0x000fe200078e0212 */
[----:B------:R-:W-:Y:S01]  /*3140*/  CS2R R156, SRZ ;  /* 0x00000000009c7805 */ /* 0x000fe2000001ff00 */
[----:B------:R-:W-:Y:S01]  /*3150*/  @!P2 IMAD R19, R0, UR27, R16 ;  /* 0x0000001b0013ac24 */ /* 0x000fe2000f8e0210 */
[----:B------:R-:W-:Y:S01]  /*3160*/  CS2R R162, SRZ ;  /* 0x0000000000a27805 */ /* 0x000fe2000001ff00 */
[----:B------:R-:W-:Y:S01]  /*3170*/  @!P1 IMAD R0, R11, UR26, RZ ;  /* 0x0000001a0b009c24 */ /* 0x000fe2000f8e02ff */
[----:B------:R-:W-:Y:S01]  /*3180*/  @!P2 LEA.HI.X R3, R12, R21, R3, 0x1, P4 ;  /* 0x000000150c03a211 */ /* 0x000fe200020f0c03 */
[----:B------:R-:W-:Y:S01]  /*3190*/  @!P1 IMAD.IADD R5, R5, 0x1, R17 ;  /* 0x0000000105059824 */ /* 0x000fe200078e0211 */
[----:B------:R-:W1:Y:S01]  /*31a0*/  @!P1 LDC.64 R12, c[0x0][0x220] ;  /* 0x00008800ff0c9b82 */ /* 0x000e620000000a00 */
[----:B------:R-:W-:Y:S01]  /*31b0*/  @!P1 IMAD R16, R10, UR27, R0 ;  /* 0x0000001b0a109c24 */ /* 0x000fe2000f8e0200 */
[----:B------:R-:W-:Y:S01]  /*31c0*/  CS2R R160, SRZ ;  /* 0x0000000000a07805 */ /* 0x000fe2000001ff00 */
[----:B------:R-:W-:Y:S01]  /*31d0*/  @!P2 IMAD.IADD R0, R9, 0x1, R19 ;  /* 0x000000010900a824 */ /* 0x000fe200078e0213 */
[----:B------:R-:W-:Y:S01]  /*31e0*/  @!P1 LEA.HI.X R7, R4, R25, R5, 0x1, P3 ;  /* 0x0000001904079211 */ /* 0x000fe200018f0c05 */
[----:B------:R-:W-:Y:S01]  /*31f0*/  @!P1 IMAD.WIDE.U32 R10, R10, UR26, R14 ;  /* 0x0000001a0a0a9c25 */ /* 0x000fe2000f8e000e */
[----:B------:R-:W-:Y:S01]  /*3200*/  @!PT LDS RZ, [RZ] ;  /* 0x00000000fffff984 */ /* 0x000fe20000000800 */
[----:B------:R-:W-:Y:S01]  /*3210*/  @!PT LDS RZ, [RZ] ;  /* 0x00000000fffff984 */ /* 0x000fe20000000800 */
[----:B------:R-:W-:Y:S01]  /*3220*/  @!PT LDS RZ, [RZ] ;  /* 0x00000000fffff984 */ /* 0x000fe20000000800 */
[----:B------:R-:W-:Y:S01]  /*3230*/  @!P2 LDGSTS.E.BYPASS.LTC128B.128 [R236+0x18000], desc[UR6][R2.64] ;  /* 0x1800000002ecafae */ /* 0x000fe2000b901d46 */
[----:B---3--:R-:W-:-:S02]  /*3240*/  @!P2 LEA R4, P3, R8, R22, 0x1 ;  /* 0x000000160804a211 */ /* 0x008fc400078608ff */
[----:B------:R-:W-:Y:S02]  /*3250*/  CS2R R154, SRZ ;  /* 0x00000000009a7805 */ /* 0x000fe4000001ff00 */
[----:B------:R-:W-:Y:S01]  /*3260*/  CS2R R152, SRZ ;  /* 0x0000000000987805 */ /* 0x000fe2000001ff00 */
[----:B------:R-:W-:Y:S01]  /*3270*/  @!P2 LDGSTS.E.BYPASS.LTC128B.128 [R236+0x1a000], desc[UR6][R2.64+0x80] ;  /* 0x1a00008002ecafae */ /* 0x000fe2000b901d46 */
[----:B------:R-:W-:Y:S02]  /*3280*/  @!P2 LEA.HI.X R5, R8, R23, R0, 0x1, P3 ;  /* 0x000000170805a211 */ /* 0x000fe400018f0c00 */
[----:B------:R-:W-:Y:S02]  /*3290*/  CS2R R150, SRZ ;  /* 0x0000000000967805 */ /* 0x000fe4000001ff00 */
[----:B------:R-:W-:Y:S01]  /*32a0*/  SHF.R.S32.HI R0, RZ, 0x1f, R251 ;  /* 0x0000001fff007819 */ /* 0x000fe200000114fb */
[----:B------:R-:W-:Y:S01]  /*32b0*/  @!P2 LDGSTS.E.BYPASS.LTC128B.128 [R236+0x1c000], desc[UR6][R2.64+0x100] ;  /* 0x1c00010002ecafae */ /* 0x000fe2000b901d46 */
[----:B------:R-:W-:-:S02]  /*32c0*/  CS2R R148, SRZ ;  /* 0x0000000000947805 */ /* 0x000fc4000001ff00 */
[----:B------:R-:W-:Y:S02]  /*32d0*/  CS2R R142, SRZ ;  /* 0x00000000008e7805 */ /* 0x000fe4000001ff00 */
[----:B------:R-:W-:Y:S01]  /*32e0*/  SHF.L.U64.HI R247, R251, 0x2, R0 ;  /* 0x00000002fbf77819 */ /* 0x000fe20000010200 */
[----:B------:R2:W-:Y:S01]  /*32f0*/  @!P2 LDGSTS.E.BYPASS.LTC128B.128 [R236+0x1e000], desc[UR6][R2.64+0x180] ;  /* 0x1e00018002ecafae */ /* 0x0005e2000b901d46 */
        /* <DEDUP_REMOVED lines=28> */
[----:B------:R-:W-:Y:S01]  /*34c0*/  CS2R R58, SRZ ;  /* 0x00000000003a7805 */ /* 0x000fe2000001ff00 */
[----:B--2---:R-:W-:Y:S01]  /*34d0*/  @!P1 IMAD.IADD R3, R11, 0x1, R16 ;  /* 0x000000010b039824 */ /* 0x004fe200078e0210 */
[----:B-1----:R-:W-:Y:S01]  /*34e0*/  @!P1 LEA R2, P3, R10, R12, 0x1 ;  /* 0x0000000c0a029211 */ /* 0x002fe200078608ff */
[----:B------:R-:W-:Y:S01]  /*34f0*/  @!P1 LDGSTS.E.BYPASS.LTC128B.128 [R236+0x1d000], desc[UR6][R6.64+0x100] ;  /* 0x1d00010006ec9fae */ /* 0x000fe2000b901d46 */
[----:B------:R-:W-:-:S02]  /*3500*/  CS2R R56, SRZ ;  /* 0x0000000000387805 */ /* 0x000fc4000001ff00 */
[----:B------:R-:W-:Y:S02]  /*3510*/  CS2R R54, SRZ ;  /* 0x0000000000367805 */ /* 0x000fe4000001ff00 */
[----:B------:R-:W-:Y:S01]  /*3520*/  @!P1 LEA.HI.X R3, R10, R13, R3, 0x1, P3 ;  /* 0x0000000d0a039211 */ /* 0x000fe200018f0c03 */
[----:B------:R-:W-:Y:S01]  /*3530*/  @!P1 LDGSTS.E.BYPASS.LTC128B.128 [R236+0x1f000], desc[UR6][R6.64+0x180] ;  /* 0x1f00018006ec9fae */ /* 0x000fe2000b901d46 */
[----:B------:R-:W-:Y:S02]  /*3540*/  ISETP.GE.AND P3, PT, R251, UR9, PT ;  /* 0x00000009fb007c0c */ /* 0x000fe4000bf66270 */
        /* <DEDUP_REMOVED lines=22> */
[----:B------:R-:W-:Y:S01]  /*36b0*/  CS2R R20, SRZ ;  /* 0x0000000000147805 */ /* 0x000fe2000001ff00 */
[----:B------:R-:W-:Y:S01]  /*36c0*/  ULDC UR30, c[0x0][0x394] ;  /* 0x0000e500001e7ab9 */ /* 0x000fe20000000800 */
[----:B------:R-:W-:Y:S01]  /*36d0*/  ULDC UR25, c[0x0][0x398] ;  /* 0x0000e60000197ab9 */ /* 0x000fe20000000800 */
[----:B------:R-:W-:Y:S01]  /*36e0*/  @!P2 LDGSTS.E.BYPASS.LTC128B.128 [R236+0x22000], desc[UR6][R4.64+0x80] ;  /* 0x2200008004ecafae */ /* 0x000fe2000b901d46 */
[----:B------:R-:W-:-:S03]  /*36f0*/  ULDC UR26, c[0x0][0x2dc] ;  /* 0x0000b700001a7ab9 */ /* 0x000fc60000000800 */
[----:B------:R-:W-:Y:S04]  /*3700*/  @!P2 LDGSTS.E.BYPASS.LTC128B.128 [R236+0x24000], desc[UR6][R4.64+0x100] ;  /* 0x2400010004ecafae */ /* 0x000fe8000b901d46 */
[----:B------:R1:W-:Y:S01]  /*3710*/  @!P2 LDGSTS.E.BYPASS.LTC128B.128 [R236+0x26000], desc[UR6][R4.64+0x180] ;  /* 0x2600018004ecafae */ /* 0x0003e2000b901d46 */
[----:B------:R-:W-:-:S03]  /*3720*/  LEA.HI R0, R27, R26, RZ, 0x4 ;  /* 0x0000001a1b007211 */ /* 0x000fc600078f20ff */
[----:B------:R3:W-:Y:S01]  /*3730*/  @P1 STS.128 [R236+0x21000], RZ ;  /* 0x021000ffec001388 */ /* 0x0007e20000000c00 */
[----:B-1----:R-:W-:-:S03]  /*3740*/  IADD3 R4, P2, R248, UR17, RZ ;  /* 0x00000011f8047c10 */ /* 0x002fc6000ff5e0ff */
[----:B------:R3:W-:Y:S01]  /*3750*/  @P1 STS.128 [R236+0x23000], RZ ;  /* 0x023000ffec001388 */ /* 0x0007e20000000c00 */
[----:B------:R-:W-:-:S03]  /*3760*/  IADD3.X R5, R247, UR16, RZ, P2, !PT ;  /* 0x00000010f7057c10 */ /* 0x000fc600097fe4ff */
[----:B------:R3:W-:Y:S04]  /*3770*/  @P1 STS.128 [R236+0x25000], RZ ;  /* 0x025000ffec001388 */ /* 0x0007e80000000c00 */
[----:B------:R-:W5:Y:S04]  /*3780*/  @!P3 LDG.E R245, desc[UR6][R4.64] ;  /* 0x0000000604f5b981 */ /* 0x000f68000c1e1900 */
[----:B------:R-:W5:Y:S01]  /*3790*/  @!P5 LDG.E R246, desc[UR6][R4.64+0x20] ;  /* 0x0000200604f6d981 */ /* 0x000f62000c1e1900 */
[----:B------:R-:W-:-:S03]  /*37a0*/  LOP3.LUT R0, R0, 0xfffffff0, RZ, 0xc0, !PT ;  /* 0xfffffff000007812 */ /* 0x000fc600078ec0ff */
[----:B------:R3:W-:Y:S02]  /*37b0*/  @P1 STS.128 [R236+0x27000], RZ ;  /* 0x027000ffec001388 */ /* 0x0007e40000000c00 */
[----:B------:R-:W-:Y:S02]  /*37c0*/  IMAD.IADD R0, R26, 0x1, -R0 ;  /* 0x000000011a007824 */ /* 0x000fe400078e0a00 */
[----:B------:R-:W-:Y:S01]  /*37d0*/  @!PT LDS RZ, [RZ] ;  /* 0x00000000fffff984 */ /* 0x000fe20000000800 */
[----:B------:R-:W-:Y:S01]  /*37e0*/  @!PT LDS RZ, [RZ] ;  /* 0x00000000fffff984 */ /* 0x000fe20000000800 */
[----:B------:R-:W-:Y:S01]  /*37f0*/  @!PT LDS RZ, [RZ] ;  /* 0x00000000fffff984 */ /* 0x000fe20000000800 */
[----:B------:R-:W-:Y:S04]  /*3800*/  @!P1 LDGSTS.E.BYPASS.LTC128B.128 [R236+0x21000], desc[UR6][R2.64] ;  /* 0x2100000002ec9fae */ /* 0x000fe8000b901d46 */
[----:B------:R-:W-:Y:S04]  /*3810*/  @!P1 LDGSTS.E.BYPASS.LTC128B.128 [R236+0x23000], desc[UR6][R2.64+0x80] ;  /* 0x2300008002ec9fae */ /* 0x000fe8000b901d46 */
[----:B------:R-:W-:Y:S04]  /*3820*/  @!P1 LDGSTS.E.BYPASS.LTC128B.128 [R236+0x25000], desc[UR6][R2.64+0x100] ;  /* 0x2500010002ec9fae */ /* 0x000fe8000b901d46 */
[----:B------:R1:W-:Y:S04]  /*3830*/  @!P1 LDGSTS.E.BYPASS.LTC128B.128 [R236+0x27000], desc[UR6][R2.64+0x180] ;  /* 0x2700018002ec9fae */ /* 0x0003e8000b901d46 */
[----:B------:R-:W0:Y:S01]  /*3840*/  LDGDEPBAR ;  /* 0x00000000000079af */ /* 0x000e220000000000 */
[----:B-1----:R-:W-:-:S04]  /*3850*/  SHF.R.S32.HI R2, RZ, 0x1f, R0 ;  /* 0x0000001fff027819 */ /* 0x002fc80000011400 */
[----:B------:R-:W-:-:S04]  /*3860*/  LEA.HI R2, R2, R0, RZ, 0x3 ;  /* 0x0000000002027211 */ /* 0x000fc800078f18ff */
[----:B------:R-:W-:-:S05]  /*3870*/  LOP3.LUT R2, R2, 0xfffffff8, RZ, 0xc0, !PT ;  /* 0xfffffff802027812 */ /* 0x000fca00078ec0ff */
[----:B------:R-:W-:-:S05]  /*3880*/  IMAD.IADD R0, R0, 0x1, -R2 ;  /* 0x0000000100007824 */ /* 0x000fca00078e0a02 */
[----:B------:R-:W-:Y:S01]  /*3890*/  R2P PR, R0, 0x6 ;  /* 0x0000000600007804 */ /* 0x000fe20000000000 */
[----:B------:R-:W-:Y:S02]  /*38a0*/  VIADD R2, R230, 0x4000 ;  /* 0x00004000e6027836 */ /* 0x000fe40000000000 */
[----:B------:R-:W-:Y:S02]  /*38b0*/  VIADD R0, R231, 0x4000 ;  /* 0x00004000e7007836 */ /* 0x000fe40000000000 */
[----:B------:R-:W-:Y:S01]  /*38c0*/  SEL R225, R225, 0xffffffe0, !P1 ;  /* 0xffffffe0e1e17807 */ /* 0x000fe20004800000 */
[----:B------:R-:W-:Y:S01]  /*38d0*/  UIADD3 UR9, UR20, UR13, URZ ;  /* 0x0000000d14097290 */ /* 0x000fe2000fffe03f */
[----:B------:R-:W-:Y:S02]  /*38e0*/  SEL R224, R224, 0xffffffc0, !P2 ;  /* 0xffffffc0e0e07807 */ /* 0x000fe40005000000 */
[----:B------:R-:W-:Y:S01]  /*38f0*/  SEL R2, R2, R230, !P0 ;  /* 0x000000e602027207 */ /* 0x000fe20004000000 */
[----:B------:R-:W-:Y:S01]  /*3900*/  IMAD.IADD R227, R226, 0x1, R225 ;  /* 0x00000001e2e37824 */ /* 0x000fe200078e02e1 */
[----:B------:R-:W-:Y:S01]  /*3910*/  SEL R0, R0, R231, !P0 ;  /* 0x000000e700007207 */ /* 0x000fe20004000000 */
[----:B------:R-:W-:Y:S01]  /*3920*/  UIADD3 UR9, -UR8, 0x40, UR9 ;  /* 0x0000004008097890 */ /* 0x000fe2000fffe109 */
[----:B------:R-:W-:-:S02]  /*3930*/  CS2R R26, SRZ ;  /* 0x00000000001a7805 */ /* 0x000fc4000001ff00 */
[----:B------:R-:W-:Y:S02]  /*3940*/  CS2R R22, SRZ ;  /* 0x0000000000167805 */ /* 0x000fe4000001ff00 */
[----:B------:R-:W-:Y:S01]  /*3950*/  LEA R221, R2, UR4, 0x1 ;  /* 0x0000000402dd7c11 */ /* 0x000fe2000f8e08ff */
[----:B------:R-:W-:Y:S01]  /*3960*/  IMAD.IADD R228, R226, 0x1, R224 ;  /* 0x00000001e2e47824 */ /* 0x000fe200078e02e0 */
[----:B------:R-:W-:Y:S01]  /*3970*/  LEA R216, R0, UR4, 0x1 ;  /* 0x0000000400d87c11 */ /* 0x000fe2000f8e08ff */
[----:B------:R-:W-:Y:S01]  /*3980*/  IMAD.IADD R229, R224, 0x1, R227 ;  /* 0x00000001e0e57824 */ /* 0x000fe200078e02e3 */
[----:B------:R-:W-:Y:S01]  /*3990*/  UMOV UR15, UR30 ;  /* 0x0000001e000f7c82 */ /* 0x000fe20008000000 */
[----:B------:R-:W-:Y:S01]  /*39a0*/  UIADD3 UR23, UR9, -UR44, URZ ;  /* 0x8000002c09177290 */ /* 0x000fe2000fffe03f */
[----:B---3--:R-:W-:-:S11]  /*39b0*/  ULDC UR20, c[0x0][0x2ec] ;  /* 0x0000bb0000147ab9 */ /* 0x008fd60000000800 */
.L_x_859:
[----:B------:R-:W0:Y:S01]  /*39c0*/  LDGDEPBAR ;  /* 0x00000000000079af */ /* 0x000e220000000000 */
[C---:B------:R-:W-:Y:S01]  /*39d0*/  IMAD.IADD R3, R221.reuse, 0x1, R225 ;  /* 0x00000001dd037824 */ /* 0x040fe200078e02e1 */
[----:B------:R-:W-:Y:S01]  /*39e0*/  IADD3 R108, P0, R248, UR19, RZ ;  /* 0x00000013f86c7c10 */ /* 0x000fe2000ff1e0ff */
[--C-:B------:R-:W-:Y:S01]  /*39f0*/  IMAD.IADD R2, R221, 0x1, R224.reuse ;  /* 0x00000001dd027824 */ /* 0x100fe200078e02e0 */
[----:B------:R-:W-:Y:S01]  /*3a00*/  USHF.L.U32 UR10, UR5, 0x6, URZ ;  /* 0x00000006050a7899 */ /* 0x000fe2000800063f */
[----:B------:R-:W-:Y:S01]  /*3a10*/  IMAD.IADD R0, R3, 0x1, R224 ;  /* 0x0000000103007824 */ /* 0x000fe200078e02e0 */
[----:B------:R-:W-:Y:S01]  /*3a20*/  IADD3.X R109, R247, UR18, RZ, P0, !PT ;  /* 0x00000012f76d7c10 */ /* 0x000fe200087fe4ff */
[----:B------:R-:W-:Y:S01]  /*3a30*/  UMOV UR9, UR59 ;  /* 0x0000003b00097c82 */ /* 0x000fe20008000000 */
[----:B------:R-:W-:Y:S06]  /*3a40*/  UISETP.GE.AND UP0, UPT, UR10, UR23, UPT ;  /* 0x000000170a00728c */ /* 0x000fec000bf06270 */
[----:B------:R-:W-:Y:S01]  /*3a50*/  PLOP3.LUT P0, PT, PT, PT, UP0, 0x80, 0x0 ;  /* 0x000000000000781c */ /* 0x000fe20003f0f008 */
[----:B------:R-:W-:Y:S04]  /*3a60*/  DEPBAR.LE SB0, 0x0 ;  /* 0x000080000000791a */ /* 0x000fe80000000000 */
[----:B------:R-:W-:Y:S06]  /*3a70*/  BAR.SYNC.DEFER_BLOCKING 0x0 ;  /* 0x0000000000007b1d */ /* 0x000fec0000010000 */
[----:B------:R-:W-:Y:S04]  /*3a80*/  LDSM.16.M88.4 R16, [R221] ;  /* 0x00000000dd10783b */ /* 0x000fe80000000200 */
[----:B------:R-:W1:Y:S04]  /*3a90*/  LDSM.16.M88.4 R8, [R218+UR4+0x18000] ;  /* 0x01800004da08783b */ /* 0x000e680008000200 */
[----:B------:R-:W2:Y:S04]  /*3aa0*/  LDSM.16.M88.4 R84, [R218+UR4+0x18800] ;  /* 0x01880004da54783b */ /* 0x000ea80008000200 */
[----:B------:R-:W-:Y:S04]  /*3ab0*/  LDSM.16.M88.4 R88, [R3] ;  /* 0x000000000358783b */ /* 0x000fe80000000200 */
[----:B------:R-:W3:Y:S04]  /*3ac0*/  LDSM.16.M88.4 R92, [R217] ;  /* 0x00000000d95c783b */ /* 0x000ee80000000200 */
[----:B------:R-:W4:Y:S04]  /*3ad0*/  LDSM.16.M88.4 R96, [R217+0x800] ;  /* 0x00080000d960783b */ /* 0x000f280000000200 */
[----:B------:R-:W-:Y:S04]  /*3ae0*/  LDSM.16.M88.4 R100, [R220] ;  /* 0x00000000dc64783b */ /* 0x000fe80000000200 */
[----:B------:R-:W-:Y:S04]  /*3af0*/  LDSM.16.M88.4 R104, [R220+0x800] ;  /* 0x00080000dc68783b */ /* 0x000fe80000000200 */
[----:B-----5:R3:W5:Y:S04]  /*3b00*/  LDG.E R114, desc[UR6][R108.64] ;  /* 0x000000066c727981 */ /* 0x020768000c1e1900 */
[----:B------:R3:W5:Y:S01]  /*3b10*/  LDG.E R113, desc[UR6][R108.64+0x20] ;  /* 0x000020066c717981 */ /* 0x000762000c1e1900 */
[C---:B-1----:R-:W-:Y:S06]  /*3b20*/  HMMA.16816.F32.BF16 R4, R16.reuse, R8, RZ ;  /* 0x000000081004723c */ /* 0x042fec00000418ff */
[C---:B------:R-:W-:Y:S06]  /*3b30*/  HMMA.16816.F32.BF16 R8, R16.reuse, R10, RZ ;  /* 0x0000000a1008723c */ /* 0x040fec00000418ff */
[C---:B--2---:R-:W-:Y:S06]  /*3b40*/  HMMA.16816.F32.BF16 R12, R16.reuse, R84, RZ ;  /* 0x00000054100c723c */ /* 0x044fec00000418ff */
[----:B------:R-:W-:Y:S01]  /*3b50*/  HMMA.16816.F32.BF16 R16, R16, R86, RZ ;  /* 0x000000561010723c */ /* 0x000fe200000418ff */
[----:B------:R-:W1:Y:S05]  /*3b60*/  LDSM.16.M88.4 R84, [R2] ;  /* 0x000000000254783b */ /* 0x000e6a0000000200 */
[C---:B---3--:R-:W-:Y:S06]  /*3b70*/  HMMA.16816.F32.BF16 R4, R88.reuse, R92, R4 ;  /* 0x0000005c5804723c */ /* 0x048fec0000041804 */
        /* <DEDUP_REMOVED lines=113> */
.L_x_855:
[----:B------:R-:W-:Y:S01]  /*4290*/  UIADD3 UR12, UR8, 0x1, -UR13 ;  /* 0x00000001080c7890 */ /* 0x000fe2000fffe80d */
[----:B------:R-:W-:Y:S01]  /*42a0*/  IMAD.U32 R0, RZ, RZ, UR21 ;  /* 0x00000015ff007e24 */ /* 0x000fe2000f8e00ff */
[----:B------:R-:W-:Y:S01]  /*42b0*/  UIADD3 UR11, -UR9, UR8, -UR13 ;  /* 0x00000008090b7290 */ /* 0x000fe2000fffe90d */
[----:B------:R-:W-:Y:S01]  /*42c0*/  VIADD R84, R251, UR10 ;  /* 0x0000000afb547c36 */ /* 0x000fe20008000000 */
[----:B------:R-:W-:Y:S01]  /*42d0*/  UIADD3 UR10, UR12, UR25, URZ ;  /* 0x000000190c0a7290 */ /* 0x000fe2000fffe03f */
[----:B------:R-:W-:Y:S01]  /*42e0*/  IMAD R0, R0, 0x40, R252 ;  /* 0x0000004000007824 */ /* 0x000fe200078e02fc */
[----:B------:R-:W-:Y:S01]  /*42f0*/  UMOV UR15, UR9 ;  /* 0x00000009000f7c82 */ /* 0x000fe20008000000 */
[C---:B------:R-:W-:Y:S01]  /*4300*/  VIADD R3, R84.reuse, 0x8 ;  /* 0x0000000854037836 */ /* 0x040fe20000000000 */
[----:B------:R-:W-:Y:S01]  /*4310*/  VIADDMNMX R2, R84, UR11, RZ, !PT ;  /* 0x0000000b54027c46 */ /* 0x000fe2000f8001ff */
[C---:B------:R-:W-:Y:S02]  /*4320*/  VIADD R91, R0.reuse, 0x1 ;  /* 0x00000001005b7836 */ /* 0x040fe40000000000 */
[----:B------:R-:W-:Y:S01]  /*4330*/  IMAD.U32 R85, RZ, RZ, UR10 ;  /* 0x0000000aff557e24 */ /* 0x000fe2000f8e00ff */
[CC--:B------:R-:W-:Y:S01]  /*4340*/  ISETP.GE.AND P1, PT, R0.reuse, R2.reuse, PT ;  /* 0x000000020000720c */ /* 0x0c0fe20003f26270 */
[----:B------:R-:W-:Y:S01]  /*4350*/  IMAD.U32 R92, RZ, RZ, UR25 ;  /* 0x00000019ff5c7e24 */ /* 0x000fe2000f8e00ff */
[----:B------:R-:W-:Y:S01]  /*4360*/  ISETP.GE.AND P0, PT, R91, R2, PT ;  /* 0x000000025b00720c */ /* 0x000fe20003f06270 */
[C---:B------:R-:W-:Y:S01]  /*4370*/  VIADD R90, R0.reuse, 0x8 ;  /* 0x00000008005a7836 */ /* 0x040fe20000000000 */
[----:B------:R-:W-:Y:S01]  /*4380*/  VIADDMNMX R84, R85, R84, UR8, PT ;  /* 0x0000000855547e46 */ /* 0x000fe2000b800154 */
[C---:B------:R-:W-:Y:S01]  /*4390*/  VIADD R89, R0.reuse, 0x9 ;  /* 0x0000000900597836 */ /* 0x040fe20000000000 */
[----:B------:R-:W-:Y:S01]  /*43a0*/  IADD3 R92, R3, UR12, R92 ;  /* 0x0000000c035c7c10 */ /* 0x000fe2000fffe05c */
[C---:B------:R-:W-:Y:S01]  /*43b0*/  VIADD R88, R0.reuse, 0x10 ;  /* 0x0000001000587836 */ /* 0x040fe20000000000 */
[CC--:B------:R-:W-:Y:S01]  /*43c0*/  ISETP.GE.OR P1, PT, R0.reuse, R84.reuse, !P1 ;  /* 0x000000540000720c */ /* 0x0c0fe20004f26670 */
[C---:B------:R-:W-:Y:S01]  /*43d0*/  VIADD R87, R0.reuse, 0x11 ;  /* 0x0000001100577836 */ /* 0x040fe20000000000 */
[----:B------:R-:W-:Y:S01]  /*43e0*/  ISETP.GE.OR P0, PT, R91, R84, !P0 ;  /* 0x000000545b00720c */ /* 0x000fe20004706670 */
[C---:B------:R-:W-:Y:S01]  /*43f0*/  VIADD R86, R0.reuse, 0x18 ;  /* 0x0000001800567836 */ /* 0x040fe20000000000 */
[----:B------:R-:W-:Y:S01]  /*4400*/  VIADDMNMX R3, R3, UR11, RZ, !PT ;  /* 0x0000000b03037c46 */ /* 0x000fe2000f8001ff */
[----:B------:R-:W-:Y:S01]  /*4410*/  VIADD R85, R0, 0x19 ;  /* 0x0000001900557836 */ /* 0x000fe20000000000 */
        /* <DEDUP_REMOVED lines=45> */
.L_x_856:
        /* <DEDUP_REMOVED lines=11> */
[--C-:B------:R-:W-:Y:S01]  /*47a0*/  FFMA.FTZ R9, R9, UR20, -R2.reuse ;  /* 0x0000001409097c23 */ /* 0x100fe20008010802 */
[----:B------:R-:W-:Y:S01]  /*47b0*/  FFMA.FTZ R16, R16, UR20, -R2 ;  /* 0x0000001410107c23 */ /* 0x000fe20008010802 */
[--C-:B------:R-:W-:Y:S01]  /*47c0*/  FFMA.FTZ R6, R6, UR20, -R0.reuse ;  /* 0x0000001406067c23 */ /* 0x100fe20008010800 */
[----:B------:R-:W-:Y:S01]  /*47d0*/  FFMA.FTZ R7, R7, UR20, -R0 ;  /* 0x0000001407077c23 */ /* 0x000fe20008010800 */
[--C-:B------:R-:W-:Y:S01]  /*47e0*/  FFMA.FTZ R12, R12, UR20, -R2.reuse ;  /* 0x000000140c0c7c23 */ /* 0x100fe20008010802 */
[--C-:B------:R-:W-:Y:S01]  /*47f0*/  FFMA.FTZ R13, R13, UR20, -R2.reuse ;  /* 0x000000140d0d7c23 */ /* 0x100fe20008010802 */
[----:B------:R-:W-:Y:S01]  /*4800*/  FFMA.FTZ R2, R17, UR20, -R2 ;  /* 0x0000001411027c23 */ /* 0x000fe20008010802 */
[----:B------:R-:W-:Y:S01]  /*4810*/  MUFU.EX2 R125, R4 ;  /* 0x00000004007d7308 */ /* 0x000fe20000000800 */
[--C-:B------:R-:W-:Y:S01]  /*4820*/  FFMA.FTZ R10, R10, UR20, -R0.reuse ;  /* 0x000000140a0a7c23 */ /* 0x100fe20008010800 */
[--C-:B------:R-:W-:Y:S01]  /*4830*/  FFMA.FTZ R11, R11, UR20, -R0.reuse ;  /* 0x000000140b0b7c23 */ /* 0x100fe20008010800 */
[--C-:B------:R-:W-:Y:S01]  /*4840*/  FFMA.FTZ R18, R18, UR20, -R0.reuse ;  /* 0x0000001412127c23 */ /* 0x100fe20008010800 */
[--C-:B------:R-:W-:Y:S01]  /*4850*/  FFMA.FTZ R14, R14, UR20, -R0.reuse ;  /* 0x000000140e0e7c23 */ /* 0x100fe20008010800 */
[--C-:B------:R-:W-:Y:S01]  /*4860*/  FFMA.FTZ R15, R15, UR20, -R0.reuse ;  /* 0x000000140f0f7c23 */ /* 0x100fe20008010800 */
[----:B------:R-:W-:Y:S04]  /*4870*/  FFMA.FTZ R0, R19, UR20, -R0 ;  /* 0x0000001413007c23 */ /* 0x000fe80008010800 */
[----:B------:R-:W1:Y:S10]  /*4880*/  MUFU.EX2 R121, R5 ;  /* 0x0000000500797308 */ /* 0x000e740000000800 */
[----:B------:R-:W-:Y:S10]  /*4890*/  MUFU.EX2 R119, R6 ;  /* 0x0000000600777308 */ /* 0x000ff40000000800 */
[----:B------:R-:W2:Y:S10]  /*48a0*/  MUFU.EX2 R116, R7 ;  /* 0x0000000700747308 */ /* 0x000eb40000000800 */
[----:B------:R-:W-:Y:S10]  /*48b0*/  MUFU.EX2 R123, R8 ;  /* 0x00000008007b7308 */ /* 0x000ff40000000800 */
[----:B------:R-:W3:Y:S10]  /*48c0*/  MUFU.EX2 R120, R9 ;  /* 0x0000000900787308 */ /* 0x000ef40000000800 */
[----:B------:R3:W-:Y:S10]  /*48d0*/  MUFU.EX2 R124, R2 ;  /* 0x00000002007c7308 */ /* 0x0007f40000000800 */
[----:B------:R-:W-:Y:S10]  /*48e0*/  MUFU.EX2 R118, R10 ;  /* 0x0000000a00767308 */ /* 0x000ff40000000800 */
[----:B------:R-:W4:Y:S10]  /*48f0*/  MUFU.EX2 R115, R11 ;  /* 0x0000000b00737308 */ /* 0x000f340000000800 */
[----:B------:R4:W-:Y:S10]  /*4900*/  MUFU.EX2 R117, R0 ;  /* 0x0000000000757308 */ /* 0x0009f40000000800 */
[----:B------:R-:W-:Y:S10]  /*4910*/  MUFU.EX2 R130, R12 ;  /* 0x0000000c00827308 */ /* 0x000ff40000000800 */
[----:B------:R-:W4:Y:S10]  /*4920*/  MUFU.EX2 R129, R13 ;  /* 0x0000000d00817308 */ /* 0x000f340000000800 */
[----:B------:R-:W-:Y:S10]  /*4930*/  MUFU.EX2 R128, R14 ;  /* 0x0000000e00807308 */ /* 0x000ff40000000800 */
[----:B------:R-:W4:Y:S10]  /*4940*/  MUFU.EX2 R126, R15 ;  /* 0x0000000f007e7308 */ /* 0x000f340000000800 */
[----:B------:R-:W-:Y:S10]  /*4950*/  MUFU.EX2 R122, R18 ;  /* 0x00000012007a7308 */ /* 0x000ff40000000800 */
[----:B------:R-:W4:Y:S01]  /*4960*/  MUFU.EX2 R127, R16 ;  /* 0x00000010007f7308 */ /* 0x000f220000000800 */
[----:B-1----:R-:W-:Y:S02]  /*4970*/  F2FP.BF16.F32.PACK_AB R4, R121, R125 ;  /* 0x0000007d7904723e */ /* 0x002fe400000010ff */
[----:B--2---:R-:W-:Y:S02]  /*4980*/  F2FP.BF16.F32.PACK_AB R3, R116, R119 ;  /* 0x000000777403723e */ /* 0x004fe400000010ff */
[----:B---3--:R-:W-:Y:S01]  /*4990*/  F2FP.BF16.F32.PACK_AB R2, R120, R123 ;  /* 0x0000007b7802723e */ /* 0x008fe200000010ff */
[----:B------:R1:W-:Y:S01]  /*49a0*/  STS [R237+0x2a000], R4 ;  /* 0x02a00004ed007388 */ /* 0x0003e20000000800 */
[----:B----4-:R-:W-:Y:S02]  /*49b0*/  F2FP.BF16.F32.PACK_AB R0, R115, R118 ;  /* 0x000000767300723e */ /* 0x010fe400000010ff */
[----:B------:R-:W-:Y:S01]  /*49c0*/  F2FP.BF16.F32.PACK_AB R5, R129, R130 ;  /* 0x000000828105723e */ /* 0x000fe200000010ff */
[----:B------:R2:W-:Y:S04]  /*49d0*/  STS [R237+0x2a400], R3 ;  /* 0x02a40003ed007388 */ /* 0x0005e80000000800 */
[----:B------:R3:W-:Y:S04]  /*49e0*/  STS [R244+0x2a000], R2 ;  /* 0x02a00002f4007388 */ /* 0x0007e80000000800 */
[----:B------:R4:W-:Y:S04]  /*49f0*/  STS [R244+0x2a400], R0 ;  /* 0x02a40000f4007388 */ /* 0x0009e80000000800 */
[----:B------:R-:W-:Y:S01]  /*4a00*/  STS [R242+0x2a000], R5 ;  /* 0x02a00005f2007388 */ /* 0x000fe20000000800 */
[----:B-1----:R-:W-:Y:S02]  /*4a10*/  F2FP.BF16.F32.PACK_AB R4, R126, R128 ;  /* 0x000000807e04723e */ /* 0x002fe400000010ff */
[----:B--2---:R-:W-:Y:S03]  /*4a20*/  F2FP.BF16.F32.PACK_AB R3, R124, R127 ;  /* 0x0000007f7c03723e */ /* 0x004fe600000010ff */
[----:B------:R-:W-:Y:S01]  /*4a30*/  STS [R242+0x2a400], R4 ;  /* 0x02a40004f2007388 */ /* 0x000fe20000000800 */
[----:B---3--:R-:W-:Y:S03]  /*4a40*/  F2FP.BF16.F32.PACK_AB R2, R117, R122 ;  /* 0x0000007a7502723e */ /* 0x008fe600000010ff */
[----:B------:R1:W-:Y:S01]  /*4a50*/  STS [R243+0x2a000], R3 ;  /* 0x02a00003f3007388 */ /* 0x0003e20000000800 */
[----:B----4-:R-:W-:Y:S03]  /*4a60*/  LEA R0, R230, UR4, 0x1 ;  /* 0x00000004e6007c11 */ /* 0x010fe6000f8e08ff */
[----:B------:R2:W-:Y:S04]  /*4a70*/  STS [R243+0x2a400], R2 ;  /* 0x02a40002f3007388 */ /* 0x0005e80000000800 */
[----:B------:R-:W-:Y:S04]  /*4a80*/  LDSM.16.M88.4 R16, [R0+0x10000] ;  /* 0x010000000010783b */ /* 0x000fe80000000200 */
[----:B------:R-:W3:Y:S04]  /*4a90*/  LDSM.16.M88.4 R8, [R218+UR4+0x20000] ;  /* 0x02000004da08783b */ /* 0x000ee80008000200 */
[----:B------:R-:W4:Y:S04]  /*4aa0*/  LDSM.16.M88.4 R84, [R218+UR4+0x20800] ;  /* 0x02080004da54783b */ /* 0x000f280008000200 */
[----:B------:R-:W-:Y:S04]  /*4ab0*/  LDSM.16.M88.4 R92, [R217+0x8000] ;  /* 0x00800000d95c783b */ /* 0x000fe80000000200 */
[----:B------:R-:W-:Y:S01]  /*4ac0*/  LDSM.16.M88.4 R96, [R217+0x8800] ;  /* 0x00880000d960783b */ /* 0x000fe20000000200 */
[CC--:B-1----:R-:W-:Y:S03]  /*4ad0*/  IADD3 R3, R224.reuse, R0.reuse, RZ ;  /* 0x00000000e0037210 */ /* 0x0c2fe60007ffe0ff */
[----:B------:R-:W-:Y:S01]  /*4ae0*/  LDSM.16.M88.4 R104, [R220+0x8000] ;  /* 0x00800000dc68783b */ /* 0x000fe20000000200 */
[----:B--2---:R-:W-:Y:S03]  /*4af0*/  IADD3 R2, R225, R0, RZ ;  /* 0x00000000e1027210 */ /* 0x004fe60007ffe0ff */
[----:B------:R-:W-:Y:S01]  /*4b00*/  LDSM.16.M88.4 R100, [R3+0x10000] ;  /* 0x010000000364783b */ /* 0x000fe20000000200 */
[----:B------:R-:W-:Y:S03]  /*4b10*/  IADD3 R112, R224, R2, RZ ;  /* 0x00000002e0707210 */ /* 0x000fe60007ffe0ff */
[----:B------:R-:W1:Y:S04]  /*4b20*/  LDSM.16.M88.4 R88, [R2+0x10000] ;  /* 0x010000000258783b */ /* 0x000e680000000200 */
[----:B------:R-:W-:Y:S01]  /*4b30*/  LDSM.16.M88.4 R108, [R219+0x8000] ;  /* 0x00800000db6c783b */ /* 0x000fe20000000200 */
[C---:B---3--:R-:W-:Y:S06]  /*4b40*/  HMMA.16816.F32.BF16 R4, R16.reuse, R8, RZ ;  /* 0x000000081004723c */ /* 0x048fec00000418ff */
[C---:B------:R-:W-:Y:S06]  /*4b50*/  HMMA.16816.F32.BF16 R8, R16.reuse, R10, RZ ;  /* 0x0000000a1008723c */ /* 0x040fec00000418ff */
[C---:B----4-:R-:W-:Y:S06]  /*4b60*/  HMMA.16816.F32.BF16 R12, R16.reuse, R84, RZ ;  /* 0x00000054100c723c */ /* 0x050fec00000418ff */
[----:B------:R-:W-:Y:S01]  /*4b70*/  HMMA.16816.F32.BF16 R16, R16, R86, RZ ;  /* 0x000000561010723c */ /* 0x000fe200000418ff */
[----:B------:R-:W2:Y:S05]  /*4b80*/  LDSM.16.M88.4 R84, [R220+0x8800] ;  /* 0x00880000dc54783b */ /* 0x000eaa0000000200 */
[C---:B-1----:R-:W-:Y:S06]  /*4b90*/  HMMA.16816.F32.BF16 R4, R88.reuse, R92, R4 ;  /* 0x0000005c5804723c */ /* 0x042fec0000041804 */
[C---:B------:R-:W-:Y:S01]  /*4ba0*/  HMMA.16816.F32.BF16 R8, R88.reuse, R94, R8 ;  /* 0x0000005e5808723c */ /* 0x040fe20000041808 */
[----:B------:R-:W1:Y:S05]  /*4bb0*/  LDSM.16.M88.4 R92, [R112+0x10000] ;  /* 0x01000000705c783b */ /* 0x000e6a0000000200 */
[C---:B------:R-:W-:Y:S06]  /*4bc0*/  HMMA.16816.F32.BF16 R12, R88.reuse, R96, R12 ;  /* 0x00000060580c723c */ /* 0x040fec000004180c */
[----:B------:R-:W-:Y:S01]  /*4bd0*/  HMMA.16816.F32.BF16 R16, R88, R98, R16 ;  /* 0x000000625810723c */ /* 0x000fe20000041810 */
[----:B------:R-:W3:Y:S04]  /*4be0*/  LDSM.16.M88.4 R88, [R219+0x8800] ;  /* 0x00880000db58783b */ /* 0x000ee80000000200 */
        /* <DEDUP_REMOVED lines=83> */
[----:B------:R-:W3:Y:S05]  /*5120*/  LDSM.16.M88.4 R88, [R219+0xe800] ;  /* 0x00e80000db58783b */ /* 0x000eea0000000200 */
[C---:B----4-:R-:W-:Y:S06]  /*5130*/  HMMA.16816.F32.BF16 R4, R100.reuse, R104, R4 ;  /* 0x000000686404723c */ /* 0x050fec0000041804 */
[C---:B------:R-:W-:Y:S06]  /*5140*/  HMMA.16816.F32.BF16 R8, R100.reuse, R106, R8 ;  /* 0x0000006a6408723c */ /* 0x040fec0000041808 */
[C---:B--2---:R-:W-:Y:S06]  /*5150*/  HMMA.16816.F32.BF16 R12, R100.reuse, R84, R12 ;  /* 0x00000054640c723c */ /* 0x044fec000004180c */
[----:B------:R-:W-:Y:S06]  /*5160*/  HMMA.16816.F32.BF16 R16, R100, R86, R16 ;  /* 0x000000566410723c */ /* 0x000fec0000041810 */
[C---:B-1----:R-:W-:Y:S06]  /*5170*/  HMMA.16816.F32.BF16 R4, R92.reuse, R108, R4 ;  /* 0x0000006c5c04723c */ /* 0x042fec0000041804 */
[C---:B------:R-:W-:Y:S06]  /*5180*/  HMMA.16816.F32.BF16 R8, R92.reuse, R110, R8 ;  /* 0x0000006e5c08723c */ /* 0x040fec0000041808 */
[C---:B---3--:R-:W-:Y:S06]  /*5190*/  HMMA.16816.F32.BF16 R12, R92.reuse, R88, R12 ;  /* 0x000000585c0c723c */ /* 0x048fec000004180c */
[----:B------:R-:W-:Y:S06]  /*51a0*/  HMMA.16816.F32.BF16 R16, R92, R90, R16 ;  /* 0x0000005a5c10723c */ /* 0x000fec0000041810 */
[C---:B-----5:R-:W-:Y:S01]  /*51b0*/  FADD.FTZ R6, -R113.reuse, R6 ;  /* 0x0000000671067221 */ /* 0x060fe20000010100 */
[----:B------:R-:W-:Y:S01]  /*51c0*/  FADD.FTZ R7, -R113, R7 ;  /* 0x0000000771077221 */ /* 0x000fe20000010100 */
[C---:B------:R-:W-:Y:S03]  /*51d0*/  FADD.FTZ R4, -R114.reuse, R4 ;  /* 0x0000000472047221 */ /* 0x040fe60000010100 */
[C---:B------:R-:W-:Y:S01]  /*51e0*/  FADD.FTZ R5, -R114.reuse, R5 ;  /* 0x0000000572057221 */ /* 0x040fe20000010100 */
        /* <DEDUP_REMOVED lines=8> */
[----:B------:R-:W-:Y:S01]  /*5270*/  FMUL.FTZ R2, R120, R9 ;  /* 0x0000000978027220 */ /* 0x000fe20000410000 */
[----:B------:R-:W-:Y:S01]  /*5280*/  F2FP.BF16.F32.PACK_AB R9, R7, R6 ;  /* 0x000000060709723e */ /* 0x000fe200000010ff */
[C---:B------:R-:W-:Y:S01]  /*5290*/  FADD.FTZ R11, -R113.reuse, R11 ;  /* 0x0000000b710b7221 */ /* 0x040fe20000010100 */
[C---:B------:R-:W-:Y:S01]  /*52a0*/  FADD.FTZ R12, -R114.reuse, R12 ;  /* 0x0000000c720c7221 */ /* 0x040fe20000010100 */
[C---:B------:R-:W-:Y:S01]  /*52b0*/  FADD.FTZ R13, -R114.reuse, R13 ;  /* 0x0000000d720d7221 */ /* 0x040fe20000010100 */
[C---:B------:R-:W-:Y:S01]  /*52c0*/  FADD.FTZ R14, -R113.reuse, R14 ;  /* 0x0000000e710e7221 */ /* 0x040fe20000010100 */
[C---:B------:R-:W-:Y:S01]  /*52d0*/  FADD.FTZ R15, -R113.reuse, R15 ;  /* 0x0000000f710f7221 */ /* 0x040fe20000010100 */
[----:B------:R-:W-:Y:S01]  /*52e0*/  FADD.FTZ R16, -R114, R16 ;  /* 0x0000001072107221 */ /* 0x000fe20000010100 */
[----:B------:R-:W-:Y:S01]  /*52f0*/  F2FP.BF16.F32.PACK_AB R6, R2, R8 ;  /* 0x000000080206723e */ /* 0x000fe200000010ff */
[----:B------:R-:W-:Y:S01]  /*5300*/  FADD.FTZ R17, -R114, R17 ;  /* 0x0000001172117221 */ /* 0x000fe20000010100 */
[C---:B------:R-:W-:Y:S01]  /*5310*/  FADD.FTZ R18, -R113.reuse, R18 ;  /* 0x0000001271127221 */ /* 0x040fe20000010100 */
[----:B------:R-:W-:Y:S01]  /*5320*/  FADD.FTZ R19, -R113, R19 ;  /* 0x0000001371137221 */ /* 0x000fe20000010100 */
[----:B------:R-:W-:Y:S01]  /*5330*/  FMUL.FTZ R3, R118, R10 ;  /* 0x0000000a76037220 */ /* 0x000fe20000410000 */
[----:B------:R-:W-:Y:S01]  /*5340*/  F2FP.BF16.F32.PACK_AB R10, R5, R4 ;  /* 0x00000004050a723e */ /* 0x000fe200000010ff */
        /* <DEDUP_REMOVED lines=11> */
[----:B------:R-:W-:Y:S02]  /*5400*/  FMUL.FTZ R7, R117, R19 ;  /* 0x0000001375077220 */ /* 0x000fe40000410000 */
[----:B------:R-:W-:Y:S03]  /*5410*/  F2FP.BF16.F32.PACK_AB R8, R8, R16 ;  /* 0x000000100808723e */ /* 0x000fe600000010ff */
[----:B------:R-:W-:Y:S01]  /*5420*/  F2FP.BF16.F32.PACK_AB R7, R7, R18 ;  /* 0x000000120707723e */ /* 0x000fe200000010ff */
        /* <DEDUP_REMOVED lines=8> */
[C---:B-1----:R-:W-:Y:S05]  /*54b0*/  IMAD.U32 R2, R11.reuse, -0x40, RZ ;  /* 0xffffffc00b027824 */ /* 0x042fea00078e00ff */
        /* <DEDUP_REMOVED lines=18> */
.L_x_857:
[----:B------:R-:W-:Y:S01]  /*55e0*/  STS [R237+0x28000], R10 ;  /* 0x0280000aed007388 */ /* 0x000fe20000000800 */
[----:B------:R-:W2:Y:S04]  /*55f0*/  LDC R234, c[0x0][0x270] ;  /* 0x00009c00ffea7b82 */ /* 0x000ea80000000800 */
[----:B------:R-:W-:Y:S05]  /*5600*/  STS [R237+0x28400], R9 ;  /* 0x02840009ed007388 */ /* 0x000fea0000000800 */
[----:B------:R-:W-:Y:S05]  /*5610*/  STS [R244+0x28000], R6 ;  /* 0x02800006f4007388 */ /* 0x000fea0000000800 */
[----:B------:R-:W-:Y:S05]  /*5620*/  STS [R244+0x28400], R5 ;  /* 0x02840005f4007388 */ /* 0x000fea0000000800 */
[----:B------:R-:W-:Y:S05]  /*5630*/  STS [R242+0x28000], R4 ;  /* 0x02800004f2007388 */ /* 0x000fea0000000800 */
[----:B------:R3:W-:Y:S05]  /*5640*/  STS [R242+0x28400], R0 ;  /* 0x02840000f2007388 */ /* 0x0007ea0000000800 */
[----:B------:R-:W-:Y:S01]  /*5650*/  STS [R243+0x28000], R8 ;  /* 0x02800008f3007388 */ /* 0x000fe20000000800 */
[----:B--2---:R-:W-:Y:S04]  /*5660*/  IMAD R234, R234, UR26, RZ ;  /* 0x0000001aeaea7c24 */ /* 0x004fe8000f8e02ff */
[----:B------:R-:W-:Y:S01]  /*5670*/  STS [R243+0x28400], R7 ;  /* 0x02840007f3007388 */ /* 0x000fe20000000800 */
[----:B-1----:R-:W-:Y:S01]  /*5680*/  IMAD.U32 R2, R234, -0x40, RZ ;  /* 0xffffffc0ea027824 */ /* 0x002fe200078e00ff */
[----:B------:R-:W-:Y:S04]  /*5690*/  BAR.SYNC.DEFER_BLOCKING 0x0 ;  /* 0x0000000000007b1d */ /* 0x000fe80000010000 */
[C---:B------:R-:W-:Y:S04]  /*56a0*/  LEA R232, P0, R2.reuse, R232, 0x2 ;  /* 0x000000e802e87211 */ /* 0x040fe800078010ff */
[----:B------:R-:W-:Y:S02]  /*56b0*/  LEA.HI.X.SX32 R233, R2, R233, 0x2, P0 ;  /* 0x000000e902e97211 */ /* 0x000fe400000f16ff */
[----:B---3--:R-:W-:Y:S01]  /*56c0*/  LEA R0, R231, UR4, 0x1 ;  /* 0x00000004e7007c11 */ /* 0x008fe2000f8e08ff */
        /* <DEDUP_REMOVED lines=113> */
.L_x_858:
[----:B------:R-:W-:Y:S01]  /*5de0*/  LDSM.16.M88.4 R128, [R226] ;  /* 0x00000000e280783b */ /* 0x000fe20000000200 */
[----:B-1----:R-:W-:Y:S01]  /*5df0*/  @P1 IADD3 R2, P0, R248, UR17, RZ ;  /* 0x00000011f8021c10 */ /* 0x002fe2000ff1e0ff */
[----:B------:R-:W-:Y:S02]  /*5e00*/  ULOP3.LUT UR9, UR5, 0x1, URZ, 0xc0, !UPT ;  /* 0x0000000105097892 */ /* 0x000fe4000f8ec03f */
[----:B------:R-:W1:Y:S01]  /*5e10*/  LDSM.16.MT88.4 R16, [R0+0x18000] ;  /* 0x018000000010783b */ /* 0x000e620000004200 */
[----:B------:R-:W-:Y:S01]  /*5e20*/  @P1 IADD3.X R3, R247, UR16, RZ, P0, !PT ;  /* 0x00000010f7031c10 */ /* 0x000fe200087fe4ff */
[----:B------:R-:W-:Y:S02]  /*5e30*/  UISETP.NE.U32.AND UP0, UPT, UR9, 0x1, UPT ;  /* 0x000000010900788c */ /* 0x000fe4000bf05070 */
[----:B------:R-:W2:Y:S01]  /*5e40*/  LDSM.16.M88.4 R124, [R226+0x1000] ;  /* 0x00100000e27c783b */ /* 0x000ea20000000200 */
[----:B------:R-:W-:Y:S02]  /*5e50*/  UISETP.GT.AND UP2, UPT, UR5, UR22, UPT ;  /* 0x000000160500728c */ /* 0x000fe4000bf44270 */
[----:B------:R-:W-:Y:S01]  /*5e60*/  @UP3 UIADD3 UR10, UP1, UR17, -0x100, URZ ;  /* 0xffffff00110a3890 */ /* 0x000fe2000ff3e03f */
[----:B------:R-:W3:Y:S01]  /*5e70*/  LDSM.16.MT88.4 R96, [R0+0x1a000] ;  /* 0x01a000000060783b */ /* 0x000ee20000004200 */
[----:B------:R-:W-:Y:S02]  /*5e80*/  UIADD3 UR5, UR5, -0x1, URZ ;  /* 0xffffffff05057890 */ /* 0x000fe4000fffe03f */
[----:B------:R-:W-:Y:S01]  /*5e90*/  @UP3 UIADD3.X UR9, UR16, -0x1, URZ, UP1, !UPT ;  /* 0xffffffff10093890 */ /* 0x000fe20008ffe43f */
[----:B------:R-:W4:Y:S02]  /*5ea0*/  LDSM.16.MT88.4 R112, [R0+0x1c000] ;  /* 0x01c000000070783b */ /* 0x000f240000004200 */
[----:B------:R-:W-:Y:S02]  /*5eb0*/  @UP3 UMOV UR17, UR10 ;  /* 0x0000000a00113c82 */ /* 0x000fe40008000000 */
[----:B------:R-:W4:Y:S02]  /*5ec0*/  LDSM.16.MT88.4 R196, [R0+0x1e000] ;  /* 0x01e0000000c4783b */ /* 0x000f240000004200 */
[----:B------:R-:W-:Y:S02]  /*5ed0*/  @UP3 UMOV UR16, UR9 ;  /* 0x0000000900103c82 */ /* 0x000fe40008000000 */
[----:B------:R-:W-:Y:S04]  /*5ee0*/  LDSM.16.M88.4 R200, [R227] ;  /* 0x00000000e3c8783b */ /* 0x000fe80000000200 */
[----:B------:R-:W4:Y:S04]  /*5ef0*/  LDSM.16.MT88.4 R204, [R0+0x18800] ;  /* 0x0188000000cc783b */ /* 0x000f280000004200 */
[----:B------:R-:W4:Y:S04]  /*5f00*/  LDSM.16.M88.4 R208, [R227+0x1000] ;  /* 0x00100000e3d0783b */ /* 0x000f280000000200 */
[----:B------:R-:W4:Y:S04]  /*5f10*/  LDSM.16.MT88.4 R212, [R0+0x1a800] ;  /* 0x01a8000000d4783b */ /* 0x000f280000004200 */
[----:B------:R-:W5:Y:S01]  /*5f20*/  @P1 LDG.E R245, desc[UR6][R2.64+-0x100] ;  /* 0xffff000602f51981 */ /* 0x000f62000c1e1900 */
[-C--:B-1----:R-:W-:Y:S03]  /*5f30*/  HMMA.16816.F32.BF16 R4, R128, R16.reuse, RZ ;  /* 0x000000108004723c */ /* 0x082fe600000418ff */
[----:B------:R1:W5:Y:S03]  /*5f40*/  @P1 LDG.E R246, desc[UR6][R2.64+-0xe0] ;  /* 0xffff200602f61981 */ /* 0x000366000c1e1900 */
        /* <DEDUP_REMOVED lines=25> */
[----:B------:R-:W-:Y:S05]  /*60e0*/  LDSM.16.M88.4 R212, [R228+0x1000] ;  /* 0x00100000e4d4783b */ /* 0x000fea0000000200 */
[-C--:B--2---:R-:W-:Y:S06]  /*60f0*/  HMMA.16816.F32.BF16 R100, R200, R196.reuse, R100 ;  /* 0x000000c4c864723c */ /* 0x084fec0000041864 */
[C---:B------:R-:W-:Y:S06]  /*6100*/  HMMA.16816.F32.BF16 R104, R208.reuse, R196, R104 ;  /* 0x000000c4d068723c */ /* 0x040fec0000041868 */
[-C--:B------:R-:W-:Y:S06]  /*6110*/  HMMA.16816.F32.BF16 R108, R208, R198.reuse, R108 ;  /* 0x000000c6d06c723c */ /* 0x080fec000004186c */
[C---:B------:R-:W-:Y:S01]  /*6120*/  HMMA.16816.F32.BF16 R112, R200.reuse, R198, R112 ;  /* 0x000000c6c870723c */ /* 0x040fe20000041870 */
[----:B------:R-:W-:Y:S05]  /*6130*/  LDSM.16.M88.4 R196, [R228] ;  /* 0x00000000e4c4783b */ /* 0x000fea0000000200 */
[-C--:B---3--:R-:W-:Y:S06]  /*6140*/  HMMA.16816.F32.BF16 R116, R200, R204.reuse, R116 ;  /* 0x000000ccc874723c */ /* 0x088fec0000041874 */
[C---:B------:R-:W-:Y:S06]  /*6150*/  HMMA.16816.F32.BF16 R120, R208.reuse, R204, R120 ;  /* 0x000000ccd078723c */ /* 0x040fec0000041878 */
[-C--:B------:R-:W-:Y:S01]  /*6160*/  HMMA.16816.F32.BF16 R124, R208, R206.reuse, R124 ;  /* 0x000000ced07c723c */ /* 0x080fe2000004187c */
[----:B------:R-:W2:Y:S05]  /*6170*/  LDSM.16.MT88.4 R208, [R0+0x19000] ;  /* 0x0190000000d0783b */ /* 0x000eaa0000004200 */
[----:B------:R-:W-:Y:S01]  /*6180*/  HMMA.16816.F32.BF16 R128, R200, R206, R128 ;  /* 0x000000cec880723c */ /* 0x000fe20000041880 */
[----:B------:R-:W3:Y:S04]  /*6190*/  LDSM.16.MT88.4 R200, [R0+0x1b000] ;  /* 0x01b0000000c8783b */ /* 0x000ee80000004200 */
[----:B------:R-:W4:Y:S01]  /*61a0*/  LDSM.16.MT88.4 R204, [R0+0x1d000] ;  /* 0x01d0000000cc783b */ /* 0x000f220000004200 */
[-C--:B--2---:R-:W-:Y:S06]  /*61b0*/  HMMA.16816.F32.BF16 R4, R196, R208.reuse, R4 ;  /* 0x000000d0c404723c */ /* 0x084fec0000041804 */
[C---:B------:R-:W-:Y:S06]  /*61c0*/  HMMA.16816.F32.BF16 R8, R212.reuse, R208, R8 ;  /* 0x000000d0d408723c */ /* 0x040fec0000041808 */
[-C--:B------:R-:W-:Y:S06]  /*61d0*/  HMMA.16816.F32.BF16 R12, R212, R210.reuse, R12 ;  /* 0x000000d2d40c723c */ /* 0x080fec000004180c */
[C---:B------:R-:W-:Y:S01]  /*61e0*/  HMMA.16816.F32.BF16 R16, R196.reuse, R210, R16 ;  /* 0x000000d2c410723c */ /* 0x040fe20000041810 */
[----:B------:R-:W2:Y:S05]  /*61f0*/  LDSM.16.MT88.4 R208, [R0+0x1f000] ;  /* 0x01f0000000d0783b */ /* 0x000eaa0000004200 */
        /* <DEDUP_REMOVED lines=9> */
[----:B------:R-:W3:Y:S05]  /*6290*/  LDSM.16.MT88.4 R204, [R0+0x19800] ;  /* 0x0198000000cc783b */ /* 0x000eea0000004200 */
[-C--:B--2---:R-:W-:Y:S06]  /*62a0*/  HMMA.16816.F32.BF16 R116, R196, R208.reuse, R116 ;  /* 0x000000d0c474723c */ /* 0x084fec0000041874 */
[C---:B------:R-:W-:Y:S06]  /*62b0*/  HMMA.16816.F32.BF16 R120, R212.reuse, R208, R120 ;  /* 0x000000d0d478723c */ /* 0x040fec0000041878 */
[-C--:B------:R-:W-:Y:S01]  /*62c0*/  HMMA.16816.F32.BF16 R124, R212, R210.reuse, R124 ;  /* 0x000000d2d47c723c */ /* 0x080fe2000004187c */
[----:B------:R-:W2:Y:S05]  /*62d0*/  LDSM.16.M88.4 R212, [R229+0x1000] ;  /* 0x00100000e5d4783b */ /* 0x000eaa0000000200 */
[----:B------:R-:W-:Y:S01]  /*62e0*/  HMMA.16816.F32.BF16 R128, R196, R210, R128 ;  /* 0x000000d2c480723c */ /* 0x000fe20000041880 */
[----:B------:R-:W4:Y:S04]  /*62f0*/  LDSM.16.MT88.4 R196, [R0+0x1b800] ;  /* 0x01b8000000c4783b */ /* 0x000f280000004200 */
[----:B------:R-:W-:Y:S01]  /*6300*/  LDSM.16.MT88.4 R208, [R0+0x1f800] ;  /* 0x01f8000000d0783b */ /* 0x000fe20000004200 */
[-C--:B---3--:R-:W-:Y:S06]  /*6310*/  HMMA.16816.F32.BF16 R4, R200, R204.reuse, R4 ;  /* 0x000000ccc804723c */ /* 0x088fec0000041804 */
[C---:B--2---:R-:W-:Y:S11]  /*6320*/  HMMA.16816.F32.BF16 R8, R212.reuse, R204, R8 ;  /* 0x000000ccd408723c */ /* 0x044ff60000041808 */
[----:B------:R-:W-:Y:S06]  /*6330*/  @!UPT UIADD3 URZ, URZ, URZ, URZ ;  /* 0x0000003f3f3ff290 */ /* 0x000fec000fffe03f */
[----:B------:R-:W-:Y:S01]  /*6340*/  REDG.E.ADD.F32.FTZ.RN.STRONG.GPU desc[UR6][R232.64], R4 ;  /* 0x00000004e80079a6 */ /* 0x000fe2000c10f386 */
[-C--:B------:R-:W-:Y:S06]  /*6350*/  HMMA.16816.F32.BF16 R12, R212, R206.reuse, R12 ;  /* 0x000000ced40c723c */ /* 0x080fec000004180c */
[C---:B------:R-:W-:Y:S01]  /*6360*/  HMMA.16816.F32.BF16 R16, R200.reuse, R206, R16 ;  /* 0x000000cec810723c */ /* 0x040fe20000041810 */
[----:B------:R2:W3:Y:S05]  /*6370*/  LDSM.16.MT88.4 R204, [R0+0x1d800] ;  /* 0x01d8000000cc783b */ /* 0x0004ea0000004200 */
[-C--:B----4-:R-:W-:Y:S06]  /*6380*/  HMMA.16816.F32.BF16 R84, R200, R196.reuse, R84 ;  /* 0x000000c4c854723c */ /* 0x090fec0000041854 */
[C---:B------:R-:W-:Y:S06]  /*6390*/  HMMA.16816.F32.BF16 R88, R212.reuse, R196, R88 ;  /* 0x000000c4d458723c */ /* 0x040fec0000041858 */
[-C--:B------:R-:W-:Y:S05]  /*63a0*/  HMMA.16816.F32.BF16 R92, R212, R198.reuse, R92 ;  /* 0x000000c6d45c723c */ /* 0x080fea000004185c */
[C---:B------:R-:W-:Y:S01]  /*63b0*/  IMAD.SHL.U32 R197, R234.reuse, 0x20, RZ ;  /* 0x00000020eac57824 */ /* 0x040fe200078e00ff */
[C---:B------:R-:W-:Y:S05]  /*63c0*/  HMMA.16816.F32.BF16 R96, R200.reuse, R198, R96 ;  /* 0x000000c6c860723c */ /* 0x040fea0000041860 */
[C---:B--2---:R-:W-:Y:S01]  /*63d0*/  IMAD R0, R234.reuse, 0x18, RZ ;  /* 0x00000018ea007824 */ /* 0x044fe200078e02ff */
[-C--:B---3--:R-:W-:Y:S06]  /*63e0*/  HMMA.16816.F32.BF16 R100, R200, R204.reuse, R100 ;  /* 0x000000ccc864723c */ /* 0x088fec0000041864 */
[C---:B------:R-:W-:Y:S06]  /*63f0*/  HMMA.16816.F32.BF16 R104, R212.reuse, R204, R104 ;  /* 0x000000ccd468723c */ /* 0x040fec0000041868 */
[-C--:B------:R-:W-:Y:S05]  /*6400*/  HMMA.16816.F32.BF16 R108, R212, R206.reuse, R108 ;  /* 0x000000ced46c723c */ /* 0x080fea000004186c */
[C---:B------:R-:W-:Y:S01]  /*6410*/  IMAD.SHL.U32 R205, R234.reuse, 0x8, RZ ;  /* 0x00000008eacd7824 */ /* 0x040fe200078e00ff */
[C---:B------:R-:W-:Y:S05]  /*6420*/  HMMA.16816.F32.BF16 R112, R200.reuse, R206, R112 ;  /* 0x000000cec870723c */ /* 0x040fea0000041870 */
[CC--:B-1----:R-:W-:Y:S01]  /*6430*/  LEA R2, P0, R205.reuse, R232.reuse, 0x2 ;  /* 0x000000e8cd027211 */ /* 0x0c2fe200078010ff */
[-C--:B------:R-:W-:Y:S05]  /*6440*/  HMMA.16816.F32.BF16 R116, R200, R208.reuse, R116 ;  /* 0x000000d0c874723c */ /* 0x080fea0000041874 */
[-C--:B------:R-:W-:Y:S01]  /*6450*/  LEA.HI.X.SX32 R3, R205, R233.reuse, 0x2, P0 ;  /* 0x000000e9cd037211 */ /* 0x080fe200000f16ff */
[C---:B------:R-:W-:Y:S04]  /*6460*/  HMMA.16816.F32.BF16 R120, R212.reuse, R208, R120 ;  /* 0x000000d0d478723c */ /* 0x040fe80000041878 */
[----:B------:R1:W-:Y:S01]  /*6470*/  REDG.E.ADD.F32.FTZ.RN.STRONG.GPU desc[UR6][R2.64], R5 ;  /* 0x00000005020079a6 */ /* 0x0003e2000c10f386 */
[----:B------:R-:W-:Y:S01]  /*6480*/  IMAD.SHL.U32 R204, R234, 0x10, RZ ;  /* 0x00000010eacc7824 */ /* 0x000fe200078e00ff */
[-C--:B------:R-:W-:Y:S05]  /*6490*/  HMMA.16816.F32.BF16 R124, R212, R210.reuse, R124 ;  /* 0x000000d2d47c723c */ /* 0x080fea000004187c */
[-C--:B------:R-:W-:Y:S01]  /*64a0*/  LEA R198, P1, R204, R232.reuse, 0x2 ;  /* 0x000000e8ccc67211 */ /* 0x080fe200078210ff */
[----:B------:R-:W-:Y:S05]  /*64b0*/  HMMA.16816.F32.BF16 R128, R200, R210, R128 ;  /* 0x000000d2c880723c */ /* 0x000fea0000041880 */
[-C--:B------:R-:W-:Y:S02]  /*64c0*/  LEA R4, P0, R0, R232.reuse, 0x2 ;  /* 0x000000e800047211 */ /* 0x080fe400078010ff */
[-C--:B------:R-:W-:Y:S01]  /*64d0*/  LEA.HI.X.SX32 R199, R204, R233.reuse, 0x2, P1 ;  /* 0x000000e9ccc77211 */ /* 0x080fe200008f16ff */
[----:B------:R-:W-:Y:S03]  /*64e0*/  IMAD R200, R234, 0x28, RZ ;  /* 0x00000028eac87824 */ /* 0x000fe600078e02ff */
[CC--:B------:R-:W-:Y:S01]  /*64f0*/  LEA R196, P1, R197.reuse, R232.reuse, 0x2 ;  /* 0x000000e8c5c47211 */ /* 0x0c0fe200078210ff */
[----:B------:R2:W-:Y:S03]  /*6500*/  REDG.E.ADD.F32.FTZ.RN.STRONG.GPU desc[UR6][R198.64], R6 ;  /* 0x00000006c60079a6 */ /* 0x0005e6000c10f386 */
[-C--:B------:R-:W-:Y:S02]  /*6510*/  LEA.HI.X.SX32 R197, R197, R233.reuse, 0x2, P1 ;  /* 0x000000e9c5c57211 */ /* 0x080fe400008f16ff */
[-C--:B-1----:R-:W-:Y:S01]  /*6520*/  LEA.HI.X.SX32 R5, R0, R233.reuse, 0x2, P0 ;  /* 0x000000e900057211 */ /* 0x082fe200000f16ff */
[C---:B------:R-:W-:Y:S02]  /*6530*/  IMAD R0, R234.reuse, 0x30, RZ ;  /* 0x00000030ea007824 */ /* 0x040fe400078e02ff */
[----:B------:R-:W-:Y:S02]  /*6540*/  IMAD R234, R234, 0x38, RZ ;  /* 0x00000038eaea7824 */ /* 0x000fe400078e02ff */
[----:B------:R1:W-:Y:S04]  /*6550*/  REDG.E.ADD.F32.FTZ.RN.STRONG.GPU desc[UR6][R4.64], R7 ;  /* 0x00000007040079a6 */ /* 0x0003e8000c10f386 */
[----:B------:R3:W-:Y:S01]  /*6560*/  REDG.E.ADD.F32.FTZ.RN.STRONG.GPU desc[UR6][R196.64], R8 ;  /* 0x00000008c40079a6 */ /* 0x0007e2000c10f386 */
[CC--:B--2---:R-:W-:Y:S04]  /*6570*/  LEA R6, P0, R200.reuse, R232.reuse, 0x2 ;  /* 0x000000e8c8067211 */ /* 0x0c4fe800078010ff */
[-C--:B-1----:R-:W-:Y:S02]  /*6580*/  LEA.HI.X.SX32 R7, R200, R233.reuse, 0x2, P0 ;  /* 0x000000e9c8077211 */ /* 0x082fe400000f16ff */
        /* <DEDUP_REMOVED lines=195> */
[----:B------:R-:W-:Y:S03]  /*71c0*/  PLOP3.LUT P0, PT, PT, PT, UP2, 0x80, 0x0 ;  /* 0x000000000000781c */ /* 0x000fe60003f0f028 */
[----:B------:R-:W-:Y:S01]  /*71d0*/  LDSM.16.MT88.4 R8, [R216] ;  /* 0x00000000d808783b */ /* 0x000fe20000004200 */
[C---:B-1----:R-:W-:Y:S04]  /*71e0*/  LEA R6, P1, R0.reuse, R232, 0x2 ;  /* 0x000000e800067211 */ /* 0x042fe800078210ff */
[----:B------:R-:W-:Y:S01]  /*71f0*/  LEA.HI.X.SX32 R7, R0, R233, 0x2, P1 ;  /* 0x000000e900077211 */ /* 0x000fe200008f16ff */
[C---:B------:R-:W-:Y:S01]  /*7200*/  VIADD R0, R216.reuse, 0xffff8000 ;  /* 0xffff8000d8007836 */ /* 0x040fe20000000000 */
[----:B------:R-:W-:Y:S01]  /*7210*/  PLOP3.LUT P1, PT, PT, PT, UP0, 0x80, 0x0 ;  /* 0x000000000000781c */ /* 0x000fe20003f2f008 */
[----:B------:R-:W-:Y:S02]  /*7220*/  @UP3 UIADD3 UR19, UP0, UR19, -0x100, URZ ;  /* 0xffffff0013133890 */ /* 0x000fe4000ff1e03f */
[----:B------:R-:W-:Y:S02]  /*7230*/  REDG.E.ADD.F32.FTZ.RN.STRONG.GPU desc[UR6][R6.64], R126 ;  /* 0x0000007e060079a6 */ /* 0x000fe4000c10f386 */
[----:B------:R-:W-:Y:S02]  /*7240*/  @UP3 UIADD3.X UR18, UR18, -0x1, URZ, UP0, !UPT ;  /* 0xffffffff12123890 */ /* 0x000fe400087fe43f */
[----:B------:R-:W1:Y:S04]  /*7250*/  LDSM.16.MT88.4 R4, [R222+0x28000] ;  /* 0x02800000de04783b */ /* 0x000e680000004200 */
[----:B------:R-:W-:Y:S02]  /*7260*/  REDG.E.ADD.F32.FTZ.RN.STRONG.GPU desc[UR6][R2.64], R127 ;  /* 0x0000007f020079a6 */ /* 0x000fe4000c10f386 */
[----:B------:R-:W-:Y:S01]  /*7270*/  @P1 VIADD R0, R216, 0x8000 ;  /* 0x00008000d8001836 */ /* 0x000fe20000000000 */
        /* <DEDUP_REMOVED lines=299> */
.L_x_860:
[----:B------:R-:W3:Y:S01]  /*8530*/  LDL R3, [R1] ;  /* 0x0000000001037983 */ /* 0x000ee20000100800 */
[----:B------:R-:W-:Y:S01]  /*8540*/  @UP0 UIADD3 UR9, UR24, UR32, URZ ;  /* 0x0000002018090290 */ /* 0x000fe2000fffe03f */
[----:B--2---:R-:W-:Y:S01]  /*8550*/  LOP3.LUT R2, R6, 0xfffffff8, RZ, 0xc0, !PT ;  /* 0xfffffff806027812 */ /* 0x004fe200078ec0ff */
[----:B------:R-:W-:Y:S01]  /*8560*/  @UP0 ULDC.64 UR12, c[0x0][0x458] ;  /* 0x00011600000c0ab9 */ /* 0x000fe20000000a00 */
[----:B------:R-:W-:Y:S02]  /*8570*/  USHF.L.U32 UR5, UR21, 0x6, URZ ;  /* 0x0000000615057899 */ /* 0x000fe4000800063f */
[----:B------:R-:W-:Y:S01]  /*8580*/  @UP0 UIMAD.WIDE.U32 UR14, UR9, UR12, URZ ;  /* 0x0000000c090e02a5 */ /* 0x000fe2000f8e003f */
[----:B------:R-:W-:Y:S01]  /*8590*/  IMAD.IADD R2, R0, 0x1, -R2 ;  /* 0x0000000100027824 */ /* 0x000fe200078e0a02 */
        /* <DEDUP_REMOVED lines=16> */
.L_x_861:
        /* <DEDUP_REMOVED lines=13> */
[----:B------:R-:W-:Y:S01]  /*8770*/  ULDC.64 UR16, c[0x0][0x468] ;  /* 0x00011a0000107ab9 */ /* 0x000fe20000000a00 */
[----:B------:R-:W-:Y:S01]  /*8780*/  ISETP.GE.AND P1, PT, R7, UR8, PT ;  /* 0x0000000807007c0c */ /* 0x000fe2000bf26270 */
[----:B------:R-:W-:Y:S01]  /*8790*/  BSSY B0, `(.L_x_862) ;  /* 0x0000024000007945 */ /* 0x000fe20003800000 */
[----:B------:R-:W-:Y:S01]  /*87a0*/  IMAD.U32 R6, RZ, RZ, UR15 ;  /* 0x0000000fff067e24 */ /* 0x000fe2000f8e00ff */
[----:B------:R-:W-:Y:S01]  /*87b0*/  IADD3 R2, P0, R2, UR19, RZ ;  /* 0x0000001302027c10 */ /* 0x000fe2000ff1e0ff */
[----:B------:R-:W-:Y:S01]  /*87c0*/  UIMAD UR15, UR22, UR16, URZ ;  /* 0x00000010160f72a4 */ /* 0x000fe2000f8e023f */
[----:B------:R-:W-:-:S02]  /*87d0*/  SHF.R.S32.HI R45, RZ, 0x1f, R10 ;  /* 0x0000001fff2d7819 */ /* 0x000fc4000001140a */
[----:B------:R-:W-:Y:S01]  /*87e0*/  IADD3.X R3, R3, UR20, R6, P0, !PT ;  /* 0x0000001403037c10 */ /* 0x000fe200087fe406 */
[----:B------:R-:W-:Y:S01]  /*87f0*/  IMAD.U32 R6, RZ, RZ, UR16 ;  /* 0x00000010ff067e24 */ /* 0x000fe2000f8e00ff */
[----:B------:R-:W-:Y:S01]  /*8800*/  UIMAD UR17, UR56, UR17, UR15 ;  /* 0x00000011381172a4 */ /* 0x000fe2000f8e020f */
[----:B------:R1:W2:Y:S02]  /*8810*/  LDS.128 R40, [R0+0x19000] ;  /* 0x0190000000287984 */ /* 0x0002a40000000c00 */
[----:B------:R-:W-:Y:S02]  /*8820*/  IMAD.WIDE.U32 R6, R6, UR56, R2 ;  /* 0x0000003806067c25 */ /* 0x000fe4000f8e0002 */
        /* <DEDUP_REMOVED lines=26> */
.L_x_863:
[----:B------:R-:W-:Y:S05]  /*89d0*/  BSYNC B0 ;  /* 0x0000000000007941 */ /* 0x000fea0003800000 */
.L_x_862:
        /* <DEDUP_REMOVED lines=16> */
.L_x_865:
[----:B------:R-:W-:Y:S05]  /*8ae0*/  BSYNC B0 ;  /* 0x0000000000007941 */ /* 0x000fea0003800000 */
.L_x_864:
[----:B--2---:R-:W-:Y:S01]  /*8af0*/  IMAD.U32 R2, RZ, RZ, UR12 ;  /* 0x0000000cff027e24 */ /* 0x004fe2000f8e00ff */
[----:B------:R-:W-:Y:S01]  /*8b00*/  UIMAD UR9, UR9, UR12, URZ ;  /* 0x0000000c090972a4 */ /* 0x000fe2000f8e023f */
[----:B------:R-:W2:Y:S01]  /*8b10*/  LDS.128 R24, [R0+0x20000] ;  /* 0x0200000000187984 */ /* 0x000ea20000000c00 */
[----:B------:R-:W-:Y:S01]  /*8b20*/  USHF.R.S32.HI UR10, URZ, 0x1f, UR56 ;  /* 0x0000001f3f0a7899 */ /* 0x000fe20008011438 */
[----:B------:R-:W-:Y:S01]  /*8b30*/  IMAD.WIDE.U32 R2, R2, UR5, R4 ;  /* 0x0000000502027c25 */ /* 0x000fe2000f8e0004 */
[----:B------:R-:W-:Y:S01]  /*8b40*/  UIMAD UR5, UR5, UR13, UR9 ;  /* 0x0000000d050572a4 */ /* 0x000fe2000f8e0209 */
[----:B------:R-:W2:Y:S01]  /*8b50*/  LDS.128 R20, [R0+0x22000] ;  /* 0x0220000000147984 */ /* 0x000ea20000000c00 */
[----:B------:R-:W-:Y:S01]  /*8b60*/  BSSY B0, `(.L_x_866) ;  /* 0x000001a000007945 */ /* 0x000fe20003800000 */
[----:B------:R-:W-:Y:S01]  /*8b70*/  ULDC.64 UR8, c[0x0][0x470] ;  /* 0x00011c0000087ab9 */ /* 0x000fe20000000a00 */
[----:B------:R-:W-:Y:S01]  /*8b80*/  IADD3 R2, P0, R2, UR14, RZ ;  /* 0x0000000e02027c10 */ /* 0x000fe2000ff1e0ff */
[----:B------:R-:W2:Y:S04]  /*8b90*/  LDS.128 R16, [R0+0x24000] ;  /* 0x0240000000107984 */ /* 0x000ea80000000c00 */
        /* <DEDUP_REMOVED lines=22> */
.L_x_867:
[----:B------:R-:W-:Y:S05]  /*8d00*/  BSYNC B0 ;  /* 0x0000000000007941 */ /* 0x000fea0003800000 */
.L_x_866:
        /* <DEDUP_REMOVED lines=15> */
[----:B------:R2:W-:Y:S02]  /*8e00*/  STG.E.128 desc[UR6][R2.64+0x180], R48 ;  /* 0x0001803002007986 */ /* 0x0005e4000c101d06 */
.L_x_848:
[----:B------:R-:W-:Y:S05]  /*8e10*/  BSYNC B1 ;  /* 0x0000000000017941 */ /* 0x000fea0003800000 */
.L_x_834:
        /* <DEDUP_REMOVED lines=8> */
.L_x_868:
[----:B------:R-:W-:Y:S05]  /*8ea0*/  EXIT ;  /* 0x000000000000794d */ /* 0x000fea0003800000 */
.L_x_870:
        /* <DEDUP_REMOVED lines=13> */
.L_x_2044:


//--------------------- .text._ZN5flash44flash_bwd_dq_dk_dv_loop_seqk_parallel_kernelI23Flash_bwd_kernel_traitsILi256ELi64ELi64ELi8ELi4ELi2ELi2ELb0ELb0EN7cutlass10bfloat16_tE19Flash_kernel_traitsILi256ELi64ELi64ELi8ES3_EELb0ELb0ELb1ELb1ELb0ELb0ELb0EEEvNS_16Flash_bwd_paramsE --------------------------
	.section	.text._ZN5flash44flash_bwd_dq_dk_dv_loop_seqk_parallel_kernelI23Flash_bwd_kernel_traitsILi256ELi64ELi64ELi8ELi4ELi2ELi2ELb0ELb0EN7cutlass10bfloat16_tE19Flash_kernel_traitsILi256ELi64ELi64ELi8ES3_EELb0ELb0ELb1ELb1ELb0ELb0ELb0EEEvNS_16Flash_bwd_paramsE,"ax",@progbits
	.align	128
        .global         _ZN5flash44flash_bwd_dq_dk_dv_loop_seqk_parallel_kernelI23Flash_bwd_kernel_traitsILi256ELi64ELi64ELi8ELi4ELi2ELi2ELb0ELb0EN7cutlass10bfloat16_tE19Flash_kernel_traitsILi256ELi64ELi64ELi8ES3_EELb0ELb0ELb1ELb1ELb0ELb0ELb0EEEvNS_16Flash_bwd_paramsE
        .type           _ZN5flash44flash_bwd_dq_dk_dv_loop_seqk_parallel_kernelI23Flash_bwd_kernel_traitsILi256ELi64ELi64ELi8ELi4ELi2ELi2ELb0ELb0EN7cutlass10bfloat16_tE19Flash_kernel_traitsILi256ELi64ELi64ELi8ES3_EELb0ELb0ELb1ELb1ELb0ELb0ELb0EEEvNS_16Flash_bwd_paramsE,@function
        .size           _ZN5flash44flash_bwd_dq_dk_dv_loop_seqk_parallel_kernelI23Flash_bwd_kernel_traitsILi256ELi64ELi64ELi8ELi4ELi2ELi2ELb0ELb0EN7cutlass10bfloat16_tE19Flash_kernel_traitsILi256ELi64ELi64ELi8ES3_EELb0ELb0ELb1ELb1ELb0ELb0ELb0EEEvNS_16Flash_bwd_paramsE,(.L_x_2045 - _ZN5flash44flash_bwd_dq_dk_dv_loop_seqk_parallel_kernelI23Flash_bwd_kernel_traitsILi256ELi64ELi64ELi8ELi4ELi2ELi2ELb0ELb0EN7cutlass10bfloat16_tE19Flash_kernel_traitsILi256ELi64ELi64ELi8ES3_EELb0ELb0ELb1ELb1ELb0ELb0ELb0EEEvNS_16Flash_bwd_paramsE)
        .other          _ZN5flash44flash_bwd_dq_dk_dv_loop_seqk_parallel_kernelI23Flash_bwd_kernel_traitsILi256ELi64ELi64ELi8ELi4ELi2ELi2ELb0ELb0EN7cutlass10bfloat16_tE19Flash_kernel_traitsILi256ELi64ELi64ELi8ES3_EELb0ELb0ELb1ELb1ELb0ELb0ELb0EEEvNS_16Flash_bwd_paramsE,@"STO_CUDA_ENTRY STV_DEFAULT"
_ZN5flash44flash_bwd_dq_dk_dv_loop_seqk_parallel_kernelI23Flash_bwd_kernel_traitsILi256ELi64ELi64ELi8ELi4ELi2ELi2ELb0ELb0EN7cutlass10bfloat16_tE19Flash_kernel_traitsILi256ELi64ELi64ELi8ES3_EELb0ELb0ELb1ELb1ELb0ELb0ELb0EEEvNS_16Flash_bwd_paramsE:
.text._ZN5flash44flash_bwd_dq_dk_dv_loop_seqk_parallel_kernelI23Flash_bwd_kernel_traitsILi256ELi64ELi64ELi8ELi4ELi2ELi2ELb0ELb0EN7cutlass10bfloat16_tE19Flash_kernel_traitsILi256ELi64ELi64ELi8ES3_EELb0ELb0ELb1ELb1ELb0ELb0ELb0EEEvNS_16Flash_bwd_paramsE:
        /* <DEDUP_REMOVED lines=161> */
.L_x_919:
        /* <DEDUP_REMOVED lines=23> */
[----:B-12-4-:R-:W-:Y:S01]  /*0b80*/  IMAD.U32 R4, RZ, RZ, UR10 ;  /* 0x0000000aff047e24 */ /* 0x016fe2000f8e00ff */
[----:B------:R-:W-:Y:S01]  /*0b90*/  UISETP.NE.AND UP4, UPT, UR17, URZ, UPT ;  /* 0x0000003f1100728c */ /* 0x000fe2000bf85270 */
[----:B------:R-:W-:Y:S01]  /*0ba0*/  IMAD.U32 R13, RZ, RZ, UR9 ;  /* 0x00000009ff0d7e24 */ /* 0x000fe2000f8e00ff */
[----:B------:R-:W-:Y:S01]  /*0bb0*/  UISETP.EQ.U32.AND UP2, UPT, UR12, URZ, UPT ;  /* 0x0000003f0c00728c */ /* 0x000fe2000bf42070 */
[----:B------:R-:W-:Y:S01]  /*0bc0*/  PLOP3.LUT P3, PT, PT, PT, UP0, 0x80, 0x0 ;  /* 0x000000000000781c */ /* 0x000fe20003f6f008 */
[----:B------:R-:W-:Y:S01]  /*0bd0*/  IMAD.U32 R5, RZ, RZ, UR11 ;  /* 0x0000000bff057e24 */ /* 0x000fe2000f8e00ff */
[----:B------:R-:W-:Y:S01]  /*0be0*/  UIADD3 UR10, UP1, UR16, UR12, URZ ;  /* 0x0000000c100a7290 */ /* 0x000fe2000ff3e03f */
[----:B------:R-:W2:Y:S01]  /*0bf0*/  @P0 LDG.E R2, desc[UR6][R12.64] ;  /* 0x000000060c020981 */ /* 0x000ea2000c1e1900 */
[----:B------:R-:W-:Y:S01]  /*0c00*/  UISETP.EQ.OR.EX UP2, UPT, UR13, URZ, !UP4, UP2 ;  /* 0x0000003f0d00728c */ /* 0x000fe2000e742720 */
[----:B------:R-:W-:Y:S01]  /*0c10*/  IMAD.U32 R10, RZ, RZ, UR15 ;  /* 0x0000000fff0a7e24 */ /* 0x000fe2000f8e00ff */
[----:B------:R-:W1:Y:S01]  /*0c20*/  S2UR UR43, SR_CTAID.X ;  /* 0x00000000002b79c3 */ /* 0x000e620000002500 */
[----:B------:R3:W4:Y:S01]  /*0c30*/  @P1 LDG.E R4, desc[UR6][R4.64] ;  /* 0x0000000604041981 */ /* 0x000722000c1e1900 */
[----:B------:R-:W-:Y:S01]  /*0c40*/  UIADD3.X UR5, UR5, UR13, URZ, UP1, !UPT ;  /* 0x0000000d05057290 */ /* 0x000fe20008ffe43f */
[----:B------:R-:W-:Y:S01]  /*0c50*/  IMAD.U32 R11, RZ, RZ, UR14 ;  /* 0x0000000eff0b7e24 */ /* 0x000fe2000f8e00ff */
[----:B------:R-:W-:Y:S01]  /*0c60*/  PLOP3.LUT P2, PT, PT, PT, UP2, 0x80, 0x0 ;  /* 0x000000000000781c */ /* 0x000fe20003f4f028 */
[----:B------:R-:W-:Y:S01]  /*0c70*/  IMAD.U32 R8, RZ, RZ, UR10 ;  /* 0x0000000aff087e24 */ /* 0x000fe2000f8e00ff */
[----:B------:R-:W-:Y:S01]  /*0c80*/  UMOV UR26, URZ ;  /* 0x0000003f001a7c82 */ /* 0x000fe20008000000 */
[----:B------:R-:W-:Y:S01]  /*0c90*/  @!UP3 ULDC.64 UR8, c[0x0][0x318] ;  /* 0x0000c6000008bab9 */ /* 0x000fe20000000a00 */
[----:B------:R-:W-:Y:S01]  /*0ca0*/  IMAD.U32 R9, RZ, RZ, UR5 ;  /* 0x00000005ff097e24 */ /* 0x000fe2000f8e00ff */
[----:B------:R-:W5:Y:S04]  /*0cb0*/  @P3 LDG.E R7, desc[UR6][R10.64] ;  /* 0x000000060a073981 */ /* 0x000f68000c1e1900 */
[----:B------:R-:W5:Y:S04]  /*0cc0*/  @P3 LDG.E R3, desc[UR6][R10.64+0x4] ;  /* 0x000004060a033981 */ /* 0x000f68000c1e1900 */
[----:B------:R-:W5:Y:S01]  /*0cd0*/  @!P2 LDG.E R6, desc[UR6][R8.64] ;  /* 0x000000060806a981 */ /* 0x000f62000c1e1900 */
[----:B---3--:R-:W3:Y:S01]  /*0ce0*/  S2R R5, SR_TID.X ;  /* 0x0000000000057919 */ /* 0x008ee20000002100 */
        /* <DEDUP_REMOVED lines=9> */
[----:B-1----:R-:W-:Y:S01]  /*0d80*/  USHF.L.U32 UR15, UR43, 0x6, URZ ;  /* 0x000000062b0f7899 */ /* 0x002fe2000800063f */
[----:B------:R-:W-:Y:S01]  /*0d90*/  ULDC UR9, c[0x0][0x2c8] ;  /* 0x0000b20000097ab9 */ /* 0x000fe20000000800 */
[----:B--2---:R-:W-:Y:S02]  /*0da0*/  @P0 R2UR UR11, R2 ;  /* 0x00000000020b02ca */ /* 0x004fe400000e0000 */
[----:B------:R-:W-:-:S02]  /*0db0*/  ISETP.NE.U32.AND P0, PT, RZ, UR12, PT ;  /* 0x0000000cff007c0c */ /* 0x000fc4000bf05070 */
[----:B----4-:R-:W-:Y:S02]  /*0dc0*/  @P1 R2UR UR26, R4 ;  /* 0x00000000041a12ca */ /* 0x010fe400000e0000 */
[----:B------:R-:W-:Y:S02]  /*0dd0*/  ISETP.NE.AND.EX P0, PT, RZ, UR13, PT, P0 ;  /* 0x0000000dff007c0c */ /* 0x000fe4000bf05300 */
[----:B---3--:R-:W-:Y:S02]  /*0de0*/  SHF.R.S32.HI R4, RZ, 0x1f, R5 ;  /* 0x0000001fff047819 */ /* 0x008fe40000011405 */
[----:B-----5:R-:W-:Y:S02]  /*0df0*/  @P3 R2UR UR5, R7 ;  /* 0x00000000070532ca */ /* 0x020fe400000e0000 */
[----:B------:R-:W-:-:S05]  /*0e00*/  @P3 R2UR UR12, R3 ;  /* 0x00000000030c32ca */ /* 0x000fca00000e0000 */
        /* <DEDUP_REMOVED lines=9> */
.L_x_871:
        /* <DEDUP_REMOVED lines=16> */
[----:B------:R-:W-:Y:S02]  /*0fa0*/  UIADD3 UR11, UR10, 0x3f, URZ ;  /* 0x0000003f0a0b7890 */ /* 0x000fe4000fffe03f */
[----:B------:R-:W-:Y:S02]  /*0fb0*/  UIMAD.WIDE.U32 UR20, UR50, UR12, URZ ;  /* 0x0000000c321472a5 */ /* 0x000fe4000f8e003f */
[----:B------:R-:W-:Y:S01]  /*0fc0*/  UIMAD UR12, UR57, UR12, URZ ;  /* 0x0000000c390c72a4 */ /* 0x000fe2000f8e023f */
[----:B------:R-:W-:Y:S01]  /*0fd0*/  ULDC.64 UR16, c[0x0][0x488] ;  /* 0x0001220000107ab9 */ /* 0x000fe20000000a00 */
[----:B------:R-:W-:Y:S02]  /*0fe0*/  USHF.R.S32.HI UR22, URZ, 0x1f, UR11 ;  /* 0x0000001f3f167899 */ /* 0x000fe4000801140b */
[----:B------:R-:W-:-:S02]  /*0ff0*/  UIMAD UR24, UR50, UR13, UR12 ;  /* 0x0000000d321872a4 */ /* 0x000fc4000f8e020c */
[----:B------:R-:W-:Y:S01]  /*1000*/  UIMAD.WIDE.U32 UR30, UR43, UR16, URZ ;  /* 0x000000102b1e72a5 */ /* 0x000fe2000f8e003f */
[----:B------:R-:W-:Y:S01]  /*1010*/  @!UP2 ULDC.64 UR12, c[0x0][0x418] ;  /* 0x00010600000caab9 */ /* 0x000fe20000000a00 */
[----:B------:R-:W-:Y:S02]  /*1020*/  USHF.L.U32 UR18, UR50, 0x7, URZ ;  /* 0x0000000732127899 */ /* 0x000fe4000800063f */
[----:B------:R-:W-:Y:S02]  /*1030*/  @!UP2 UIMAD UR9, UR57, UR12, URZ ;  /* 0x0000000c3909a2a4 */ /* 0x000fe4000f8e023f */
[----:B------:R-:W-:Y:S01]  /*1040*/  @!UP2 UIMAD.WIDE.U32 UR44, UR50, UR12, URZ ;  /* 0x0000000c322ca2a5 */ /* 0x000fe2000f8e003f */
[----:B-1----:R-:W-:Y:S01]  /*1050*/  IABS R11, R2 ;  /* 0x00000002000b7213 */ /* 0x002fe20000000000 */
[----:B------:R-:W-:Y:S01]  /*1060*/  @!UP2 UIMAD UR34, UR50, UR13, UR9 ;  /* 0x0000000d3222a2a4 */ /* 0x000fe2000f8e0209 */
[----:B------:R-:W-:Y:S01]  /*1070*/  ISETP.NE.AND P3, PT, R2, RZ, PT ;  /* 0x000000ff0200720c */ /* 0x000fe20003f65270 */
[----:B------:R-:W-:Y:S01]  /*1080*/  UIADD3 UR9, UR10, 0x40, UR33 ;  /* 0x000000400a097890 */ /* 0x000fe2000fffe021 */
[----:B------:R-:W1:Y:S01]  /*1090*/  I2F.RP R12, R11 ;  /* 0x0000000b000c7306 */ /* 0x000e620000209400 */
[----:B------:R-:W-:Y:S01]  /*10a0*/  ULDC UR12, c[0x0][0x394] ;  /* 0x0000e500000c7ab9 */ /* 0x000fe20000000800 */
[----:B------:R-:W-:-:S02]  /*10b0*/  ULEA.HI UR22, UR22, UR11, URZ, 0x6 ;  /* 0x0000000b16167291 */ /* 0x000fc4000f8f303f */
[----:B------:R-:W-:Y:S02]  /*10c0*/  UIADD3 UR9, UR9, UR12, -UR8 ;  /* 0x0000000c09097290 */ /* 0x000fe4000fffe808 */
[----:B------:R-:W-:Y:S02]  /*10d0*/  UIMAD UR43, UR43, UR17, UR31 ;  /* 0x000000112b2b72a4 */ /* 0x000fe4000f8e021f */
[----:B------:R-:W-:Y:S01]  /*10e0*/  UIADD3 UR9, UR9, 0x3f, URZ ;  /* 0x0000003f09097890 */ /* 0x000fe2000fffe03f */
[----:B------:R-:W-:Y:S01]  /*10f0*/  ULDC.64 UR28, c[0x0][0x240] ;  /* 0x00009000001c7ab9 */ /* 0x000fe20000000a00 */
[----:B------:R-:W-:Y:S02]  /*1100*/  ULDC UR58, c[0x0][0x2d4] ;  /* 0x0000b500003a7ab9 */ /* 0x000fe40000000800 */
[----:B------:R-:W-:Y:S02]  /*1110*/  USHF.R.S32.HI UR11, URZ, 0x1f, UR9 ;  /* 0x0000001f3f0b7899 */ /* 0x000fe40008011409 */
[----:B------:R-:W-:Y:S01]  /*1120*/  USEL UR31, UR18, URZ, UP0 ;  /* 0x0000003f121f7287 */ /* 0x000fe20008000000 */
[----:B-1----:R-:W1:Y:S01]  /*1130*/  MUFU.RCP R12, R12 ;  /* 0x0000000c000c7308 */ /* 0x002e620000001000 */
[----:B------:R-:W-:-:S02]  /*1140*/  UIMAD.WIDE.U32 UR18, UR5, UR28, URZ ;  /* 0x0000001c051272a5 */ /* 0x000fc4000f8e003f */
[----:B------:R-:W-:Y:S01]  /*1150*/  USHF.R.S32.HI UR38, URZ, 0x1f, UR58 ;  /* 0x0000001f3f267899 */ /* 0x000fe2000801143a */
[----:B------:R-:W-:Y:S01]  /*1160*/  @UP2 ULDC.64 UR14, c[0x0][0x420] ;  /* 0x00010800000e2ab9 */ /* 0x000fe20000000a00 */
[----:B------:R-:W-:Y:S02]  /*1170*/  ULEA.HI UR9, UR11, UR9, URZ, 0x6 ;  /* 0x000000090b097291 */ /* 0x000fe4000f8f303f */
[----:B------:R-:W-:Y:S02]  /*1180*/  @UP2 UIMAD.WIDE.U32 UR48, UR5, UR14, URZ ;  /* 0x0000000e053022a5 */ /* 0x000fe4000f8e003f */
[----:B------:R-:W-:Y:S02]  /*1190*/  USEL UR41, UR20, UR18, !UP2 ;  /* 0x0000001214297287 */ /* 0x000fe4000d000000 */
[----:B------:R-:W-:Y:S02]  /*11a0*/  USHF.L.U64.HI UR14, UR50, 0x7, UR57 ;  /* 0x00000007320e7899 */ /* 0x000fe40008010239 */
[----:B------:R-:W-:-:S02]  /*11b0*/  UIMAD UR20, UR38, UR50, URZ ;  /* 0x00000032261472a4 */ /* 0x000fc4000f8e023f */
[----:B------:R-:W-:Y:S01]  /*11c0*/  USHF.R.S32.HI UR11, URZ, 0x6, UR22 ;  /* 0x000000063f0b7899 */ /* 0x000fe20008011416 */
[----:B-1----:R-:W-:Y:S01]  /*11d0*/  VIADD R12, R12, 0xffffffe ;  /* 0x0ffffffe0c0c7836 */ /* 0x002fe20000000000 */
[----:B------:R-:W-:Y:S01]  /*11e0*/  USHF.R.S32.HI UR9, URZ, 0x6, UR9 ;  /* 0x000000063f097899 */ /* 0x000fe20008011409 */
[----:B------:R-:W-:Y:S02]  /*11f0*/  ULDC UR37, c[0x0][0x2dc] ;  /* 0x0000b70000257ab9 */ /* 0x000fe40000000800 */
[----:B------:R-:W1:Y:S01]  /*1200*/  F2I.FTZ.U32.TRUNC.NTZ R13, R12 ;  /* 0x0000000c000d7305 */ /* 0x000e62000021f000 */
[----:B------:R-:W-:Y:S01]  /*1210*/  ULDC UR52, c[0x0][0x270] ;  /* 0x00009c0000347ab9 */ /* 0x000fe20000000800 */
[----:B------:R-:W-:Y:S02]  /*1220*/  UIMAD.WIDE.U32 UR16, UR50, UR58, URZ ;  /* 0x0000003a321072a5 */ /* 0x000fe4000f8e003f */
[----:B------:R-:W-:Y:S02]  /*1230*/  UIMAD.WIDE UR12, UR37, UR52, URZ ;  /* 0x00000034250c72a5 */ /* 0x000fe4000f8e023f */
[----:B------:R-:W-:-:S02]  /*1240*/  USEL UR32, UR14, URZ, UP0 ;  /* 0x0000003f0e207287 */ /* 0x000fc40008000000 */
[----:B------:R-:W-:Y:S02]  /*1250*/  UIMAD UR20, UR57, UR58, UR20 ;  /* 0x0000003a391472a4 */ /* 0x000fe4000f8e0214 */
[----:B------:R-:W-:Y:S02]  /*1260*/  UISETP.LT.AND UP0, UPT, UR11, UR9, UPT ;  /* 0x000000090b00728c */ /* 0x000fe4000bf01270 */
[----:B------:R-:W-:Y:S02]  /*1270*/  UIMAD UR27, UR5, UR29, URZ ;  /* 0x0000001d051b72a4 */ /* 0x000fe4000f8e023f */
[----:B------:R-:W-:Y:S01]  /*1280*/  @UP2 UIMAD UR42, UR5, UR15, UR49 ;  /* 0x0000000f052a22a4 */ /* 0x000fe2000f8e0231 */
[--C-:B-1----:R-:W-:Y:S01]  /*1290*/  IMAD.MOV R3, RZ, RZ, -R13.reuse ;  /* 0x000000ffff037224 */ /* 0x102fe200078e0a0d */
[----:B------:R-:W-:Y:S01]  /*12a0*/  UIMAD UR22, UR13, UR16, URZ ;  /* 0x000000100d1672a4 */ /* 0x000fe2000f8e023f */
[----:B------:R-:W-:Y:S01]  /*12b0*/  IMAD.MOV.U32 R12, RZ, RZ, RZ ;  /* 0x000000ffff0c7224 */ /* 0x000fe200078e00ff */
[----:B------:R-:W-:Y:S01]  /*12c0*/  UIADD3 UR20, UR17, UR20, URZ ;  /* 0x0000001411147290 */ /* 0x000fe2000fffe03f */
[----:B------:R-:W-:Y:S01]  /*12d0*/  IMAD R8, R3, R11, RZ ;  /* 0x0000000b03087224 */ /* 0x000fe200078e02ff */
[----:B------:R-:W-:Y:S01]  /*12e0*/  IABS R3, UR56 ;  /* 0x0000003800037c13 */ /* 0x000fe20008000000 */
[----:B------:R-:W-:Y:S01]  /*12f0*/  ULDC.U8 UR15, c[0x0][0x3d8] ;  /* 0x0000f600000f7ab9 */ /* 0x000fe20000000000 */
[----:B------:R-:W-:Y:S01]  /*1300*/  UIMAD UR51, UR56, UR37, URZ ;  /* 0x00000025383372a4 */ /* 0x000fe2000f8e023f */
[----:B------:R-:W-:Y:S01]  /*1310*/  IMAD.HI.U32 R8, R13, R8, R12 ;  /* 0x000000080d087227 */ /* 0x000fe200078e000c */
[----:B------:R-:W-:-:S02]  /*1320*/  USEL UR46, UR11, UR9, UP0 ;  /* 0x000000090b2e7287 */ /* 0x000fc40008000000 */
[----:B------:R-:W-:Y:S02]  /*1330*/  UIADD3 UR37, UR21, UR24, URZ ;  /* 0x0000001815257290 */ /* 0x000fe4000fffe03f */
[----:B------:R-:W-:Y:S01]  /*1340*/  UISETP.NE.AND UP3, UPT, UR15, URZ, UPT ;  /* 0x0000003f0f00728c */ /* 0x000fe2000bf65270 */
[----:B------:R-:W-:Y:S01]  /*1350*/  IMAD.HI.U32 R12, R8, R3, RZ ;  /* 0x00000003080c7227 */ /* 0x000fe200078e00ff */
[----:B------:R-:W-:Y:S02]  /*1360*/  @UP2 UIADD3 UR37, UR19, UR27, URZ ;  /* 0x0000001b13252290 */ /* 0x000fe4000fffe03f */
[----:B------:R-:W-:Y:S02]  /*1370*/  UIMAD.WIDE.U32 UR18, UR12, UR16, URZ ;  /* 0x000000100c1272a5 */ /* 0x000fe4000f8e003f */
[----:B------:R-:W-:Y:S01]  /*1380*/  IADD3 R8, -R12, RZ, RZ ;  /* 0x000000ff0c087210 */ /* 0x000fe20007ffe1ff */
[----:B------:R-:W-:Y:S02]  /*1390*/  UIMAD UR9, UR12, UR20, UR22 ;  /* 0x000000140c0972a4 */ /* 0x000fe4000f8e0216 */
[----:B------:R-:W-:-:S02]  /*13a0*/  ULEA UR11, UR46, 0xffffffc0, 0x6 ;  /* 0xffffffc02e0b7891 */ /* 0x000fc4000f8e303f */
[C---:B------:R-:W-:Y:S01]  /*13b0*/  IMAD R8, R11.reuse, R8, R3 ;  /* 0x000000080b087224 */ /* 0x040fe200078e0203 */
[----:B------:R-:W-:Y:S01]  /*13c0*/  UISETP.NE.AND UP1, UPT, UR40, -0x1, UPT ;  /* 0xffffffff2800788c */ /* 0x000fe2000bf25270 */
[----:B------:R-:W-:Y:S01]  /*13d0*/  LOP3.LUT R3, R2, UR56, RZ, 0x3c, !PT ;  /* 0x0000003802037c12 */ /* 0x000fe2000f8e3cff */
[----:B------:R-:W-:Y:S02]  /*13e0*/  UIADD3 UR22, UR19, UR9, URZ ;  /* 0x0000000913167290 */ /* 0x000fe4000fffe03f */
[----:B------:R-:W-:Y:S01]  /*13f0*/  ISETP.GT.U32.AND P1, PT, R11, R8, PT ;  /* 0x000000080b00720c */ /* 0x000fe20003f24070 */
[----:B------:R-:W-:Y:S01]  /*1400*/  UIMAD.WIDE.U32 UR16, UR12, UR5, URZ ;  /* 0x000000050c1072a5 */ /* 0x000fe2000f8e003f */
[----:B------:R-:W-:Y:S01]  /*1410*/  ISETP.GE.AND P2, PT, R3, RZ, PT ;  /* 0x000000ff0300720c */ /* 0x000fe20003f46270 */
[----:B------:R-:W-:Y:S02]  /*1420*/  UIADD3 UR9, UP0, UR11, UR31, URZ ;  /* 0x0000001f0b097290 */ /* 0x000fe4000ff1e03f */
[----:B------:R-:W-:-:S02]  /*1430*/  USHF.R.S32.HI UR20, URZ, 0x1f, UR11 ;  /* 0x0000001f3f147899 */ /* 0x000fc4000801140b */
[----:B------:R-:W-:Y:S01]  /*1440*/  UIMAD UR21, UR13, UR5, URZ ;  /* 0x000000050d1572a4 */ /* 0x000fe2000f8e023f */
[----:B------:R-:W-:Y:S01]  /*1450*/  ULDC UR27, c[0x0][0x2c4] ;  /* 0x0000b100001b7ab9 */ /* 0x000fe20000000800 */
[----:B------:R-:W-:Y:S02]  /*1460*/  USEL UR55, UR18, UR16, !UP2 ;  /* 0x0000001012377287 */ /* 0x000fe4000d000000 */
[----:B------:R-:W-:Y:S02]  /*1470*/  UIMAD UR13, UR13, UR9, URZ ;  /* 0x000000090d0d72a4 */ /* 0x000fe4000f8e023f */
[----:B------:R-:W-:Y:S01]  /*1480*/  @!P1 IMAD.IADD R8, R8, 0x1, -R11 ;  /* 0x0000000108089824 */ /* 0x000fe200078e0a0b */
[----:B------:R-:W-:Y:S01]  /*1490*/  UIMAD.WIDE.U32 UR38, UR12, UR9, URZ ;  /* 0x000000090c2672a5 */ /* 0x000fe2000f8e003f */
[----:B------:R-:W-:Y:S01]  /*14a0*/  @!P1 VIADD R12, R12, 0x1 ;  /* 0x000000010c0c9836 */ /* 0x000fe20000000000 */
[----:B------:R-:W-:Y:S01]  /*14b0*/  UIADD3.X UR16, UR20, UR32, URZ, UP0, !UPT ;  /* 0x0000002014107290 */ /* 0x000fe200087fe43f */
[----:B------:R-:W-:Y:S01]  /*14c0*/  PLOP3.LUT P1, PT, PT, PT, UP1, 0x80, 0x0 ;  /* 0x000000000000781c */ /* 0x000fe20003f2f018 */
[----:B------:R-:W-:Y:S01]  /*14d0*/  @UP3 UIMAD UR9, UR50, UR27, URZ ;  /* 0x0000001b320932a4 */ /* 0x000fe2000f8e023f */
[----:B------:R-:W-:Y:S01]  /*14e0*/  ISETP.GE.U32.AND P0, PT, R8, R11, PT ;  /* 0x0000000b0800720c */ /* 0x000fe20003f06070 */
[----:B------:R-:W-:Y:S01]  /*14f0*/  ULDC.U8 UR25, c[0x0][0x480] ;  /* 0x0001200000197ab9 */ /* 0x000fe20000000000 */
[----:B------:R-:W-:-:S02]  /*1500*/  @UP1 UIADD3 UR35, UR26, UR40, URZ ;  /* 0x000000281a231290 */ /* 0x000fc4000fffe03f */
[----:B------:R-:W-:Y:S02]  /*1510*/  @UP1 UIADD3 UR36, UR26, UR40, URZ ;  /* 0x000000281a241290 */ /* 0x000fe4000fffe03f */
[----:B------:R-:W-:Y:S02]  /*1520*/  UISETP.NE.AND UP4, UPT, UR25, URZ, UPT ;  /* 0x0000003f1900728c */ /* 0x000fe4000bf85270 */
[----:B------:R-:W-:Y:S01]  /*1530*/  UIMAD UR13, UR12, UR16, UR13 ;  /* 0x000000100c0d72a4 */ /* 0x000fe2000f8e020d */
[----:B------:R-:W-:Y:S01]  /*1540*/  @UP1 ULDC.64 UR14, c[0x0][0x248] ;  /* 0x00009200000e1ab9 */ /* 0x000fe20000000a00 */
[----:B------:R-:W-:Y:S01]  /*1550*/  @UP1 ULDC.64 UR24, c[0x0][0x250] ;  /* 0x0000940000181ab9 */ /* 0x000fe20000000a00 */
[----:B------:R-:W-:Y:S02]  /*1560*/  @UP3 USEL UR12, UR9, UR5, !UP2 ;  /* 0x00000005090c3287 */ /* 0x000fe4000d000000 */
[----:B------:R-:W-:Y:S01]  /*1570*/  @P0 IADD3 R12, R12, 0x1, RZ ;  /* 0x000000010c0c0810 */ /* 0x000fe20007ffe0ff */
[----:B------:R-:W-:Y:S01]  /*1580*/  @UP2 UIADD3 UR22, UR17, UR21, URZ ;  /* 0x0000001511162290 */ /* 0x000fe2000fffe03f */
[----:B------:R-:W-:Y:S01]  /*1590*/  PLOP3.LUT P0, PT, PT, PT, UP3, 0x80, 0x0 ;  /* 0x000000000000781c */ /* 0x000fe20003f0f038 */
[----:B------:R-:W-:-:S02]  /*15a0*/  @UP1 UIMAD.WIDE.U32 UR18, UR35, UR14, URZ ;  /* 0x0000000e231212a5 */ /* 0x000fc4000f8e003f */
[----:B------:R-:W-:Y:S01]  /*15b0*/  @UP1 UIMAD.WIDE.U32 UR16, UR36, UR24, URZ ;  /* 0x00000018241012a5 */ /* 0x000fe2000f8e003f */
[----:B------:R-:W-:Y:S01]  /*15c0*/  IMAD.MOV.U32 R8, RZ, RZ, R12 ;  /* 0x000000ffff087224 */ /* 0x000fe200078e000c */
[----:B------:R-:W-:Y:S01]  /*15d0*/  @UP3 ULDC UR9, c[0x0][0x2e4] ;  /* 0x0000b90000093ab9 */ /* 0x000fe20000000800 */
[----:B------:R-:W-:Y:S02]  /*15e0*/  @UP1 UIMAD UR35, UR35, UR15, URZ ;  /* 0x0000000f232312a4 */ /* 0x000fe4000f8e023f */
[----:B------:R-:W-:Y:S01]  /*15f0*/  @UP3 UIMAD UR47, UR56, UR9, UR12 ;  /* 0x00000009382f32a4 */ /* 0x000fe2000f8e020c */
[----:B------:R-:W-:Y:S01]  /*1600*/  @!P2 IADD3 R8, -R8, RZ, RZ ;  /* 0x000000ff0808a210 */ /* 0x000fe20007ffe1ff */
[----:B------:R-:W-:Y:S01]  /*1610*/  @UP1 UIMAD UR36, UR36, UR25, URZ ;  /* 0x00000019242412a4 */ /* 0x000fe2000f8e023f */
[----:B------:R-:W-:Y:S01]  /*1620*/  @!P3 LOP3.LUT R8, RZ, R2, RZ, 0x33, !PT ;  /* 0x00000002ff08b212 */ /* 0x000fe200078e33ff */
[----:B------:R-:W-:Y:S02]  /*1630*/  @!UP3 UIMAD UR9, UR50, UR52, UR56 ;  /* 0x000000343209b2a4 */ /* 0x000fe4000f8e0238 */
[----:B------:R-:W-:-:S02]  /*1640*/  @!UP2 UIADD3 UR42, UR45, UR34, URZ ;  /* 0x000000222d2aa290 */ /* 0x000fc4000fffe03f */
[----:B------:R-:W-:Y:S02]  /*1650*/  USHF.R.S32.HI UR53, URZ, 0x1f, UR51 ;  /* 0x0000001f3f357899 */ /* 0x000fe40008011433 */
[----:B------:R-:W-:Y:S02]  /*1660*/  USEL UR54, UR30, URZ, UP4 ;  /* 0x0000003f1e367287 */ /* 0x000fe4000a000000 */
[----:B------:R-:W-:Y:S02]  /*1670*/  @UP1 UIADD3 UR36, UR17, UR36, URZ ;  /* 0x0000002411241290 */ /* 0x000fe4000fffe03f */
[----:B------:R-:W-:Y:S02]  /*1680*/  USEL UR52, UR43, URZ, UP4 ;  /* 0x0000003f2b347287 */ /* 0x000fe4000a000000 */
[----:B------:R-:W-:Y:S02]  /*1690*/  @!UP3 UIMAD UR47, UR9, UR27, URZ ;  /* 0x0000001b092fb2a4 */ /* 0x000fe4000f8e023f */
[----:B------:R-:W-:-:S02]  /*16a0*/  UIADD3 UR21, UR39, UR13, URZ ;  /* 0x0000000d27157290 */ /* 0x000fc4000fffe03f */
        /* <DEDUP_REMOVED lines=16> */
.L_x_873:
        /* <DEDUP_REMOVED lines=13> */
.L_x_874:
        /* <DEDUP_REMOVED lines=11> */
.L_x_875:
[----:B------:R-:W-:Y:S02]  /*1930*/  ULDC UR5, c[0x0][0x270] ;  /* 0x00009c0000057ab9 */ /* 0x000fe40000000800 */
[----:B------:R-:W-:-:S04]  /*1940*/  UIMAD UR5, UR50, UR5, UR56 ;  /* 0x00000005320572a4 */ /* 0x000fc8000f8e0238 */
[----:B------:R-:W-:-:S12]  /*1950*/  UIMAD UR5, UR5, UR58, URZ ;  /* 0x0000003a050572a4 */ /* 0x000fd8000f8e023f */
.L_x_876:
[----:B------:R-:W2:Y:S01]  /*1960*/  LDL.64 R12, [R1+0x10] ;  /* 0x00001000010c7983 */ /* 0x000ea20000100a00 */
[----:B------:R-:W1:Y:S01]  /*1970*/  LDC.64 R2, c[0x0][0x420] ;  /* 0x00010800ff027b82 */ /* 0x000e620000000a00 */
[----:B------:R-:W-:Y:S01]  /*1980*/  ULDC UR9, c[0x0][0x2dc] ;  /* 0x0000b70000097ab9 */ /* 0x000fe20000000800 */
[----:B------:R-:W-:Y:S01]  /*1990*/  ULDC UR12, c[0x0][0x270] ;  /* 0x00009c00000c7ab9 */ /* 0x000fe20000000800 */
[----:B------:R3:W4:Y:S01]  /*19a0*/  LDL.64 R32, [R1+0x10] ;  /* 0x0000100001207983 */ /* 0x0007220000100a00 */
[----:B------:R-:W-:Y:S01]  /*19b0*/  LEA.HI R17, R4, R5, RZ, 0x5 ;  /* 0x0000000504117211 */ /* 0x000fe200078f28ff */
[----:B------:R-:W-:Y:S01]  /*19c0*/  UIMAD UR12, UR9, UR12, URZ ;  /* 0x0000000c090c72a4 */ /* 0x000fe2000f8e023f */
[----:B------:R-:W-:Y:S01]  /*19d0*/  IADD3 R15, P2, R6, UR11, RZ ;  /* 0x0000000b060f7c10 */ /* 0x000fe2000ff5e0ff */
[----:B------:R-:W-:Y:S01]  /*19e0*/  UIADD3 UR43, UR11, UR5, URZ ;  /* 0x000000050b2b7290 */ /* 0x000fe2000fffe03f */
[----:B------:R-:W-:Y:S01]  /*19f0*/  BSSY B1, `(.L_x_872) ;  /* 0x0000997000017945 */ /* 0x000fe20003800000 */
[----:B------:R-:W-:Y:S01]  /*1a00*/  USHF.L.U32 UR5, UR12, 0x6, URZ ;  /* 0x000000060c057899 */ /* 0x000fe2000800063f */
[----:B------:R-:W-:Y:S01]  /*1a10*/  IADD3.X R19, R7, UR20, RZ, P2, !PT ;  /* 0x0000001407137c10 */ /* 0x000fe200097fe4ff */
[----:B------:R-:W-:-:S02]  /*1a20*/  UIADD3 UR13, -UR8, UR10, UR33 ;  /* 0x0000000a080d7290 */ /* 0x000fc4000fffe121 */
[----:B------:R-:W-:Y:S02]  /*1a30*/  UIADD3 UR17, UP2, UP0, UR38, UR5, UR51 ;  /* 0x0000000526117290 */ /* 0x000fe4000f85e033 */
[----:B------:R-:W-:Y:S01]  /*1a40*/  USHF.R.S32.HI UR5, URZ, 0x1f, UR5 ;  /* 0x0000001f3f057899 */ /* 0x000fe20008011405 */
[----:B------:R-:W-:Y:S01]  /*1a50*/  IMAD R16, R19, UR28, RZ ;  /* 0x0000001c13107c24 */ /* 0x000fe2000f8e02ff */
[----:B------:R-:W-:Y:S01]  /*1a60*/  ULDC UR44, c[0x0][0x398] ;  /* 0x0000e600002c7ab9 */ /* 0x000fe20000000800 */
[----:B------:R-:W-:Y:S01]  /*1a70*/  USHF.R.S32.HI UR45, URZ, 0x1f, UR56 ;  /* 0x0000001f3f2d7899 */ /* 0x000fe20008011438 */
[----:B------:R-:W-:Y:S01]  /*1a80*/  ULDC.64 UR18, c[0x0][0x428] ;  /* 0x00010a0000127ab9 */ /* 0x000fe20000000a00 */
[----:B------:R-:W-:Y:S02]  /*1a90*/  ULDC.64 UR38, c[0x0][0x400] ;  /* 0x0001000000267ab9 */ /* 0x000fe40000000a00 */
[----:B------:R-:W-:Y:S01]  /*1aa0*/  UIMAD UR27, UR45, UR18, URZ ;  /* 0x000000122d1b72a4 */ /* 0x000fe2000f8e023f */
[----:B------:R-:W-:Y:S01]  /*1ab0*/  IMAD R16, R15, UR29, R16 ;  /* 0x0000001d0f107c24 */ /* 0x000fe2000f8e0210 */
[----:B------:R-:W-:Y:S01]  /*1ac0*/  ULDC.64 UR30, c[0x0][0x258] ;  /* 0x00009600001e7ab9 */ /* 0x000fe20000000a00 */
[----:B-1----:R-:W-:Y:S01]  /*1ad0*/  IMAD R14, R2, UR20, RZ ;  /* 0x00000014020e7c24 */ /* 0x002fe2000f8e02ff */
[----:B------:R-:W-:Y:S01]  /*1ae0*/  UIMAD UR27, UR56, UR19, UR27 ;  /* 0x00000013381b72a4 */ /* 0x000fe2000f8e021b */
[----:B------:R-:W-:Y:S01]  /*1af0*/  ULDC.64 UR48, c[0x0][0x2b0] ;  /* 0x0000ac0000307ab9 */ /* 0x000fe20000000a00 */
[----:B------:R-:W-:Y:S01]  /*1b00*/  UIADD3 UR9, UR46, -0x1, URZ ;  /* 0xffffffff2e097890 */ /* 0x000fe2000fffe03f */
[----:B--2---:R-:W-:-:S02]  /*1b10*/  IMAD R13, R3, UR11, R14 ;  /* 0x0000000b030d7c24 */ /* 0x004fc4000f8e020e */
[----:B----4-:R-:W-:Y:S01]  /*1b20*/  IMAD.MOV.U32 R32, RZ, RZ, R12 ;  /* 0x000000ffff207224 */ /* 0x010fe200078e000c */
[----:B------:R-:W-:Y:S02]  /*1b30*/  LOP3.LUT R12, R17, 0xffffffe0, RZ, 0xc0, !PT ;  /* 0xffffffe0110c7812 */ /* 0x000fe400078ec0ff */
[----:B------:R-:W-:Y:S01]  /*1b40*/  SHF.R.S32.HI R17, RZ, 0x5, R17 ;  /* 0x00000005ff117819 */ /* 0x000fe20000011411 */
[C---:B------:R-:W-:Y:S01]  /*1b50*/  VIADD R30, R32.reuse, 0x80 ;  /* 0x00000080201e7836 */ /* 0x040fe20000000000 */
[----:B------:R-:W-:Y:S01]  /*1b60*/  SHF.R.S32.HI R33, RZ, 0x1f, R32 ;  /* 0x0000001fff217819 */ /* 0x000fe20000011420 */
[----:B------:R-:W-:Y:S01]  /*1b70*/  IMAD.IADD R12, R5, 0x1, -R12 ;  /* 0x00000001050c7824 */ /* 0x000fe200078e0a0c */
[C---:B------:R-:W-:Y:S01]  /*1b80*/  IADD3 R20, P0, R32.reuse, UR16, RZ ;  /* 0x0000001020147c10 */ /* 0x040fe2000ff1e0ff */
[C---:B------:R-:W-:Y:S01]  /*1b90*/  VIADD R29, R32.reuse, 0xc0 ;  /* 0x000000c0201d7836 */ /* 0x040fe20000000000 */
[----:B------:R-:W-:Y:S01]  /*1ba0*/  IADD3 R31, R32, 0x40, RZ ;  /* 0x00000040201f7810 */ /* 0x000fe20007ffe0ff */
[----:B------:R-:W-:Y:S01]  /*1bb0*/  IMAD R12, R17, UR12, R12 ;  /* 0x0000000c110c7c24 */ /* 0x000fe2000f8e020c */
[----:B------:R-:W-:Y:S01]  /*1bc0*/  IADD3.X R21, R33, UR42, RZ, P0, !PT ;  /* 0x0000002a21157c10 */ /* 0x000fe200087fe4ff */
[----:B------:R-:W-:Y:S01]  /*1bd0*/  UIADD3.X UR12, UR21, UR5, UR53, UP2, UP0 ;  /* 0x00000005150c7290 */ /* 0x000fe200097e0435 */
[----:B------:R-:W-:Y:S01]  /*1be0*/  MOV R17, UR18 ;  /* 0x0000001200117c02 */ /* 0x000fe20008000f00 */
[----:B------:R-:W-:Y:S01]  /*1bf0*/  UIADD3 UR5, UR13, -UR44, URZ ;  /* 0x8000002c0d057290 */ /* 0x000fe2000fffe03f */
[----:B------:R-:W-:Y:S01]  /*1c00*/  STL [R1+0x14], R33 ;  /* 0x0000142101007387 */ /* 0x000fe20000100800 */
[----:B------:R-:W-:Y:S01]  /*1c10*/  UIADD3 UR13, UP2, UP0, UR54, UR17, UR55 ;  /* 0x00000011360d7290 */ /* 0x000fe2000f85e037 */
[----:B------:R-:W-:Y:S01]  /*1c20*/  IMAD.WIDE.U32 R24, R2, UR11, R20 ;  /* 0x0000000b02187c25 */ /* 0x000fe2000f8e0014 */
[----:B------:R-:W-:-:S02]  /*1c30*/  UIMAD UR21, UR45, UR30, URZ ;  /* 0x0000001e2d1572a4 */ /* 0x000fc4000f8e023f */
[----:B------:R-:W-:Y:S01]  /*1c40*/  UIADD3.X UR12, UR52, UR12, UR22, UP2, UP0 ;  /* 0x0000000c340c7290 */ /* 0x000fe200097e0416 */
[----:B------:R-:W-:Y:S01]  /*1c50*/  IMAD.IADD R25, R25, 0x1, R13 ;  /* 0x0000000119197824 */ /* 0x000fe200078e020d */
[C---:B------:R-:W-:Y:S01]  /*1c60*/  IADD3 R13, P0, R12.reuse, UR13, RZ ;  /* 0x0000000d0c0d7c10 */ /* 0x040fe2000ff1e0ff */
[----:B------:R-:W-:Y:S01]  /*1c70*/  IMAD.WIDE.U32 R20, R15, UR28, R32 ;  /* 0x0000001c0f147c25 */ /* 0x000fe2000f8e0020 */
[----:B------:R-:W-:Y:S02]  /*1c80*/  USHF.R.S32.HI UR22, URZ, 0x1f, UR5 ;  /* 0x0000001f3f167899 */ /* 0x000fe40008011405 */
[----:B------:R-:W-:Y:S01]  /*1c90*/  LEA.HI.X.SX32 R12, R12, UR12, 0x1, P0 ;  /* 0x0000000c0c0c7c11 */ /* 0x000fe200080f0eff */
[----:B------:R-:W-:Y:S01]  /*1ca0*/  IMAD.WIDE.U32 R24, R17, UR56, R24 ;  /* 0x0000003811187c25 */ /* 0x000fe2000f8e0018 */
[----:B------:R-:W-:Y:S01]  /*1cb0*/  LEA R22, P0, R13, UR38, 0x2 ;  /* 0x000000260d167c11 */ /* 0x000fe2000f8010ff */
[----:B------:R-:W-:Y:S01]  /*1cc0*/  ULEA.HI UR22, UR22, UR5, URZ, 0x6 ;  /* 0x0000000516167291 */ /* 0x000fe2000f8f303f */
[----:B------:R-:W-:Y:S01]  /*1cd0*/  IADD3 R20, P2, R20, UR41, RZ ;  /* 0x0000002914147c10 */ /* 0x000fe2000ff5e0ff */
[----:B------:R-:W-:Y:S01]  /*1ce0*/  VIADD R25, R25, UR27 ;  /* 0x0000001b19197c36 */ /* 0x000fe20008000000 */
[----:B------:R-:W-:Y:S01]  /*1cf0*/  LEA.HI.X R23, R13, UR39, R12, 0x2, P0 ;  /* 0x000000270d177c11 */ /* 0x000fe200080f140c */
[----:B------:R-:W-:Y:S01]  /*1d00*/  IMAD.U32 R13, RZ, RZ, UR30 ;  /* 0x0000001eff0d7e24 */ /* 0x000fe2000f8e00ff */
[----:B------:R-:W-:Y:S01]  /*1d10*/  IADD3.X R21, R21, UR37, R16, P2, !PT ;  /* 0x0000002515157c10 */ /* 0x000fe200097fe410 */
[----:B------:R-:W-:Y:S01]  /*1d20*/  UIMAD UR21, UR56, UR31, UR21 ;  /* 0x0000001f381572a4 */ /* 0x000fe2000f8e0215 */
[----:B------:R-:W-:Y:S01]  /*1d30*/  IMAD.WIDE.U32 R24, R6, R2, R24 ;  /* 0x0000000206187225 */ /* 0x000fe200078e0018 */
[----:B------:R1:W-:Y:S01]  /*1d40*/  STL.64 [R1+0x68], R22 ;  /* 0x0000681601007387 */ /* 0x0003e20000100a00 */
[----:B------:R-:W-:-:S02]  /*1d50*/  USHF.R.S32.HI UR22, URZ, 0x6, UR22 ;  /* 0x000000063f167899 */ /* 0x000fc40008011416 */
[----:B------:R-:W-:Y:S01]  /*1d60*/  IMAD.WIDE.U32 R20, R13, UR56, R20 ;  /* 0x000000380d147c25 */ /* 0x000fe2000f8e0014 */
[----:B------:R-:W-:Y:S01]  /*1d70*/  ULDC.64 UR12, c[0x0][0x210] ;  /* 0x00008400000c7ab9 */ /* 0x000fe20000000a00 */
[----:B------:R-:W-:Y:S01]  /*1d80*/  ULDC.64 UR30, c[0x0][0x3e0] ;  /* 0x0000f800001e7ab9 */ /* 0x000fe20000000a00 */
[----:B------:R-:W-:Y:S01]  /*1d90*/  UISETP.LT.AND UP0, UPT, URZ, UR22, UPT ;  /* 0x000000163f00728c */ /* 0x000fe2000bf01270 */
[----:B------:R-:W-:Y:S01]  /*1da0*/  LEA R37, P2, R24, UR30, 0x1 ;  /* 0x0000001e18257c11 */ /* 0x000fe2000f8408ff */
[----:B------:R3:W-:Y:S01]  /*1db0*/  STL [R1+0x40], R31 ;  /* 0x0000401f01007387 */ /* 0x0007e20000100800 */
[----:B------:R-:W-:Y:S01]  /*1dc0*/  LEA R35, P3, R20, UR12, 0x1 ;  /* 0x0000000c14237c11 */ /* 0x000fe2000f8608ff */
[----:B------:R-:W-:Y:S01]  /*1dd0*/  USEL UR22, URZ, UR22, !UP0 ;  /* 0x000000163f167287 */ /* 0x000fe2000c000000 */
[----:B------:R-:W-:Y:S01]  /*1de0*/  IADD3 R14, R21, UR21, RZ ;  /* 0x00000015150e7c10 */ /* 0x000fe2000fffe0ff */
[----:B------:R3:W-:Y:S01]  /*1df0*/  STL [R1+0x3c], R30 ;  /* 0x00003c1e01007387 */ /* 0x0007e20000100800 */
[----:B------:R-:W-:-:S02]  /*1e00*/  UIADD3 UR38, UR11, UR47, URZ ;  /* 0x0000002f0b267290 */ /* 0x000fc4000fffe03f */
[----:B------:R-:W-:Y:S01]  /*1e10*/  LEA.HI.X R34, R20, UR13, R14, 0x1, P3 ;  /* 0x0000000d14227c11 */ /* 0x000fe200098f0c0e */
[----:B------:R3:W-:Y:S01]  /*1e20*/  STL [R1+0x38], R29 ;  /* 0x0000381d01007387 */ /* 0x0007e20000100800 */
[----:B------:R-:W-:Y:S01]  /*1e30*/  UISETP.GT.AND UP0, UPT, UR46, UR22, UPT ;  /* 0x000000162e00728c */ /* 0x000fe2000bf04270 */
[----:B------:R-:W-:Y:S02]  /*1e40*/  ULDC.64 UR54, c[0x0][0x478] ;  /* 0x00011e0000367ab9 */ /* 0x000fe40000000a00 */
[----:B------:R3:W-:Y:S01]  /*1e50*/  STL [R1+0x4c], R35 ;  /* 0x00004c2301007387 */ /* 0x0007e20000100800 */
[----:B------:R-:W-:Y:S02]  /*1e60*/  UIMAD.WIDE UR18, UR43, 0x4, UR54 ;  /* 0x000000042b1278a5 */ /* 0x000fe4000f8e0236 */
[----:B------:R-:W-:Y:S01]  /*1e70*/  PLOP3.LUT P0, PT, PT, PT, UP0, 0x80, 0x0 ;  /* 0x000000000000781c */ /* 0x000fe20003f0f008 */
[----:B------:R3:W-:Y:S01]  /*1e80*/  STL [R1+0x54], R37 ;  /* 0x0000542501007387 */ /* 0x0007e20000100800 */
[----:B------:R-:W-:Y:S01]  /*1e90*/  UIMAD.WIDE UR38, UR38, 0x4, UR48 ;  /* 0x00000004262678a5 */ /* 0x000fe2000f8e0230 */
[----:B-1----:R-:W-:-:S02]  /*1ea0*/  IMAD R23, R7, R2, RZ ;  /* 0x0000000207177224 */ /* 0x002fc400078e02ff */
[----:B------:R3:W-:Y:S01]  /*1eb0*/  STL [R1+0x48], R34 ;  /* 0x0000482201007387 */ /* 0x0007e20000100800 */
[----:B------:R-:W-:Y:S01]  /*1ec0*/  UMOV UR20, UR18 ;  /* 0x0000001200147c82 */ /* 0x000fe20008000000 */
[----:B------:R-:W-:Y:S02]  /*1ed0*/  IMAD R23, R6, R3, R23 ;  /* 0x0000000306177224 */ /* 0x000fe400078e0217 */
[----:B------:R-:W-:Y:S01]  /*1ee0*/  UMOV UR18, UR38 ;  /* 0x0000002600127c82 */ /* 0x000fe20008000000 */
[----:B------:R-:W-:Y:S01]  /*1ef0*/  UMOV UR17, UR39 ;  /* 0x0000002700117c82 */ /* 0x000fe20008000000 */
[----:B------:R-:W-:-:S05]  /*1f00*/  IMAD.IADD R18, R25, 0x1, R23 ;  /* 0x0000000119127824 */ /* 0x000fca00078e0217 */
[----:B------:R-:W-:-:S05]  /*1f10*/  LEA.HI.X R36, R24, UR31, R18, 0x1, P2 ;  /* 0x0000001f18247c11 */ /* 0x000fca00090f0c12 */
        /* <DEDUP_REMOVED lines=21> */
.L_x_878:
        /* <DEDUP_REMOVED lines=20> */
.L_x_879:
        /* <DEDUP_REMOVED lines=37> */
.L_x_881:
[----:B------:R-:W-:Y:S05]  /*2400*/  BSYNC B0 ;  /* 0x0000000000007941 */ /* 0x000fea0003800000 */
.L_x_880:
        /* <DEDUP_REMOVED lines=21> */
.L_x_883:
[----:B------:R-:W-:Y:S05]  /*2560*/  BSYNC B0 ;  /* 0x0000000000007941 */ /* 0x000fea0003800000 */
.L_x_882:
[----:B------:R-:W-:Y:S01]  /*2570*/  IMAD.U32 R2, RZ, RZ, UR10 ;  /* 0x0000000aff027e24 */ /* 0x000fe2000f8e00ff */
[----:B------:R-:W-:Y:S01]  /*2580*/  UIMAD UR5, UR18, UR10, URZ ;  /* 0x0000000a120572a4 */ /* 0x000fe2000f8e023f */
[----:B------:R-:W-:Y:S01]  /*2590*/  BSSY B0, `(.L_x_884) ;  /* 0x000001f000007945 */ /* 0x000fe20003800000 */
[----:B------:R-:W-:Y:S01]  /*25a0*/  USHF.R.S32.HI UR12, URZ, 0x1f, UR56 ;  /* 0x0000001f3f0c7899 */ /* 0x000fe20008011438 */
[----:B------:R-:W-:Y:S01]  /*25b0*/  IMAD.WIDE.U32 R2, R2, UR33, R32 ;  /* 0x0000002102027c25 */ /* 0x000fe2000f8e0020 */
[----:B------:R-:W-:Y:S01]  /*25c0*/  UIMAD UR5, UR33, UR11, UR5 ;  /* 0x0000000b210572a4 */ /* 0x000fe2000f8e0205 */
[----:B------:R-:W-:Y:S01]  /*25d0*/  ULDC.64 UR8, c[0x0][0x470] ;  /* 0x00011c0000087ab9 */ /* 0x000fe20000000a00 */
[----:B-12---:R-:W-:-:S04]  /*25e0*/  IADD3 R4, P0, R2, UR16, RZ ;  /* 0x0000001002047c10 */ /* 0x006fc8000ff1e0ff */
[----:B------:R-:W-:Y:S01]  /*25f0*/  IMAD.U32 R2, RZ, RZ, UR5 ;  /* 0x00000005ff027e24 */ /* 0x000fe2000f8e00ff */
[----:B------:R-:W-:Y:S01]  /*2600*/  UIMAD UR5, UR12, UR8, URZ ;  /* 0x000000080c0572a4 */ /* 0x000fe2000f8e023f */
[----:B------:R-:W-:-:S03]  /*2610*/  MOV R8, UR8 ;  /* 0x0000000800087c02 */ /* 0x000fc60008000f00 */
        /* <DEDUP_REMOVED lines=22> */
.L_x_885:
[----:B------:R-:W-:Y:S05]  /*2780*/  BSYNC B0 ;  /* 0x0000000000007941 */ /* 0x000fea0003800000 */
.L_x_884:
        /* <DEDUP_REMOVED lines=22> */
.L_x_877:
        /* <DEDUP_REMOVED lines=20> */
[----:B------:R-:W-:Y:S01]  /*2a30*/  IMAD R22, R19, R2, RZ ;  /* 0x0000000213167224 */ /* 0x000fe200078e02ff */
        /* <DEDUP_REMOVED lines=38> */
.L_x_888:
[----:B------:R-:W-:Y:S05]  /*2ca0*/  BSYNC B0 ;  /* 0x0000000000007941 */ /* 0x000fea0003800000 */
.L_x_887:
        /* <DEDUP_REMOVED lines=10> */
[----:B----4-:R-:W-:Y:S01]  /*2d50*/  IMAD.WIDE.U32 R22, R2, 0x20, RZ ;  /* 0x0000002002167825 */ /* 0x010fe200078e00ff */
        /* <DEDUP_REMOVED lines=14> */
[C---:B------:R-:W-:Y:S02]  /*2e40*/  @!P4 LEA.HI.X R3, R24.reuse, UR31, R17, 0x1, P1 ;  /* 0x0000001f1803cc11 */ /* 0x040fe400088f0c11 */
        /* <DEDUP_REMOVED lines=21> */
.L_x_890:
[----:B------:R-:W-:Y:S05]  /*2fa0*/  BSYNC B0 ;  /* 0x0000000000007941 */ /* 0x000fea0003800000 */
.L_x_889:
[----:B--2-4-:R-:W-:Y:S01]  /*2fb0*/  LEA R26, R19, UR4, 0x1 ;  /* 0x00000004131a7c11 */ /* 0x014fe2000f8e08ff */
        /* <DEDUP_REMOVED lines=20> */
.L_x_892:
[----:B------:R-:W4:Y:S01]  /*3100*/  LDC.64 R2, c[0x0][0x210] ;  /* 0x00008400ff027b82 */ /* 0x000f220000000a00 */
        /* <DEDUP_REMOVED lines=13> */
[----:B----4-:R-:W-:-:S03]  /*31e0*/  IMAD.WIDE R18, R32, 0x2, R2 ;  /* 0x0000000220127825 */ /* 0x010fc600078e0202 */
        /* <DEDUP_REMOVED lines=35> */
.L_x_893:
[----:B------:R-:W-:Y:S05]  /*3420*/  BSYNC B0 ;  /* 0x0000000000007941 */ /* 0x000fea0003800000 */
.L_x_891:
        /* <DEDUP_REMOVED lines=21> */
.L_x_895:
        /* <DEDUP_REMOVED lines=51> */
.L_x_896:
[----:B------:R-:W-:Y:S05]  /*38b0*/  BSYNC B0 ;  /* 0x0000000000007941 */ /* 0x000fea0003800000 */
.L_x_894:
        /* <DEDUP_REMOVED lines=10> */
[----:B----4-:R-:W-:Y:S01]  /*3960*/  IADD3 R18, P1, R14, UR32, RZ ;  /* 0x000000200e127c10 */ /* 0x010fe2000ff3e0ff */
        /* <DEDUP_REMOVED lines=61> */
.L_x_898:
[----:B------:R-:W-:Y:S05]  /*3d40*/  BSYNC B0 ;  /* 0x0000000000007941 */ /* 0x000fea0003800000 */
.L_x_897:
        /* <DEDUP_REMOVED lines=58> */
.L_x_900:
[----:B------:R-:W-:Y:S05]  /*40f0*/  BSYNC B0 ;  /* 0x0000000000007941 */ /* 0x000fea0003800000 */
.L_x_899:
[----:B------:R-:W-:Y:S01]  /*4100*/  UIMAD UR5, UR11, UR24, URZ ;  /* 0x000000180b0572a4 */ /* 0x000fe2000f8e023f */
[----:B------:R2:W-:Y:S01]  /*4110*/  @P3 STS.128 [R28+0x20000], RZ ;  /* 0x020000ff1c003388 */ /* 0x0005e20000000c00 */
[----:B-1--4-:R-:W-:Y:S01]  /*4120*/  IMAD.WIDE.U32 R2, R12, UR33, R32 ;  /* 0x000000210c027c25 */ /* 0x012fe2000f8e0020 */
[----:B------:R-:W-:Y:S01]  /*4130*/  ULDC.64 UR12, c[0x0][0x268] ;  /* 0x00009a00000c7ab9 */ /* 0x000fe20000000a00 */
[----:B------:R-:W-:Y:S01]  /*4140*/  UIMAD UR5, UR33, UR25, UR5 ;  /* 0x00000019210572a4 */ /* 0x000fe2000f8e0205 */
[----:B------:R2:W-:Y:S01]  /*4150*/  @P3 STS.128 [R28+0x22000], RZ ;  /* 0x022000ff1c003388 */ /* 0x0005e20000000c00 */
[----:B------:R-:W-:Y:S01]  /*4160*/  IMAD R11, R11, UR12, RZ ;  /* 0x0000000c0b0b7c24 */ /* 0x000fe2000f8e02ff */
[----:B------:R-:W-:Y:S01]  /*4170*/  IADD3 R16, P1, R2, UR34, RZ ;  /* 0x0000002202107c10 */ /* 0x000fe2000ff3e0ff */
        /* <DEDUP_REMOVED lines=56> */
.L_x_902:
[----:B------:R-:W-:Y:S05]  /*4500*/  BSYNC B0 ;  /* 0x0000000000007941 */ /* 0x000fea0003800000 */
.L_x_901:
        /* <DEDUP_REMOVED lines=56> */
.L_x_904:
[----:B------:R-:W-:Y:S05]  /*4890*/  BSYNC B0 ;  /* 0x0000000000007941 */ /* 0x000fea0003800000 */
.L_x_903:
[----:B------:R-:W-:Y:S01]  /*48a0*/  ULDC.64 UR14, c[0x0][0x3c8] ;  /* 0x0000f200000e7ab9 */ /* 0x000fe20000000a00 */
[----:B------:R-:W-:Y:S01]  /*48b0*/  USHF.R.S32.HI UR11, URZ, 0x1f, UR56 ;  /* 0x0000001f3f0b7899 */ /* 0x000fe20008011438 */
[----:B------:R-:W0:Y:S01]  /*48c0*/  LDGDEPBAR ;  /* 0x00000000000079af */ /* 0x000e220000000000 */
[----:B------:R-:W-:Y:S01]  /*48d0*/  UISETP.NE.U32.AND UP1, UPT, UR14, URZ, UPT ;  /* 0x0000003f0e00728c */ /* 0x000fe2000bf25070 */
[----:B------:R-:W-:Y:S01]  /*48e0*/  IMAD.SHL.U32 R8, R84, 0x4, RZ ;  /* 0x0000000454087824 */ /* 0x000fe200078e00ff */
[----:B-1--4-:R-:W-:Y:S01]  /*48f0*/  SHF.R.S32.HI R2, RZ, 0x1f, R84 ;  /* 0x0000001fff027819 */ /* 0x012fe20000011454 */
[----:B------:R-:W-:Y:S01]  /*4900*/  IMAD.MOV.U32 R12, RZ, RZ, 0x7f800000 ;  /* 0x7f800000ff0c7424 */ /* 0x000fe200078e00ff */
[----:B------:R-:W-:Y:S01]  /*4910*/  UISETP.NE.AND.EX UP1, UPT, UR15, URZ, UPT, UP1 ;  /* 0x0000003f0f00728c */ /* 0x000fe2000bf25310 */
[----:B------:R-:W-:Y:S01]  /*4920*/  IMAD.MOV.U32 R7, RZ, RZ, 0x7f800000 ;  /* 0x7f800000ff077424 */ /* 0x000fe200078e00ff */
[----:B------:R-:W-:Y:S01]  /*4930*/  LEA.HI R4, R4, R5, RZ, 0x4 ;  /* 0x0000000504047211 */ /* 0x000fe200078f20ff */
[----:B------:R-:W-:Y:S01]  /*4940*/  IMAD.MOV.U32 R242, RZ, RZ, 0x20 ;  /* 0x00000020fff27424 */ /* 0x000fe200078e00ff */
[----:B------:R-:W-:Y:S01]  /*4950*/  ULDC UR27, c[0x0][0x398] ;  /* 0x0000e600001b7ab9 */ /* 0x000fe20000000800 */
[----:B------:R-:W-:Y:S01]  /*4960*/  IMAD.MOV.U32 R241, RZ, RZ, 0x40 ;  /* 0x00000040fff17424 */ /* 0x000fe200078e00ff */
[----:B------:R-:W-:Y:S01]  /*4970*/  PLOP3.LUT P3, PT, PT, PT, UP1, 0x80, 0x0 ;  /* 0x000000000000781c */ /* 0x000fe20003f6f018 */
[----:B------:R-:W-:-:S02]  /*4980*/  VIADD R244, R251, 0x4000 ;  /* 0x00004000fbf47836 */ /* 0x000fc40000000000 */
[----:B------:R-:W-:Y:S01]  /*4990*/  VIADD R243, R252, 0x4000 ;  /* 0x00004000fcf37836 */ /* 0x000fe20000000000 */
[----:B------:R-:W-:Y:S01]  /*49a0*/  UIADD3 UR33, UR33, UR10, URZ ;  /* 0x0000000a21217290 */ /* 0x000fe2000fffe03f */
        /* <DEDUP_REMOVED lines=9> */
[----:B------:R-:W-:Y:S02]  /*4a40*/  IADD3 R8, P1, R8, UR18, RZ ;  /* 0x0000001208087c10 */ /* 0x000fe4000ff3e0ff */
[----:B------:R-:W-:Y:S02]  /*4a50*/  CS2R R188, SRZ ;  /* 0x0000000000bc7805 */ /* 0x000fe4000001ff00 */
[----:B------:R-:W-:Y:S01]  /*4a60*/  SHF.L.U64.HI R6, R84, 0x2, R2 ;  /* 0x0000000254067819 */ /* 0x000fe20000010202 */
[----:B------:R-:W-:Y:S01]  /*4a70*/  @UP1 ULEA.HI.X UR15, UR12, UR15, UR5, 0x2, UP0 ;  /* 0x0000000f0c0f1291 */ /* 0x000fe200080f1405 */
[----:B------:R-:W-:Y:S01]  /*4a80*/  IMAD.U32 R10, RZ, RZ, UR14 ;  /* 0x0000000eff0a7e24 */ /* 0x000fe2000f8e00ff */
[----:B------:R-:W-:Y:S01]  /*4a90*/  LOP3.LUT R4, R4, 0xfffffff0, RZ, 0xc0, !PT ;  /* 0xfffffff004047812 */ /* 0x000fe200078ec0ff */
[----:B------:R-:W-:Y:S01]  /*4aa0*/  @UP1 ULDC UR5, c[0x0][0x2e8] ;  /* 0x0000ba0000051ab9 */ /* 0x000fe20000000800 */
[----:B------:R-:W-:-:S02]  /*4ab0*/  SEL R244, R244, R251, !P0 ;  /* 0x000000fbf4f47207 */ /* 0x000fc40004000000 */
[----:B------:R-:W-:Y:S01]  /*4ac0*/  CS2R R194, SRZ ;  /* 0x0000000000c27805 */ /* 0x000fe2000001ff00 */
[----:B------:R-:W-:Y:S01]  /*4ad0*/  IMAD.U32 R11, RZ, RZ, UR15 ;  /* 0x0000000fff0b7e24 */ /* 0x000fe2000f8e00ff */
[----:B------:R-:W-:Y:S02]  /*4ae0*/  SEL R243, R243, R252, !P0 ;  /* 0x000000fcf3f37207 */ /* 0x000fe40004000000 */
[----:B------:R-:W-:Y:S02]  /*4af0*/  CS2R R192, SRZ ;  /* 0x0000000000c07805 */ /* 0x000fe4000001ff00 */
[----:B------:R-:W-:Y:S02]  /*4b00*/  CS2R R186, SRZ ;  /* 0x0000000000ba7805 */ /* 0x000fe4000001ff00 */
[----:B------:R-:W-:Y:S01]  /*4b10*/  CS2R R184, SRZ ;  /* 0x0000000000b87805 */ /* 0x000fe2000001ff00 */
[----:B------:R-:W4:Y:S01]  /*4b20*/  @P3 LDG.E R3, desc[UR6][R10.64] ;  /* 0x000000060a033981 */ /* 0x000f22000c1e1900 */
[----:B------:R-:W-:-:S02]  /*4b30*/  IADD3.X R9, R6, UR17, RZ, P1, !PT ;  /* 0x0000001106097c10 */ /* 0x000fc40008ffe4ff */
[----:B------:R-:W-:Y:S02]  /*4b40*/  CS2R R182, SRZ ;  /* 0x0000000000b67805 */ /* 0x000fe4000001ff00 */
[----:B------:R-:W-:Y:S02]  /*4b50*/  CS2R R180, SRZ ;  /* 0x0000000000b47805 */ /* 0x000fe4000001ff00 */
[----:B------:R-:W-:Y:S02]  /*4b60*/  CS2R R174, SRZ ;  /* 0x0000000000ae7805 */ /* 0x000fe4000001ff00 */
[----:B------:R-:W-:Y:S01]  /*4b70*/  CS2R R172, SRZ ;  /* 0x0000000000ac7805 */ /* 0x000fe2000001ff00 */
[----:B------:R-:W5:Y:S01]  /*4b80*/  @!P6 LDG.E R12, desc[UR6][R8.64] ;  /* 0x00000006080ce981 */ /* 0x000f62000c1e1900 */
[----:B------:R-:W-:Y:S02]  /*4b90*/  CS2R R178, SRZ ;  /* 0x0000000000b27805 */ /* 0x000fe4000001ff00 */
[----:B------:R-:W-:-:S02]  /*4ba0*/  CS2R R176, SRZ ;  /* 0x0000000000b07805 */ /* 0x000fc4000001ff00 */
[----:B------:R-:W-:Y:S01]  /*4bb0*/  CS2R R170, SRZ ;  /* 0x0000000000aa7805 */ /* 0x000fe2000001ff00 */
[----:B------:R-:W5:Y:S01]  /*4bc0*/  @!P5 LDG.E R7, desc[UR6][R8.64+0x20] ;  /* 0x000020060807d981 */ /* 0x000f62000c1e1900 */
[----:B------:R-:W-:Y:S01]  /*4bd0*/  IMAD.IADD R5, R5, 0x1, -R4 ;  /* 0x0000000105057824 */ /* 0x000fe200078e0a04 */
[----:B------:R-:W4:Y:S01]  /*4be0*/  @P3 MUFU.RCP R6, UR5 ;  /* 0x0000000500063d08 */ /* 0x000f220008001000 */
[----:B------:R-:W-:Y:S01]  /*4bf0*/  SHF.L.U64.HI R2, R84, 0x2, R2 ;  /* 0x0000000254027819 */ /* 0x000fe20000010202 */
[----:B------:R-:W-:Y:S01]  /*4c00*/  UIADD3 UR25, -UR8, 0x40, UR33 ;  /* 0x0000004008197890 */ /* 0x000fe2000fffe121 */
[----:B------:R-:W-:Y:S02]  /*4c10*/  CS2R R168, SRZ ;  /* 0x0000000000a87805 */ /* 0x000fe4000001ff00 */
[----:B------:R-:W-:Y:S02]  /*4c20*/  SHF.R.S32.HI R4, RZ, 0x1f, R5 ;  /* 0x0000001fff047819 */ /* 0x000fe40000011405 */
[----:B------:R-:W-:-:S02]  /*4c30*/  CS2R R166, SRZ ;  /* 0x0000000000a67805 */ /* 0x000fc4000001ff00 */
[----:B------:R-:W-:Y:S02]  /*4c40*/  CS2R R164, SRZ ;  /* 0x0000000000a47805 */ /* 0x000fe4000001ff00 */
[----:B------:R-:W-:Y:S02]  /*4c50*/  CS2R R158, SRZ ;  /* 0x00000000009e7805 */ /* 0x000fe4000001ff00 */
[----:B------:R-:W-:Y:S02]  /*4c60*/  LEA.HI R4, R4, R5, RZ, 0x3 ;  /* 0x0000000504047211 */ /* 0x000fe400078f18ff */
[----:B------:R-:W-:Y:S02]  /*4c70*/  CS2R R156, SRZ ;  /* 0x00000000009c7805 */ /* 0x000fe4000001ff00 */
[----:B------:R-:W-:Y:S02]  /*4c80*/  CS2R R162, SRZ ;  /* 0x0000000000a27805 */ /* 0x000fe4000001ff00 */
[----:B------:R-:W-:-:S02]  /*4c90*/  CS2R R160, SRZ ;  /* 0x0000000000a07805 */ /* 0x000fc4000001ff00 */
[----:B------:R-:W-:Y:S02]  /*4ca0*/  LOP3.LUT R4, R4, 0xfffffff8, RZ, 0xc0, !PT ;  /* 0xfffffff804047812 */ /* 0x000fe400078ec0ff */
[----:B------:R-:W-:Y:S02]  /*4cb0*/  CS2R R154, SRZ ;  /* 0x00000000009a7805 */ /* 0x000fe4000001ff00 */
[----:B------:R-:W-:Y:S02]  /*4cc0*/  CS2R R152, SRZ ;  /* 0x0000000000987805 */ /* 0x000fe4000001ff00 */
[----:B------:R-:W-:Y:S02]  /*4cd0*/  CS2R R150, SRZ ;  /* 0x0000000000967805 */ /* 0x000fe4000001ff00 */
[----:B------:R-:W-:Y:S01]  /*4ce0*/  CS2R R148, SRZ ;  /* 0x0000000000947805 */ /* 0x000fe2000001ff00 */
[----:B------:R-:W-:Y:S01]  /*4cf0*/  IMAD.IADD R4, R5, 0x1, -R4 ;  /* 0x0000000105047824 */ /* 0x000fe200078e0a04 */
[----:B------:R-:W-:-:S02]  /*4d00*/  CS2R R142, SRZ ;  /* 0x00000000008e7805 */ /* 0x000fc4000001ff00 */
[----:B------:R-:W-:Y:S02]  /*4d10*/  CS2R R140, SRZ ;  /* 0x00000000008c7805 */ /* 0x000fe4000001ff00 */
[----:B------:R-:W-:Y:S02]  /*4d20*/  CS2R R146, SRZ ;  /* 0x0000000000927805 */ /* 0x000fe4000001ff00 */
[----:B------:R-:W-:Y:S02]  /*4d30*/  CS2R R144, SRZ ;  /* 0x0000000000907805 */ /* 0x000fe4000001ff00 */
[----:B------:R-:W-:Y:S01]  /*4d40*/  R2P PR, R4, 0x6 ;  /* 0x0000000604007804 */ /* 0x000fe20000000000 */
[----:B------:R-:W-:Y:S01]  /*4d50*/  IMAD.MOV.U32 R4, RZ, RZ, R26 ;  /* 0x000000ffff047224 */ /* 0x000fe200078e001a */
[----:B------:R-:W-:Y:S02]  /*4d60*/  CS2R R138, SRZ ;  /* 0x00000000008a7805 */ /* 0x000fe4000001ff00 */
[----:B------:R-:W-:-:S02]  /*4d70*/  CS2R R136, SRZ ;  /* 0x0000000000887805 */ /* 0x000fc4000001ff00 */
[----:B------:R-:W-:Y:S02]  /*4d80*/  CS2R R134, SRZ ;  /* 0x0000000000867805 */ /* 0x000fe4000001ff00 */
[----:B------:R-:W-:Y:S01]  /*4d90*/  SEL R242, R242, 0xffffffe0, !P1 ;  /* 0xffffffe0f2f27807 */ /* 0x000fe20004800000 */
[----:B------:R-:W-:Y:S01]  /*4da0*/  STL [R1+0x58], R4 ;  /* 0x0000580401007387 */ /* 0x000fe20000100800 */
[----:B------:R-:W-:Y:S02]  /*4db0*/  SEL R241, R241, 0xffffffc0, !P2 ;  /* 0xffffffc0f1f17807 */ /* 0x000fe40005000000 */
[----:B------:R-:W-:Y:S02]  /*4dc0*/  CS2R R132, SRZ ;  /* 0x0000000000847805 */ /* 0x000fe4000001ff00 */
[----:B------:R-:W-:Y:S01]  /*4dd0*/  CS2R R78, SRZ ;  /* 0x00000000004e7805 */ /* 0x000fe2000001ff00 */
[----:B------:R-:W-:Y:S01]  /*4de0*/  IMAD.IADD R240, R245, 0x1, R242 ;  /* 0x00000001f5f07824 */ /* 0x000fe200078e02f2 */
        /* <DEDUP_REMOVED lines=22> */
[----:B---3--:R-:W-:Y:S02]  /*4f50*/  CS2R R36, SRZ ;  /* 0x0000000000247805 */ /* 0x008fe4000001ff00 */
[----:B------:R-:W-:Y:S02]  /*4f60*/  CS2R R30, SRZ ;  /* 0x00000000001e7805 */ /* 0x000fe4000001ff00 */
[----:B--2---:R-:W-:-:S02]  /*4f70*/  CS2R R28, SRZ ;  /* 0x00000000001c7805 */ /* 0x004fc4000001ff00 */
[----:B------:R-:W-:Y:S02]  /*4f80*/  CS2R R34, SRZ ;  /* 0x0000000000227805 */ /* 0x000fe4000001ff00 */
[----:B------:R-:W-:Y:S02]  /*4f90*/  CS2R R32, SRZ ;  /* 0x0000000000207805 */ /* 0x000fe4000001ff00 */
[----:B------:R-:W-:Y:S02]  /*4fa0*/  CS2R R26, SRZ ;  /* 0x00000000001a7805 */ /* 0x000fe4000001ff00 */
[----:B------:R-:W-:Y:S02]  /*4fb0*/  CS2R R24, SRZ ;  /* 0x0000000000187805 */ /* 0x000fe4000001ff00 */
[----:B------:R-:W-:Y:S02]  /*4fc0*/  CS2R R22, SRZ ;  /* 0x0000000000167805 */ /* 0x000fe4000001ff00 */
[----:B------:R-:W-:-:S02]  /*4fd0*/  CS2R R20, SRZ ;  /* 0x0000000000147805 */ /* 0x000fc4000001ff00 */
[----:B------:R-:W-:Y:S01]  /*4fe0*/  LEA R244, R244, UR4, 0x1 ;  /* 0x00000004f4f47c11 */ /* 0x000fe2000f8e08ff */
[----:B------:R-:W-:Y:S01]  /*4ff0*/  UMOV UR5, URZ ;  /* 0x0000003f00057c82 */ /* 0x000fe20008000000 */
[----:B------:R-:W-:Y:S01]  /*5000*/  LEA R243, R243, UR4, 0x1 ;  /* 0x00000004f3f37c11 */ /* 0x000fe2000f8e08ff */
[----:B------:R-:W-:Y:S01]  /*5010*/  ULDC UR24, c[0x0][0x2d0] ;  /* 0x0000b40000187ab9 */ /* 0x000fe20000000800 */
[----:B------:R-:W-:Y:S01]  /*5020*/  ULDC UR16, c[0x0][0x394] ;  /* 0x0000e50000107ab9 */ /* 0x000fe20000000800 */
[----:B------:R-:W-:Y:S01]  /*5030*/  UIADD3 UR25, UR25, -UR44, URZ ;  /* 0x8000002c19197290 */ /* 0x000fe2000fffe03f */
[----:B------:R-:W-:Y:S01]  /*5040*/  ULDC UR28, c[0x0][0x2dc] ;  /* 0x0000b700001c7ab9 */ /* 0x000fe20000000800 */
[----:B------:R-:W-:Y:S01]  /*5050*/  ULDC UR21, c[0x0][0x2ec] ;  /* 0x0000bb0000157ab9 */ /* 0x000fe20000000800 */
[----:B----4-:R-:W-:-:S05]  /*5060*/  @P3 FMUL.FTZ R3, R3, R6 ;  /* 0x0000000603033220 */ /* 0x010fca0000410000 */
[----:B------:R-:W-:Y:S01]  /*5070*/  @P3 R2UR UR11, R3 ;  /* 0x00000000030b32ca */ /* 0x000fe200000e0000 */
[----:B------:R-:W-:-:S05]  /*5080*/  IMAD.SHL.U32 R3, R84, 0x4, RZ ;  /* 0x0000000454037824 */ /* 0x000fca00078e00ff */
[----:B------:R1:W-:Y:S04]  /*5090*/  STL [R1+0x2c], R3 ;  /* 0x00002c0301007387 */ /* 0x0003e80000100800 */
[----:B-----5:R-:W-:Y:S03]  /*50a0*/  STL [R1+0x5c], R12 ;  /* 0x00005c0c01007387 */ /* 0x020fe60000100800 */
[----:B------:R-:W-:Y:S01]  /*50b0*/  @UP1 UMOV UR5, UR11 ;  /* 0x0000000b00051c82 */ /* 0x000fe20008000000 */
[----:B------:R-:W-:Y:S04]  /*50c0*/  STL [R1+0x60], R7 ;  /* 0x0000600701007387 */ /* 0x000fe80000100800 */
[----:B------:R2:W-:Y:S01]  /*50d0*/  STL [R1+0x30], R2 ;  /* 0x0000300201007387 */ /* 0x0005e20000100800 */
[----:B-1----:R-:W-:-:S02]  /*50e0*/  IMAD.IADD R3, R241, 0x1, R240 ;  /* 0x00000001f1037824 */ /* 0x002fc400078e02f0 */
[----:B--2---:R-:W-:-:S07]  /*50f0*/  IMAD.IADD R2, R245, 0x1, R241 ;  /* 0x00000001f5027824 */ /* 0x004fce00078e02f1 */
.L_x_909:
        /* <DEDUP_REMOVED lines=8> */
[----:B------:R-:W-:Y:S03]  /*5180*/  UMOV UR12, UR60 ;  /* 0x0000003c000c7c82 */ /* 0x000fe60008000000 */
[----:B------:R-:W4:Y:S04]  /*5190*/  LDL R120, [R1] ;  /* 0x0000000001787983 */ /* 0x000f280000100800 */
        /* <DEDUP_REMOVED lines=57> */
[----:B------:R-:W3:Y:S04]  /*5530*/  LDSM.16.M88.4 R84, [R250+UR4+0x1c800] ;  /* 0x01c80004fa54783b */ /* 0x000ee80008000200 */
[----:B------:R-:W-:Y:S01]  /*5540*/  LDSM.16.M88.4 R96, [R114+0x4000] ;  /* 0x004000007260783b */ /* 0x000fe20000000200 */
[C---:B------:R-:W-:Y:S06]  /*5550*/  HMMA.16816.F32.BF16 R4, R100.reuse, R104, R4 ;  /* 0x000000686404723c */ /* 0x040fec0000041804 */
[C---:B------:R-:W-:Y:S01]  /*5560*/  HMMA.16816.F32.BF16 R8, R100.reuse, R106, R8 ;  /* 0x0000006a6408723c */ /* 0x040fe20000041808 */
[----:B------:R-:W4:Y:S05]  /*5570*/  LDSM.16.M88.4 R104, [R249+0x4000] ;  /* 0x00400000f968783b */ /* 0x000f2a0000000200 */
[C---:B------:R-:W-:Y:S06]  /*5580*/  HMMA.16816.F32.BF16 R12, R100.reuse, R88, R12 ;  /* 0x00000058640c723c */ /* 0x040fec000004180c */
[----:B------:R-:W-:Y:S01]  /*5590*/  HMMA.16816.F32.BF16 R16, R100, R90, R16 ;  /* 0x0000005a6410723c */ /* 0x000fe20000041810 */
[----:B------:R-:W4:Y:S04]  /*55a0*/  LDSM.16.M88.4 R88, [R249+0x4800] ;  /* 0x00480000f958783b */ /* 0x000f280000000200 */
[----:B------:R-:W-:Y:S01]  /*55b0*/  LDSM.16.M88.4 R100, [R113+0x4000] ;  /* 0x004000007164783b */ /* 0x000fe20000000200 */
[C---:B-1----:R-:W-:Y:S05]  /*55c0*/  HMMA.16816.F32.BF16 R4, R92.reuse, R108, R4 ;  /* 0x0000006c5c04723c */ /* 0x042fea0000041804 */
[----:B--2---:R-:W-:Y:S01]  /*55d0*/  IADD3 R118, P0, R115, UR20, RZ ;  /* 0x0000001473767c10 */ /* 0x004fe2000ff1e0ff */
[C---:B------:R-:W-:Y:S01]  /*55e0*/  HMMA.16816.F32.BF16 R8, R92.reuse, R110, R8 ;  /* 0x0000006e5c08723c */ /* 0x040fe20000041808 */
[----:B------:R-:W1:Y:S01]  /*55f0*/  LDSM.16.M88.4 R108, [R248+0x4000] ;  /* 0x00400000f86c783b */ /* 0x000e620000000200 */
[----:B------:R-:W-:Y:S03]  /*5600*/  IMAD.U32 R115, RZ, RZ, UR23 ;  /* 0x00000017ff737e24 */ /* 0x000fe6000f8e00ff */
[----:B---3--:R-:W-:Y:S01]  /*5610*/  IADD3.X R119, R237, UR19, RZ, P0, !PT ;  /* 0x00000013ed777c10 */ /* 0x008fe200087fe4ff */
[C---:B------:R-:W-:Y:S04]  /*5620*/  HMMA.16816.F32.BF16 R12, R92.reuse, R84, R12 ;  /* 0x000000545c0c723c */ /* 0x040fe8000004180c */
[----:B------:R-:W5:Y:S01]  /*5630*/  LDG.E R117, desc[UR6][R118.64] ;  /* 0x0000000676757981 */ /* 0x000f62000c1e1900 */
[----:B----4-:R-:W-:Y:S01]  /*5640*/  IMAD R115, R115, 0x40, R120 ;  /* 0x0000004073737824 */ /* 0x010fe200078e0278 */
[----:B------:R-:W-:Y:S02]  /*5650*/  HMMA.16816.F32.BF16 R16, R92, R86, R16 ;  /* 0x000000565c10723c */ /* 0x000fe40000041810 */
[----:B------:R2:W5:Y:S04]  /*5660*/  LDG.E R116, desc[UR6][R118.64+0x20] ;  /* 0x0000200676747981 */ /* 0x000568000c1e1900 */
[C---:B------:R-:W-:Y:S01]  /*5670*/  HMMA.16816.F32.BF16 R4, R96.reuse, R104, R4 ;  /* 0x000000686004723c */ /* 0x040fe20000041804 */
[----:B------:R-:W3:Y:S04]  /*5680*/  LDSM.16.M88.4 R84, [R248+0x4800] ;  /* 0x00480000f854783b */ /* 0x000ee80000000200 */
[----:B------:R-:W-:Y:S01]  /*5690*/  LDSM.16.M88.4 R92, [R112+0x4000] ;  /* 0x00400000705c783b */ /* 0x000fe20000000200 */
[C---:B------:R-:W-:Y:S03]  /*56a0*/  HMMA.16816.F32.BF16 R8, R96.reuse, R106, R8 ;  /* 0x0000006a6008723c */ /* 0x040fe60000041808 */
[----:B------:R-:W4:Y:S03]  /*56b0*/  LDSM.16.M88.4 R104, [R247+0x4000] ;  /* 0x00400000f768783b */ /* 0x000f260000000200 */
[C---:B------:R-:W-:Y:S06]  /*56c0*/  HMMA.16816.F32.BF16 R12, R96.reuse, R88, R12 ;  /* 0x00000058600c723c */ /* 0x040fec000004180c */
[----:B------:R-:W-:Y:S01]  /*56d0*/  HMMA.16816.F32.BF16 R16, R96, R90, R16 ;  /* 0x0000005a6010723c */ /* 0x000fe20000041810 */
[----:B------:R-:W4:Y:S04]  /*56e0*/  LDSM.16.M88.4 R88, [R247+0x4800] ;  /* 0x00480000f758783b */ /* 0x000f280000000200 */
[----:B------:R-:W-:Y:S01]  /*56f0*/  LDSM.16.M88.4 R96, [R243+0x6000] ;  /* 0x00600000f360783b */ /* 0x000fe20000000200 */
[C---:B-1----:R-:W-:Y:S05]  /*5700*/  HMMA.16816.F32.BF16 R4, R100.reuse, R108, R4 ;  /* 0x0000006c6404723c */ /* 0x042fea0000041804 */
[----:B--2---:R-:W-:Y:S01]  /*5710*/  IADD3 R118, R129, -UR10, -R115 ;  /* 0x8000000a81767c10 */ /* 0x004fe2000fffe873 */
[C---:B------:R-:W-:Y:S01]  /*5720*/  HMMA.16816.F32.BF16 R8, R100.reuse, R110, R8 ;  /* 0x0000006e6408723c */ /* 0x040fe20000041808 */
[----:B------:R-:W1:Y:S04]  /*5730*/  LDSM.16.M88.4 R108, [R250+UR4+0x1e000] ;  /* 0x01e00004fa6c783b */ /* 0x000e680008000200 */
[----:B------:R-:W-:Y:S01]  /*5740*/  VIADD R118, R118, UR8 ;  /* 0x0000000876767c36 */ /* 0x000fe20008000000 */
[C---:B---3--:R-:W-:Y:S05]  /*5750*/  HMMA.16816.F32.BF16 R12, R100.reuse, R84, R12 ;  /* 0x00000054640c723c */ /* 0x048fea000004180c */
[----:B------:R-:W-:Y:S01]  /*5760*/  VIADD R118, R118, UR11 ;  /* 0x0000000b76767c36 */ /* 0x000fe20008000000 */
[----:B------:R-:W-:Y:S01]  /*5770*/  HMMA.16816.F32.BF16 R16, R100, R86, R16 ;  /* 0x000000566410723c */ /* 0x000fe20000041810 */
[----:B------:R-:W2:Y:S04]  /*5780*/  LDSM.16.M88.4 R84, [R250+UR4+0x1e800] ;  /* 0x01e80004fa54783b */ /* 0x000ea80008000200 */
[----:B------:R-:W-:Y:S01]  /*5790*/  LDSM.16.M88.4 R100, [R114+0x6000] ;  /* 0x006000007264783b */ /* 0x000fe20000000200 */
[C---:B----4-:R-:W-:Y:S05]  /*57a0*/  HMMA.16816.F32.BF16 R4, R92.reuse, R104, R4 ;  /* 0x000000685c04723c */ /* 0x050fea0000041804 */
[----:B------:R-:W-:Y:S01]  /*57b0*/  VIADD R120, R118, 0x7 ;  /* 0x0000000776787836 */ /* 0x000fe20000000000 */
[C---:B------:R-:W-:Y:S01]  /*57c0*/  HMMA.16816.F32.BF16 R8, R92.reuse, R106, R8 ;  /* 0x0000006a5c08723c */ /* 0x040fe20000041808 */
[----:B------:R-:W3:Y:S03]  /*57d0*/  LDSM.16.M88.4 R104, [R249+0x6000] ;  /* 0x00600000f968783b */ /* 0x000ee60000000200 */
[----:B------:R-:W-:Y:S01]  /*57e0*/  ISETP.GE.AND P0, PT, R120, RZ, PT ;  /* 0x000000ff7800720c */ /* 0x000fe20003f06270 */
[C---:B------:R-:W-:Y:S01]  /*57f0*/  VIADD R121, R118.reuse, 0x8 ;  /* 0x0000000876797836 */ /* 0x040fe20000000000 */
[C---:B------:R-:W-:Y:S04]  /*5800*/  HMMA.16816.F32.BF16 R12, R92.reuse, R88, R12 ;  /* 0x000000585c0c723c */ /* 0x040fe8000004180c */
[----:B------:R-:W-:Y:S01]  /*5810*/  ISETP.GE.AND P1, PT, R121, RZ, PT ;  /* 0x000000ff7900720c */ /* 0x000fe20003f26270 */
[C---:B------:R-:W-:Y:S01]  /*5820*/  VIADD R122, R118.reuse, 0xffffffe7 ;  /* 0xffffffe7767a7836 */ /* 0x040fe20000000000 */
[----:B------:R-:W-:Y:S01]  /*5830*/  HMMA.16816.F32.BF16 R16, R92, R90, R16 ;  /* 0x0000005a5c10723c */ /* 0x000fe20000041810 */
[----:B------:R-:W4:Y:S04]  /*5840*/  LDSM.16.M88.4 R88, [R249+0x6800] ;  /* 0x00680000f958783b */ /* 0x000f280000000200 */
[----:B------:R-:W-:Y:S01]  /*5850*/  LDSM.16.M88.4 R92, [R113+0x6000] ;  /* 0x00600000715c783b */ /* 0x000fe20000000200 */
[C---:B-1----:R-:W-:Y:S05]  /*5860*/  HMMA.16816.F32.BF16 R4, R96.reuse, R108, R4 ;  /* 0x0000006c6004723c */ /* 0x042fea0000041804 */
[----:B------:R-:W-:Y:S01]  /*5870*/  @!P0 IADD3 R120, -R118, -0x7, RZ ;  /* 0xfffffff976788810 */ /* 0x000fe20007ffe1ff */
[C---:B------:R-:W-:Y:S01]  /*5880*/  HMMA.16816.F32.BF16 R8, R96.reuse, R110, R8 ;  /* 0x0000006e6008723c */ /* 0x040fe20000041808 */
[----:B------:R-:W1:Y:S02]  /*5890*/  LDSM.16.M88.4 R108, [R248+0x6000] ;  /* 0x00600000f86c783b */ /* 0x000e640000000200 */
[----:B------:R-:W-:Y:S02]  /*58a0*/  ISETP.GE.AND P0, PT, R122, RZ, PT ;  /* 0x000000ff7a00720c */ /* 0x000fe40003f06270 */
[----:B------:R-:W-:Y:S01]  /*58b0*/  VIADD R128, R118, 0xffffffff ;  /* 0xffffffff76807836 */ /* 0x000fe20000000000 */
[C---:B--2---:R-:W-:Y:S04]  /*58c0*/  HMMA.16816.F32.BF16 R12, R96.reuse, R84, R12 ;  /* 0x00000054600c723c */ /* 0x044fe8000004180c */
[----:B------:R-:W-:Y:S01]  /*58d0*/  ISETP.GE.AND P6, PT, R128, RZ, PT ;  /* 0x000000ff8000720c */ /* 0x000fe20003fc6270 */
[C---:B------:R-:W-:Y:S01]  /*58e0*/  VIADD R127, R118.reuse, 0xfffffff8 ;  /* 0xfffffff8767f7836 */ /* 0x040fe20000000000 */
[----:B------:R-:W-:Y:S01]  /*58f0*/  HMMA.16816.F32.BF16 R16, R96, R86, R16 ;  /* 0x000000566010723c */ /* 0x000fe20000041810 */
[----:B------:R-:W2:Y:S03]  /*5900*/  LDSM.16.M88.4 R84, [R248+0x6800] ;  /* 0x00680000f854783b */ /* 0x000ea60000000200 */
[----:B------:R-:W-:Y:S01]  /*5910*/  ISETP.GE.AND P5, PT, R127, RZ, PT ;  /* 0x000000ff7f00720c */ /* 0x000fe20003fa6270 */
[----:B------:R-:W-:Y:S01]  /*5920*/  LDSM.16.M88.4 R96, [R112+0x6000] ;  /* 0x006000007060783b */ /* 0x000fe20000000200 */
[C---:B---3--:R-:W-:Y:S05]  /*5930*/  HMMA.16816.F32.BF16 R4, R100.reuse, R104, R4 ;  /* 0x000000686404723c */ /* 0x048fea0000041804 */
[----:B------:R-:W-:Y:S01]  /*5940*/  VIADD R126, R118, 0xfffffff7 ;  /* 0xfffffff7767e7836 */ /* 0x000fe20000000000 */
[C---:B------:R-:W-:Y:S01]  /*5950*/  HMMA.16816.F32.BF16 R8, R100.reuse, R106, R8 ;  /* 0x0000006a6408723c */ /* 0x040fe20000041808 */
[----:B------:R-:W3:Y:S03]  /*5960*/  LDSM.16.M88.4 R104, [R247+0x6000] ;  /* 0x00600000f768783b */ /* 0x000ee60000000200 */
[----:B------:R-:W-:Y:S01]  /*5970*/  ISETP.GE.AND P4, PT, R126, RZ, PT ;  /* 0x000000ff7e00720c */ /* 0x000fe20003f86270 */
[C---:B------:R-:W-:Y:S01]  /*5980*/  VIADD R125, R118.reuse, 0xfffffff0 ;  /* 0xfffffff0767d7836 */ /* 0x040fe20000000000 */
[C---:B----4-:R-:W-:Y:S04]  /*5990*/  HMMA.16816.F32.BF16 R12, R100.reuse, R88, R12 ;  /* 0x00000058640c723c */ /* 0x050fe8000004180c */
[----:B------:R-:W-:Y:S01]  /*59a0*/  ISETP.GE.AND P3, PT, R125, RZ, PT ;  /* 0x000000ff7d00720c */ /* 0x000fe20003f66270 */
[----:B------:R-:W-:Y:S01]  /*59b0*/  VIADD R124, R118, 0xffffffef ;  /* 0xffffffef767c7836 */ /* 0x000fe20000000000 */
[----:B------:R-:W-:Y:S01]  /*59c0*/  HMMA.16816.F32.BF16 R16, R100, R90, R16 ;  /* 0x0000005a6410723c */ /* 0x000fe20000041810 */
[----:B------:R-:W4:Y:S03]  /*59d0*/  LDSM.16.M88.4 R88, [R247+0x6800] ;  /* 0x00680000f758783b */ /* 0x000f260000000200 */
[----:B------:R-:W-:Y:S01]  /*59e0*/  ISETP.GE.AND P2, PT, R124, RZ, PT ;  /* 0x000000ff7c00720c */ /* 0x000fe20003f46270 */
[C---:B------:R-:W-:Y:S01]  /*59f0*/  VIADD R123, R118.reuse, 0xffffffe8 ;  /* 0xffffffe8767b7836 */ /* 0x040fe20000000000 */
[C---:B-1----:R-:W-:Y:S05]  /*5a00*/  HMMA.16816.F32.BF16 R4, R92.reuse, R108, R4 ;  /* 0x0000006c5c04723c */ /* 0x042fea0000041804 */
[C---:B------:R-:W-:Y:S01]  /*5a10*/  @!P1 IADD3 R121, -R118.reuse, -0x8, RZ ;  /* 0xfffffff876799810 */ /* 0x040fe20007ffe1ff */
[C---:B------:R-:W-:Y:S03]  /*5a20*/  HMMA.16816.F32.BF16 R8, R92.reuse, R110, R8 ;  /* 0x0000006e5c08723c */ /* 0x040fe60000041808 */
[----:B------:R-:W-:Y:S02]  /*5a30*/  ISETP.GE.AND P1, PT, R123, RZ, PT ;  /* 0x000000ff7b00720c */ /* 0x000fe40003f26270 */
[C---:B------:R-:W-:Y:S01]  /*5a40*/  @!P0 IADD3 R122, -R118.reuse, 0x19, RZ ;  /* 0x00000019767a8810 */ /* 0x040fe20007ffe1ff */
[C---:B--2---:R-:W-:Y:S01]  /*5a50*/  HMMA.16816.F32.BF16 R12, R92.reuse, R84, R12 ;  /* 0x000000545c0c723c */ /* 0x044fe2000004180c */
[----:B------:R-:W-:Y:S04]  /*5a60*/  PLOP3.LUT P0, PT, PT, PT, UP0, 0x80, 0x0 ;  /* 0x000000000000781c */ /* 0x000fe80003f0f008 */
[----:B------:R-:W-:Y:S01]  /*5a70*/  IABS R119, R118 ;  /* 0x0000007600777213 */ /* 0x000fe20000000000 */
[----:B------:R-:W-:Y:S05]  /*5a80*/  HMMA.16816.F32.BF16 R16, R92, R86, R16 ;  /* 0x000000565c10723c */ /* 0x000fea0000041810 */
[C---:B------:R-:W-:Y:S01]  /*5a90*/  @!P6 IADD3 R128, -R118.reuse, 0x1, RZ ;  /* 0x000000017680e810 */ /* 0x040fe20007ffe1ff */
[C---:B---3--:R-:W-:Y:S05]  /*5aa0*/  HMMA.16816.F32.BF16 R4, R96.reuse, R104, R4 ;  /* 0x000000686004723c */ /* 0x048fea0000041804 */
[C---:B------:R-:W-:Y:S01]  /*5ab0*/  @!P5 IADD3 R127, -R118.reuse, 0x8, RZ ;  /* 0x00000008767fd810 */ /* 0x040fe20007ffe1ff */
[C---:B------:R-:W-:Y:S05]  /*5ac0*/  HMMA.16816.F32.BF16 R8, R96.reuse, R106, R8 ;  /* 0x0000006a6008723c */ /* 0x040fea0000041808 */
[C---:B------:R-:W-:Y:S01]  /*5ad0*/  @!P4 IADD3 R126, -R118.reuse, 0x9, RZ ;  /* 0x00000009767ec810 */ /* 0x040fe20007ffe1ff */
[C---:B----4-:R-:W-:Y:S05]  /*5ae0*/  HMMA.16816.F32.BF16 R12, R96.reuse, R88, R12 ;  /* 0x00000058600c723c */ /* 0x050fea000004180c */
[C---:B------:R-:W-:Y:S01]  /*5af0*/  @!P3 IADD3 R125, -R118.reuse, 0x10, RZ ;  /* 0x00000010767db810 */ /* 0x040fe20007ffe1ff */
[----:B------:R-:W-:Y:S05]  /*5b00*/  HMMA.16816.F32.BF16 R16, R96, R90, R16 ;  /* 0x0000005a6010723c */ /* 0x000fea0000041810 */
[C---:B------:R-:W-:Y:S02]  /*5b10*/  @!P2 IADD3 R124, -R118.reuse, 0x11, RZ ;  /* 0x00000011767ca810 */ /* 0x040fe40007ffe1ff */
[----:B------:R-:W-:Y:S04]  /*5b20*/  @!P1 IADD3 R123, -R118, 0x18, RZ ;  /* 0x00000018767b9810 */ /* 0x000fe80007ffe1ff */
[----:B------:R-:W-:Y:S02]  /*5b30*/  I2FP.F32.S32 R119, R119 ;  /* 0x0000007700777245 */ /* 0x000fe40000201400 */
[----:B------:R-:W-:Y:S02]  /*5b40*/  I2FP.F32.S32 R121, R121 ;  /* 0x0000007900797245 */ /* 0x000fe40000201400 */
[----:B------:R-:W-:Y:S01]  /*5b50*/  I2FP.F32.S32 R120, R120 ;  /* 0x0000007800787245 */ /* 0x000fe20000201400 */
[----:B------:R-:W-:Y:S01]  /*5b60*/  FFMA.FTZ R4, R119, -UR5, R4 ;  /* 0x8000000577047c23 */ /* 0x000fe20008010004 */
        /* <DEDUP_REMOVED lines=9> */
[----:B------:R-:W-:Y:S01]  /*5c00*/  FFMA.FTZ R10, R119, -UR5, R10 ;  /* 0x80000005770a7c23 */ /* 0x000fe2000801000a */
[----:B------:R-:W-:Y:S01]  /*5c10*/  I2FP.F32.S32 R123, R123 ;  /* 0x0000007b007b7245 */ /* 0x000fe20000201400 */
[C---:B------:R-:W-:Y:S01]  /*5c20*/  FFMA.FTZ R8, R127.reuse, -UR5, R8 ;  /* 0x800000057f087c23 */ /* 0x040fe20008010008 */
[----:B------:R-:W-:Y:S01]  /*5c30*/  I2FP.F32.S32 R122, R122 ;  /* 0x0000007a007a7245 */ /* 0x000fe20000201400 */
[C---:B------:R-:W-:Y:S01]  /*5c40*/  FFMA.FTZ R9, R126.reuse, -UR5, R9 ;  /* 0x800000057e097c23 */ /* 0x040fe20008010009 */
        /* <DEDUP_REMOVED lines=21> */
.L_x_905:
[----:B------:R-:W-:Y:S01]  /*5da0*/  UIADD3 UR14, UR8, 0x1, -UR10 ;  /* 0x00000001080e7890 */ /* 0x000fe2000fffe80a */
[----:B------:R-:W-:Y:S01]  /*5db0*/  VIADD R85, R129, UR11 ;  /* 0x0000000b81557c36 */ /* 0x000fe20008000000 */
[----:B------:R-:W-:Y:S01]  /*5dc0*/  UIADD3 UR13, -UR12, UR8, -UR10 ;  /* 0x000000080c0d7290 */ /* 0x000fe2000fffe90a */
[C---:B------:R-:W-:Y:S01]  /*5dd0*/  VIADD R92, R115.reuse, 0x1 ;  /* 0x00000001735c7836 */ /* 0x040fe20000000000 */
[----:B------:R-:W-:Y:S01]  /*5de0*/  UIADD3 UR11, UR14, UR27, URZ ;  /* 0x0000001b0e0b7290 */ /* 0x000fe2000fffe03f */
[----:B------:R-:W-:Y:S01]  /*5df0*/  IMAD.U32 R84, RZ, RZ, UR27 ;  /* 0x0000001bff547e24 */ /* 0x000fe2000f8e00ff */
[----:B------:R-:W-:Y:S01]  /*5e00*/  UMOV UR16, UR12 ;  /* 0x0000000c00107c82 */ /* 0x000fe20008000000 */
[----:B------:R-:W-:Y:S01]  /*5e10*/  VIADD R91, R115, 0x8 ;  /* 0x00000008735b7836 */ /* 0x000fe20000000000 */
[----:B------:R-:W-:Y:S01]  /*5e20*/  VIADDMNMX R94, R85, UR13, RZ, !PT ;  /* 0x0000000d555e7c46 */ /* 0x000fe2000f8001ff */
[C---:B------:R-:W-:Y:S02]  /*5e30*/  VIADD R90, R115.reuse, 0x9 ;  /* 0x00000009735a7836 */ /* 0x040fe40000000000 */
[----:B------:R-:W-:Y:S01]  /*5e40*/  IMAD.U32 R86, RZ, RZ, UR11 ;  /* 0x0000000bff567e24 */ /* 0x000fe2000f8e00ff */
[CC--:B------:R-:W-:Y:S01]  /*5e50*/  ISETP.GE.AND P1, PT, R115.reuse, R94.reuse, PT ;  /* 0x0000005e7300720c */ /* 0x0c0fe20003f26270 */
[C---:B------:R-:W-:Y:S01]  /*5e60*/  VIADD R89, R115.reuse, 0x10 ;  /* 0x0000001073597836 */ /* 0x040fe20000000000 */
[-C--:B------:R-:W-:Y:S01]  /*5e70*/  ISETP.GE.AND P0, PT, R92, R94.reuse, PT ;  /* 0x0000005e5c00720c */ /* 0x080fe20003f06270 */
[----:B------:R-:W-:Y:S01]  /*5e80*/  VIADD R88, R115, 0x11 ;  /* 0x0000001173587836 */ /* 0x000fe20000000000 */
[----:B------:R-:W-:Y:S01]  /*5e90*/  VIADDMNMX R93, R86, R85, UR8, PT ;  /* 0x00000008565d7e46 */ /* 0x000fe2000b800155 */
[----:B------:R-:W-:Y:S01]  /*5ea0*/  VIADD R85, R85, 0x8 ;  /* 0x0000000855557836 */ /* 0x000fe20000000000 */
[-C--:B------:R-:W-:Y:S01]  /*5eb0*/  ISETP.GE.AND P6, PT, R91, R94.reuse, PT ;  /* 0x0000005e5b00720c */ /* 0x080fe20003fc6270 */
[C---:B------:R-:W-:Y:S01]  /*5ec0*/  VIADD R87, R115.reuse, 0x18 ;  /* 0x0000001873577836 */ /* 0x040fe20000000000 */
[CC--:B------:R-:W-:Y:S01]  /*5ed0*/  ISETP.GE.OR P1, PT, R115.reuse, R93.reuse, !P1 ;  /* 0x0000005d7300720c */ /* 0x0c0fe20004f26670 */
[----:B------:R-:W-:Y:S01]  /*5ee0*/  VIADD R86, R115, 0x19 ;  /* 0x0000001973567836 */ /* 0x000fe20000000000 */
[C---:B------:R-:W-:Y:S02]  /*5ef0*/  IADD3 R84, R85.reuse, UR14, R84 ;  /* 0x0000000e55547c10 */ /* 0x040fe4000fffe054 */
[----:B------:R-:W-:Y:S02]  /*5f00*/  ISETP.GE.OR P0, PT, R92, R93, !P0 ;  /* 0x0000005d5c00720c */ /* 0x000fe40004706670 */
[----:B------:R-:W-:Y:S02]  /*5f10*/  VIADDMNMX R85, R85, UR13, RZ, !PT ;  /* 0x0000000d55557c46 */ /* 0x000fe4000f8001ff */
[----:B------:R-:W-:Y:S02]  /*5f20*/  FSEL R4, R4, -INF , !P1 ;  /* 0xff80000004047808 */ /* 0x000fe40004800000 */
[----:B------:R-:W-:Y:S02]  /*5f30*/  FSEL R5, R5, -INF , !P0 ;  /* 0xff80000005057808 */ /* 0x000fe40004000000 */
[-C--:B------:R-:W-:Y:S02]  /*5f40*/  ISETP.GE.AND P5, PT, R90, R94.reuse, PT ;  /* 0x0000005e5a00720c */ /* 0x080fe40003fa6270 */
[-C--:B------:R-:W-:Y:S02]  /*5f50*/  ISETP.GE.AND P4, PT, R89, R94.reuse, PT ;  /* 0x0000005e5900720c */ /* 0x080fe40003f86270 */
[-C--:B------:R-:W-:Y:S02]  /*5f60*/  ISETP.GE.AND P3, PT, R88, R94.reuse, PT ;  /* 0x0000005e5800720c */ /* 0x080fe40003f66270 */
[-C--:B------:R-:W-:Y:S02]  /*5f70*/  ISETP.GE.AND P2, PT, R87, R94.reuse, PT ;  /* 0x0000005e5700720c */ /* 0x080fe40003f46270 */
[----:B------:R-:W-:Y:S02]  /*5f80*/  ISETP.GE.AND P1, PT, R86, R94, PT ;  /* 0x0000005e5600720c */ /* 0x000fe40003f26270 */
        /* <DEDUP_REMOVED lines=37> */
.L_x_906:
        /* <DEDUP_REMOVED lines=183> */
[C---:B------:R-:W-:Y:S01]  /*6d50*/  FADD.FTZ R5, -R117.reuse, R5 ;  /* 0x0000000575057221 */ /* 0x040fe20000010100 */
[C---:B------:R-:W-:Y:S03]  /*6d60*/  FADD.FTZ R6, -R116.reuse, R6 ;  /* 0x0000000674067221 */ /* 0x040fe60000010100 */
[C---:B------:R-:W-:Y:S01]  /*6d70*/  FADD.FTZ R7, -R116.reuse, R7 ;  /* 0x0000000774077221 */ /* 0x040fe20000010100 */
[C---:B------:R-:W-:Y:S01]  /*6d80*/  FADD.FTZ R8, -R117.reuse, R8 ;  /* 0x0000000875087221 */ /* 0x040fe20000010100 */
[----:B------:R-:W-:Y:S01]  /*6d90*/  FADD.FTZ R9, -R117, R9 ;  /* 0x0000000975097221 */ /* 0x000fe20000010100 */
[C---:B------:R-:W-:Y:S01]  /*6da0*/  FADD.FTZ R10, -R116.reuse, R10 ;  /* 0x0000000a740a7221 */ /* 0x040fe20000010100 */
[----:B------:R-:W-:Y:S01]  /*6db0*/  FADD.FTZ R11, -R116, R11 ;  /* 0x0000000b740b7221 */ /* 0x000fe20000010100 */
[----:B------:R-:W-:Y:S01]  /*6dc0*/  FMUL.FTZ R4, R197, R4 ;  /* 0x00000004c5047220 */ /* 0x000fe20000410000 */
[----:B------:R-:W-:Y:S01]  /*6dd0*/  FMUL.FTZ R5, R196, R5 ;  /* 0x00000005c4057220 */ /* 0x000fe20000410000 */
[C---:B------:R-:W-:Y:S01]  /*6de0*/  FADD.FTZ R12, -R117.reuse, R12 ;  /* 0x0000000c750c7221 */ /* 0x040fe20000010100 */
[----:B------:R-:W-:Y:S01]  /*6df0*/  FADD.FTZ R13, -R117, R13 ;  /* 0x0000000d750d7221 */ /* 0x000fe20000010100 */
[C---:B------:R-:W-:Y:S01]  /*6e00*/  FADD.FTZ R14, -R116.reuse, R14 ;  /* 0x0000000e740e7221 */ /* 0x040fe20000010100 */
[C---:B------:R-:W-:Y:S01]  /*6e10*/  FADD.FTZ R15, -R116.reuse, R15 ;  /* 0x0000000f740f7221 */ /* 0x040fe20000010100 */
[----:B------:R-:W-:Y:S01]  /*6e20*/  F2FP.BF16.F32.PACK_AB R84, R5, R4 ;  /* 0x000000040554723e */ /* 0x000fe200000010ff */
[----:B------:R-:W-:Y:S01]  /*6e30*/  FMUL.FTZ R6, R125, R6 ;  /* 0x000000067d067220 */ /* 0x000fe20000410000 */
[C---:B------:R-:W-:Y:S01]  /*6e40*/  FADD.FTZ R16, -R117.reuse, R16 ;  /* 0x0000001075107221 */ /* 0x040fe20000010100 */
[----:B------:R-:W-:Y:S01]  /*6e50*/  FADD.FTZ R17, -R117, R17 ;  /* 0x0000001175117221 */ /* 0x000fe20000010100 */
[C---:B------:R-:W-:Y:S01]  /*6e60*/  FADD.FTZ R18, -R116.reuse, R18 ;  /* 0x0000001274127221 */ /* 0x040fe20000010100 */
[----:B------:R-:W-:Y:S01]  /*6e70*/  FADD.FTZ R19, -R116, R19 ;  /* 0x0000001374137221 */ /* 0x000fe20000010100 */
        /* <DEDUP_REMOVED lines=122> */
.L_x_907:
        /* <DEDUP_REMOVED lines=177> */
.L_x_908:
        /* <DEDUP_REMOVED lines=638> */
.L_x_910:
[----:B------:R-:W2:Y:S01]  /*a910*/  LDL R3, [R1+0x8] ;  /* 0x0000080001037983 */ /* 0x000ea20000100800 */
[----:B------:R-:W-:Y:S01]  /*a920*/  @UP0 UIADD3 UR9, UR26, UR40, URZ ;  /* 0x000000281a090290 */ /* 0x000fe2000fffe03f */
[----:B------:R-:W-:Y:S01]  /*a930*/  @UP0 ULDC.64 UR12, c[0x0][0x458] ;  /* 0x00011600000c0ab9 */ /* 0x000fe20000000a00 */
[----:B------:R-:W-:Y:S02]  /*a940*/  USHF.L.U32 UR5, UR23, 0x6, URZ ;  /* 0x0000000617057899 */ /* 0x000fe4000800063f */
[----:B------:R-:W-:Y:S02]  /*a950*/  @UP0 UIMAD.WIDE.U32 UR14, UR9, UR12, URZ ;  /* 0x0000000c090e02a5 */ /* 0x000fe4000f8e003f */
        /* <DEDUP_REMOVED lines=16> */
.L_x_911:
[----:B------:R-:W2:Y:S01]  /*aa60*/  LDL.64 R66, [R1+0x10] ;  /* 0x0000100001427983 */ /* 0x000ea20000100a00 */
        /* <DEDUP_REMOVED lines=42> */
[----:B------:R-:W-:Y:S01]  /*ad10*/  IMAD R56, R52, UR10, RZ ;  /* 0x0000000a34387c24 */ /* 0x000fe2000f8e02ff */
[----:B------:R-:W-:Y:S01]  /*ad20*/  ISETP.GE.AND P2, PT, R2, UR15, PT ;  /* 0x0000000f02007c0c */ /* 0x000fe2000bf46270 */
[----:B------:R-:W2:Y:S01]  /*ad30*/  LDS.128 R12, [R54+0x1c000] ;  /* 0x01c00000360c7984 */ /* 0x000ea20000000c00 */
[----:B------:R-:W-:Y:S01]  /*ad40*/  IMAD.MOV.U32 R62, RZ, RZ, R60 ;  /* 0x000000ffff3e7224 */ /* 0x000fe200078e003c */
[----:B------:R-:W-:Y:S01]  /*ad50*/  ISETP.GE.AND P1, PT, R55, UR15, PT ;  /* 0x0000000f37007c0c */ /* 0x000fe2000bf26270 */
[----:B------:R-:W-:Y:S01]  /*ad60*/  IMAD.MOV.U32 R63, RZ, RZ, R57 ;  /* 0x000000ffff3f7224 */ /* 0x000fe200078e0039 */
[----:B------:R-:W3:Y:S01]  /*ad70*/  LDS.128 R8, [R54+0x1e000] ;  /* 0x01e0000036087984 */ /* 0x000ee20000000c00 */
[----:B------:R-:W-:Y:S01]  /*ad80*/  IMAD R56, R53, UR11, R56 ;  /* 0x0000000b35387c24 */ /* 0x000fe2000f8e0238 */
[----:B------:R-:W-:Y:S01]  /*ad90*/  ISETP.GE.AND P0, PT, R3, UR15, PT ;  /* 0x0000000f03007c0c */ /* 0x000fe2000bf06270 */
[----:B------:R-:W-:Y:S01]  /*ada0*/  IMAD.WIDE.U32 R62, R53, UR10, R62 ;  /* 0x0000000a353e7c25 */ /* 0x000fe2000f8e003e */
[----:B------:R-:W-:-:S02]  /*adb0*/  ULDC.64 UR16, c[0x0][0x3f0] ;  /* 0x0000fc0000107ab9 */ /* 0x000fc40000000a00 */
[----:B------:R-:W4:Y:S01]  /*adc0*/  @!P3 LDS.128 R4, [R54+0x18000] ;  /* 0x018000003604b984 */ /* 0x000f220000000c00 */
[----:B------:R-:W-:Y:S01]  /*add0*/  IMAD.IADD R56, R56, 0x1, R63 ;  /* 0x0000000138387824 */ /* 0x000fe200078e023f */
[----:B------:R-:W-:-:S04]  /*ade0*/  LEA R64, P6, R62, UR16, 0x1 ;  /* 0x000000103e407c11 */ /* 0x000fc8000f8c08ff */
[----:B------:R-:W-:-:S05]  /*adf0*/  LEA.HI.X R65, R62, UR17, R56, 0x1, P6 ;  /* 0x000000113e417c11 */ /* 0x000fca000b0f0c38 */
[----:B-1----:R1:W-:Y:S04]  /*ae00*/  @!P2 STG.E.128 desc[UR6][R64.64+0x80], R16 ;  /* 0x000080104000a986 */ /* 0x0023e8000c101d06 */
[----:B--2---:R1:W-:Y:S04]  /*ae10*/  @!P1 STG.E.128 desc[UR6][R64.64+0x100], R12 ;  /* 0x0001000c40009986 */ /* 0x0043e8000c101d06 */
[----:B---3--:R1:W-:Y:S04]  /*ae20*/  @!P0 STG.E.128 desc[UR6][R64.64+0x180], R8 ;  /* 0x0001800840008986 */ /* 0x0083e8000c101d06 */
[----:B----4-:R1:W-:Y:S02]  /*ae30*/  @!P3 STG.E.128 desc[UR6][R64.64], R4 ;  /* 0x000000044000b986 */ /* 0x0103e4000c101d06 */
.L_x_913:
[----:B------:R-:W-:Y:S05]  /*ae40*/  BSYNC B0 ;  /* 0x0000000000007941 */ /* 0x000fea0003800000 */
.L_x_912:
        /* <DEDUP_REMOVED lines=21> */
.L_x_915:
[----:B------:R-:W-:Y:S05]  /*afa0*/  BSYNC B0 ;  /* 0x0000000000007941 */ /* 0x000fea0003800000 */
.L_x_914:
        /* <DEDUP_REMOVED lines=34> */
[----:B---3--:R3:W-:Y:S04]  /*b1d0*/  @!P3 STG.E.128 desc[UR6][R42.64], R12 ;  /* 0x0000000c2a00b986 */ /* 0x0087e8000c101d06 */
[----:B--2---:R3:W-:Y:S04]  /*b1e0*/  @!P2 STG.E.128 desc[UR6][R42.64+0x80], R8 ;  /* 0x000080082a00a986 */ /* 0x0047e8000c101d06 */
[----:B----4-:R3:W-:Y:S04]  /*b1f0*/  @!P1 STG.E.128 desc[UR6][R42.64+0x100], R4 ;  /* 0x000100042a009986 */ /* 0x0107e8000c101d06 */
[----:B-1----:R3:W-:Y:S02]  /*b200*/  @!P0 STG.E.128 desc[UR6][R42.64+0x180], R16 ;  /* 0x000180102a008986 */ /* 0x0027e4000c101d06 */
.L_x_917:
[----:B------:R-:W-:Y:S05]  /*b210*/  BSYNC B0 ;  /* 0x0000000000007941 */ /* 0x000fea0003800000 */
.L_x_916:
        /* <DEDUP_REMOVED lines=20> */
.L_x_886:
[----:B------:R-:W-:Y:S05]  /*b360*/  BSYNC B1 ;  /* 0x0000000000017941 */ /* 0x000fea0003800000 */
.L_x_872:
        /* <DEDUP_REMOVED lines=12> */
.L_x_918:
[----:B------:R-:W-:Y:S05]  /*b430*/  EXIT ;  /* 0x000000000000794d */ /* 0x000fea0003800000 */
.L_x_920:
        /* <DEDUP_REMOVED lines=12> */
.L_x_2045:


//--------------------- .text._ZN5flash27flash_bwd_convert_dq_kernelI23Flash_bwd_kernel_traitsILi256ELi64ELi64ELi8ELi4ELi2ELi2ELb0ELb1EN7cutlass10bfloat16_tE19Flash_kernel_traitsILi256ELi64ELi64ELi8ES3_EEEEvNS_16Flash_bwd_paramsEi --------------------------
	.section	.text._ZN5flash27flash_bwd_convert_dq_kernelI23Flash_bwd_kernel_traitsILi256ELi64ELi64ELi8ELi4ELi2ELi2ELb0ELb1EN7cutlass10bfloat16_tE19Flash_kernel_traitsILi256ELi64ELi64ELi8ES3_EEEEvNS_16Flash_bwd_paramsEi,"ax",@progbits
	.align	128
        .global         _ZN5flash27flash_bwd_convert_dq_kernelI23Flash_bwd_kernel_traitsILi256ELi64ELi64ELi8ELi4ELi2ELi2ELb0ELb1EN7cutlass10bfloat16_tE19Flash_kernel_traitsILi256ELi64ELi64ELi8ES3_EEEEvNS_16Flash_bwd_paramsEi
        .type           _ZN5flash27flash_bwd_convert_dq_kernelI23Flash_bwd_kernel_traitsILi256ELi64ELi64ELi8ELi4ELi2ELi2ELb0ELb1EN7cutlass10bfloat16_tE19Flash_kernel_traitsILi256ELi64ELi64ELi8ES3_EEEEvNS_16Flash_bwd_paramsEi,@function
        .size           _ZN5flash27flash_bwd_convert_dq_kernelI23Flash_bwd_kernel_traitsILi256ELi64ELi64ELi8ELi4ELi2ELi2ELb0ELb1EN7cutlass10bfloat16_tE19Flash_kernel_traitsILi256ELi64ELi64ELi8ES3_EEEEvNS_16Flash_bwd_paramsEi,(.L_x_2046 - _ZN5flash27flash_bwd_convert_dq_kernelI23Flash_bwd_kernel_traitsILi256ELi64ELi64ELi8ELi4ELi2ELi2ELb0ELb1EN7cutlass10bfloat16_tE19Flash_kernel_traitsILi256ELi64ELi64ELi8ES3_EEEEvNS_16Flash_bwd_paramsEi)
        .other          _ZN5flash27flash_bwd_convert_dq_kernelI23Flash_bwd_kernel_traitsILi256ELi64ELi64ELi8ELi4ELi2ELi2ELb0ELb1EN7cutlass10bfloat16_tE19Flash_kernel_traitsILi256ELi64ELi64ELi8ES3_EEEEvNS_16Flash_bwd_paramsEi,@"STO_CUDA_ENTRY STV_DEFAULT"
_ZN5flash27flash_bwd_convert_dq_kernelI23Flash_bwd_kernel_traitsILi256ELi64ELi64ELi8ELi4ELi2ELi2ELb0ELb1EN7cutlass10bfloat16_tE19Flash_kernel_traitsILi256ELi64ELi64ELi8ES3_EEEEvNS_16Flash_bwd_paramsEi:
.text._ZN5flash27flash_bwd_convert_dq_kernelI23Flash_bwd_kernel_traitsILi256ELi64ELi64ELi8ELi4ELi2ELi2ELb0ELb1EN7cutlass10bfloat16_tE19Flash_kernel_traitsILi256ELi64ELi64ELi8ES3_EEEEvNS_16Flash_bwd_paramsEi:
        /* <DEDUP_REMOVED lines=40> */
.L_x_921:
        /* <DEDUP_REMOVED lines=106> */
.L_x_923:
        /* <DEDUP_REMOVED lines=172> */
.L_x_922:
        /* <DEDUP_REMOVED lines=207> */
.L_x_925:
[----:B------:R-:W-:Y:S05]  /*20d0*/  BSYNC B0 ;  /* 0x0000000000007941 */ /* 0x000fea0003800000 */
.L_x_924:
        /* <DEDUP_REMOVED lines=24> */
.L_x_926:
        /* <DEDUP_REMOVED lines=10> */
.L_x_2046:


//--------------------- .text._ZN5flash44flash_bwd_dq_dk_dv_loop_seqk_parallel_kernelI23Flash_bwd_kernel_traitsILi256ELi64ELi64ELi8ELi4ELi2ELi2ELb0ELb1EN7cutlass10bfloat16_tE19Flash_kernel_traitsILi256ELi64ELi64ELi8ES3_EELb1ELb0ELb0ELb0ELb0ELb0ELb0EEEvNS_16Flash_bwd_paramsE --------------------------
	.section	.text._ZN5flash44flash_bwd_dq_dk_dv_loop_seqk_parallel_kernelI23Flash_bwd_kernel_traitsILi256ELi64ELi64ELi8ELi4ELi2ELi2ELb0ELb1EN7cutlass10bfloat16_tE19Flash_kernel_traitsILi256ELi64ELi64ELi8ES3_EELb1ELb0ELb0ELb0ELb0ELb0ELb0EEEvNS_16Flash_bwd_paramsE,"ax",@progbits
	.align	128
        .global         _ZN5flash44flash_bwd_dq_dk_dv_loop_seqk_parallel_kernelI23Flash_bwd_kernel_traitsILi256ELi64ELi64ELi8ELi4ELi2ELi2ELb0ELb1EN7cutlass10bfloat16_tE19Flash_kernel_traitsILi256ELi64ELi64ELi8ES3_EELb1ELb0ELb0ELb0ELb0ELb0ELb0EEEvNS_16Flash_bwd_paramsE
        .type           _ZN5flash44flash_bwd_dq_dk_dv_loop_seqk_parallel_kernelI23Flash_bwd_kernel_traitsILi256ELi64ELi64ELi8ELi4ELi2ELi2ELb0ELb1EN7cutlass10bfloat16_tE19Flash_kernel_traitsILi256ELi64ELi64ELi8ES3_EELb1ELb0ELb0ELb0ELb0ELb0ELb0EEEvNS_16Flash_bwd_paramsE,@function
        .size           _ZN5flash44flash_bwd_dq_dk_dv_loop_seqk_parallel_kernelI23Flash_bwd_kernel_traitsILi256ELi64ELi64ELi8ELi4ELi2ELi2ELb0ELb1EN7cutlass10bfloat16_tE19Flash_kernel_traitsILi256ELi64ELi64ELi8ES3_EELb1ELb0ELb0ELb0ELb0ELb0ELb0EEEvNS_16Flash_bwd_paramsE,(.L_x_2047 - _ZN5flash44flash_bwd_dq_dk_dv_loop_seqk_parallel_kernelI23Flash_bwd_kernel_traitsILi256ELi64ELi64ELi8ELi4ELi2ELi2ELb0ELb1EN7cutlass10bfloat16_tE19Flash_kernel_traitsILi256ELi64ELi64ELi8ES3_EELb1ELb0ELb0ELb0ELb0ELb0ELb0EEEvNS_16Flash_bwd_paramsE)
        .other          _ZN5flash44flash_bwd_dq_dk_dv_loop_seqk_parallel_kernelI23Flash_bwd_kernel_traitsILi256ELi64ELi64ELi8ELi4ELi2ELi2ELb0ELb1EN7cutlass10bfloat16_tE19Flash_kernel_traitsILi256ELi64ELi64ELi8ES3_EELb1ELb0ELb0ELb0ELb0ELb0ELb0EEEvNS_16Flash_bwd_paramsE,@"STO_CUDA_ENTRY STV_DEFAULT"
_ZN5flash44flash_bwd_dq_dk_dv_loop_seqk_parallel_kernelI23Flash_bwd_kernel_traitsILi256ELi64ELi64ELi8ELi4ELi2ELi2ELb0ELb1EN7cutlass10bfloat16_tE19Flash_kernel_traitsILi256ELi64ELi64ELi8ES3_EELb1ELb0ELb0ELb0ELb0ELb0ELb0EEEvNS_16Flash_bwd_paramsE:
.text._ZN5flash44flash_bwd_dq_dk_dv_loop_seqk_parallel_kernelI23Flash_bwd_kernel_traitsILi256ELi64ELi64ELi8ELi4ELi2ELi2ELb0ELb1EN7cutlass10bfloat16_tE19Flash_kernel_traitsILi256ELi64ELi64ELi8ES3_EELb1ELb0ELb0ELb0ELb0ELb0ELb0EEEvNS_16Flash_bwd_paramsE:
        /* <DEDUP_REMOVED lines=11> */
[----:B------:R-:W2:Y:S01]  /*00b0*/  S2UR UR48, SR_CTAID.Y ;  /* 0x00000000003079c3 */ /* 0x000ea20000002600 */
[----:B------:R-:W-:Y:S01]  /*00c0*/  UMOV UR4, 0x400 ;  /* 0x0000040000047882 */ /* 0x000fe20000000000 */
[----:B------:R-:W-:Y:S01]  /*00d0*/  IMAD.MOV.U32 R222, RZ, RZ, 0x20 ;  /* 0x00000020ffde7424 */ /* 0x000fe200078e00ff */
[----:B------:R-:W-:Y:S01]  /*00e0*/  UMOV UR57, URZ ;  /* 0x0000003f00397c82 */ /* 0x000fe20008000000 */
[----:B------:R-:W-:Y:S02]  /*00f0*/  IMAD.MOV.U32 R218, RZ, RZ, 0x40 ;  /* 0x00000040ffda7424 */ /* 0x000fe400078e00ff */
[----:B------:R-:W-:Y:S02]  /*0100*/  IMAD.MOV.U32 R236, RZ, RZ, -0x10 ;  /* 0xfffffff0ffec7424 */ /* 0x000fe400078e00ff */
[----:B------:R-:W3:Y:S08]  /*0110*/  S2UR UR5, SR_CgaCtaId ;  /* 0x00000000000579c3 */ /* 0x000ef00000008800 */
[----:B------:R-:W4:Y:S01]  /*0120*/  S2UR UR54, SR_CTAID.Z ;  /* 0x00000000003679c3 */ /* 0x000f220000002700 */
[----:B--2---:R-:W-:Y:S01]  /*0130*/  USHF.L.U32 UR6, UR48, 0x7, URZ ;  /* 0x0000000730067899 */ /* 0x004fe2000800063f */
[----:B-1----:R-:W-:Y:S01]  /*0140*/  SHF.R.S32.HI R2, RZ, 0x1f, R7 ;  /* 0x0000001fff027819 */ /* 0x002fe20000011407 */
[----:B---3--:R-:W-:-:S03]  /*0150*/  ULEA UR4, UR5, UR4, 0x18 ;  /* 0x0000000405047291 */ /* 0x008fc6000f8ec03f */
[CC--:B------:R-:W-:Y:S02]  /*0160*/  LEA.HI R0, R2.reuse, R7.reuse, RZ, 0x5 ;  /* 0x0000000702007211 */ /* 0x0c0fe400078f28ff */
[CC--:B------:R-:W-:Y:S02]  /*0170*/  LEA.HI R11, R2.reuse, R7.reuse, RZ, 0x3 ;  /* 0x00000007020b7211 */ /* 0x0c0fe400078f18ff */
[CC--:B------:R-:W-:Y:S01]  /*0180*/  LEA.HI R3, R2.reuse, R7.reuse, RZ, 0x4 ;  /* 0x0000000702037211 */ /* 0x0c0fe200078f20ff */
[----:B----4-:R-:W-:Y:S01]  /*0190*/  USHF.R.S32.HI UR5, URZ, 0x1f, UR54 ;  /* 0x0000001f3f057899 */ /* 0x010fe20008011436 */
[CC--:B------:R-:W-:Y:S02]  /*01a0*/  LEA.HI R249, R2.reuse, R7.reuse, RZ, 0x7 ;  /* 0x0000000702f97211 */ /* 0x0c0fe400078f38ff */
[CC--:B------:R-:W-:Y:S02]  /*01b0*/  LEA.HI R14, R2.reuse, R7.reuse, RZ, 0x6 ;  /* 0x00000007020e7211 */ /* 0x0c0fe400078f30ff */
[----:B------:R-:W-:-:S02]  /*01c0*/  LEA.HI R2, R2, R7, RZ, 0x2 ;  /* 0x0000000702027211 */ /* 0x000fc400078f10ff */
[----:B------:R-:W-:Y:S02]  /*01d0*/  LOP3.LUT R4, R0, 0xffffffe0, RZ, 0xc0, !PT ;  /* 0xffffffe000047812 */ /* 0x000fe400078ec0ff */
[----:B------:R-:W-:Y:S02]  /*01e0*/  LOP3.LUT R5, R11, 0xfffffff8, RZ, 0xc0, !PT ;  /* 0xfffffff80b057812 */ /* 0x000fe400078ec0ff */
[----:B------:R-:W-:Y:S01]  /*01f0*/  LOP3.LUT R9, R3, 0xfffffff0, RZ, 0xc0, !PT ;  /* 0xfffffff003097812 */ /* 0x000fe200078ec0ff */
[C---:B------:R-:W-:Y:S01]  /*0200*/  IMAD.IADD R10, R7.reuse, 0x1, -R4 ;  /* 0x00000001070a7824 */ /* 0x040fe200078e0a04 */
[----:B------:R-:W-:Y:S01]  /*0210*/  LOP3.LUT R6, R2, 0x7ffffffc, RZ, 0xc0, !PT ;  /* 0x7ffffffc02067812 */ /* 0x000fe200078ec0ff */
[C---:B------:R-:W-:Y:S01]  /*0220*/  IMAD.IADD R5, R7.reuse, 0x1, -R5 ;  /* 0x0000000107057824 */ /* 0x040fe200078e0a05 */
[--C-:B------:R-:W-:Y:S01]  /*0230*/  SHF.R.S32.HI R4, RZ, 0x5, R0.reuse ;  /* 0x00000005ff047819 */ /* 0x100fe20000011400 */
[C---:B------:R-:W-:Y:S01]  /*0240*/  IMAD.IADD R9, R7.reuse, 0x1, -R9 ;  /* 0x0000000107097824 */ /* 0x040fe200078e0a09 */
[----:B------:R-:W-:Y:S01]  /*0250*/  SHF.R.S32.HI R8, RZ, 0x1f, R0 ;  /* 0x0000001fff087819 */ /* 0x000fe20000011400 */
[----:B------:R-:W-:Y:S01]  /*0260*/  IMAD.IADD R15, R7, 0x1, -R6 ;  /* 0x00000001070f7824 */ /* 0x000fe200078e0a06 */
[----:B------:R-:W-:Y:S01]  /*0270*/  SHF.R.S32.HI R7, RZ, 0x2, R2 ;  /* 0x00000002ff077819 */ /* 0x000fe20000011402 */
[----:B------:R-:W-:Y:S01]  /*0280*/  IMAD.SHL.U32 R228, R5, 0x8, RZ ;  /* 0x0000000805e47824 */ /* 0x000fe200078e00ff */
[----:B------:R-:W-:-:S02]  /*0290*/  SHF.R.S32.HI R6, RZ, 0x4, R3 ;  /* 0x00000004ff067819 */ /* 0x000fc40000011403 */
[----:B------:R-:W-:Y:S02]  /*02a0*/  SHF.R.S32.HI R2, RZ, 0x1f, R2 ;  /* 0x0000001fff027819 */ /* 0x000fe40000011402 */
[----:B------:R-:W-:Y:S02]  /*02b0*/  SHF.R.S32.HI R12, RZ, 0x3, R11 ;  /* 0x00000003ff0c7819 */ /* 0x000fe4000001140b */
[----:B------:R-:W-:Y:S02]  /*02c0*/  LEA.HI R0, R0, R4, RZ, 0x1 ;  /* 0x0000000400007211 */ /* 0x000fe400078f08ff */
[----:B------:R-:W-:Y:S01]  /*02d0*/  LEA.HI R3, R3, R6, RZ, 0x1 ;  /* 0x0000000603037211 */ /* 0x000fe200078f08ff */
[----:B------:R-:W-:Y:S01]  /*02e0*/  IMAD.SHL.U32 R12, R12, 0x40, RZ ;  /* 0x000000400c0c7824 */ /* 0x000fe200078e00ff */
[----:B------:R-:W-:Y:S02]  /*02f0*/  LEA.HI R2, R2, R7, RZ, 0x3 ;  /* 0x0000000702027211 */ /* 0x000fe400078f18ff */
[----:B------:R-:W-:-:S02]  /*0300*/  LOP3.LUT R0, R0, 0xfffffffe, RZ, 0xc0, !PT ;  /* 0xfffffffe00007812 */ /* 0x000fc400078ec0ff */
[----:B------:R-:W-:Y:S02]  /*0310*/  LOP3.LUT R3, R3, 0xfffffffe, RZ, 0xc0, !PT ;  /* 0xfffffffe03037812 */ /* 0x000fe400078ec0ff */
[----:B------:R-:W-:Y:S01]  /*0320*/  LEA.HI R8, R8, R4, RZ, 0x2 ;  /* 0x0000000408087211 */ /* 0x000fe200078f10ff */
[----:B------:R-:W-:Y:S01]  /*0330*/  IMAD.IADD R220, R4, 0x1, -R0 ;  /* 0x0000000104dc7824 */ /* 0x000fe200078e0a00 */
[----:B------:R-:W-:Y:S01]  /*0340*/  LOP3.LUT R2, R2, 0xfffffff8, RZ, 0xc0, !PT ;  /* 0xfffffff802027812 */ /* 0x000fe200078ec0ff */
[----:B------:R-:W-:Y:S01]  /*0350*/  IMAD.IADD R13, R6, 0x1, -R3 ;  /* 0x00000001060d7824 */ /* 0x000fe200078e0a03 */
[----:B------:R-:W-:Y:S02]  /*0360*/  LOP3.LUT R0, R12, 0x1c0, RZ, 0xc0, !PT ;  /* 0x000001c00c007812 */ /* 0x000fe400078ec0ff */
[----:B------:R-:W-:Y:S01]  /*0370*/  LOP3.LUT R8, R8, 0xfffffffc, RZ, 0xc0, !PT ;  /* 0xfffffffc08087812 */ /* 0x000fe200078ec0ff */
[----:B------:R-:W-:Y:S01]  /*0380*/  IMAD.IADD R6, R7, 0x1, -R2 ;  /* 0x0000000107067824 */ /* 0x000fe200078e0a02 */
[----:B------:R-:W-:-:S02]  /*0390*/  SHF.R.U32.HI R3, RZ, 0x3, R0 ;  /* 0x00000003ff037819 */ /* 0x000fc40000011600 */
[----:B------:R-:W-:Y:S01]  /*03a0*/  LOP3.LUT R2, R0, 0x38, R228, 0xf8, !PT ;  /* 0x0000003800027812 */ /* 0x000fe200078ef8e4 */
[C---:B------:R-:W-:Y:S01]  /*03b0*/  IMAD.SHL.U32 R0, R5.reuse, 0x40, RZ ;  /* 0x0000004005007824 */ /* 0x040fe200078e00ff */
[----:B------:R-:W-:Y:S01]  /*03c0*/  LOP3.LUT P4, RZ, R5, 0x4, RZ, 0xc0, !PT ;  /* 0x0000000405ff7812 */ /* 0x000fe2000788c0ff */
[----:B------:R-:W-:Y:S01]  /*03d0*/  IMAD.IADD R251, R4, 0x1, -R8 ;  /* 0x0000000104fb7824 */ /* 0x000fe200078e0a08 */
[----:B------:R-:W-:Y:S01]  /*03e0*/  LOP3.LUT R8, R2, R3, RZ, 0x3c, !PT ;  /* 0x0000000302087212 */ /* 0x000fe200078e3cff */
[----:B------:R-:W-:Y:S01]  /*03f0*/  IMAD.SHL.U32 R2, R220, 0x10, RZ ;  /* 0x00000010dc027824 */ /* 0x000fe200078e00ff */
[----:B------:R-:W-:Y:S02]  /*0400*/  SHF.R.S32.HI R3, RZ, 0x1f, R9 ;  /* 0x0000001fff037819 */ /* 0x000fe40000011409 */
[----:B------:R-:W-:Y:S02]  /*0410*/  LOP3.LUT R0, R0, 0x1c0, RZ, 0xc0, !PT ;  /* 0x000001c000007812 */ /* 0x000fe400078ec0ff */
[----:B------:R-:W-:-:S02]  /*0420*/  SHF.R.S32.HI R4, RZ, 0x1f, R10 ;  /* 0x0000001fff047819 */ /* 0x000fc4000001140a */
[----:B------:R-:W-:Y:S02]  /*0430*/  LEA.HI R12, R3, R9, RZ, 0x3 ;  /* 0x00000009030c7211 */ /* 0x000fe400078f18ff */
[----:B------:R-:W-:Y:S02]  /*0440*/  LOP3.LUT P3, RZ, R5, 0x2, RZ, 0xc0, !PT ;  /* 0x0000000205ff7812 */ /* 0x000fe4000786c0ff */
[C---:B------:R-:W-:Y:S02]  /*0450*/  LOP3.LUT R3, R0.reuse, 0x8, R11, 0xf8, !PT ;  /* 0x0000000800037812 */ /* 0x040fe400078ef80b */
[----:B------:R-:W-:Y:S02]  /*0460*/  LOP3.LUT R5, R0, 0x10, R2, 0xf8, !PT ;  /* 0x0000001000057812 */ /* 0x000fe400078ef802 */
[----:B------:R-:W-:Y:S02]  /*0470*/  SHF.R.U32.HI R215, RZ, 0x3, R0 ;  /* 0x00000003ffd77819 */ /* 0x000fe40000011600 */
[----:B------:R-:W-:Y:S01]  /*0480*/  LEA.HI R240, R4, R10, RZ, 0x2 ;  /* 0x0000000a04f07211 */ /* 0x000fe200078f10ff */
[----:B------:R-:W-:Y:S01]  /*0490*/  IMAD.SHL.U32 R10, R13, 0x200, RZ ;  /* 0x000002000d0a7824 */ /* 0x000fe200078e00ff */
[----:B------:R-:W-:-:S02]  /*04a0*/  SHF.R.S32.HI R249, RZ, 0x7, R249 ;  /* 0x00000007fff97819 */ /* 0x000fc400000114f9 */
[----:B------:R-:W-:Y:S02]  /*04b0*/  LOP3.LUT R0, R6, 0x1, RZ, 0xc0, !PT ;  /* 0x0000000106007812 */ /* 0x000fe400078ec0ff */
[----:B------:R-:W-:Y:S02]  /*04c0*/  LOP3.LUT R4, R12, 0xfffffff8, RZ, 0xc0, !PT ;  /* 0xfffffff80c047812 */ /* 0x000fe400078ec0ff */
[----:B------:R-:W-:Y:S01]  /*04d0*/  LOP3.LUT R2, R3, R215, RZ, 0x3c, !PT ;  /* 0x000000d703027212 */ /* 0x000fe200078e3cff */
[----:B------:R-:W-:Y:S01]  /*04e0*/  IMAD R3, R249, 0x800, R10 ;  /* 0x00000800f9037824 */ /* 0x000fe200078e020a */
[----:B------:R-:W-:Y:S01]  /*04f0*/  ISETP.NE.U32.AND P0, PT, R0, 0x1, PT ;  /* 0x000000010000780c */ /* 0x000fe20003f05070 */
[----:B------:R-:W-:Y:S01]  /*0500*/  IMAD.IADD R7, R9, 0x1, -R4 ;  /* 0x0000000109077824 */ /* 0x000fe200078e0a04 */
[----:B------:R-:W-:Y:S01]  /*0510*/  SHF.R.S32.HI R0, RZ, 0x6, R14 ;  /* 0x00000006ff007819 */ /* 0x000fe2000001140e */
[C---:B------:R-:W-:Y:S01]  /*0520*/  IMAD.SHL.U32 R4, R6.reuse, 0x40, RZ ;  /* 0x0000004006047824 */ /* 0x040fe200078e00ff */
[----:B------:R-:W-:Y:S01]  /*0530*/  R2P PR, R6, 0x6 ;  /* 0x0000000606007804 */ /* 0x000fe20000000000 */
[----:B------:R-:W-:Y:S01]  /*0540*/  IMAD.IADD R2, R3, 0x1, R2 ;  /* 0x0000000103027824 */ /* 0x000fe200078e0202 */
[----:B------:R-:W-:Y:S01]  /*0550*/  LOP3.LUT R11, R5, 0x8, R11, 0xf8, !PT ;  /* 0x00000008050b7812 */ /* 0x000fe200078ef80b */
[C---:B------:R-:W-:Y:S01]  /*0560*/  IMAD.SHL.U32 R3, R0.reuse, 0x8, RZ ;  /* 0x0000000800037824 */ /* 0x040fe200078e00ff */
[----:B------:R-:W-:Y:S01]  /*0570*/  LOP3.LUT P6, RZ, R7, 0x4, RZ, 0xc0, !PT ;  /* 0x0000000407ff7812 */ /* 0x000fe200078cc0ff */
[----:B------:R-:W-:Y:S01]  /*0580*/  IMAD R226, R0, 0x200, R8 ;  /* 0x0000020000e27824 */ /* 0x000fe200078e0208 */
[----:B------:R-:W-:Y:S01]  /*0590*/  LOP3.LUT R0, R4, 0x1c0, RZ, 0xc0, !PT ;  /* 0x000001c004007812 */ /* 0x000fe200078ec0ff */
[----:B------:R-:W-:Y:S01]  /*05a0*/  IMAD.SHL.U32 R8, R13, 0x20, RZ ;  /* 0x000000200d087824 */ /* 0x000fe200078e00ff */
[----:B------:R-:W-:Y:S01]  /*05b0*/  LOP3.LUT R3, R3, 0x18, RZ, 0xc0, !PT ;  /* 0x0000001803037812 */ /* 0x000fe200078ec0ff */
[----:B------:R-:W-:Y:S01]  /*05c0*/  IMAD.SHL.U32 R6, R249, 0x20, RZ ;  /* 0x00000020f9067824 */ /* 0x000fe200078e00ff */
[----:B------:R-:W-:Y:S01]  /*05d0*/  SHF.R.U32.HI R4, RZ, 0x3, R0 ;  /* 0x00000003ff047819 */ /* 0x000fe20000011600 */
[----:B------:R-:W-:Y:S01]  /*05e0*/  IMAD.SHL.U32 R5, R15, 0x2, RZ ;  /* 0x000000020f057824 */ /* 0x000fe200078e00ff */
[----:B------:R-:W-:-:S02]  /*05f0*/  LOP3.LUT R9, R3, 0x20, R8, 0xf8, !PT ;  /* 0x0000002003097812 */ /* 0x000fc400078ef808 */
[----:B------:R-:W-:Y:S02]  /*0600*/  LOP3.LUT R6, R0, 0x20, R6, 0xf8, !PT ;  /* 0x0000002000067812 */ /* 0x000fe400078ef806 */
[----:B------:R-:W-:Y:S01]  /*0610*/  LOP3.LUT R8, R4, R0, R3, 0x1e, !PT ;  /* 0x0000000004087212 */ /* 0x000fe200078e1e03 */
[----:B------:R-:W-:Y:S01]  /*0620*/  IMAD.SHL.U32 R0, R7, 0x40, RZ ;  /* 0x0000004007007824 */ /* 0x000fe200078e00ff */
[----:B------:R-:W-:Y:S01]  /*0630*/  LOP3.LUT R4, R6, R4, RZ, 0x3c, !PT ;  /* 0x0000000406047212 */ /* 0x000fe200078e3cff */
[--C-:B------:R-:W-:Y:S01]  /*0640*/  IMAD R3, R251, 0x400, R5.reuse ;  /* 0x00000400fb037824 */ /* 0x100fe200078e0205 */
[----:B------:R-:W-:Y:S01]  /*0650*/  LOP3.LUT P5, RZ, R7, 0x2, RZ, 0xc0, !PT ;  /* 0x0000000207ff7812 */ /* 0x000fe200078ac0ff */
[----:B------:R-:W-:Y:S01]  /*0660*/  IMAD R5, R220, 0x400, R5 ;  /* 0x00000400dc057824 */ /* 0x000fe200078e0205 */
[----:B------:R-:W-:Y:S01]  /*0670*/  LOP3.LUT R0, R0, 0x1c0, RZ, 0xc0, !PT ;  /* 0x000001c000007812 */ /* 0x000fe200078ec0ff */
[----:B------:R-:W-:Y:S01]  /*0680*/  IMAD.IADD R234, R3, 0x1, R4 ;  /* 0x0000000103ea7824 */ /* 0x000fe200078e0204 */
[----:B------:R-:W-:Y:S01]  /*0690*/  SEL R217, R218, 0xffffffc0, !P4 ;  /* 0xffffffc0dad97807 */ /* 0x000fe20006000000 */
[----:B------:R-:W-:Y:S01]  /*06a0*/  IMAD.IADD R8, R5, 0x1, R8 ;  /* 0x0000000105087824 */ /* 0x000fe200078e0208 */
[--C-:B------:R-:W-:Y:S01]  /*06b0*/  SHF.R.U32.HI R3, RZ, 0x3, R0.reuse ;  /* 0x00000003ff037819 */ /* 0x100fe20000011600 */
[----:B------:R-:W-:Y:S01]  /*06c0*/  IMAD.SHL.U32 R5, R13, 0x8, RZ ;  /* 0x000000080d057824 */ /* 0x000fe200078e00ff */
[----:B------:R-:W-:Y:S01]  /*06d0*/  LEA R2, R2, UR4, 0x1 ;  /* 0x0000000402027c11 */ /* 0x000fe2000f8e08ff */
[----:B------:R-:W-:Y:S01]  /*06e0*/  IMAD.SHL.U32 R4, R12, 0x40, RZ ;  /* 0x000000400c047824 */ /* 0x000fe200078e00ff */
[----:B------:R-:W-:-:S02]  /*06f0*/  LOP3.LUT R6, R3, R9, R0, 0x1e, !PT ;  /* 0x0000000903067212 */ /* 0x000fc400078e1e00 */
[----:B------:R-:W-:Y:S01]  /*0700*/  LOP3.LUT R5, R0, 0x8, R5, 0xf8, !PT ;  /* 0x0000000800057812 */ /* 0x000fe200078ef805 */
[----:B------:R-:W-:Y:S01]  /*0710*/  IMAD.IADD R213, R217, 0x1, R2 ;  /* 0x00000001d9d57824 */ /* 0x000fe200078e0202 */
[----:B------:R-:W-:Y:S01]  /*0720*/  LOP3.LUT R0, R4, 0xfffffe00, RZ, 0xc0, !PT ;  /* 0xfffffe0004007812 */ /* 0x000fe200078ec0ff */
[----:B------:R-:W-:Y:S01]  /*0730*/  IMAD.U32 R4, RZ, RZ, UR6 ;  /* 0x00000006ff047e24 */ /* 0x000fe2000f8e00ff */
[----:B------:R-:W-:Y:S01]  /*0740*/  LOP3.LUT R3, R5, R3, RZ, 0x3c, !PT ;  /* 0x0000000305037212 */ /* 0x000fe200078e3cff */
[----:B------:R-:W-:Y:S01]  /*0750*/  IMAD.U32 R4, RZ, RZ, UR5 ;  /* 0x00000005ff047e24 */ /* 0x000fe2000f8e00ff */
[----:B------:R-:W-:Y:S01]  /*0760*/  USHF.R.S32.HI UR5, URZ, 0x1f, UR48 ;  /* 0x0000001f3f057899 */ /* 0x000fe20008011430 */
[--C-:B------:R-:W-:Y:S01]  /*0770*/  IMAD R214, R251, 0x400, R0.reuse ;  /* 0x00000400fbd67824 */ /* 0x100fe200078e0200 */
[----:B------:R-:W-:Y:S01]  /*0780*/  USHF.R.S32.HI UR6, URZ, 0x1f, UR48 ;  /* 0x0000001f3f067899 */ /* 0x000fe20008011430 */
[----:B------:R-:W-:Y:S01]  /*0790*/  IMAD R220, R220, 0x400, R0 ;  /* 0x00000400dcdc7824 */ /* 0x000fe200078e0200 */
[----:B------:R-:W-:Y:S01]  /*07a0*/  LEA R234, R234, UR4, 0x1 ;  /* 0x00000004eaea7c11 */ /* 0x000fe2000f8e08ff */
[----:B------:R-:W-:Y:S01]  /*07b0*/  IMAD.IADD R214, R214, 0x1, R3 ;  /* 0x00000001d6d67824 */ /* 0x000fe200078e0203 */
[----:B------:R-:W-:Y:S01]  /*07c0*/  LOP3.LUT R215, R10, R11, R215, 0xf6, !PT ;  /* 0x0000000b0ad77212 */ /* 0x000fe200078ef6d7 */
[----:B------:R-:W-:Y:S01]  /*07d0*/  IMAD.IADD R220, R3, 0x1, R220 ;  /* 0x0000000103dc7824 */ /* 0x000fe200078e02dc */
[----:B------:R-:W-:Y:S01]  /*07e0*/  SEL R218, R218, 0xffffffc0, !P6 ;  /* 0xffffffc0dada7807 */ /* 0x000fe20007000000 */
[----:B------:R-:W-:Y:S01]  /*07f0*/  IMAD.U32 R3, RZ, RZ, UR5 ;  /* 0x00000005ff037e24 */ /* 0x000fe2000f8e00ff */
[----:B------:R-:W-:Y:S01]  /*0800*/  USHF.R.S32.HI UR5, URZ, 0x1f, UR54 ;  /* 0x0000001f3f057899 */ /* 0x000fe20008011436 */
[----:B------:R-:W-:Y:S01]  /*0810*/  LEA R214, R214, UR4, 0x1 ;  /* 0x00000004d6d67c11 */ /* 0x000fe2000f8e08ff */
[----:B------:R-:W-:Y:S01]  /*0820*/  VIADD R235, R234, 0x20 ;  /* 0x00000020eaeb7836 */ /* 0x000fe20000000000 */
[----:B------:R-:W-:Y:S01]  /*0830*/  SEL R236, R236, 0x10, !P0 ;  /* 0x00000010ecec7807 */ /* 0x000fe20004000000 */
[----:B------:R-:W-:Y:S01]  /*0840*/  @P1 VIADD R235, R234, 0xffffffe0 ;  /* 0xffffffe0eaeb1836 */ /* 0x000fe20000000000 */
[----:B------:R-:W-:Y:S01]  /*0850*/  SHF.R.S32.HI R240, RZ, 0x2, R240 ;  /* 0x00000002fff07819 */ /* 0x000fe200000114f0 */
[----:B------:R-:W-:Y:S01]  /*0860*/  IMAD.U32 R3, RZ, RZ, UR5 ;  /* 0x00000005ff037e24 */ /* 0x000fe2000f8e00ff */
        /* <DEDUP_REMOVED lines=8> */
[----:B------:R-:W-:Y:S01]  /*08f0*/  IMAD.IADD R219, R214, 0x1, R218 ;  /* 0x00000001d6db7824 */ /* 0x000fe200078e02da */
[----:B------:R-:W-:Y:S01]  /*0900*/  LEA R246, R8, UR6, 0x1 ;  /* 0x0000000608f67c11 */ /* 0x000fe2000f8e08ff */
[----:B------:R-:W-:Y:S01]  /*0910*/  IMAD.IADD R3, R3, 0x1, R2 ;  /* 0x0000000103037824 */ /* 0x000fe200078e0202 */
[----:B------:R-:W-:Y:S01]  /*0920*/  LEA R220, R220, UR5, 0x1 ;  /* 0x00000005dcdc7c11 */ /* 0x000fe2000f8e08ff */
[----:B------:R-:W-:Y:S01]  /*0930*/  IMAD.IADD R216, R214, 0x1, R222 ;  /* 0x00000001d6d87824 */ /* 0x000fe200078e02de */
[----:B------:R-:W-:Y:S01]  /*0940*/  LOP3.LUT R0, R6, R0, RZ, 0xfc, !PT ;  /* 0x0000000006007212 */ /* 0x000fe200078efcff */
[----:B------:R-:W-:Y:S01]  /*0950*/  IMAD.IADD R212, R217, 0x1, R3 ;  /* 0x00000001d9d47824 */ /* 0x000fe200078e0203 */
[----:B------:R-:W-:Y:S01]  /*0960*/  LEA R226, R226, UR4, 0x1 ;  /* 0x00000004e2e27c11 */ /* 0x000fe2000f8e08ff */
[--C-:B------:R-:W-:Y:S01]  /*0970*/  IMAD.IADD R221, R218, 0x1, R220.reuse ;  /* 0x00000001dadd7824 */ /* 0x100fe200078e02dc */
[----:B------:R-:W-:Y:S01]  /*0980*/  LEA R0, R0, UR4, 0x1 ;  /* 0x0000000400007c11 */ /* 0x000fe2000f8e08ff */
[----:B------:R-:W-:Y:S01]  /*0990*/  VIADD R247, R246, 0x40 ;  /* 0x00000040f6f77836 */ /* 0x000fe20000000000 */
[----:B------:R-:W-:Y:S01]  /*09a0*/  ULDC.64 UR4, c[0x0][0x208] ;  /* 0x0000820000047ab9 */ /* 0x000fe20000000a00 */
[----:B------:R-:W-:-:S02]  /*09b0*/  IMAD.IADD R223, R222, 0x1, R220 ;  /* 0x00000001dedf7824 */ /* 0x000fc400078e02dc */
[----:B------:R-:W-:Y:S02]  /*09c0*/  IMAD R240, R251, 0x10, R240 ;  /* 0x00000010fbf07824 */ /* 0x000fe400078e02f0 */
[----:B------:R-:W-:Y:S02]  /*09d0*/  IMAD.IADD R217, R217, 0x1, R215 ;  /* 0x00000001d9d97824 */ /* 0x000fe400078e02d7 */
[----:B------:R-:W-:Y:S02]  /*09e0*/  @P2 VIADD R247, R246, 0xffffffc0 ;  /* 0xffffffc0f6f72836 */ /* 0x000fe40000000000 */
[----:B------:R-:W-:Y:S02]  /*09f0*/  IMAD.IADD R236, R236, 0x1, R235 ;  /* 0x00000001ecec7824 */ /* 0x000fe400078e02eb */
[----:B------:R-:W-:Y:S02]  /*0a00*/  IMAD.IADD R218, R216, 0x1, R218 ;  /* 0x00000001d8da7824 */ /* 0x000fe400078e02da */
[----:B------:R-:W-:-:S07]  /*0a10*/  IMAD.IADD R222, R222, 0x1, R221 ;  /* 0x00000001dede7824 */ /* 0x000fce00078e02dd */
.L_x_971:
        /* <DEDUP_REMOVED lines=32> */
[----:B------:R-:W-:-:S03]  /*0c20*/  UIADD3.X UR6, UR10, UR15, URZ, UP0, !UPT ;  /* 0x0000000f0a067290 */ /* 0x000fc600087fe43f */
[----:B---3--:R1:W3:Y:S01]  /*0c30*/  @P1 LDG.E R10, desc[UR4][R4.64] ;  /* 0x00000004040a1981 */ /* 0x0082e2000c1e1900 */
[----:B------:R-:W-:Y:S01]  /*0c40*/  PLOP3.LUT P2, PT, PT, PT, UP1, 0x80, 0x0 ;  /* 0x000000000000781c */ /* 0x000fe20003f4f018 */
[----:B-1----:R-:W-:Y:S02]  /*0c50*/  IMAD.U32 R4, RZ, RZ, UR16 ;  /* 0x00000010ff047e24 */ /* 0x002fe4000f8e00ff */
[----:B------:R-:W-:-:S05]  /*0c60*/  IMAD.U32 R5, RZ, RZ, UR11 ;  /* 0x0000000bff057e24 */ /* 0x000fca000f8e00ff */
[----:B----4-:R-:W4:Y:S04]  /*0c70*/  @P3 LDG.E R9, desc[UR4][R4.64] ;  /* 0x0000000404093981 */ /* 0x010f28000c1e1900 */
[----:B-----5:R1:W5:Y:S02]  /*0c80*/  @P3 LDG.E R6, desc[UR4][R4.64+0x4] ;  /* 0x0000040404063981 */ /* 0x020364000c1e1900 */
[----:B-1----:R-:W-:Y:S02]  /*0c90*/  IMAD.U32 R4, RZ, RZ, UR8 ;  /* 0x00000008ff047e24 */ /* 0x002fe4000f8e00ff */
[----:B------:R-:W-:Y:S01]  /*0ca0*/  IMAD.U32 R5, RZ, RZ, UR6 ;  /* 0x00000006ff057e24 */ /* 0x000fe2000f8e00ff */
[----:B------:R-:W1:Y:S01]  /*0cb0*/  S2R R24, SR_TID.X ;  /* 0x0000000000187919 */ /* 0x000e620000002100 */
[----:B------:R-:W1:Y:S01]  /*0cc0*/  S2UR UR50, SR_CTAID.X ;  /* 0x00000000003279c3 */ /* 0x000e620000002500 */
[----:B------:R-:W-:Y:S01]  /*0cd0*/  UMOV UR32, URZ ;  /* 0x0000003f00207c82 */ /* 0x000fe20008000000 */
[----:B------:R-:W-:Y:S01]  /*0ce0*/  @!UP3 ULDC.64 UR6, c[0x0][0x318] ;  /* 0x0000c6000006bab9 */ /* 0x000fe20000000a00 */
        /* <DEDUP_REMOVED lines=19> */
[----:B------:R-:W-:Y:S02]  /*0e20*/  SHF.R.S32.HI R9, RZ, 0x1f, R24 ;  /* 0x0000001fff097819 */ /* 0x000fe40000011418 */
        /* <DEDUP_REMOVED lines=8> */
.L_x_927:
        /* <DEDUP_REMOVED lines=19> */
[----:B------:R-:W-:Y:S02]  /*0fe0*/  USHF.R.S32.HI UR27, URZ, 0x1f, UR56 ;  /* 0x0000001f3f1b7899 */ /* 0x000fe40008011438 */
[----:B------:R-:W-:-:S02]  /*0ff0*/  UIMAD UR26, UR48, UR9, UR8 ;  /* 0x00000009301a72a4 */ /* 0x000fc4000f8e0208 */
[----:B------:R-:W-:Y:S01]  /*1000*/  @UP1 ULDC.64 UR10, c[0x0][0x420] ;  /* 0x00010800000a1ab9 */ /* 0x000fe20000000a00 */
[----:B------:R-:W-:Y:S01]  /*1010*/  @!UP1 ULDC.64 UR8, c[0x0][0x418] ;  /* 0x0001060000089ab9 */ /* 0x000fe20000000a00 */
[----:B------:R-:W-:Y:S02]  /*1020*/  @UP1 UIMAD.WIDE.U32 UR44, UR12, UR10, URZ ;  /* 0x0000000a0c2c12a5 */ /* 0x000fe4000f8e003f */
[----:B------:R-:W-:Y:S01]  /*1030*/  @!UP1 UIMAD UR7, UR55, UR8, URZ ;  /* 0x00000008370792a4 */ /* 0x000fe2000f8e023f */
[----:B------:R-:W-:Y:S01]  /*1040*/  ULDC.64 UR14, c[0x0][0x488] ;  /* 0x00012200000e7ab9 */ /* 0x000fe20000000a00 */
[----:B------:R-:W-:Y:S02]  /*1050*/  ULDC UR59, c[0x0][0x2dc] ;  /* 0x0000b700003b7ab9 */ /* 0x000fe40000000800 */
[----:B------:R-:W-:Y:S02]  /*1060*/  @!UP1 UIMAD UR47, UR48, UR9, UR7 ;  /* 0x00000009302f92a4 */ /* 0x000fe4000f8e0207 */
[----:B------:R-:W-:Y:S01]  /*1070*/  UIADD3 UR7, UR39, 0x3f, URZ ;  /* 0x0000003f27077890 */ /* 0x000fe2000fffe03f */
[----:B-1----:R-:W-:Y:S01]  /*1080*/  IABS R7, R8 ;  /* 0x0000000800077213 */ /* 0x002fe20000000000 */
[----:B------:R-:W-:Y:S01]  /*1090*/  UIMAD.WIDE.U32 UR28, UR50, UR14, URZ ;  /* 0x0000000e321c72a5 */ /* 0x000fe2000f8e003f */
[----:B------:R-:W-:Y:S01]  /*10a0*/  ISETP.NE.AND P3, PT, R8, RZ, PT ;  /* 0x000000ff0800720c */ /* 0x000fe20003f65270 */
[----:B------:R-:W-:Y:S01]  /*10b0*/  USHF.R.S32.HI UR22, URZ, 0x1f, UR7 ;  /* 0x0000001f3f167899 */ /* 0x000fe20008011407 */
[----:B------:R-:W1:Y:S01]  /*10c0*/  I2F.RP R4, R7 ;  /* 0x0000000700047306 */ /* 0x000e620000209400 */
[----:B------:R-:W-:Y:S01]  /*10d0*/  ULDC UR58, c[0x0][0x270] ;  /* 0x00009c00003a7ab9 */ /* 0x000fe20000000800 */
[----:B------:R-:W-:-:S02]  /*10e0*/  @UP1 UIMAD UR38, UR12, UR11, UR45 ;  /* 0x0000000b0c2612a4 */ /* 0x000fc4000f8e022d */
[----:B------:R-:W-:Y:S02]  /*10f0*/  ULEA.HI UR46, UR22, UR7, URZ, 0x6 ;  /* 0x00000007162e7291 */ /* 0x000fe4000f8f303f */
[----:B------:R-:W-:Y:S02]  /*1100*/  UIMAD UR7, UR27, UR48, URZ ;  /* 0x000000301b0772a4 */ /* 0x000fe4000f8e023f */
[----:B------:R-:W-:Y:S02]  /*1110*/  @!UP1 UIMAD.WIDE.U32 UR40, UR48, UR8, URZ ;  /* 0x00000008302892a5 */ /* 0x000fe4000f8e003f */
[----:B------:R-:W-:Y:S02]  /*1120*/  USHF.L.U64.HI UR13, UR48, 0x7, UR55 ;  /* 0x00000007300d7899 */ /* 0x000fe40008010237 */
[----:B------:R-:W-:Y:S02]  /*1130*/  UIMAD.WIDE UR8, UR59, UR58, URZ ;  /* 0x0000003a3b0872a5 */ /* 0x000fe4000f8e023f */
[----:B------:R-:W-:Y:S01]  /*1140*/  UIMAD.WIDE.U32 UR10, UR48, UR56, URZ ;  /* 0x00000038300a72a5 */ /* 0x000fe2000f8e003f */
[----:B-1----:R-:W1:Y:S01]  /*1150*/  MUFU.RCP R4, R4 ;  /* 0x0000000400047308 */ /* 0x002e620000001000 */
[----:B------:R-:W-:Y:S01]  /*1160*/  UIMAD UR7, UR55, UR56, UR7 ;  /* 0x00000038370772a4 */ /* 0x000fe2000f8e0207 */
[----:B------:R-:W-:Y:S01]  /*1170*/  ULDC.64 UR24, c[0x0][0x240] ;  /* 0x0000900000187ab9 */ /* 0x000fe20000000a00 */
[----:B------:R-:W-:-:S02]  /*1180*/  UIMAD UR50, UR50, UR15, UR29 ;  /* 0x0000000f323272a4 */ /* 0x000fc4000f8e021d */
[----:B------:R-:W-:Y:S02]  /*1190*/  UIMAD.WIDE.U32 UR14, UR12, UR24, URZ ;  /* 0x000000180c0e72a5 */ /* 0x000fe4000f8e003f */
[----:B------:R-:W-:Y:S02]  /*11a0*/  UIMAD UR30, UR12, UR25, URZ ;  /* 0x000000190c1e72a4 */ /* 0x000fe4000f8e023f */
[----:B------:R-:W-:Y:S02]  /*11b0*/  USEL UR33, UR13, URZ, UP2 ;  /* 0x0000003f0d217287 */ /* 0x000fe40009000000 */
[----:B------:R-:W-:Y:S02]  /*11c0*/  UIMAD UR13, UR9, UR10, URZ ;  /* 0x0000000a090d72a4 */ /* 0x000fe4000f8e023f */
[----:B------:R-:W-:Y:S02]  /*11d0*/  UIADD3 UR7, UR11, UR7, URZ ;  /* 0x000000070b077290 */ /* 0x000fe4000fffe03f */
[----:B------:R-:W-:Y:S01]  /*11e0*/  UIADD3 UR37, UR17, UR26, URZ ;  /* 0x0000001a11257290 */ /* 0x000fe2000fffe03f */
[----:B-1----:R-:W-:Y:S01]  /*11f0*/  VIADD R4, R4, 0xffffffe ;  /* 0x0ffffffe04047836 */ /* 0x002fe20000000000 */
[----:B------:R-:W-:-:S02]  /*1200*/  USHF.L.U32 UR18, UR48, 0x7, URZ ;  /* 0x0000000730127899 */ /* 0x000fc4000800063f */
[----:B------:R-:W-:Y:S01]  /*1210*/  USEL UR42, UR16, UR14, !UP1 ;  /* 0x0000000e102a7287 */ /* 0x000fe2000c800000 */
[----:B------:R-:W1:Y:S01]  /*1220*/  F2I.FTZ.U32.TRUNC.NTZ R5, R4 ;  /* 0x0000000400057305 */ /* 0x000e62000021f000 */
[----:B------:R-:W-:Y:S02]  /*1230*/  @UP1 UIADD3 UR37, UR15, UR30, URZ ;  /* 0x0000001e0f251290 */ /* 0x000fe4000fffe03f */
[----:B------:R-:W-:Y:S02]  /*1240*/  UIMAD.WIDE.U32 UR14, UR8, UR10, URZ ;  /* 0x0000000a080e72a5 */ /* 0x000fe4000f8e003f */
[----:B------:R-:W-:Y:S02]  /*1250*/  UIMAD UR7, UR8, UR7, UR13 ;  /* 0x00000007080772a4 */ /* 0x000fe4000f8e020d */
[----:B------:R-:W-:Y:S02]  /*1260*/  UIMAD.WIDE.U32 UR10, UR8, UR12, URZ ;  /* 0x0000000c080a72a5 */ /* 0x000fe4000f8e003f */
[----:B------:R-:W-:-:S02]  /*1270*/  ULOP3.LUT UR13, UR46, 0xffffffc0, URZ, 0xc0, !UPT ;  /* 0xffffffc02e0d7892 */ /* 0x000fc4000f8ec03f */
[----:B------:R-:W-:Y:S02]  /*1280*/  UIADD3 UR49, UR15, UR7, URZ ;  /* 0x000000070f317290 */ /* 0x000fe4000fffe03f */
[----:B------:R-:W-:Y:S01]  /*1290*/  USEL UR43, UR18, URZ, UP2 ;  /* 0x0000003f122b7287 */ /* 0x000fe20009000000 */
[----:B-1----:R-:W-:Y:S01]  /*12a0*/  IMAD.MOV R4, RZ, RZ, -R5 ;  /* 0x000000ffff047224 */ /* 0x002fe200078e0a05 */
[----:B------:R-:W-:Y:S02]  /*12b0*/  USEL UR53, UR14, UR10, !UP1 ;  /* 0x0000000a0e357287 */ /* 0x000fe4000c800000 */
[----:B------:R-:W-:Y:S01]  /*12c0*/  UIMAD UR7, UR9, UR12, URZ ;  /* 0x0000000c090772a4 */ /* 0x000fe2000f8e023f */
[----:B------:R-:W-:Y:S01]  /*12d0*/  IMAD R6, R4, R7, RZ ;  /* 0x0000000704067224 */ /* 0x000fe200078e02ff */
[----:B------:R-:W-:Y:S01]  /*12e0*/  UISETP.NE.AND UP0, UPT, UR34, -0x1, UPT ;  /* 0xffffffff2200788c */ /* 0x000fe2000bf05270 */
[----:B------:R-:W-:Y:S01]  /*12f0*/  IMAD.MOV.U32 R4, RZ, RZ, RZ ;  /* 0x000000ffff047224 */ /* 0x000fe200078e00ff */
[----:B------:R-:W-:Y:S01]  /*1300*/  ULDC.U8 UR18, c[0x0][0x3d8] ;  /* 0x0000f60000127ab9 */ /* 0x000fe20000000000 */
[----:B------:R-:W-:-:S02]  /*1310*/  UIADD3 UR14, UR13, -0x40, URZ ;  /* 0xffffffc00d0e7890 */ /* 0x000fc4000fffe03f */
[----:B------:R-:W-:Y:S01]  /*1320*/  IMAD.HI.U32 R4, R5, R6, R4 ;  /* 0x0000000605047227 */ /* 0x000fe200078e0004 */
[----:B------:R-:W-:Y:S01]  /*1330*/  IABS R5, UR54 ;  /* 0x0000003600057c13 */ /* 0x000fe20008000000 */
[----:B------:R-:W-:Y:S02]  /*1340*/  UISETP.NE.AND UP3, UPT, UR18, URZ, UPT ;  /* 0x0000003f1200728c */ /* 0x000fe4000bf65270 */
[----:B------:R-:W-:Y:S02]  /*1350*/  @UP1 UIADD3 UR49, UR11, UR7, URZ ;  /* 0x000000070b311290 */ /* 0x000fe4000fffe03f */
[----:B------:R-:W-:Y:S01]  /*1360*/  IMAD.HI.U32 R4, R4, R5, RZ ;  /* 0x0000000504047227 */ /* 0x000fe200078e00ff */
[----:B------:R-:W-:Y:S02]  /*1370*/  USHF.R.S32.HI UR36, URZ, 0x1f, UR14 ;  /* 0x0000001f3f247899 */ /* 0x000fe4000801140e */
[----:B------:R-:W-:Y:S02]  /*1380*/  UIADD3 UR7, UP2, UR14, UR43, URZ ;  /* 0x0000002b0e077290 */ /* 0x000fe4000ff5e03f */
[----:B------:R-:W-:Y:S01]  /*1390*/  IADD3 R6, -R4, RZ, RZ ;  /* 0x000000ff04067210 */ /* 0x000fe20007ffe1ff */
[----:B------:R-:W-:Y:S01]  /*13a0*/  ULDC.U8 UR19, c[0x0][0x480] ;  /* 0x0001200000137ab9 */ /* 0x000fe20000000000 */
[----:B------:R-:W-:-:S02]  /*13b0*/  UIADD3.X UR13, UR36, UR33, URZ, UP2, !UPT ;  /* 0x00000021240d7290 */ /* 0x000fc400097fe43f */
[----:B------:R-:W-:Y:S01]  /*13c0*/  UIMAD UR9, UR9, UR7, URZ ;  /* 0x00000007090972a4 */ /* 0x000fe2000f8e023f */
[C---:B------:R-:W-:Y:S01]  /*13d0*/  IMAD R5, R7.reuse, R6, R5 ;  /* 0x0000000607057224 */ /* 0x040fe200078e0205 */
[----:B------:R-:W-:Y:S01]  /*13e0*/  ULDC UR60, c[0x0][0x2c4] ;  /* 0x0000b100003c7ab9 */ /* 0x000fe20000000800 */
[----:B------:R-:W-:Y:S02]  /*13f0*/  @UP0 UIADD3 UR29, UR32, UR34, URZ ;  /* 0x00000022201d0290 */ /* 0x000fe4000fffe03f */
[----:B------:R-:W-:Y:S01]  /*1400*/  @UP0 UIADD3 UR23, UR32, UR34, URZ ;  /* 0x0000002220170290 */ /* 0x000fe2000fffe03f */
[----:B------:R-:W-:Y:S01]  /*1410*/  ISETP.GT.U32.AND P1, PT, R7, R5, PT ;  /* 0x000000050700720c */ /* 0x000fe20003f24070 */
[----:B------:R-:W-:Y:S02]  /*1420*/  UIMAD UR13, UR8, UR13, UR9 ;  /* 0x0000000d080d72a4 */ /* 0x000fe4000f8e0209 */
[----:B------:R-:W-:Y:S01]  /*1430*/  UISETP.NE.AND UP4, UPT, UR19, URZ, UPT ;  /* 0x0000003f1300728c */ /* 0x000fe2000bf85270 */
[----:B------:R-:W-:Y:S01]  /*1440*/  @UP0 ULDC.64 UR20, c[0x0][0x250] ;  /* 0x0000940000140ab9 */ /* 0x000fe20000000a00 */
[----:B------:R-:W-:Y:S01]  /*1450*/  @UP3 UIMAD UR9, UR48, UR60, URZ ;  /* 0x0000003c300932a4 */ /* 0x000fe2000f8e023f */
[----:B------:R-:W-:Y:S01]  /*1460*/  @UP0 ULDC.64 UR18, c[0x0][0x248] ;  /* 0x0000920000120ab9 */ /* 0x000fe20000000a00 */
[----:B------:R-:W-:-:S02]  /*1470*/  @UP0 UIMAD.WIDE.U32 UR10, UR29, UR20, URZ ;  /* 0x000000141d0a02a5 */ /* 0x000fc4000f8e003f */
[----:B------:R-:W-:-:S04]  /*1480*/  @UP0 UIMAD.WIDE.U32 UR26, UR23, UR18, URZ ;  /* 0x00000012171a02a5 */ /* 0x000fc8000f8e003f */
[----:B------:R-:W-:Y:S01]  /*1490*/  @!P1 IMAD.IADD R5, R5, 0x1, -R7 ;  /* 0x0000000105059824 */ /* 0x000fe200078e0a07 */
[----:B------:R-:W-:Y:S01]  /*14a0*/  @UP0 UIMAD UR16, UR23, UR19, URZ ;  /* 0x00000013171002a4 */ /* 0x000fe2000f8e023f */
[----:B------:R-:W-:Y:S01]  /*14b0*/  @!P1 VIADD R4, R4, 0x1 ;  /* 0x0000000104049836 */ /* 0x000fe20000000000 */
[----:B------:R-:W-:Y:S01]  /*14c0*/  PLOP3.LUT P1, PT, PT, PT, UP0, 0x80, 0x0 ;  /* 0x000000000000781c */ /* 0x000fe20003f2f008 */
[----:B------:R-:W-:Y:S01]  /*14d0*/  UIMAD.WIDE.U32 UR22, UR8, UR7, URZ ;  /* 0x00000007081672a5 */ /* 0x000fe2000f8e003f */
[----:B------:R-:W-:Y:S01]  /*14e0*/  ISETP.GE.U32.AND P0, PT, R5, R7, PT ;  /* 0x000000070500720c */ /* 0x000fe20003f06070 */
[----:B------:R-:W-:Y:S01]  /*14f0*/  @UP3 USEL UR9, UR9, UR12, !UP1 ;  /* 0x0000000c09093287 */ /* 0x000fe2000c800000 */
[----:B------:R-:W-:Y:S01]  /*1500*/  LOP3.LUT R5, R8, UR54, RZ, 0x3c, !PT ;  /* 0x0000003608057c12 */ /* 0x000fe2000f8e3cff */
[----:B------:R-:W-:Y:S02]  /*1510*/  UIMAD UR51, UR54, UR59, URZ ;  /* 0x0000003b363372a4 */ /* 0x000fe4000f8e023f */
[----:B------:R-:W-:Y:S01]  /*1520*/  @UP0 UIMAD UR29, UR29, UR21, URZ ;  /* 0x000000151d1d02a4 */ /* 0x000fe2000f8e023f */
[----:B------:R-:W-:Y:S01]  /*1530*/  ISETP.GE.AND P2, PT, R5, RZ, PT ;  /* 0x000000ff0500720c */ /* 0x000fe20003f46270 */
[----:B------:R-:W-:Y:S01]  /*1540*/  @!UP3 UIMAD UR8, UR48, UR58, UR54 ;  /* 0x0000003a3008b2a4 */ /* 0x000fe2000f8e0236 */
[----:B------:R-:W-:Y:S01]  /*1550*/  @UP3 ULDC UR7, c[0x0][0x2e4] ;  /* 0x0000b90000073ab9 */ /* 0x000fe20000000800 */
[----:B------:R-:W-:-:S02]  /*1560*/  @!UP1 UIADD3 UR38, UR41, UR47, URZ ;  /* 0x0000002f29269290 */ /* 0x000fc4000fffe03f */
[----:B------:R-:W-:Y:S02]  /*1570*/  @UP3 UIMAD UR15, UR54, UR7, UR9 ;  /* 0x00000007360f32a4 */ /* 0x000fe4000f8e0209 */
[----:B------:R-:W-:Y:S01]  /*1580*/  @P0 IADD3 R4, R4, 0x1, RZ ;  /* 0x0000000104040810 */ /* 0x000fe20007ffe0ff */
[----:B------:R-:W-:Y:S01]  /*1590*/  USEL UR52, UR28, URZ, UP4 ;  /* 0x0000003f1c347287 */ /* 0x000fe2000a000000 */
[----:B------:R-:W-:Y:S01]  /*15a0*/  PLOP3.LUT P0, PT, PT, PT, UP3, 0x80, 0x0 ;  /* 0x000000000000781c */ /* 0x000fe20003f0f038 */
[----:B------:R-:W-:Y:S02]  /*15b0*/  USHF.R.S32.HI UR47, URZ, 0x1f, UR51 ;  /* 0x0000001f3f2f7899 */ /* 0x000fe40008011433 */
[----:B------:R-:W-:Y:S01]  /*15c0*/  IMAD.MOV.U32 R17, RZ, RZ, R4 ;  /* 0x000000ffff117224 */ /* 0x000fe200078e0004 */
[----:B------:R-:W-:Y:S02]  /*15d0*/  @UP0 UIADD3 UR33, UR11, UR29, URZ ;  /* 0x0000001d0b210290 */ /* 0x000fe4000fffe03f */
[----:B------:R-:W-:-:S02]  /*15e0*/  USEL UR50, UR50, URZ, UP4 ;  /* 0x0000003f32327287 */ /* 0x000fc4000a000000 */
[----:B------:R-:W-:Y:S01]  /*15f0*/  @!UP3 UIMAD UR15, UR8, UR60, URZ ;  /* 0x0000003c080fb2a4 */ /* 0x000fe2000f8e023f */
[----:B------:R-:W-:Y:S01]  /*1600*/  @!P2 IADD3 R17, -R17, RZ, RZ ;  /* 0x000000ff1111a210 */ /* 0x000fe20007ffe1ff */
[----:B------:R-:W-:Y:S01]  /*1610*/  UIADD3 UR43, UR23, UR13, URZ ;  /* 0x0000000d172b7290 */ /* 0x000fe2000fffe03f */
[----:B------:R-:W-:Y:S01]  /*1620*/  @!P3 LOP3.LUT R17, RZ, R8, RZ, 0x33, !PT ;  /* 0x00000008ff11b212 */ /* 0x000fe200078e33ff */
        /* <DEDUP_REMOVED lines=15> */
.L_x_929:
        /* <DEDUP_REMOVED lines=13> */
.L_x_930:
        /* <DEDUP_REMOVED lines=11> */
.L_x_931:
[----:B------:R-:W-:-:S04]  /*18a0*/  UIMAD UR7, UR48, UR58, UR54 ;  /* 0x0000003a300772a4 */ /* 0x000fc8000f8e0236 */
[----:B------:R-:W-:-:S12]  /*18b0*/  UIMAD UR7, UR7, UR56, URZ ;  /* 0x00000038070772a4 */ /* 0x000fd8000f8e023f */
.L_x_932:
[----:B------:R-:W1:Y:S01]  /*18c0*/  LDC.64 R4, c[0x0][0x420] ;  /* 0x00010800ff047b82 */ /* 0x000e620000000a00 */
[----:B------:R-:W-:Y:S01]  /*18d0*/  SHF.R.S32.HI R229, RZ, 0x1f, R228 ;  /* 0x0000001fffe57819 */ /* 0x000fe200000114e4 */
[----:B------:R-:W-:Y:S01]  /*18e0*/  UIADD3 UR7, UR14, UR7, URZ ;  /* 0x000000070e077290 */ /* 0x000fe2000fffe03f */
[----:B------:R-:W-:Y:S01]  /*18f0*/  IADD3 R6, P0, R228, UR13, RZ ;  /* 0x0000000de4067c10 */ /* 0x000fe2000ff1e0ff */
[----:B------:R-:W-:Y:S01]  /*1900*/  UIMAD UR8, UR59, UR58, URZ ;  /* 0x0000003a3b0872a4 */ /* 0x000fe2000f8e023f */
[----:B------:R-:W-:Y:S01]  /*1910*/  LEA.HI R9, R9, R24, RZ, 0x5 ;  /* 0x0000001809097211 */ /* 0x000fe200078f28ff */
[----:B------:R-:W-:Y:S01]  /*1920*/  ULDC.64 UR16, c[0x0][0x478] ;  /* 0x00011e0000107ab9 */ /* 0x000fe20000000a00 */
[----:B------:R-:W-:Y:S01]  /*1930*/  IADD3.X R7, R229, UR38, RZ, P0, !PT ;  /* 0x00000026e5077c10 */ /* 0x000fe200087fe4ff */
[----:B------:R-:W-:Y:S01]  /*1940*/  UIMAD.WIDE UR16, UR7, 0x4, UR16 ;  /* 0x00000004071078a5 */ /* 0x000fe2000f8e0210 */
[----:B------:R-:W-:Y:S01]  /*1950*/  LOP3.LUT R10, R9, 0xffffffe0, RZ, 0xc0, !PT ;  /* 0xffffffe0090a7812 */ /* 0x000fe200078ec0ff */
[----:B------:R-:W-:Y:S01]  /*1960*/  USHF.L.U32 UR7, UR8, 0x6, URZ ;  /* 0x0000000608077899 */ /* 0x000fe2000800063f */
[----:B------:R-:W-:Y:S01]  /*1970*/  IADD3 R15, P0, R14, UR14, RZ ;  /* 0x0000000e0e0f7c10 */ /* 0x000fe2000ff1e0ff */
[----:B------:R-:W-:Y:S01]  /*1980*/  UISETP.GE.AND UP2, UPT, UR39, 0x1, UPT ;  /* 0x000000012700788c */ /* 0x000fe2000bf46270 */
[----:B------:R-:W-:Y:S01]  /*1990*/  BSSY B1, `(.L_x_928) ;  /* 0x0000951000017945 */ /* 0x000fe20003800000 */
[----:B------:R-:W-:Y:S01]  /*19a0*/  UIADD3 UR9, UP1, UP0, UR22, UR7, UR51 ;  /* 0x0000000716097290 */ /* 0x000fe2000f83e033 */
[----:B------:R-:W-:Y:S01]  /*19b0*/  IMAD.IADD R24, R24, 0x1, -R10 ;  /* 0x0000000118187824 */ /* 0x000fe200078e0a0a */
[----:B------:R-:W-:Y:S01]  /*19c0*/  USHF.R.S32.HI UR7, URZ, 0x1f, UR7 ;  /* 0x0000001f3f077899 */ /* 0x000fe20008011407 */
[----:B------:R-:W-:Y:S01]  /*19d0*/  IADD3.X R13, R26, UR36, RZ, P0, !PT ;  /* 0x000000241a0d7c10 */ /* 0x000fe200087fe4ff */
[----:B------:R-:W-:Y:S01]  /*19e0*/  USHF.R.S32.HI UR55, URZ, 0x1f, UR54 ;  /* 0x0000001f3f377899 */ /* 0x000fe20008011436 */
[----:B------:R-:W-:Y:S01]  /*19f0*/  PLOP3.LUT P0, PT, PT, PT, UP2, 0x80, 0x0 ;  /* 0x000000000000781c */ /* 0x000fe20003f0f028 */
[----:B------:R-:W-:Y:S01]  /*1a00*/  UIADD3.X UR7, UR43, UR7, UR47, UP1, UP0 ;  /* 0x000000072b077290 */ /* 0x000fe20008fe042f */
[----:B------:R-:W-:Y:S01]  /*1a10*/  IMAD.WIDE.U32 R10, R15, UR24, R228 ;  /* 0x000000180f0a7c25 */ /* 0x000fe2000f8e00e4 */
[----:B------:R-:W-:Y:S01]  /*1a20*/  UIADD3 UR9, UP1, UP0, UR52, UR9, UR53 ;  /* 0x0000000934097290 */ /* 0x000fe2000f83e035 */
[----:B------:R-:W-:-:S02]  /*1a30*/  ULDC.64 UR28, c[0x0][0x428] ;  /* 0x00010a00001c7ab9 */ /* 0x000fc40000000a00 */
[C---:B-1----:R-:W-:Y:S01]  /*1a40*/  IMAD R8, R4.reuse, UR36, RZ ;  /* 0x0000002404087c24 */ /* 0x042fe2000f8e02ff */
[----:B------:R-:W-:Y:S01]  /*1a50*/  UIADD3.X UR7, UR50, UR7, UR49, UP1, UP0 ;  /* 0x0000000732077290 */ /* 0x000fe20008fe0431 */
[----:B------:R-:W-:Y:S01]  /*1a60*/  IMAD.WIDE.U32 R6, R4, UR14, R6 ;  /* 0x0000000e04067c25 */ /* 0x000fe2000f8e0006 */
[----:B------:R-:W-:Y:S01]  /*1a70*/  UIMAD UR22, UR55, UR28, URZ ;  /* 0x0000001c371672a4 */ /* 0x000fe2000f8e023f */
[----:B------:R-:W-:Y:S01]  /*1a80*/  IADD3 R10, P2, R10, UR42, RZ ;  /* 0x0000002a0a0a7c10 */ /* 0x000fe2000ff5e0ff */
[----:B------:R-:W-:Y:S01]  /*1a90*/  ULDC.64 UR10, c[0x0][0x258] ;  /* 0x00009600000a7ab9 */ /* 0x000fe20000000a00 */
[----:B------:R-:W-:Y:S01]  /*1aa0*/  IMAD R8, R5, UR14, R8 ;  /* 0x0000000e05087c24 */ /* 0x000fe2000f8e0208 */
[----:B------:R-:W-:Y:S01]  /*1ab0*/  ULDC.64 UR40, c[0x0][0x400] ;  /* 0x0001000000287ab9 */ /* 0x000fe20000000a00 */
[----:B------:R-:W-:Y:S01]  /*1ac0*/  IMAD.U32 R18, RZ, RZ, UR28 ;  /* 0x0000001cff127e24 */ /* 0x000fe2000f8e00ff */
[----:B------:R-:W-:Y:S01]  /*1ad0*/  UIADD3 UR15, UR14, UR15, URZ ;  /* 0x0000000f0e0f7290 */ /* 0x000fe2000fffe03f */
[----:B------:R-:W-:Y:S01]  /*1ae0*/  IMAD.IADD R7, R7, 0x1, R8 ;  /* 0x0000000107077824 */ /* 0x000fe200078e0208 */
[----:B------:R-:W-:Y:S01]  /*1af0*/  SHF.R.S32.HI R8, RZ, 0x5, R9 ;  /* 0x00000005ff087819 */ /* 0x000fe20000011409 */
[----:B------:R-:W-:Y:S01]  /*1b00*/  IMAD R9, R13, UR24, RZ ;  /* 0x000000180d097c24 */ /* 0x000fe2000f8e02ff */
[----:B------:R-:W-:Y:S01]  /*1b10*/  UIMAD UR23, UR55, UR10, URZ ;  /* 0x0000000a371772a4 */ /* 0x000fe2000f8e023f */
[----:B------:R-:W-:Y:S01]  /*1b20*/  IMAD.WIDE.U32 R6, R18, UR54, R6 ;  /* 0x0000003612067c25 */ /* 0x000fe2000f8e0006 */
[----:B------:R-:W-:Y:S01]  /*1b30*/  UIMAD UR22, UR54, UR29, UR22 ;  /* 0x0000001d361672a4 */ /* 0x000fe2000f8e0216 */
[----:B------:R-:W-:-:S02]  /*1b40*/  ULDC.64 UR44, c[0x0][0x2b0] ;  /* 0x0000ac00002c7ab9 */ /* 0x000fc40000000a00 */
[----:B------:R-:W-:Y:S01]  /*1b50*/  IMAD R8, R8, UR8, R24 ;  /* 0x0000000808087c24 */ /* 0x000fe2000f8e0218 */
[----:B------:R-:W-:Y:S01]  /*1b60*/  ULEA.HI.SX32 UR12, UR46, 0xffffffff, 0x1a ;  /* 0xffffffff2e0c7891 */ /* 0x000fe2000f8fd23f */
[----:B------:R-:W-:Y:S01]  /*1b70*/  IMAD R19, R15, UR25, R9 ;  /* 0x000000190f137c24 */ /* 0x000fe2000f8e0209 */
[----:B------:R-:W-:Y:S01]  /*1b80*/  UIMAD.WIDE UR14, UR15, 0x4, UR44 ;  /* 0x000000040f0e78a5 */ /* 0x000fe2000f8e022c */
[----:B------:R-:W-:Y:S01]  /*1b90*/  VIADD R9, R7, UR22 ;  /* 0x0000001607097c36 */ /* 0x000fe20008000000 */
[C---:B------:R-:W-:Y:S01]  /*1ba0*/  IADD3 R12, P1, R8.reuse, UR9, RZ ;  /* 0x00000009080c7c10 */ /* 0x040fe2000ff3e0ff */
[----:B------:R-:W-:Y:S01]  /*1bb0*/  UIMAD UR23, UR54, UR11, UR23 ;  /* 0x0000000b361772a4 */ /* 0x000fe2000f8e0217 */
[----:B------:R-:W-:Y:S02]  /*1bc0*/  IADD3.X R11, R11, UR37, R19, P2, !PT ;  /* 0x000000250b0b7c10 */ /* 0x000fe400097fe413 */
[----:B------:R-:W-:Y:S02]  /*1bd0*/  LEA.HI.X.SX32 R8, R8, UR7, 0x1, P1 ;  /* 0x0000000708087c11 */ /* 0x000fe400088f0eff */
[----:B------:R-:W-:-:S04]  /*1be0*/  LEA R224, P1, R12, UR40, 0x2 ;  /* 0x000000280ce07c11 */ /* 0x000fc8000f8210ff */
[----:B------:R-:W-:Y:S01]  /*1bf0*/  LEA.HI.X R225, R12, UR41, R8, 0x2, P1 ;  /* 0x000000290ce17c11 */ /* 0x000fe200088f1408 */
[----:B------:R-:W-:Y:S01]  /*1c00*/  IMAD.MOV.U32 R8, RZ, RZ, R6 ;  /* 0x000000ffff087224 */ /* 0x000fe200078e0006 */
[----:B------:R-:W-:Y:S07]  /*1c10*/  @!P0 BRA `(.L_x_933) ;  /* 0x0000008400fc8947 */ /* 0x000fee0003800000 */
        /* <DEDUP_REMOVED lines=8> */
[----:B------:R-:W-:Y:S01]  /*1ca0*/  ULDC.64 UR14, c[0x0][0x3e0] ;  /* 0x0000f800000e7ab9 */ /* 0x000fe20000000a00 */
[C---:B------:R-:W-:Y:S01]  /*1cb0*/  ISETP.GE.AND P6, PT, R14.reuse, UR12, PT ;  /* 0x0000000c0e007c0c */ /* 0x040fe2000bfc6270 */
[C---:B------:R-:W-:Y:S01]  /*1cc0*/  IMAD R6, R14.reuse, R5, R6 ;  /* 0x000000050e067224 */ /* 0x040fe200078e0206 */
[----:B------:R-:W-:Y:S01]  /*1cd0*/  UMOV UR11, UR16 ;  /* 0x00000010000b7c82 */ /* 0x000fe20008000000 */
[----:B------:R-:W-:Y:S01]  /*1ce0*/  VIADD R27, R14, 0x20 ;  /* 0x000000200e1b7836 */ /* 0x000fe20000000000 */
[----:B------:R-:W-:Y:S01]  /*1cf0*/  @P0 BAR.SYNC.DEFER_BLOCKING 0x0 ;  /* 0x0000000000000b1d */ /* 0x000fe20000010000 */
[----:B------:R-:W-:Y:S01]  /*1d00*/  IMAD.WIDE.U32 R10, R22, UR54, R10 ;  /* 0x00000036160a7c25 */ /* 0x000fe2000f8e000a */
[----:B------:R-:W-:-:S02]  /*1d10*/  LEA R232, P0, R8, UR14, 0x1 ;  /* 0x0000000e08e87c11 */ /* 0x000fc4000f8008ff */
[----:B------:R-:W-:Y:S01]  /*1d20*/  IADD3 R16, R9, R6, RZ ;  /* 0x0000000609107210 */ /* 0x000fe20007ffe0ff */
[C---:B------:R-:W-:Y:S01]  /*1d30*/  VIADD R244, R228.reuse, 0x80 ;  /* 0x00000080e4f47836 */ /* 0x040fe20000000000 */
[----:B------:R-:W-:Y:S01]  /*1d40*/  UMOV UR10, UR17 ;  /* 0x00000011000a7c82 */ /* 0x000fe20008000000 */
        /* <DEDUP_REMOVED lines=53> */
.L_x_935:
[----:B------:R-:W-:Y:S05]  /*20a0*/  BSYNC B0 ;  /* 0x0000000000007941 */ /* 0x000fea0003800000 */
.L_x_934:
        /* <DEDUP_REMOVED lines=47> */
.L_x_937:
[----:B------:R-:W-:Y:S05]  /*23a0*/  BSYNC B0 ;  /* 0x0000000000007941 */ /* 0x000fea0003800000 */
.L_x_936:
        /* <DEDUP_REMOVED lines=44> */
.L_x_939:
[----:B------:R-:W-:Y:S05]  /*2670*/  BSYNC B0 ;  /* 0x0000000000007941 */ /* 0x000fea0003800000 */
.L_x_938:
        /* <DEDUP_REMOVED lines=47> */
.L_x_941:
[----:B------:R-:W-:Y:S05]  /*2970*/  BSYNC B0 ;  /* 0x0000000000007941 */ /* 0x000fea0003800000 */
.L_x_940:
        /* <DEDUP_REMOVED lines=69> */
.L_x_943:
[----:B------:R-:W-:Y:S05]  /*2dd0*/  BSYNC B0 ;  /* 0x0000000000007941 */ /* 0x000fea0003800000 */
.L_x_942:
        /* <DEDUP_REMOVED lines=59> */
.L_x_945:
[----:B------:R-:W-:Y:S05]  /*3190*/  BSYNC B0 ;  /* 0x0000000000007941 */ /* 0x000fea0003800000 */
.L_x_944:
[----:B------:R-:W-:Y:S01]  /*31a0*/  UIMAD UR12, UR22, UR20, URZ ;  /* 0x00000014160c72a4 */ /* 0x000fe2000f8e023f */
[----:B-1-3--:R-:W-:Y:S01]  /*31b0*/  IMAD.WIDE.U32 R4, R18, UR35, R228 ;  /* 0x0000002312047c25 */ /* 0x00afe2000f8e00e4 */
[----:B------:R1:W-:Y:S01]  /*31c0*/  @P4 STS.128 [R226+0x18000], RZ ;  /* 0x018000ffe2004388 */ /* 0x0003e20000000c00 */
[----:B------:R-:W3:Y:S01]  /*31d0*/  LDC.64 R18, c[0x0][0x3b8] ;  /* 0x0000ee00ff127b82 */ /* 0x000ee20000000a00 */
[----:B------:R-:W-:Y:S01]  /*31e0*/  UIMAD UR12, UR35, UR21, UR12 ;  /* 0x00000015230c72a4 */ /* 0x000fe2000f8e020c */
[----:B------:R-:W-:Y:S01]  /*31f0*/  BSSY B0, `(.L_x_946) ;  /* 0x000003c000007945 */ /* 0x000fe20003800000 */
[----:B------:R1:W-:Y:S01]  /*3200*/  @P4 STS.128 [R226+0x1a000], RZ ;  /* 0x01a000ffe2004388 */ /* 0x0003e20000000c00 */
[----:B------:R-:W-:-:S03]  /*3210*/  IADD3 R8, P0, R4, UR30, RZ ;  /* 0x0000001e04087c10 */ /* 0x000fc6000ff1e0ff */
[----:B------:R1:W-:Y:S01]  /*3220*/  @P4 STS.128 [R226+0x1c000], RZ ;  /* 0x01c000ffe2004388 */ /* 0x0003e20000000c00 */
[----:B------:R-:W-:Y:S01]  /*3230*/  MOV R6, UR12 ;  /* 0x0000000c00067c02 */ /* 0x000fe20008000f00 */
[----:B------:R-:W-:Y:S02]  /*3240*/  ULDC.64 UR12, c[0x0][0x268] ;  /* 0x00009a00000c7ab9 */ /* 0x000fe40000000a00 */
[----:B------:R1:W-:Y:S01]  /*3250*/  @P4 STS.128 [R226+0x1e000], RZ ;  /* 0x01e000ffe2004388 */ /* 0x0003e20000000c00 */
[----:B------:R-:W-:Y:S01]  /*3260*/  IADD3.X R9, R5, UR33, R6, P0, !PT ;  /* 0x0000002105097c10 */ /* 0x000fe200087fe406 */
[----:B------:R-:W-:-:S04]  /*3270*/  IMAD R4, R25, UR12, RZ ;  /* 0x0000000c19047c24 */ /* 0x000fc8000f8e02ff */
[C---:B------:R-:W-:Y:S02]  /*3280*/  IMAD R15, R17.reuse, UR13, R4 ;  /* 0x0000000d110f7c24 */ /* 0x040fe4000f8e0204 */
[----:B------:R-:W-:-:S05]  /*3290*/  IMAD.WIDE.U32 R8, R17, UR12, R8 ;  /* 0x0000000c11087c25 */ /* 0x000fca000f8e0008 */
[----:B------:R-:W-:Y:S01]  /*32a0*/  IADD3 R16, R9, R15, RZ ;  /* 0x0000000f09107210 */ /* 0x000fe20007ffe0ff */
[----:B------:R-:W-:Y:S06]  /*32b0*/  @P4 BRA `(.L_x_947) ;  /* 0x0000000000bc4947 */ /* 0x000fec0003800000 */
[----:B------:R-:W-:Y:S01]  /*32c0*/  ULDC UR13, c[0x0][0x2d0] ;  /* 0x0000b400000d7ab9 */ /* 0x000fe20000000800 */
[----:B------:R-:W5:Y:S01]  /*32d0*/  LDC.64 R28, c[0x0][0x220] ;  /* 0x00008800ff1c7b82 */ /* 0x000f620000000a00 */
[----:B------:R-:W-:Y:S01]  /*32e0*/  ISETP.GE.AND P0, PT, R228, UR13, PT ;  /* 0x0000000de4007c0c */ /* 0x000fe2000bf06270 */
[----:B------:R-:W-:Y:S01]  /*32f0*/  IMAD R6, R23, UR20, RZ ;  /* 0x0000001417067c24 */ /* 0x000fe2000f8e02ff */
[----:B------:R-:W-:Y:S02]  /*3300*/  MOV R4, UR30 ;  /* 0x0000001e00047c02 */ /* 0x000fe40008000f00 */
[----:B------:R-:W-:Y:S01]  /*3310*/  MOV R5, UR33 ;  /* 0x0000002100057c02 */ /* 0x000fe20008000f00 */
[----:B------:R-:W-:Y:S01]  /*3320*/  IMAD R11, R21, UR21, R6 ;  /* 0x00000015150b7c24 */ /* 0x000fe2000f8e0206 */
        /* <DEDUP_REMOVED lines=13> */
[----:B-----5:R-:W-:Y:S01]  /*3400*/  IMAD.WIDE R10, R228, 0x2, R28 ;  /* 0x00000002e40a7825 */ /* 0x020fe200078e021c */
        /* <DEDUP_REMOVED lines=26> */
.L_x_947:
[----:B------:R-:W-:Y:S05]  /*35b0*/  BSYNC B0 ;  /* 0x0000000000007941 */ /* 0x000fea0003800000 */
.L_x_946:
        /* <DEDUP_REMOVED lines=54> */
[----:B------:R1:W-:Y:S02]  /*3920*/  @!P0 LDGSTS.E.BYPASS.LTC128B.128 [R226+0x1f000], desc[UR4][R4.64+0x180] ;  /* 0x1f00018004e28fae */ /* 0x0003e4000b901d44 */
.L_x_949:
[----:B------:R-:W-:Y:S05]  /*3930*/  BSYNC B0 ;  /* 0x0000000000007941 */ /* 0x000fea0003800000 */
.L_x_948:
[----:B------:R-:W4:Y:S01]  /*3940*/  LDC R250, c[0x0][0x270] ;  /* 0x00009c00fffa7b82 */ /* 0x000f220000000800 */
[----:B------:R-:W-:Y:S01]  /*3950*/  UIMAD UR12, UR48, UR58, UR54 ;  /* 0x0000003a300c72a4 */ /* 0x000fe2000f8e0236 */
[----:B-12---:R-:W-:Y:S01]  /*3960*/  IMAD.MOV.U32 R4, RZ, RZ, 0x4 ;  /* 0x00000004ff047424 */ /* 0x006fe200078e00ff */
[----:B------:R-:W-:Y:S01]  /*3970*/  ULDC UR18, c[0x0][0x2d0] ;  /* 0x0000b40000127ab9 */ /* 0x000fe20000000800 */
[----:B------:R-:W-:Y:S01]  /*3980*/  IMAD.MOV.U32 R238, RZ, RZ, 0x7f800000 ;  /* 0x7f800000ffee7424 */ /* 0x000fe200078e00ff */
[----:B------:R-:W-:Y:S01]  /*3990*/  USHF.L.U32 UR12, UR12, 0x5, URZ ;  /* 0x000000050c0c7899 */ /* 0x000fe2000800063f */
[----:B------:R-:W-:Y:S01]  /*39a0*/  IMAD.MOV.U32 R239, RZ, RZ, 0x7f800000 ;  /* 0x7f800000ffef7424 */ /* 0x000fe200078e00ff */
[----:B------:R-:W-:Y:S01]  /*39b0*/  ULDC UR33, c[0x0][0x2dc] ;  /* 0x0000b70000217ab9 */ /* 0x000fe20000000800 */
[----:B------:R-:W-:Y:S01]  /*39c0*/  IMAD.WIDE R4, R240, R4, UR8 ;  /* 0x00000008f0047e25 */ /* 0x000fe2000f8e0204 */
[----:B---3--:R-:W2:Y:S04]  /*39d0*/  LDG.E.64 R8, desc[UR4][R18.64] ;  /* 0x0000000412087981 */ /* 0x008ea8000c1e1b00 */
[----:B------:R-:W3:Y:S04]  /*39e0*/  LDG.E.64 R6, desc[UR4][R18.64+0x8] ;  /* 0x0000080412067981 */ /* 0x000ee8000c1e1b00 */
[----:B------:R-:W0:Y:S01]  /*39f0*/  LDGDEPBAR ;  /* 0x00000000000079af */ /* 0x000e220000000000 */
[----:B------:R-:W-:-:S03]  /*3a00*/  USHF.R.S32.HI UR13, URZ, 0x1f, UR12 ;  /* 0x0000001f3f0d7899 */ /* 0x000fc6000801140c */
[----:B------:R-:W5:Y:S01]  /*3a10*/  @!P6 LDG.E R238, desc[UR4][R4.64] ;  /* 0x0000000404eee981 */ /* 0x000f62000c1e1900 */
[----:B------:R-:W-:-:S03]  /*3a20*/  IMAD.SHL.U32 R252, R249, 0x20, RZ ;  /* 0x00000020f9fc7824 */ /* 0x000fc600078e00ff */
[----:B------:R1:W5:Y:S01]  /*3a30*/  @!P5 LDG.E R239, desc[UR4][R4.64+0x20] ;  /* 0x0000200404efd981 */ /* 0x000362000c1e1900 */
        /* <DEDUP_REMOVED lines=23> */
[----:B-1----:R-:W-:-:S02]  /*3bb0*/  SHF.R.S32.HI R4, RZ, 0x1f, R24 ;  /* 0x0000001fff047819 */ /* 0x002fc40000011418 */
        /* <DEDUP_REMOVED lines=40> */
[----:B--2---:R-:W-:Y:S02]  /*3e40*/  R2UR UR16, R9 ;  /* 0x00000000091072ca */ /* 0x004fe400000e0000 */
[----:B------:R-:W-:-:S02]  /*3e50*/  R2UR UR17, R8 ;  /* 0x00000000081172ca */ /* 0x000fc400000e0000 */
[----:B---3--:R-:W-:Y:S01]  /*3e60*/  IADD3 R242, P1, P0, R6, UR12, R24 ;  /* 0x0000000c06f27c10 */ /* 0x008fe2000f83e018 */
[----:B------:R-:W-:Y:S01]  /*3e70*/  UIADD3 UR12, UR35, 0x40, URZ ;  /* 0x00000040230c7890 */ /* 0x000fe2000fffe03f */
[----:B------:R-:W-:-:S03]  /*3e80*/  CS2R R24, SRZ ;  /* 0x0000000000187805 */ /* 0x000fc6000001ff00 */
[----:B------:R-:W-:Y:S01]  /*3e90*/  IMAD.WIDE.U32 R242, R242, -0x2daee0ad, RZ ;  /* 0xd2511f53f2f27825 */ /* 0x000fe200078e00ff */
[----:B------:R-:W-:Y:S01]  /*3ea0*/  IADD3.X R248, R7, UR13, R4, P1, P0 ;  /* 0x0000000d07f87c10 */ /* 0x000fe20008fe0404 */
[----:B------:R-:W-:Y:S02]  /*3eb0*/  UISETP.GE.AND UP0, UPT, UR12, UR6, UPT ;  /* 0x000000060c00728c */ /* 0x000fe4000bf06270 */
[----:B------:R-:W-:Y:S02]  /*3ec0*/  UIADD3 UR29, UR16, -0x4498517b, URZ ;  /* 0xbb67ae85101d7890 */ /* 0x000fe4000fffe03f */
[----:B------:R-:W-:Y:S02]  /*3ed0*/  UIADD3 UR30, UR17, -0x61c88647, URZ ;  /* 0x9e3779b9111e7890 */ /* 0x000fe4000fffe03f */
[----:B------:R-:W-:Y:S02]  /*3ee0*/  UIADD3 UR28, UR17, 0x3c6ef372, URZ ;  /* 0x3c6ef372111c7890 */ /* 0x000fe4000fffe03f */
[----:B------:R-:W-:-:S02]  /*3ef0*/  UIADD3 UR27, UR16, 0x76cf5d0a, URZ ;  /* 0x76cf5d0a101b7890 */ /* 0x000fc4000fffe03f */
[----:B------:R-:W-:Y:S02]  /*3f00*/  UIADD3 UR26, UR17, -0x255992d5, URZ ;  /* 0xdaa66d2b111a7890 */ /* 0x000fe4000fffe03f */
[----:B------:R-:W-:Y:S02]  /*3f10*/  UIADD3 UR25, UR16, 0x32370b8f, URZ ;  /* 0x32370b8f10197890 */ /* 0x000fe4000fffe03f */
[----:B------:R-:W-:Y:S02]  /*3f20*/  UIADD3 UR24, UR17, 0x78dde6e4, URZ ;  /* 0x78dde6e411187890 */ /* 0x000fe4000fffe03f */
[----:B------:R-:W-:Y:S02]  /*3f30*/  UIADD3 UR23, UR16, -0x126145ec, URZ ;  /* 0xed9eba1410177890 */ /* 0x000fe4000fffe03f */
[----:B------:R-:W-:Y:S02]  /*3f40*/  UIADD3 UR22, UR17, 0x1715609d, URZ ;  /* 0x1715609d11167890 */ /* 0x000fe4000fffe03f */
[----:B------:R-:W-:-:S02]  /*3f50*/  UIADD3 UR21, UR16, -0x56f99767, URZ ;  /* 0xa906689910157890 */ /* 0x000fc4000fffe03f */
[----:B------:R-:W-:Y:S02]  /*3f60*/  UIADD3 UR20, UR17, -0x4ab325aa, URZ ;  /* 0xb54cda5611147890 */ /* 0x000fe4000fffe03f */
[----:B------:R-:W-:Y:S01]  /*3f70*/  UIADD3 UR19, UR16, 0x646e171e, URZ ;  /* 0x646e171e10137890 */ /* 0x000fe2000fffe03f */
[----:B------:R-:W-:Y:S01]  /*3f80*/  ULDC.U8 UR13, c[0x0][0x388] ;  /* 0x0000e200000d7ab9 */ /* 0x000fe20000000000 */
[----:B----4-:R-:W-:-:S10]  /*3f90*/  ULDC UR12, c[0x0][0x2ec] ;  /* 0x0000bb00000c7ab9 */ /* 0x010fd40000000800 */
.L_x_952:
[----:B------:R-:W0:Y:S01]  /*3fa0*/  LDGDEPBAR ;  /* 0x00000000000079af */ /* 0x000e220000000000 */
[----:B------:R-:W-:Y:S01]  /*3fb0*/  PLOP3.LUT P0, PT, PT, PT, UP0, 0x80, 0x0 ;  /* 0x000000000000781c */ /* 0x000fe20003f0f008 */
[----:B------:R-:W-:Y:S01]  /*3fc0*/  UISETP.GE.AND UP2, UPT, UR7, 0x1, UPT ;  /* 0x000000010700788c */ /* 0x000fe2000bf46270 */
[----:B------:R-:W-:Y:S02]  /*3fd0*/  PLOP3.LUT P3, PT, PT, PT, UP0, 0x80, 0x0 ;  /* 0x000000000000781c */ /* 0x000fe40003f6f008 */
[----:B------:R-:W-:Y:S02]  /*3fe0*/  PLOP3.LUT P1, PT, PT, PT, UP0, 0x80, 0x0 ;  /* 0x000000000000781c */ /* 0x000fe40003f2f008 */
[----:B------:R-:W-:Y:S02]  /*3ff0*/  PLOP3.LUT P2, PT, PT, PT, UP0, 0x80, 0x0 ;  /* 0x000000000000781c */ /* 0x000fe40003f4f008 */
[----:B------:R-:W-:Y:S02]  /*4000*/  PLOP3.LUT P5, PT, PT, PT, UP0, 0x80, 0x0 ;  /* 0x000000000000781c */ /* 0x000fe40003faf008 */
[----:B------:R-:W-:Y:S02]  /*4010*/  PLOP3.LUT P4, PT, PT, PT, UP0, 0x80, 0x0 ;  /* 0x000000000000781c */ /* 0x000fe40003f8f008 */
[----:B------:R-:W-:Y:S01]  /*4020*/  PLOP3.LUT P6, PT, PT, PT, UP0, 0x80, 0x0 ;  /* 0x000000000000781c */ /* 0x000fe20003fcf008 */
[----:B------:R-:W-:Y:S04]  /*4030*/  DEPBAR.LE SB0, 0x0 ;  /* 0x000080000000791a */ /* 0x000fe80000000000 */
[----:B------:R-:W-:Y:S06]  /*4040*/  BAR.SYNC.DEFER_BLOCKING 0x0 ;  /* 0x0000000000007b1d */ /* 0x000fec0000010000 */
[----:B------:R-:W-:Y:S05]  /*4050*/  LDSM.16.M88.4 R16, [R214] ;  /* 0x00000000d610783b */ /* 0x000fea0000000200 */
[----:B-1----:R-:W1:Y:S05]  /*4060*/  LDSM.16.M88.4 R8, [R2+0x10000] ;  /* 0x010000000208783b */ /* 0x002e6a0000000200 */
[----:B------:R-:W2:Y:S05]  /*4070*/  LDSM.16.M88.4 R84, [R2+0x10800] ;  /* 0x010800000254783b */ /* 0x000eaa0000000200 */
[----:B------:R-:W-:Y:S05]  /*4080*/  LDSM.16.M88.4 R88, [R216] ;  /* 0x00000000d858783b */ /* 0x000fea0000000200 */
[----:B------:R-:W3:Y:S05]  /*4090*/  LDSM.16.M88.4 R92, [R3+0x10000] ;  /* 0x01000000035c783b */ /* 0x000eea0000000200 */
[----:B------:R-:W4:Y:S05]  /*40a0*/  LDSM.16.M88.4 R96, [R3+0x10800] ;  /* 0x010800000360783b */ /* 0x000f2a0000000200 */
[----:B------:R-:W-:Y:S05]  /*40b0*/  LDSM.16.M88.4 R100, [R219] ;  /* 0x00000000db64783b */ /* 0x000fea0000000200 */
[----:B------:R-:W4:Y:S05]  /*40c0*/  LDSM.16.M88.4 R104, [R213+0x10000] ;  /* 0x01000000d568783b */ /* 0x000f2a0000000200 */
        /* <DEDUP_REMOVED lines=11> */
[----:B------:R-:W3:Y:S05]  /*4180*/  LDSM.16.M88.4 R88, [R212+0x10800] ;  /* 0x01080000d458783b */ /* 0x000eea0000000200 */
[C---:B------:R-:W-:Y:S01]  /*4190*/  HMMA.16816.F32.BF16 R4, R100.reuse, R104, R4 ;  /* 0x000000686404723c */ /* 0x040fe20000041804 */
[----:B------:R-:W-:Y:S05]  /*41a0*/  LDSM.16.M88.4 R96, [R214+0x2000] ;  /* 0x00200000d660783b */ /* 0x000fea0000000200 */
[C---:B------:R-:W-:Y:S01]  /*41b0*/  HMMA.16816.F32.BF16 R8, R100.reuse, R106, R8 ;  /* 0x0000006a6408723c */ /* 0x040fe20000041808 */
[----:B------:R-:W4:Y:S05]  /*41c0*/  LDSM.16.M88.4 R104, [R2+0x12000] ;  /* 0x012000000268783b */ /* 0x000f2a0000000200 */
[C---:B-1----:R-:W-:Y:S06]  /*41d0*/  HMMA.16816.F32.BF16 R12, R100.reuse, R84, R12 ;  /* 0x00000054640c723c */ /* 0x042fec000004180c */
[----:B------:R-:W-:Y:S01]  /*41e0*/  HMMA.16816.F32.BF16 R16, R100, R86, R16 ;  /* 0x000000566410723c */ /* 0x000fe20000041810 */
[----:B------:R-:W1:Y:S05]  /*41f0*/  LDSM.16.M88.4 R84, [R2+0x12800] ;  /* 0x012800000254783b */ /* 0x000e6a0000000200 */
[C---:B--2---:R-:W-:Y:S01]  /*4200*/  HMMA.16816.F32.BF16 R4, R92.reuse, R108, R4 ;  /* 0x0000006c5c04723c */ /* 0x044fe20000041804 */
[----:B------:R-:W-:Y:S05]  /*4210*/  LDSM.16.M88.4 R100, [R216+0x2000] ;  /* 0x00200000d864783b */ /* 0x000fea0000000200 */
[C---:B------:R-:W-:Y:S01]  /*4220*/  HMMA.16816.F32.BF16 R8, R92.reuse, R110, R8 ;  /* 0x0000006e5c08723c */ /* 0x040fe20000041808 */
[----:B------:R-:W2:Y:S05]  /*4230*/  LDSM.16.M88.4 R108, [R3+0x12000] ;  /* 0x01200000036c783b */ /* 0x000eaa0000000200 */
[C---:B---3--:R-:W-:Y:S06]  /*4240*/  HMMA.16816.F32.BF16 R12, R92.reuse, R88, R12 ;  /* 0x000000585c0c723c */ /* 0x048fec000004180c */
[----:B------:R-:W-:Y:S01]  /*4250*/  HMMA.16816.F32.BF16 R16, R92, R90, R16 ;  /* 0x0000005a5c10723c */ /* 0x000fe20000041810 */
[----:B------:R-:W3:Y:S05]  /*4260*/  LDSM.16.M88.4 R88, [R3+0x12800] ;  /* 0x012800000358783b */ /* 0x000eea0000000200 */
[C---:B----4-:R-:W-:Y:S01]  /*4270*/  HMMA.16816.F32.BF16 R4, R96.reuse, R104, R4 ;  /* 0x000000686004723c */ /* 0x050fe20000041804 */
        /* <DEDUP_REMOVED lines=66> */
[C---:B---3--:R-:W-:Y:S01]  /*46a0*/  HMMA.16816.F32.BF16 R12, R96.reuse, R88, R12 ;  /* 0x00000058600c723c */ /* 0x048fe2000004180c */
[----:B------:R-:W3:Y:S01]  /*46b0*/  @P0 S2R R88, SR_TID.X ;  /* 0x0000000000580919 */ /* 0x000ee20000002100 */
[----:B------:R-:W-:Y:S04]  /*46c0*/  PLOP3.LUT P0, PT, PT, PT, UP0, 0x80, 0x0 ;  /* 0x000000000000781c */ /* 0x000fe80003f0f008 */
[----:B------:R-:W-:Y:S01]  /*46d0*/  HMMA.16816.F32.BF16 R16, R96, R90, R16 ;  /* 0x0000005a6010723c */ /* 0x000fe20000041810 */
[----:B------:R-:W-:Y:S05]  /*46e0*/  IMAD.U32 R89, RZ, RZ, UR31 ;  /* 0x0000001fff597e24 */ /* 0x000fea000f8e00ff */
[C---:B----4-:R-:W-:Y:S06]  /*46f0*/  HMMA.16816.F32.BF16 R4, R100.reuse, R104, R4 ;  /* 0x000000686404723c */ /* 0x050fec0000041804 */
[C---:B------:R-:W-:Y:S06]  /*4700*/  HMMA.16816.F32.BF16 R8, R100.reuse, R106, R8 ;  /* 0x0000006a6408723c */ /* 0x040fec0000041808 */
[C---:B-1----:R-:W-:Y:S06]  /*4710*/  HMMA.16816.F32.BF16 R12, R100.reuse, R84, R12 ;  /* 0x00000054640c723c */ /* 0x042fec000004180c */
[----:B------:R-:W-:Y:S01]  /*4720*/  HMMA.16816.F32.BF16 R16, R100, R86, R16 ;  /* 0x000000566410723c */ /* 0x000fe20000041810 */
[----:B------:R-:W-:Y:S04]  /*4730*/  IMAD.U32 R85, RZ, RZ, UR31 ;  /* 0x0000001fff557e24 */ /* 0x000fe8000f8e00ff */
[----:B---3--:R-:W-:Y:S01]  /*4740*/  @P3 IMAD.SHL.U32 R88, R88, 0x2, RZ ;  /* 0x0000000258583824 */ /* 0x008fe200078e00ff */
[C---:B--2---:R-:W-:Y:S01]  /*4750*/  HMMA.16816.F32.BF16 R4, R92.reuse, R108, R4 ;  /* 0x0000006c5c04723c */ /* 0x044fe20000041804 */
[----:B------:R-:W-:Y:S01]  /*4760*/  IMAD.U32 R84, RZ, RZ, UR7 ;  /* 0x00000007ff547e24 */ /* 0x000fe2000f8e00ff */
[----:B------:R-:W-:Y:S03]  /*4770*/  PLOP3.LUT P3, PT, PT, PT, UP0, 0x80, 0x0 ;  /* 0x000000000000781c */ /* 0x000fe60003f6f008 */
[----:B------:R-:W-:Y:S01]  /*4780*/  @P1 LOP3.LUT R88, R252, 0x6, R88, 0xf8, !PT ;  /* 0x00000006fc581812 */ /* 0x000fe200078ef858 */
[C---:B------:R-:W-:Y:S01]  /*4790*/  HMMA.16816.F32.BF16 R8, R92.reuse, R110, R8 ;  /* 0x0000006e5c08723c */ /* 0x040fe20000041808 */
[----:B------:R-:W-:Y:S04]  /*47a0*/  PLOP3.LUT P1, PT, PT, PT, UP0, 0x80, 0x0 ;  /* 0x000000000000781c */ /* 0x000fe80003f2f008 */
[----:B------:R-:W-:Y:S02]  /*47b0*/  IMAD R85, R85, 0x2, R249 ;  /* 0x0000000255557824 */ /* 0x000fe400078e02f9 */
[----:B------:R-:W-:Y:S04]  /*47c0*/  IMAD R84, R84, 0x4, R251 ;  /* 0x0000000454547824 */ /* 0x000fe800078e02fb */
[----:B------:R-:W-:Y:S01]  /*47d0*/  LOP3.LUT R86, R243, UR16, R85, 0x96, !PT ;  /* 0x00000010f3567c12 */ /* 0x000fe2000f8e9655 */
[----:B------:R-:W-:Y:S04]  /*47e0*/  IMAD.WIDE.U32 R84, R84, -0x326172a9, RZ ;  /* 0xcd9e8d5754547825 */ /* 0x000fe800078e00ff */
[----:B------:R-:W-:Y:S01]  /*47f0*/  @P0 IMAD R88, R89, 0x40, R88 ;  /* 0x0000004059580824 */ /* 0x000fe200078e0258 */
[----:B------:R-:W-:Y:S01]  /*4800*/  PLOP3.LUT P0, PT, PT, PT, UP0, 0x80, 0x0 ;  /* 0x000000000000781c */ /* 0x000fe20003f0f008 */
[----:B------:R-:W-:Y:S01]  /*4810*/  IMAD.WIDE.U32 R86, R86, -0x326172a9, RZ ;  /* 0xcd9e8d5756567825 */ /* 0x000fe200078e00ff */
[----:B------:R-:W-:Y:S02]  /*4820*/  LOP3.LUT R85, R85, UR17, R248, 0x96, !PT ;  /* 0x0000001155557c12 */ /* 0x000fe4000f8e96f8 */
[C---:B------:R-:W-:Y:S01]  /*4830*/  @P5 ISETP.GE.AND P5, PT, R88.reuse, UR6, PT ;  /* 0x0000000658005c0c */ /* 0x040fe2000bfa6270 */
[----:B------:R-:W-:Y:S01]  /*4840*/  @P1 VIADD R89, R88, 0x8 ;  /* 0x0000000858591836 */ /* 0x000fe20000000000 */
[----:B------:R-:W-:Y:S02]  /*4850*/  PLOP3.LUT P1, PT, PT, PT, UP0, 0x80, 0x0 ;  /* 0x000000000000781c */ /* 0x000fe40003f2f008 */
[----:B------:R-:W-:Y:S01]  /*4860*/  LOP3.LUT R100, R87, UR30, R84, 0x96, !PT ;  /* 0x0000001e57647c12 */ /* 0x000fe2000f8e9654 */
[----:B------:R-:W-:Y:S01]  /*4870*/  IMAD.WIDE.U32 R84, R85, -0x2daee0ad, RZ ;  /* 0xd2511f5355547825 */ /* 0x000fe200078e00ff */
[----:B------:R-:W-:Y:S03]  /*4880*/  @P6 ISETP.GE.AND P6, PT, R89, UR6, PT ;  /* 0x0000000659006c0c */ /* 0x000fe6000bfc6270 */
[----:B-----5:R-:W-:Y:S01]  /*4890*/  FMUL.FTZ R89, R238, 1.4426950216293334961 ;  /* 0x3fb8aa3bee597820 */ /* 0x020fe20000410000 */
[----:B------:R-:W-:Y:S01]  /*48a0*/  @P2 VIADD R87, R88, 0x1 ;  /* 0x0000000158572836 */ /* 0x000fe20000000000 */
[----:B------:R-:W-:Y:S01]  /*48b0*/  PLOP3.LUT P2, PT, PT, PT, UP0, 0x80, 0x0 ;  /* 0x000000000000781c */ /* 0x000fe20003f4f008 */
[----:B------:R-:W-:Y:S01]  /*48c0*/  IMAD.WIDE.U32 R100, R100, -0x2daee0ad, RZ ;  /* 0xd2511f5364647825 */ /* 0x000fe200078e00ff */
[----:B------:R-:W-:Y:S02]  /*48d0*/  LOP3.LUT R98, R85, UR29, R242, 0x96, !PT ;  /* 0x0000001d55627c12 */ /* 0x000fe4000f8e96f2 */
[----:B------:R-:W-:Y:S02]  /*48e0*/  @P0 FSEL R4, R4, -INF , !P5 ;  /* 0xff80000004040808 */ /* 0x000fe40006800000 */
[----:B------:R-:W-:Y:S01]  /*48f0*/  PLOP3.LUT P0, PT, PT, PT, UP0, 0x80, 0x0 ;  /* 0x000000000000781c */ /* 0x000fe20003f0f008 */
[----:B------:R-:W-:Y:S01]  /*4900*/  IMAD.WIDE.U32 R98, R98, -0x326172a9, RZ ;  /* 0xcd9e8d5762627825 */ /* 0x000fe200078e00ff */
[----:B------:R-:W-:Y:S02]  /*4910*/  LOP3.LUT R90, R101, UR27, R84, 0x96, !PT ;  /* 0x0000001b655a7c12 */ /* 0x000fe4000f8e9654 */
[----:B------:R-:W-:Y:S01]  /*4920*/  @P1 FSEL R6, R6, -INF , !P5 ;  /* 0xff80000006061808 */ /* 0x000fe20006800000 */
[----:B------:R-:W-:Y:S01]  /*4930*/  @P4 VIADD R84, R88, 0x9 ;  /* 0x0000000958544836 */ /* 0x000fe20000000000 */
[----:B------:R-:W-:Y:S01]  /*4940*/  PLOP3.LUT P1, PT, PT, PT, UP0, 0x80, 0x0 ;  /* 0x000000000000781c */ /* 0x000fe20003f2f008 */
[----:B------:R-:W-:Y:S01]  /*4950*/  IMAD.WIDE.U32 R90, R90, -0x326172a9, RZ ;  /* 0xcd9e8d575a5a7825 */ /* 0x000fe200078e00ff */
[----:B------:R-:W-:Y:S02]  /*4960*/  PLOP3.LUT P4, PT, PT, PT, UP0, 0x80, 0x0 ;  /* 0x000000000000781c */ /* 0x000fe40003f8f008 */
[----:B------:R-:W-:Y:S02]  /*4970*/  @P3 ISETP.GE.AND P3, PT, R87, UR6, PT ;  /* 0x0000000657003c0c */ /* 0x000fe4000bf66270 */
[----:B------:R-:W-:Y:S02]  /*4980*/  @P2 ISETP.GE.AND P2, PT, R84, UR6, PT ;  /* 0x0000000654002c0c */ /* 0x000fe4000bf46270 */
[----:B------:R-:W-:Y:S02]  /*4990*/  LOP3.LUT R96, R99, UR28, R86, 0x96, !PT ;  /* 0x0000001c63607c12 */ /* 0x000fe4000f8e9656 */
[----:B------:R-:W1:Y:S01]  /*49a0*/  LDSM.16.M88.4 R84, [R212+0x16800] ;  /* 0x01680000d454783b */ /* 0x000e620000000200 */
[----:B------:R-:W-:Y:S02]  /*49b0*/  @P0 FSEL R7, R7, -INF , !P3 ;  /* 0xff80000007070808 */ /* 0x000fe40005800000 */
[----:B------:R-:W-:Y:S01]  /*49c0*/  PLOP3.LUT P5, PT, PT, PT, UP0, 0x80, 0x0 ;  /* 0x000000000000781c */ /* 0x000fe20003faf008 */
[----:B------:R-:W-:Y:S01]  /*49d0*/  IMAD.WIDE.U32 R96, R96, -0x2daee0ad, RZ ;  /* 0xd2511f5360607825 */ /* 0x000fe200078e00ff */
[----:B------:R-:W-:Y:S02]  /*49e0*/  FSETP.NEU.FTZ.AND P0, PT, R238, -INF , PT ;  /* 0xff800000ee00780b */ /* 0x000fe40003f1d000 */
[----:B------:R-:W-:Y:S01]  /*49f0*/  LOP3.LUT R101, R91, UR26, R98, 0x96, !PT ;  /* 0x0000001a5b657c12 */ /* 0x000fe2000f8e9662 */
[----:B------:R-:W-:Y:S01]  /*4a00*/  @P1 VIADD R91, R88, 0x10 ;  /* 0x00000010585b1836 */ /* 0x000fe20000000000 */
[----:B------:R-:W-:Y:S02]  /*4a10*/  FSEL R89, R89, RZ, P0 ;  /* 0x000000ff59597208 */ /* 0x000fe40000000000 */
[----:B------:R-:W-:Y:S02]  /*4a20*/  @P4 FSEL R5, R5, -INF , !P3 ;  /* 0xff80000005054808 */ /* 0x000fe40005800000 */
[----:B------:R-:W-:Y:S01]  /*4a30*/  PLOP3.LUT P1, PT, PT, PT, UP0, 0x80, 0x0 ;  /* 0x000000000000781c */ /* 0x000fe20003f2f008 */
[--C-:B------:R-:W-:Y:S01]  /*4a40*/  FFMA.FTZ R4, R4, UR12, -R89.reuse ;  /* 0x0000000c04047c23 */ /* 0x100fe20008010859 */
[----:B------:R-:W-:Y:S01]  /*4a50*/  LOP3.LUT R98, R97, UR25, R100, 0x96, !PT ;  /* 0x0000001961627c12 */ /* 0x000fe2000f8e9664 */
[--C-:B------:R-:W-:Y:S01]  /*4a60*/  FFMA.FTZ R5, R5, UR12, -R89.reuse ;  /* 0x0000000c05057c23 */ /* 0x100fe20008010859 */
[----:B------:R-:W-:Y:S01]  /*4a70*/  PLOP3.LUT P4, PT, PT, PT, UP0, 0x80, 0x0 ;  /* 0x000000000000781c */ /* 0x000fe20003f8f008 */
[----:B------:R-:W-:Y:S01]  /*4a80*/  @P5 VIADD R97, R88, 0x11 ;  /* 0x0000001158615836 */ /* 0x000fe20000000000 */
[----:B------:R-:W-:Y:S01]  /*4a90*/  PLOP3.LUT P5, PT, PT, PT, UP0, 0x80, 0x0 ;  /* 0x000000000000781c */ /* 0x000fe20003faf008 */
[----:B------:R2:W3:Y:S01]  /*4aa0*/  MUFU.EX2 R128, R5 ;  /* 0x0000000500807308 */ /* 0x0004e20000000800 */
[----:B------:R-:W-:Y:S01]  /*4ab0*/  PLOP3.LUT P0, PT, PT, PT, UP0, 0x80, 0x0 ;  /* 0x000000000000781c */ /* 0x000fe20003f0f008 */
[----:B------:R-:W-:Y:S01]  /*4ac0*/  IMAD.WIDE.U32 R98, R98, -0x326172a9, RZ ;  /* 0xcd9e8d5762627825 */ /* 0x000fe200078e00ff */
[----:B------:R-:W-:Y:S03]  /*4ad0*/  PLOP3.LUT P3, PT, PT, PT, UP0, 0x80, 0x0 ;  /* 0x000000000000781c */ /* 0x000fe60003f6f008 */
[----:B------:R-:W-:Y:S01]  /*4ae0*/  @P1 FSEL R8, R8, -INF , !P6 ;  /* 0xff80000008081808 */ /* 0x000fe20007000000 */
[----:B------:R-:W-:Y:S03]  /*4af0*/  IMAD.WIDE.U32 R100, R101, -0x2daee0ad, RZ ;  /* 0xd2511f5365647825 */ /* 0x000fe600078e00ff */
[----:B------:R4:W-:Y:S01]  /*4b00*/  MUFU.EX2 R129, R4 ;  /* 0x0000000400817308 */ /* 0x0009e20000000800 */
[----:B------:R-:W-:Y:S02]  /*4b10*/  PLOP3.LUT P1, PT, PT, PT, UP0, 0x80, 0x0 ;  /* 0x000000000000781c */ /* 0x000fe40003f2f008 */
[----:B------:R-:W-:Y:S01]  /*4b20*/  @P4 ISETP.GE.AND P4, PT, R91, UR6, PT ;  /* 0x000000065b004c0c */ /* 0x000fe2000bf86270 */
[--C-:B------:R-:W-:Y:S01]  /*4b30*/  FFMA.FTZ R8, R8, UR12, -R89.reuse ;  /* 0x0000000c08087c23 */ /* 0x100fe20008010859 */
[----:B------:R-:W-:Y:S01]  /*4b40*/  LOP3.LUT R91, R99, UR24, R90, 0x96, !PT ;  /* 0x00000018635b7c12 */ /* 0x000fe2000f8e965a */
[C---:B------:R-:W-:Y:S01]  /*4b50*/  FMUL.FTZ R90, R239.reuse, 1.4426950216293334961 ;  /* 0x3fb8aa3bef5a7820 */ /* 0x040fe20000410000 */
[----:B------:R-:W-:Y:S03]  /*4b60*/  @P5 FSEL R10, R10, -INF , !P6 ;  /* 0xff8000000a0a5808 */ /* 0x000fe60007000000 */
[----:B------:R-:W-:Y:S01]  /*4b70*/  MUFU.EX2 R125, R8 ;  /* 0x00000008007d7308 */ /* 0x000fe20000000800 */
[----:B------:R-:W-:Y:S01]  /*4b80*/  FSETP.NEU.FTZ.AND P6, PT, R239, -INF , PT ;  /* 0xff800000ef00780b */ /* 0x000fe20003fdd000 */
[C---:B--2---:R-:W-:Y:S01]  /*4b90*/  @P0 VIADD R5, R88.reuse, 0x18 ;  /* 0x0000001858050836 */ /* 0x044fe20000000000 */
[----:B------:R-:W-:Y:S01]  /*4ba0*/  PLOP3.LUT P0, PT, PT, PT, UP0, 0x80, 0x0 ;  /* 0x000000000000781c */ /* 0x000fe20003f0f008 */
[C---:B-1----:R-:W-:Y:S01]  /*4bb0*/  HMMA.16816.F32.BF16 R12, R92.reuse, R84, R12 ;  /* 0x000000545c0c723c */ /* 0x042fe2000004180c */
[----:B------:R-:W-:Y:S02]  /*4bc0*/  PLOP3.LUT P5, PT, PT, PT, UP0, 0x80, 0x0 ;  /* 0x000000000000781c */ /* 0x000fe40003faf008 */
[----:B------:R-:W-:Y:S01]  /*4bd0*/  @P1 VIADD R88, R88, 0x19 ;  /* 0x0000001958581836 */ /* 0x000fe20000000000 */
[----:B------:R-:W-:Y:S02]  /*4be0*/  PLOP3.LUT P1, PT, PT, PT, UP0, 0x80, 0x0 ;  /* 0x000000000000781c */ /* 0x000fe40003f2f008 */
[----:B------:R-:W-:Y:S03]  /*4bf0*/  HMMA.16816.F32.BF16 R16, R92, R86, R16 ;  /* 0x000000565c10723c */ /* 0x000fe60000041810 */
[----:B------:R-:W-:Y:S02]  /*4c00*/  @P3 ISETP.GE.AND P3, PT, R97, UR6, PT ;  /* 0x0000000661003c0c */ /* 0x000fe4000bf66270 */
[----:B----4-:R-:W-:Y:S01]  /*4c10*/  FSEL R4, R90, RZ, P6 ;  /* 0x000000ff5a047208 */ /* 0x010fe20003000000 */
[----:B------:R-:W-:Y:S01]  /*4c20*/  IMAD.WIDE.U32 R90, R91, -0x2daee0ad, RZ ;  /* 0xd2511f535b5a7825 */ /* 0x000fe200078e00ff */
[----:B------:R-:W-:Y:S02]  /*4c30*/  @P0 FSEL R9, R9, -INF , !P2 ;  /* 0xff80000009090808 */ /* 0x000fe40005000000 */
[----:B------:R-:W-:Y:S02]  /*4c40*/  PLOP3.LUT P0, PT, PT, PT, UP0, 0x80, 0x0 ;  /* 0x000000000000781c */ /* 0x000fe40003f0f008 */
[--C-:B------:R-:W-:Y:S01]  /*4c50*/  FFMA.FTZ R6, R6, UR12, -R4.reuse ;  /* 0x0000000c06067c23 */ /* 0x100fe20008010804 */
[--C-:B------:R-:W-:Y:S01]  /*4c60*/  FFMA.FTZ R7, R7, UR12, -R4.reuse ;  /* 0x0000000c07077c23 */ /* 0x100fe20008010804 */
[----:B------:R-:W-:Y:S01]  /*4c70*/  @P1 FSEL R11, R11, -INF , !P2 ;  /* 0xff8000000b0b1808 */ /* 0x000fe20005000000 */
[----:B------:R-:W-:Y:S01]  /*4c80*/  FFMA.FTZ R10, R10, UR12, -R4 ;  /* 0x0000000c0a0a7c23 */ /* 0x000fe20008010804 */
[----:B------:R1:W-:Y:S01]  /*4c90*/  MUFU.EX2 R131, R6 ;  /* 0x0000000600837308 */ /* 0x0003e20000000800 */
[----:B------:R-:W-:Y:S01]  /*4ca0*/  PLOP3.LUT P1, PT, PT, PT, UP0, 0x80, 0x0 ;  /* 0x000000000000781c */ /* 0x000fe20003f2f008 */
[--C-:B------:R-:W-:Y:S01]  /*4cb0*/  FFMA.FTZ R9, R9, UR12, -R89.reuse ;  /* 0x0000000c09097c23 */ /* 0x100fe20008010859 */
[----:B------:R-:W-:Y:S01]  /*4cc0*/  LOP3.LUT R96, R101, UR23, R96, 0x96, !PT ;  /* 0x0000001765607c12 */ /* 0x000fe2000f8e9660 */
[----:B------:R-:W-:Y:S01]  /*4cd0*/  FFMA.FTZ R11, R11, UR12, -R4 ;  /* 0x0000000c0b0b7c23 */ /* 0x000fe20008010804 */
[----:B------:R-:W-:Y:S02]  /*4ce0*/  PLOP3.LUT P6, PT, PT, PT, UP0, 0x80, 0x0 ;  /* 0x000000000000781c */ /* 0x000fe40003fcf008 */
[----:B------:R-:W-:Y:S03]  /*4cf0*/  PLOP3.LUT P2, PT, PT, PT, UP0, 0x80, 0x0 ;  /* 0x000000000000781c */ /* 0x000fe60003f4f008 */
[----:B------:R2:W4:Y:S01]  /*4d00*/  MUFU.EX2 R130, R7 ;  /* 0x0000000700827308 */ /* 0x0005220000000800 */
[----:B------:R-:W-:Y:S01]  /*4d10*/  IMAD.WIDE.U32 R96, R96, -0x326172a9, RZ ;  /* 0xcd9e8d5760607825 */ /* 0x000fe200078e00ff */
[----:B------:R-:W-:Y:S02]  /*4d20*/  @P0 FSEL R12, R12, -INF , !P4 ;  /* 0xff8000000c0c0808 */ /* 0x000fe40006000000 */
[----:B------:R-:W-:Y:S02]  /*4d30*/  PLOP3.LUT P0, PT, PT, PT, UP0, 0x80, 0x0 ;  /* 0x000000000000781c */ /* 0x000fe40003f0f008 */
[----:B------:R-:W-:Y:S01]  /*4d40*/  LOP3.LUT R98, R97, UR22, R98, 0x96, !PT ;  /* 0x0000001661627c12 */ /* 0x000fe2000f8e9662 */
[--C-:B------:R-:W-:Y:S03]  /*4d50*/  FFMA.FTZ R12, R12, UR12, -R89.reuse ;  /* 0x0000000c0c0c7c23 */ /* 0x100fe60008010859 */
[----:B------:R3:W-:Y:S01]  /*4d60*/  MUFU.EX2 R127, R10 ;  /* 0x0000000a007f7308 */ /* 0x0007e20000000800 */
[----:B-1----:R-:W-:Y:S02]  /*4d70*/  LOP3.LUT R6, R91, UR21, R100, 0x96, !PT ;  /* 0x000000155b067c12 */ /* 0x002fe4000f8e9664 */
[----:B------:R-:W-:Y:S01]  /*4d80*/  @P1 FSEL R14, R14, -INF , !P4 ;  /* 0xff8000000e0e1808 */ /* 0x000fe20006000000 */
[----:B------:R-:W-:Y:S01]  /*4d90*/  IMAD.WIDE.U32 R84, R98, -0x2daee0ad, RZ ;  /* 0xd2511f5362547825 */ /* 0x000fe200078e00ff */
[----:B------:R-:W-:Y:S02]  /*4da0*/  PLOP3.LUT P1, PT, PT, PT, UP0, 0x80, 0x0 ;  /* 0x000000000000781c */ /* 0x000fe40003f2f008 */
[----:B------:R-:W-:Y:S03]  /*4db0*/  @P5 ISETP.GE.AND P5, PT, R5, UR6, PT ;  /* 0x0000000605005c0c */ /* 0x000fe6000bfa6270 */
[----:B------:R1:W4:Y:S01]  /*4dc0*/  MUFU.EX2 R122, R9 ;  /* 0x00000009007a7308 */ /* 0x0003220000000800 */
[----:B--2---:R-:W-:Y:S01]  /*4dd0*/  IMAD.WIDE.U32 R6, R6, -0x326172a9, RZ ;  /* 0xcd9e8d5706067825 */ /* 0x004fe200078e00ff */
[----:B------:R-:W-:Y:S02]  /*4de0*/  @P6 ISETP.GE.AND P6, PT, R88, UR6, PT ;  /* 0x0000000658006c0c */ /* 0x000fe4000bfc6270 */
[----:B------:R-:W-:Y:S01]  /*4df0*/  LOP3.LUT R88, R85, UR19, R90, 0x96, !PT ;  /* 0x0000001355587c12 */ /* 0x000fe2000f8e965a */
[----:B------:R-:W-:Y:S01]  /*4e00*/  FFMA.FTZ R14, R14, UR12, -R4 ;  /* 0x0000000c0e0e7c23 */ /* 0x000fe20008010804 */
[----:B------:R-:W-:Y:S02]  /*4e10*/  LOP3.LUT R5, R7, UR20, R96, 0x96, !PT ;  /* 0x0000001407057c12 */ /* 0x000fe4000f8e9660 */
[----:B------:R-:W-:Y:S02]  /*4e20*/  @P2 FSEL R13, R13, -INF , !P3 ;  /* 0xff8000000d0d2808 */ /* 0x000fe40005800000 */
[----:B------:R-:W2:Y:S01]  /*4e30*/  MUFU.EX2 R121, R12 ;  /* 0x0000000c00797308 */ /* 0x000ea20000000800 */
[C---:B------:R-:W-:Y:S02]  /*4e40*/  LOP3.LUT R90, R84.reuse, 0xff, RZ, 0xc0, !PT ;  /* 0x000000ff545a7812 */ /* 0x040fe400078ec0ff */
[--C-:B------:R-:W-:Y:S01]  /*4e50*/  SHF.R.U32.HI R91, RZ, 0x10, R84.reuse ;  /* 0x00000010ff5b7819 */ /* 0x100fe20000011654 */
[--C-:B------:R-:W-:Y:S01]  /*4e60*/  FFMA.FTZ R13, R13, UR12, -R89.reuse ;  /* 0x0000000c0d0d7c23 */ /* 0x100fe20008010859 */
[----:B------:R-:W-:Y:S02]  /*4e70*/  LOP3.LUT R97, R84, 0xffff, RZ, 0xc0, !PT ;  /* 0x0000ffff54617812 */ /* 0x000fe400078ec0ff */
[----:B------:R-:W-:Y:S03]  /*4e80*/  SHF.R.U32.HI R8, RZ, 0x18, R84 ;  /* 0x00000018ff087819 */ /* 0x000fe60000011654 */
[----:B------:R-:W-:Y:S01]  /*4e90*/  MUFU.EX2 R126, R11 ;  /* 0x0000000b007e7308 */ /* 0x000fe20000000800 */
[----:B------:R-:W-:Y:S02]  /*4ea0*/  PLOP3.LUT P2, PT, PT, PT, UP0, 0x80, 0x0 ;  /* 0x000000000000781c */ /* 0x000fe40003f4f008 */
[C---:B------:R-:W-:Y:S02]  /*4eb0*/  LOP3.LUT R84, R6.reuse, 0xffff, RZ, 0xc0, !PT ;  /* 0x0000ffff06547812 */ /* 0x040fe400078ec0ff */
[----:B------:R-:W-:Y:S02]  /*4ec0*/  LOP3.LUT R85, R6, 0xff, RZ, 0xc0, !PT ;  /* 0x000000ff06557812 */ /* 0x000fe400078ec0ff */
[--C-:B------:R-:W-:Y:S03]  /*4ed0*/  SHF.R.U32.HI R86, RZ, 0x18, R6.reuse ;  /* 0x00000018ff567819 */ /* 0x100fe60000011606 */
[----:B------:R-:W-:Y:S01]  /*4ee0*/  MUFU.EX2 R120, R13 ;  /* 0x0000000d00787308 */ /* 0x000fe20000000800 */
[----:B---3--:R-:W-:Y:S02]  /*4ef0*/  SHF.R.U32.HI R10, RZ, 0x10, R6 ;  /* 0x00000010ff0a7819 */ /* 0x008fe40000011606 */
[----:B------:R-:W-:Y:S02]  /*4f00*/  LOP3.LUT R6, R5, 0xffff, RZ, 0xc0, !PT ;  /* 0x0000ffff05067812 */ /* 0x000fe400078ec0ff */
[----:B------:R-:W-:Y:S02]  /*4f10*/  @P1 FSEL R16, R16, -INF , !P5 ;  /* 0xff80000010101808 */ /* 0x000fe40006800000 */
[----:B------:R-:W-:Y:S03]  /*4f20*/  @P0 FSEL R15, R15, -INF , !P3 ;  /* 0xff8000000f0f0808 */ /* 0x000fe60005800000 */
[----:B------:R-:W-:Y:S01]  /*4f30*/  MUFU.EX2 R124, R14 ;  /* 0x0000000e007c7308 */ /* 0x000fe20000000800 */
[----:B------:R-:W-:Y:S01]  /*4f40*/  PLOP3.LUT P0, PT, PT, PT, UP0, 0x80, 0x0 ;  /* 0x000000000000781c */ /* 0x000fe20003f0f008 */
[----:B------:R-:W-:Y:S01]  /*4f50*/  FFMA.FTZ R16, R16, UR12, -R89 ;  /* 0x0000000c10107c23 */ /* 0x000fe20008010859 */
[----:B------:R-:W-:Y:S01]  /*4f60*/  PLOP3.LUT P1, PT, PT, PT, UP0, 0x80, 0x0 ;  /* 0x000000000000781c */ /* 0x000fe20003f2f008 */
[----:B------:R-:W-:Y:S01]  /*4f70*/  FFMA.FTZ R15, R15, UR12, -R4 ;  /* 0x0000000c0f0f7c23 */ /* 0x000fe20008010804 */
[----:B------:R-:W-:Y:S02]  /*4f80*/  SHF.R.U32.HI R6, RZ, 0x8, R6 ;  /* 0x00000008ff067819 */ /* 0x000fe40000011606 */
[----:B------:R-:W-:Y:S03]  /*4f90*/  ISETP.LE.U32.AND P3, PT, R8, UR13, PT ;  /* 0x0000000d08007c0c */ /* 0x000fe6000bf63070 */
[----:B------:R-:W-:Y:S01]  /*4fa0*/  MUFU.EX2 R123, R15 ;  /* 0x0000000f007b7308 */ /* 0x000fe20000000800 */
[----:B------:R-:W-:Y:S02]  /*4fb0*/  LOP3.LUT R7, R6, 0xffff, RZ, 0xc0, !PT ;  /* 0x0000ffff06077812 */ /* 0x000fe400078ec0ff */
[--C-:B------:R-:W-:Y:S02]  /*4fc0*/  SHF.R.U32.HI R8, RZ, 0x10, R5.reuse ;  /* 0x00000010ff087819 */ /* 0x100fe40000011605 */
[----:B-1----:R-:W-:Y:S02]  /*4fd0*/  LOP3.LUT R9, R5, 0xff, RZ, 0xc0, !PT ;  /* 0x000000ff05097812 */ /* 0x002fe400078ec0ff */
[----:B------:R-:W-:Y:S03]  /*4fe0*/  @P2 FSEL R18, R18, -INF , !P5 ;  /* 0xff80000012122808 */ /* 0x000fe60006800000 */
[----:B------:R-:W-:Y:S01]  /*4ff0*/  MUFU.EX2 R117, R16 ;  /* 0x0000001000757308 */ /* 0x000fe20000000800 */
[----:B------:R-:W-:Y:S02]  /*5000*/  ISETP.LE.U32.AND P2, PT, R7, UR13, PT ;  /* 0x0000000d07007c0c */ /* 0x000fe4000bf43070 */
[----:B------:R-:W-:Y:S01]  /*5010*/  SHF.R.U32.HI R5, RZ, 0x18, R5 ;  /* 0x00000018ff057819 */ /* 0x000fe20000011605 */
[----:B------:R-:W-:Y:S01]  /*5020*/  FFMA.FTZ R18, R18, UR12, -R4 ;  /* 0x0000000c12127c23 */ /* 0x000fe20008010804 */
[----:B------:R-:W-:Y:S02]  /*5030*/  LOP3.LUT R6, R8, 0xff, RZ, 0xc0, !PT ;  /* 0x000000ff08067812 */ /* 0x000fe400078ec0ff */
[----:B------:R-:W-:Y:S03]  /*5040*/  @P0 FSEL R17, R17, -INF , !P6 ;  /* 0xff80000011110808 */ /* 0x000fe60007000000 */
[----:B------:R-:W-:Y:S01]  /*5050*/  MUFU.EX2 R119, R18 ;  /* 0x0000001200777308 */ /* 0x000fe20000000800 */
[----:B------:R-:W-:Y:S02]  /*5060*/  @P1 FSEL R19, R19, -INF , !P6 ;  /* 0xff80000013131808 */ /* 0x000fe40007000000 */
[----:B------:R-:W-:Y:S01]  /*5070*/  ISETP.LE.U32.AND P6, PT, R5, UR13, PT ;  /* 0x0000000d05007c0c */ /* 0x000fe2000bfc3070 */
[----:B------:R-:W-:Y:S01]  /*5080*/  FFMA.FTZ R89, R17, UR12, -R89 ;  /* 0x0000000c11597c23 */ /* 0x000fe20008010859 */
[----:B------:R-:W-:Y:S01]  /*5090*/  ISETP.LE.U32.AND P0, PT, R6, UR13, PT ;  /* 0x0000000d06007c0c */ /* 0x000fe2000bf03070 */
[----:B------:R-:W-:Y:S01]  /*50a0*/  @!P2 FADD.FTZ R128, -R128, -RZ ;  /* 0x800000ff8080a221 */ /* 0x000fe20000010100 */
[----:B------:R-:W-:Y:S01]  /*50b0*/  SHF.R.U32.HI R6, RZ, 0x8, R84 ;  /* 0x00000008ff067819 */ /* 0x000fe20000011654 */
[----:B------:R-:W-:Y:S01]  /*50c0*/  FFMA.FTZ R4, R19, UR12, -R4 ;  /* 0x0000000c13047c23 */ /* 0x000fe20008010804 */
[----:B------:R-:W-:Y:S01]  /*50d0*/  ISETP.LE.U32.AND P1, PT, R85, UR13, PT ;  /* 0x0000000d55007c0c */ /* 0x000fe2000bf23070 */
[----:B------:R-:W-:Y:S01]  /*50e0*/  MUFU.EX2 R116, R89 ;  /* 0x0000005900747308 */ /* 0x000fe20000000800 */
[----:B------:R-:W-:Y:S02]  /*50f0*/  LOP3.LUT R5, R6, 0xffff, RZ, 0xc0, !PT ;  /* 0x0000ffff06057812 */ /* 0x000fe400078ec0ff */
[----:B------:R-:W-:Y:S02]  /*5100*/  LOP3.LUT R6, R10, 0xff, RZ, 0xc0, !PT ;  /* 0x000000ff0a067812 */ /* 0x000fe400078ec0ff */
[----:B------:R-:W-:Y:S01]  /*5110*/  ISETP.LE.U32.AND P2, PT, R5, UR13, PT ;  /* 0x0000000d05007c0c */ /* 0x000fe2000bf43070 */
[----:B----4-:R-:W-:Y:S01]  /*5120*/  @!P6 FADD.FTZ R130, -R130, -RZ ;  /* 0x800000ff8282e221 */ /* 0x010fe20000010100 */
[----:B------:R-:W-:Y:S01]  /*5130*/  LOP3.LUT R5, R88, 0xff, RZ, 0xc0, !PT ;  /* 0x000000ff58057812 */ /* 0x000fe200078ec0ff */
[----:B------:R-:W-:Y:S01]  /*5140*/  @!P0 FADD.FTZ R131, -R131, -RZ ;  /* 0x800000ff83838221 */ /* 0x000fe20000010100 */
[----:B------:R-:W-:Y:S01]  /*5150*/  ISETP.LE.U32.AND P6, PT, R6, UR13, PT ;  /* 0x0000000d06007c0c */ /* 0x000fe2000bfc3070 */
[----:B------:R-:W1:Y:S01]  /*5160*/  MUFU.EX2 R118, R4 ;  /* 0x0000000400767308 */ /* 0x000e620000000800 */
[--C-:B------:R-:W-:Y:S01]  /*5170*/  SHF.R.U32.HI R6, RZ, 0x18, R88.reuse ;  /* 0x00000018ff067819 */ /* 0x100fe20000011658 */
[----:B------:R-:W-:Y:S01]  /*5180*/  @!P1 FADD.FTZ R125, -R125, -RZ ;  /* 0x800000ff7d7d9221 */ /* 0x000fe20000010100 */
[----:B------:R-:W-:Y:S02]  /*5190*/  ISETP.LE.U32.AND P0, PT, R5, UR13, PT ;  /* 0x0000000d05007c0c */ /* 0x000fe4000bf03070 */
[----:B------:R-:W-:Y:S02]  /*51a0*/  ISETP.LE.U32.AND P5, PT, R9, UR13, PT ;  /* 0x0000000d09007c0c */ /* 0x000fe4000bfa3070 */
[----:B------:R-:W-:Y:S01]  /*51b0*/  LOP3.LUT R5, R88, 0xffff, RZ, 0xc0, !PT ;  /* 0x0000ffff58057812 */ /* 0x000fe200078ec0ff */
[----:B------:R-:W-:Y:S01]  /*51c0*/  @!P2 FADD.FTZ R122, -R122, -RZ ;  /* 0x800000ff7a7aa221 */ /* 0x000fe20000010100 */
[----:B------:R-:W-:Y:S02]  /*51d0*/  ISETP.LE.U32.AND P1, PT, R6, UR13, PT ;  /* 0x0000000d06007c0c */ /* 0x000fe4000bf23070 */
[----:B------:R-:W-:Y:S01]  /*51e0*/  LOP3.LUT R6, R91, 0xff, RZ, 0xc0, !PT ;  /* 0x000000ff5b067812 */ /* 0x000fe200078ec0ff */
[----:B------:R-:W-:Y:S01]  /*51f0*/  @!P6 FADD.FTZ R127, -R127, -RZ ;  /* 0x800000ff7f7fe221 */ /* 0x000fe20000010100 */
[----:B------:R-:W-:Y:S02]  /*5200*/  SHF.R.U32.HI R5, RZ, 0x8, R5 ;  /* 0x00000008ff057819 */ /* 0x000fe40000011605 */
[----:B------:R-:W-:Y:S01]  /*5210*/  ISETP.LE.U32.AND P2, PT, R6, UR13, PT ;  /* 0x0000000d06007c0c */ /* 0x000fe2000bf43070 */
[----:B--2---:R-:W-:Y:S01]  /*5220*/  @!P0 FADD.FTZ R121, -R121, -RZ ;  /* 0x800000ff79798221 */ /* 0x004fe20000010100 */
[----:B------:R-:W-:Y:S01]  /*5230*/  LOP3.LUT R5, R5, 0xffff, RZ, 0xc0, !PT ;  /* 0x0000ffff05057812 */ /* 0x000fe200078ec0ff */
[----:B------:R-:W-:Y:S01]  /*5240*/  @!P5 FADD.FTZ R129, -R129, -RZ ;  /* 0x800000ff8181d221 */ /* 0x000fe20000010100 */
[----:B------:R-:W-:Y:S01]  /*5250*/  SHF.R.U32.HI R6, RZ, 0x8, R97 ;  /* 0x00000008ff067819 */ /* 0x000fe20000011661 */
[----:B-1----:R-:W-:Y:S01]  /*5260*/  @!P3 FADD.FTZ R118, -R118, -RZ ;  /* 0x800000ff7676b221 */ /* 0x002fe20000010100 */
[----:B------:R-:W-:Y:S01]  /*5270*/  ISETP.LE.U32.AND P6, PT, R5, UR13, PT ;  /* 0x0000000d05007c0c */ /* 0x000fe2000bfc3070 */
[----:B------:R-:W-:Y:S01]  /*5280*/  @!P1 FADD.FTZ R123, -R123, -RZ ;  /* 0x800000ff7b7b9221 */ /* 0x000fe20000010100 */
[----:B------:R-:W-:Y:S02]  /*5290*/  LOP3.LUT R5, R6, 0xffff, RZ, 0xc0, !PT ;  /* 0x0000ffff06057812 */ /* 0x000fe400078ec0ff */
[----:B------:R-:W-:Y:S02]  /*52a0*/  ISETP.LE.U32.AND P5, PT, R86, UR13, PT ;  /* 0x0000000d56007c0c */ /* 0x000fe4000bfa3070 */
[----:B------:R-:W-:Y:S01]  /*52b0*/  ISETP.LE.U32.AND P0, PT, R5, UR13, PT ;  /* 0x0000000d05007c0c */ /* 0x000fe2000bf03070 */
[----:B------:R-:W-:Y:S01]  /*52c0*/  @!P2 FADD.FTZ R119, -R119, -RZ ;  /* 0x800000ff7777a221 */ /* 0x000fe20000010100 */
[----:B------:R-:W-:Y:S02]  /*52d0*/  F2FP.RELU.BF16.F32.PACK_AB R6, R128, R129 ;  /* 0x000000818006723e */ /* 0x000fe400000018ff */
[----:B------:R-:W-:Y:S02]  /*52e0*/  F2FP.RELU.BF16.F32.PACK_AB R5, R130, R131 ;  /* 0x000000838205723e */ /* 0x000fe400000018ff */
[----:B------:R-:W-:Y:S01]  /*52f0*/  F2FP.RELU.BF16.F32.PACK_AB R4, R122, R125 ;  /* 0x0000007d7a04723e */ /* 0x000fe200000018ff */
[----:B------:R1:W-:Y:S01]  /*5300*/  STS [R234+0x22000], R6 ;  /* 0x02200006ea007388 */ /* 0x0003e20000000800 */
[----:B------:R-:W-:Y:S01]  /*5310*/  SHF.R.U32.HI R88, RZ, 0x10, R88 ;  /* 0x00000010ff587819 */ /* 0x000fe20000011658 */
[----:B------:R-:W-:Y:S01]  /*5320*/  @!P6 FADD.FTZ R120, -R120, -RZ ;  /* 0x800000ff7878e221 */ /* 0x000fe20000010100 */
[----:B------:R-:W-:Y:S02]  /*5330*/  ISETP.LE.U32.AND P4, PT, R90, UR13, PT ;  /* 0x0000000d5a007c0c */ /* 0x000fe4000bf83070 */
[----:B------:R2:W-:Y:S01]  /*5340*/  STS [R234+0x22400], R5 ;  /* 0x02240005ea007388 */ /* 0x0005e20000000800 */
[----:B------:R-:W-:Y:S01]  /*5350*/  LOP3.LUT R88, R88, 0xff, RZ, 0xc0, !PT ;  /* 0x000000ff58587812 */ /* 0x000fe200078ec0ff */
[----:B------:R-:W-:Y:S01]  /*5360*/  @!P5 FADD.FTZ R126, -R126, -RZ ;  /* 0x800000ff7e7ed221 */ /* 0x000fe20000010100 */
[----:B------:R-:W-:Y:S02]  /*5370*/  @!P0 FADD.FTZ R116, -R116, -RZ ;  /* 0x800000ff74748221 */ /* 0x000fe40000010100 */
[----:B------:R3:W-:Y:S01]  /*5380*/  STS [R237+0x22000], R4 ;  /* 0x02200004ed007388 */ /* 0x0007e20000000800 */
[----:B------:R-:W-:Y:S02]  /*5390*/  ISETP.LE.U32.AND P5, PT, R88, UR13, PT ;  /* 0x0000000d58007c0c */ /* 0x000fe4000bfa3070 */
[----:B------:R-:W-:Y:S02]  /*53a0*/  F2FP.RELU.BF16.F32.PACK_AB R8, R126, R127 ;  /* 0x0000007f7e08723e */ /* 0x000fe400000018ff */
[----:B------:R-:W-:Y:S02]  /*53b0*/  F2FP.RELU.BF16.F32.PACK_AB R7, R120, R121 ;  /* 0x000000797807723e */ /* 0x000fe400000018ff */
[----:B------:R-:W-:Y:S01]  /*53c0*/  FSETP.GE.FTZ.AND P2, PT, R129, RZ, PT ;  /* 0x000000ff8100720b */ /* 0x000fe20003f56000 */
[----:B------:R-:W-:Y:S01]  /*53d0*/  @!P4 FADD.FTZ R117, -R117, -RZ ;  /* 0x800000ff7575c221 */ /* 0x000fe20000010100 */
[----:B------:R-:W-:Y:S01]  /*53e0*/  STS [R237+0x22400], R8 ;  /* 0x02240008ed007388 */ /* 0x000fe20000000800 */
[----:B------:R-:W-:Y:S02]  /*53f0*/  FSETP.GE.FTZ.AND P1, PT, R128, RZ, PT ;  /* 0x000000ff8000720b */ /* 0x000fe40003f36000 */
[----:B------:R-:W-:Y:S02]  /*5400*/  FSETP.GE.FTZ.AND P3, PT, R121, RZ, PT ;  /* 0x000000ff7900720b */ /* 0x000fe40003f76000 */
[----:B------:R-:W-:Y:S01]  /*5410*/  STS [R235+0x22000], R7 ;  /* 0x02200007eb007388 */ /* 0x000fe20000000800 */
[----:B------:R-:W-:Y:S05]  /*5420*/  @!P5 FADD.FTZ R124, -R124, -RZ ;  /* 0x800000ff7c7cd221 */ /* 0x000fea0000010100 */
[----:B-1----:R-:W-:Y:S02]  /*5430*/  F2FP.RELU.BF16.F32.PACK_AB R6, R123, R124 ;  /* 0x0000007c7b06723e */ /* 0x002fe400000018ff */
[----:B--2---:R-:W-:Y:S03]  /*5440*/  F2FP.RELU.BF16.F32.PACK_AB R5, R116, R117 ;  /* 0x000000757405723e */ /* 0x004fe600000018ff */
[----:B------:R-:W-:Y:S01]  /*5450*/  STS [R235+0x22400], R6 ;  /* 0x02240006eb007388 */ /* 0x000fe20000000800 */
[----:B---3--:R-:W-:Y:S04]  /*5460*/  F2FP.RELU.BF16.F32.PACK_AB R4, R118, R119 ;  /* 0x000000777604723e */ /* 0x008fe800000018ff */
[----:B------:R-:W-:Y:S05]  /*5470*/  STS [R236+0x22000], R5 ;  /* 0x02200005ec007388 */ /* 0x000fea0000000800 */
[----:B------:R-:W-:Y:S05]  /*5480*/  STS [R236+0x22400], R4 ;  /* 0x02240004ec007388 */ /* 0x000fea0000000800 */
[----:B------:R-:W-:Y:S05]  /*5490*/  LDSM.16.M88.4 R16, [R214+0x8000] ;  /* 0x00800000d610783b */ /* 0x000fea0000000200 */
[----:B------:R-:W1:Y:S05]  /*54a0*/  LDSM.16.M88.4 R8, [R2+0x18000] ;  /* 0x018000000208783b */ /* 0x000e6a0000000200 */
[----:B------:R-:W2:Y:S05]  /*54b0*/  LDSM.16.M88.4 R84, [R2+0x18800] ;  /* 0x018800000254783b */ /* 0x000eaa0000000200 */
[----:B------:R-:W-:Y:S05]  /*54c0*/  LDSM.16.M88.4 R88, [R216+0x8000] ;  /* 0x00800000d858783b */ /* 0x000fea0000000200 */
[----:B------:R-:W3:Y:S05]  /*54d0*/  LDSM.16.M88.4 R92, [R3+0x18000] ;  /* 0x01800000035c783b */ /* 0x000eea0000000200 */
[----:B------:R-:W4:Y:S05]  /*54e0*/  LDSM.16.M88.4 R96, [R3+0x18800] ;  /* 0x018800000360783b */ /* 0x000f2a0000000200 */
[----:B------:R-:W-:Y:S05]  /*54f0*/  LDSM.16.M88.4 R100, [R219+0x8000] ;  /* 0x00800000db64783b */ /* 0x000fea0000000200 */
        /* <DEDUP_REMOVED lines=21> */
[----:B------:R-:W-:Y:S04]  /*5650*/  IMAD.U32 R100, RZ, RZ, UR11 ;  /* 0x0000000bff647e24 */ /* 0x000fe8000f8e00ff */
[----:B------:R-:W-:Y:S01]  /*5660*/  IMAD.U32 R101, RZ, RZ, UR10 ;  /* 0x0000000aff657e24 */ /* 0x000fe2000f8e00ff */
[C---:B------:R-:W-:Y:S01]  /*5670*/  HMMA.16816.F32.BF16 R8, R92.reuse, R110, R8 ;  /* 0x0000006e5c08723c */ /* 0x040fe20000041808 */
[----:B------:R-:W-:Y:S04]  /*5680*/  LDSM.16.M88.4 R108, [R3+0x1a000] ;  /* 0x01a00000036c783b */ /* 0x000fe80000000200 */
[C---:B------:R-:W-:Y:S01]  /*5690*/  LEA R114, P0, R240.reuse, R100, 0x2 ;  /* 0x00000064f0727211 */ /* 0x040fe200078010ff */
[C---:B---3--:R-:W-:Y:S05]  /*56a0*/  HMMA.16816.F32.BF16 R12, R92.reuse, R88, R12 ;  /* 0x000000585c0c723c */ /* 0x048fea000004180c */
[----:B------:R-:W-:Y:S01]  /*56b0*/  LEA.HI.X.SX32 R115, R240, R101, 0x2, P0 ;  /* 0x00000065f0737211 */ /* 0x000fe200000f16ff */
[----:B------:R-:W-:Y:S01]  /*56c0*/  HMMA.16816.F32.BF16 R16, R92, R90, R16 ;  /* 0x0000005a5c10723c */ /* 0x000fe20000041810 */
[----:B------:R-:W2:Y:S02]  /*56d0*/  LDSM.16.M88.4 R100, [R216+0xa000] ;  /* 0x00a00000d864783b */ /* 0x000ea40000000200 */
[----:B------:R-:W-:Y:S03]  /*56e0*/  FSETP.GE.FTZ.AND P0, PT, R125, RZ, PT ;  /* 0x000000ff7d00720b */ /* 0x000fe60003f16000 */
[C---:B----4-:R-:W-:Y:S01]  /*56f0*/  HMMA.16816.F32.BF16 R4, R96.reuse, R104, R4 ;  /* 0x000000686004723c */ /* 0x050fe20000041804 */
[----:B------:R-:W3:Y:S05]  /*5700*/  LDG.E R113, desc[UR4][R114.64] ;  /* 0x0000000472717981 */ /* 0x000eea000c1e1900 */
[----:B------:R-:W4:Y:S01]  /*5710*/  LDSM.16.M88.4 R88, [R3+0x1a800] ;  /* 0x01a800000358783b */ /* 0x000f220000000200 */
[C---:B------:R-:W-:Y:S04]  /*5720*/  HMMA.16816.F32.BF16 R8, R96.reuse, R106, R8 ;  /* 0x0000006a6008723c */ /* 0x040fe80000041808 */
[----:B------:R-:W-:Y:S02]  /*5730*/  LDSM.16.M88.4 R92, [R219+0xa000] ;  /* 0x00a00000db5c783b */ /* 0x000fe40000000200 */
[C---:B-1----:R-:W-:Y:S03]  /*5740*/  HMMA.16816.F32.BF16 R12, R96.reuse, R84, R12 ;  /* 0x00000054600c723c */ /* 0x042fe6000004180c */
[----:B------:R-:W1:Y:S03]  /*5750*/  LDSM.16.M88.4 R104, [R213+0x1a000] ;  /* 0x01a00000d568783b */ /* 0x000e660000000200 */
[----:B------:R-:W-:Y:S02]  /*5760*/  HMMA.16816.F32.BF16 R16, R96, R86, R16 ;  /* 0x000000566010723c */ /* 0x000fe40000041810 */
[----:B------:R-:W1:Y:S05]  /*5770*/  LDSM.16.M88.4 R84, [R213+0x1a800] ;  /* 0x01a80000d554783b */ /* 0x000e6a0000000200 */
[----:B------:R-:W3:Y:S05]  /*5780*/  LDG.E R112, desc[UR4][R114.64+0x20] ;  /* 0x0000200472707981 */ /* 0x000eea000c1e1900 */
[----:B------:R-:W-:Y:S01]  /*5790*/  LDSM.16.M88.4 R96, [R218+0xa000] ;  /* 0x00a00000da60783b */ /* 0x000fe20000000200 */
[C---:B--2---:R-:W-:Y:S06]  /*57a0*/  HMMA.16816.F32.BF16 R4, R100.reuse, R108, R4 ;  /* 0x0000006c6404723c */ /* 0x044fec0000041804 */
[C---:B------:R-:W-:Y:S01]  /*57b0*/  HMMA.16816.F32.BF16 R8, R100.reuse, R110, R8 ;  /* 0x0000006e6408723c */ /* 0x040fe20000041808 */
[----:B------:R-:W2:Y:S05]  /*57c0*/  LDSM.16.M88.4 R108, [R212+0x1a000] ;  /* 0x01a00000d46c783b */ /* 0x000eaa0000000200 */
[C---:B----4-:R-:W-:Y:S06]  /*57d0*/  HMMA.16816.F32.BF16 R12, R100.reuse, R88, R12 ;  /* 0x00000058640c723c */ /* 0x050fec000004180c */
[----:B------:R-:W-:Y:S01]  /*57e0*/  HMMA.16816.F32.BF16 R16, R100, R90, R16 ;  /* 0x0000005a6410723c */ /* 0x000fe20000041810 */
[----:B------:R-:W4:Y:S05]  /*57f0*/  LDSM.16.M88.4 R88, [R212+0x1a800] ;  /* 0x01a80000d458783b */ /* 0x000f2a0000000200 */
[C---:B-1----:R-:W-:Y:S01]  /*5800*/  HMMA.16816.F32.BF16 R4, R92.reuse, R104, R4 ;  /* 0x000000685c04723c */ /* 0x042fe20000041804 */
[----:B------:R-:W-:Y:S05]  /*5810*/  LDSM.16.M88.4 R100, [R214+0xc000] ;  /* 0x00c00000d664783b */ /* 0x000fea0000000200 */
[C---:B------:R-:W-:Y:S01]  /*5820*/  HMMA.16816.F32.BF16 R8, R92.reuse, R106, R8 ;  /* 0x0000006a5c08723c */ /* 0x040fe20000041808 */
[----:B------:R-:W1:Y:S05]  /*5830*/  LDSM.16.M88.4 R104, [R2+0x1c000] ;  /* 0x01c000000268783b */ /* 0x000e6a0000000200 */
[C---:B------:R-:W-:Y:S06]  /*5840*/  HMMA.16816.F32.BF16 R12, R92.reuse, R84, R12 ;  /* 0x000000545c0c723c */ /* 0x040fec000004180c */
[----:B------:R-:W-:Y:S01]  /*5850*/  HMMA.16816.F32.BF16 R16, R92, R86, R16 ;  /* 0x000000565c10723c */ /* 0x000fe20000041810 */
[----:B------:R-:W1:Y:S05]  /*5860*/  LDSM.16.M88.4 R84, [R2+0x1c800] ;  /* 0x01c800000254783b */ /* 0x000e6a0000000200 */
[C---:B--2---:R-:W-:Y:S01]  /*5870*/  HMMA.16816.F32.BF16 R4, R96.reuse, R108, R4 ;  /* 0x0000006c6004723c */ /* 0x044fe20000041804 */
[----:B------:R-:W-:Y:S05]  /*5880*/  LDSM.16.M88.4 R92, [R216+0xc000] ;  /* 0x00c00000d85c783b */ /* 0x000fea0000000200 */
        /* <DEDUP_REMOVED lines=47> */
[C---:B-1----:R-:W-:Y:S06]  /*5b80*/  HMMA.16816.F32.BF16 R4, R100.reuse, R104, R4 ;  /* 0x000000686404723c */ /* 0x042fec0000041804 */
[C---:B------:R-:W-:Y:S06]  /*5b90*/  HMMA.16816.F32.BF16 R8, R100.reuse, R106, R8 ;  /* 0x0000006a6408723c */ /* 0x040fec0000041808 */
[C---:B------:R-:W-:Y:S06]  /*5ba0*/  HMMA.16816.F32.BF16 R12, R100.reuse, R84, R12 ;  /* 0x00000054640c723c */ /* 0x040fec000004180c */
[----:B------:R-:W-:Y:S06]  /*5bb0*/  HMMA.16816.F32.BF16 R16, R100, R86, R16 ;  /* 0x000000566410723c */ /* 0x000fec0000041810 */
[C---:B--2---:R-:W-:Y:S06]  /*5bc0*/  HMMA.16816.F32.BF16 R4, R92.reuse, R108, R4 ;  /* 0x0000006c5c04723c */ /* 0x044fec0000041804 */
[C---:B------:R-:W-:Y:S06]  /*5bd0*/  HMMA.16816.F32.BF16 R8, R92.reuse, R110, R8 ;  /* 0x0000006e5c08723c */ /* 0x040fec0000041808 */
[C---:B----4-:R-:W-:Y:S06]  /*5be0*/  HMMA.16816.F32.BF16 R12, R92.reuse, R88, R12 ;  /* 0x000000585c0c723c */ /* 0x050fec000004180c */
[----:B------:R-:W-:Y:S06]  /*5bf0*/  HMMA.16816.F32.BF16 R16, R92, R90, R16 ;  /* 0x0000005a5c10723c */ /* 0x000fec0000041810 */
[C---:B---3--:R-:W-:Y:S01]  /*5c00*/  FADD.FTZ R84, -R113.reuse, R4 ;  /* 0x0000000471547221 */ /* 0x048fe20000010100 */
[C---:B------:R-:W-:Y:S05]  /*5c10*/  FADD.FTZ R5, -R113.reuse, R5 ;  /* 0x0000000571057221 */ /* 0x040fea0000010100 */
[C---:B------:R-:W-:Y:S01]  /*5c20*/  FADD.FTZ R4, -R113.reuse, R8 ;  /* 0x0000000871047221 */ /* 0x040fe20000010100 */
[-C--:B------:R-:W-:Y:S01]  /*5c30*/  FSEL R8, R84, R113.reuse, P2 ;  /* 0x0000007154087208 */ /* 0x080fe20001000000 */
[----:B------:R-:W-:Y:S01]  /*5c40*/  FADD.FTZ R9, -R113, R9 ;  /* 0x0000000971097221 */ /* 0x000fe20000010100 */
[----:B------:R-:W-:Y:S02]  /*5c50*/  FSETP.GE.FTZ.AND P2, PT, R120, RZ, PT ;  /* 0x000000ff7800720b */ /* 0x000fe40003f56000 */
[-C--:B------:R-:W-:Y:S01]  /*5c60*/  FSEL R5, R5, R113.reuse, P1 ;  /* 0x0000007105057208 */ /* 0x080fe20000800000 */
[----:B------:R-:W-:Y:S01]  /*5c70*/  FMUL.FTZ R8, R129, R8 ;  /* 0x0000000881087220 */ /* 0x000fe20000410000 */
[----:B------:R-:W-:Y:S01]  /*5c80*/  FSEL R4, R4, R113, P0 ;  /* 0x0000007104047208 */ /* 0x000fe20000000000 */
[----:B------:R-:W-:Y:S01]  /*5c90*/  FADD.FTZ R12, -R113, R12 ;  /* 0x0000000c710c7221 */ /* 0x000fe20000010100 */
[----:B------:R-:W-:Y:S01]  /*5ca0*/  FSETP.GE.FTZ.AND P0, PT, R116, RZ, PT ;  /* 0x000000ff7400720b */ /* 0x000fe20003f16000 */
[----:B------:R-:W-:Y:S01]  /*5cb0*/  FMUL.FTZ R5, R128, R5 ;  /* 0x0000000580057220 */ /* 0x000fe20000410000 */
[----:B------:R-:W-:Y:S01]  /*5cc0*/  FSETP.GE.FTZ.AND P1, PT, R122, RZ, PT ;  /* 0x000000ff7a00720b */ /* 0x000fe20003f36000 */
[----:B------:R-:W-:Y:S01]  /*5cd0*/  FMUL.FTZ R84, R125, R4 ;  /* 0x000000047d547220 */ /* 0x000fe20000410000 */
[C---:B------:R-:W-:Y:S01]  /*5ce0*/  FADD.FTZ R13, -R113.reuse, R13 ;  /* 0x0000000d710d7221 */ /* 0x040fe20000010100 */
[----:B------:R-:W-:Y:S01]  /*5cf0*/  FADD.FTZ R16, -R113, R16 ;  /* 0x0000001071107221 */ /* 0x000fe20000010100 */
[----:B------:R-:W-:Y:S02]  /*5d00*/  F2FP.BF16.F32.PACK_AB R4, R5, R8 ;  /* 0x000000080504723e */ /* 0x000fe400000010ff */
[-C--:B------:R-:W-:Y:S02]  /*5d10*/  FSEL R9, R9, R113.reuse, P1 ;  /* 0x0000007109097208 */ /* 0x080fe40000800000 */
[----:B------:R-:W-:Y:S01]  /*5d20*/  FSETP.GE.FTZ.AND P1, PT, R117, RZ, PT ;  /* 0x000000ff7500720b */ /* 0x000fe20003f36000 */
[----:B------:R1:W-:Y:S01]  /*5d30*/  STS [R234+0x20000], R4 ;  /* 0x02000004ea007388 */ /* 0x0003e20000000800 */
[-C--:B------:R-:W-:Y:S01]  /*5d40*/  FSEL R12, R12, R113.reuse, P3 ;  /* 0x000000710c0c7208 */ /* 0x080fe20001800000 */
[C---:B------:R-:W-:Y:S01]  /*5d50*/  FADD.FTZ R6, -R112.reuse, R6 ;  /* 0x0000000670067221 */ /* 0x040fe20000010100 */
[-C--:B------:R-:W-:Y:S01]  /*5d60*/  FSEL R13, R13, R113.reuse, P2 ;  /* 0x000000710d0d7208 */ /* 0x080fe20001000000 */
[----:B------:R-:W-:Y:S01]  /*5d70*/  FADD.FTZ R11, -R112, R11 ;  /* 0x0000000b700b7221 */ /* 0x000fe20000010100 */
[----:B------:R-:W-:Y:S01]  /*5d80*/  FSEL R16, R16, R113, P1 ;  /* 0x0000007110107208 */ /* 0x000fe20000800000 */
[----:B------:R-:W-:Y:S01]  /*5d90*/  @P0 FADD.FTZ R113, -R113, R17 ;  /* 0x0000001171710221 */ /* 0x000fe20000010100 */
[----:B------:R-:W-:Y:S01]  /*5da0*/  FSETP.GE.FTZ.AND P0, PT, R130, RZ, PT ;  /* 0x000000ff8200720b */ /* 0x000fe20003f16000 */
[----:B------:R-:W-:Y:S01]  /*5db0*/  FMUL.FTZ R12, R121, R12 ;  /* 0x0000000c790c7220 */ /* 0x000fe20000410000 */
[----:B------:R-:W-:Y:S01]  /*5dc0*/  FSETP.GE.FTZ.AND P1, PT, R131, RZ, PT ;  /* 0x000000ff8300720b */ /* 0x000fe20003f36000 */
[----:B------:R-:W-:Y:S01]  /*5dd0*/  FMUL.FTZ R8, R120, R13 ;  /* 0x0000000d78087220 */ /* 0x000fe20000410000 */
[----:B------:R-:W-:Y:S01]  /*5de0*/  FADD.FTZ R15, -R112, R15 ;  /* 0x0000000f700f7221 */ /* 0x000fe20000010100 */
[----:B------:R-:W-:Y:S01]  /*5df0*/  FSETP.GE.FTZ.AND P3, PT, R124, RZ, PT ;  /* 0x000000ff7c00720b */ /* 0x000fe20003f76000 */
[----:B------:R-:W-:Y:S01]  /*5e00*/  FADD.FTZ R18, -R112, R18 ;  /* 0x0000001270127221 */ /* 0x000fe20000010100 */
[----:B------:R-:W-:Y:S01]  /*5e10*/  FSEL R6, R6, R112, P1 ;  /* 0x0000007006067208 */ /* 0x000fe20000800000 */
[----:B------:R-:W-:Y:S01]  /*5e20*/  FMUL.FTZ R9, R122, R9 ;  /* 0x000000097a097220 */ /* 0x000fe20000410000 */
[----:B------:R-:W-:Y:S01]  /*5e30*/  FSETP.GE.FTZ.AND P1, PT, R126, RZ, PT ;  /* 0x000000ff7e00720b */ /* 0x000fe20003f36000 */
[----:B------:R-:W-:Y:S01]  /*5e40*/  FMUL.FTZ R16, R117, R16 ;  /* 0x0000001075107220 */ /* 0x000fe20000410000 */
[----:B------:R-:W-:Y:S01]  /*5e50*/  F2FP.BF16.F32.PACK_AB R8, R8, R12 ;  /* 0x0000000c0808723e */ /* 0x000fe200000010ff */
[----:B------:R-:W-:Y:S01]  /*5e60*/  FMUL.FTZ R13, R131, R6 ;  /* 0x00000006830d7220 */ /* 0x000fe20000410000 */
[----:B------:R-:W-:Y:S01]  /*5e70*/  FSETP.GE.FTZ.AND P2, PT, R123, RZ, PT ;  /* 0x000000ff7b00720b */ /* 0x000fe20003f56000 */
[----:B------:R-:W-:Y:S01]  /*5e80*/  FMUL.FTZ R113, R116, R113 ;  /* 0x0000007174717220 */ /* 0x000fe20000410000 */
[----:B------:R-:W-:Y:S02]  /*5e90*/  F2FP.BF16.F32.PACK_AB R9, R9, R84 ;  /* 0x000000540909723e */ /* 0x000fe400000010ff */
[----:B------:R-:W-:Y:S01]  /*5ea0*/  FSEL R15, R15, R112, P2 ;  /* 0x000000700f0f7208 */ /* 0x000fe20001000000 */
[----:B-1----:R-:W-:Y:S01]  /*5eb0*/  FADD.FTZ R4, -R112, R7 ;  /* 0x0000000770047221 */ /* 0x002fe20000010100 */
[----:B------:R-:W-:Y:S04]  /*5ec0*/  F2FP.BF16.F32.PACK_AB R7, R113, R16 ;  /* 0x000000107107723e */ /* 0x000fe800000010ff */
[-C--:B------:R-:W-:Y:S01]  /*5ed0*/  FSEL R5, R4, R112.reuse, P0 ;  /* 0x0000007004057208 */ /* 0x080fe20000000000 */
[----:B------:R-:W-:Y:S01]  /*5ee0*/  FADD.FTZ R4, -R112, R10 ;  /* 0x0000000a70047221 */ /* 0x000fe20000010100 */
[C---:B------:R-:W-:Y:S03]  /*5ef0*/  FSETP.GE.FTZ.AND P0, PT, R127.reuse, RZ, PT ;  /* 0x000000ff7f00720b */ /* 0x040fe60003f16000 */
[----:B------:R-:W-:Y:S01]  /*5f00*/  FMUL.FTZ R10, R130, R5 ;  /* 0x00000005820a7220 */ /* 0x000fe20000410000 */
[----:B------:R-:W-:Y:S01]  /*5f10*/  FSEL R4, R4, R112, P0 ;  /* 0x0000007004047208 */ /* 0x000fe20000000000 */
[----:B------:R-:W-:Y:S01]  /*5f20*/  FADD.FTZ R5, -R112, R14 ;  /* 0x0000000e70057221 */ /* 0x000fe20000010100 */
[----:B------:R-:W-:Y:S03]  /*5f30*/  FSETP.GE.FTZ.AND P0, PT, R118, RZ, PT ;  /* 0x000000ff7600720b */ /* 0x000fe60003f16000 */
[----:B------:R-:W-:Y:S01]  /*5f40*/  FMUL.FTZ R12, R127, R4 ;  /* 0x000000047f0c7220 */ /* 0x000fe20000410000 */
[-C--:B------:R-:W-:Y:S02]  /*5f50*/  FSEL R4, R11, R112.reuse, P1 ;  /* 0x000000700b047208 */ /* 0x080fe40000800000 */
[----:B------:R-:W-:Y:S02]  /*5f60*/  FSEL R5, R5, R112, P3 ;  /* 0x0000007005057208 */ /* 0x000fe40001800000 */
[----:B------:R-:W-:Y:S01]  /*5f70*/  FSETP.GE.FTZ.AND P1, PT, R119, RZ, PT ;  /* 0x000000ff7700720b */ /* 0x000fe20003f36000 */
[----:B------:R-:W-:Y:S01]  /*5f80*/  FMUL.FTZ R6, R126, R4 ;  /* 0x000000047e067220 */ /* 0x000fe20000410000 */
[----:B------:R-:W-:Y:S01]  /*5f90*/  F2FP.BF16.F32.PACK_AB R4, R10, R13 ;  /* 0x0000000d0a04723e */ /* 0x000fe200000010ff */
[----:B------:R-:W-:Y:S01]  /*5fa0*/  FMUL.FTZ R10, R124, R5 ;  /* 0x000000057c0a7220 */ /* 0x000fe20000410000 */
[----:B------:R-:W-:Y:S01]  /*5fb0*/  FSEL R18, R18, R112, P1 ;  /* 0x0000007012127208 */ /* 0x000fe20000800000 */
[----:B------:R-:W-:Y:S01]  /*5fc0*/  @P0 FADD.FTZ R112, -R112, R19 ;  /* 0x0000001370700221 */ /* 0x000fe20000010100 */
[----:B------:R-:W-:Y:S01]  /*5fd0*/  FMUL.FTZ R5, R123, R15 ;  /* 0x0000000f7b057220 */ /* 0x000fe20000410000 */
[----:B------:R1:W-:Y:S01]  /*5fe0*/  STS [R234+0x20400], R4 ;  /* 0x02040004ea007388 */ /* 0x0003e20000000800 */
[----:B------:R-:W-:Y:S01]  /*5ff0*/  F2FP.BF16.F32.PACK_AB R6, R6, R12 ;  /* 0x0000000c0606723e */ /* 0x000fe200000010ff */
[----:B------:R-:W-:Y:S01]  /*6000*/  FMUL.FTZ R18, R119, R18 ;  /* 0x0000001277127220 */ /* 0x000fe20000410000 */
[----:B------:R-:W-:Y:S01]  /*6010*/  FMUL.FTZ R112, R118, R112 ;  /* 0x0000007076707220 */ /* 0x000fe20000410000 */
[----:B------:R-:W-:Y:S01]  /*6020*/  F2FP.BF16.F32.PACK_AB R5, R5, R10 ;  /* 0x0000000a0505723e */ /* 0x000fe200000010ff */
[----:B------:R-:W-:Y:S01]  /*6030*/  STS [R237+0x20000], R9 ;  /* 0x02000009ed007388 */ /* 0x000fe20000000800 */
[----:B------:R-:W-:Y:S04]  /*6040*/  PLOP3.LUT P0, PT, PT, PT, UP2, 0x80, 0x0 ;  /* 0x000000000000781c */ /* 0x000fe80003f0f028 */
[----:B------:R-:W-:Y:S05]  /*6050*/  STS [R237+0x20400], R6 ;  /* 0x02040006ed007388 */ /* 0x000fea0000000800 */
[----:B------:R-:W-:Y:S05]  /*6060*/  STS [R235+0x20000], R8 ;  /* 0x02000008eb007388 */ /* 0x000fea0000000800 */
[----:B------:R-:W-:Y:S05]  /*6070*/  STS [R235+0x20400], R5 ;  /* 0x02040005eb007388 */ /* 0x000fea0000000800 */
[----:B------:R-:W-:Y:S01]  /*6080*/  STS [R236+0x20000], R7 ;  /* 0x02000007ec007388 */ /* 0x000fe20000000800 */
[----:B-1----:R-:W-:Y:S05]  /*6090*/  F2FP.BF16.F32.PACK_AB R4, R112, R18 ;  /* 0x000000127004723e */ /* 0x002fea00000010ff */
[----:B------:R-:W-:Y:S01]  /*60a0*/  STS [R236+0x20400], R4 ;  /* 0x02040004ec007388 */ /* 0x000fe20000000800 */
[----:B------:R-:W-:Y:S06]  /*60b0*/  BAR.SYNC.DEFER_BLOCKING 0x0 ;  /* 0x0000000000007b1d */ /* 0x000fec0000010000 */
[----:B------:R-:W-:Y:S05]  /*60c0*/  LDSM.16.MT88.4 R4, [R215+0x22000] ;  /* 0x02200000d704783b */ /* 0x000fea0000004200 */
[----:B------:R-:W1:Y:S05]  /*60d0*/  LDSM.16.MT88.4 R8, [R0+0x8000] ;  /* 0x008000000008783b */ /* 0x000e6a0000004200 */
[----:B------:R-:W2:Y:S05]  /*60e0*/  LDSM.16.MT88.4 R12, [R217+0x22000] ;  /* 0x02200000d90c783b */ /* 0x000eaa0000004200 */
[----:B------:R-:W3:Y:S05]  /*60f0*/  LDSM.16.MT88.4 R16, [R0+0xa000] ;  /* 0x00a000000010783b */ /* 0x000eea0000004200 */
[----:B------:R-:W4:Y:S05]  /*6100*/  LDSM.16.MT88.4 R84, [R0+0xc000] ;  /* 0x00c000000054783b */ /* 0x000f2a0000004200 */
[----:B------:R-:W4:Y:S05]  /*6110*/  LDSM.16.MT88.4 R88, [R0+0xe000] ;  /* 0x00e000000058783b */ /* 0x000f2a0000004200 */
[----:B------:R-:W-:Y:S05]  /*6120*/  LDSM.16.MT88.4 R92, [R215+0x22800] ;  /* 0x02280000d75c783b */ /* 0x000fea0000004200 */
[----:B------:R-:W4:Y:S05]  /*6130*/  LDSM.16.MT88.4 R96, [R0+0x8800] ;  /* 0x008800000060783b */ /* 0x000f2a0000004200 */
[----:B------:R-:W4:Y:S01]  /*6140*/  LDSM.16.MT88.4 R100, [R217+0x22800] ;  /* 0x02280000d964783b */ /* 0x000f220000004200 */
[-C--:B-1----:R-:W-:Y:S04]  /*6150*/  HMMA.16816.F32.BF16 R20, R4, R8.reuse, R20 ;  /* 0x000000080414723c */ /* 0x082fe80000041814 */
[----:B------:R-:W1:Y:S02]  /*6160*/  LDSM.16.MT88.4 R104, [R0+0xa800] ;  /* 0x00a800000068783b */ /* 0x000e640000004200 */
[C---:B--2---:R-:W-:Y:S03]  /*6170*/  HMMA.16816.F32.BF16 R24, R12.reuse, R8, R24 ;  /* 0x000000080c18723c */ /* 0x044fe60000041818 */
[----:B------:R-:W-:Y:S03]  /*6180*/  LDSM.16.MT88.4 R108, [R0+0xd800] ;  /* 0x00d80000006c783b */ /* 0x000fe60000004200 */
[-C--:B------:R-:W-:Y:S06]  /*6190*/  HMMA.16816.F32.BF16 R28, R12, R10.reuse, R28 ;  /* 0x0000000a0c1c723c */ /* 0x080fec000004181c */
[C---:B------:R-:W-:Y:S01]  /*61a0*/  HMMA.16816.F32.BF16 R32, R4.reuse, R10, R32 ;  /* 0x0000000a0420723c */ /* 0x040fe20000041820 */
[----:B------:R-:W2:Y:S05]  /*61b0*/  LDSM.16.MT88.4 R8, [R0+0xc800] ;  /* 0x00c800000008783b */ /* 0x000eaa0000004200 */
        /* <DEDUP_REMOVED lines=13> */
[----:B------:R-:W3:Y:S05]  /*6290*/  LDSM.16.MT88.4 R12, [R0+0xe800] ;  /* 0x00e80000000c783b */ /* 0x000eea0000004200 */
[----:B------:R-:W-:Y:S01]  /*62a0*/  HMMA.16816.F32.BF16 R80, R4, R90, R80 ;  /* 0x0000005a0450723c */ /* 0x000fe20000041850 */
[----:B------:R-:W4:Y:S05]  /*62b0*/  LDSM.16.MT88.4 R4, [R215+0x23000] ;  /* 0x02300000d704783b */ /* 0x000f2a0000004200 */
[-C--:B------:R-:W-:Y:S01]  /*62c0*/  HMMA.16816.F32.BF16 R20, R92, R96.reuse, R20 ;  /* 0x000000605c14723c */ /* 0x080fe20000041814 */
[----:B------:R-:W4:Y:S05]  /*62d0*/  LDSM.16.MT88.4 R88, [R0+0xb000] ;  /* 0x00b000000058783b */ /* 0x000f2a0000004200 */
        /* <DEDUP_REMOVED lines=8> */
[----:B------:R-:W-:Y:S05]  /*6360*/  LDSM.16.MT88.4 R104, [R0+0xb800] ;  /* 0x00b800000068783b */ /* 0x000fea0000004200 */
[-C--:B--2---:R-:W-:Y:S06]  /*6370*/  HMMA.16816.F32.BF16 R52, R92, R8.reuse, R52 ;  /* 0x000000085c34723c */ /* 0x084fec0000041834 */
[C---:B------:R-:W-:Y:S06]  /*6380*/  HMMA.16816.F32.BF16 R56, R100.reuse, R8, R56 ;  /* 0x000000086438723c */ /* 0x040fec0000041838 */
[-C--:B------:R-:W-:Y:S06]  /*6390*/  HMMA.16816.F32.BF16 R60, R100, R10.reuse, R60 ;  /* 0x0000000a643c723c */ /* 0x080fec000004183c */
[C---:B------:R-:W-:Y:S01]  /*63a0*/  HMMA.16816.F32.BF16 R64, R92.reuse, R10, R64 ;  /* 0x0000000a5c40723c */ /* 0x040fe20000041840 */
[----:B------:R-:W1:Y:S05]  /*63b0*/  LDSM.16.MT88.4 R8, [R0+0xd000] ;  /* 0x00d000000008783b */ /* 0x000e6a0000004200 */
[-C--:B---3--:R-:W-:Y:S06]  /*63c0*/  HMMA.16816.F32.BF16 R68, R92, R12.reuse, R68 ;  /* 0x0000000c5c44723c */ /* 0x088fec0000041844 */
[C---:B------:R-:W-:Y:S06]  /*63d0*/  HMMA.16816.F32.BF16 R72, R100.reuse, R12, R72 ;  /* 0x0000000c6448723c */ /* 0x040fec0000041848 */
[-C--:B------:R-:W-:Y:S01]  /*63e0*/  HMMA.16816.F32.BF16 R76, R100, R14.reuse, R76 ;  /* 0x0000000e644c723c */ /* 0x080fe2000004184c */
[----:B------:R-:W-:Y:S05]  /*63f0*/  LDSM.16.MT88.4 R100, [R217+0x23800] ;  /* 0x02380000d964783b */ /* 0x000fea0000004200 */
[----:B------:R-:W-:Y:S01]  /*6400*/  HMMA.16816.F32.BF16 R80, R92, R14, R80 ;  /* 0x0000000e5c50723c */ /* 0x000fe20000041850 */
[----:B------:R-:W-:Y:S05]  /*6410*/  LDSM.16.MT88.4 R12, [R215+0x23800] ;  /* 0x02380000d70c783b */ /* 0x000fea0000004200 */
[-C--:B----4-:R-:W-:Y:S01]  /*6420*/  HMMA.16816.F32.BF16 R20, R4, R16.reuse, R20 ;  /* 0x000000100414723c */ /* 0x090fe20000041814 */
[----:B------:R-:W2:Y:S05]  /*6430*/  LDSM.16.MT88.4 R92, [R0+0x9800] ;  /* 0x00980000005c783b */ /* 0x000eaa0000004200 */
[C---:B------:R-:W-:Y:S06]  /*6440*/  HMMA.16816.F32.BF16 R24, R84.reuse, R16, R24 ;  /* 0x000000105418723c */ /* 0x040fec0000041818 */
[-C--:B------:R-:W-:Y:S06]  /*6450*/  HMMA.16816.F32.BF16 R28, R84, R18.reuse, R28 ;  /* 0x00000012541c723c */ /* 0x080fec000004181c */
[C---:B------:R-:W-:Y:S01]  /*6460*/  HMMA.16816.F32.BF16 R32, R4.reuse, R18, R32 ;  /* 0x000000120420723c */ /* 0x040fe20000041820 */
[----:B------:R-:W3:Y:S05]  /*6470*/  LDSM.16.MT88.4 R16, [R0+0xf800] ;  /* 0x00f800000010783b */ /* 0x000eea0000004200 */
        /* <DEDUP_REMOVED lines=97> */
.L_x_950:
[----:B------:R-:W-:Y:S01]  /*6a90*/  LDSM.16.M88.4 R128, [R220] ;  /* 0x00000000dc80783b */ /* 0x000fe20000000200 */
[----:B------:R-:W-:Y:S03]  /*6aa0*/  @UP2 UIADD3 UR15, UP1, UR8, -0x100, URZ ;  /* 0xffffff00080f2890 */ /* 0x000fe6000ff3e03f */
[----:B------:R-:W3:Y:S01]  /*6ab0*/  LDSM.16.MT88.4 R16, [R0+0x10000] ;  /* 0x010000000010783b */ /* 0x000ee20000004200 */
[----:B------:R-:W-:Y:S02]  /*6ac0*/  @UP2 UIADD3.X UR14, UR9, -0x1, URZ, UP1, !UPT ;  /* 0xffffffff090e2890 */ /* 0x000fe40008ffe43f */
[----:B------:R-:W-:Y:S01]  /*6ad0*/  @UP2 UIADD3 UR11, UP1, UR11, -0x100, URZ ;  /* 0xffffff000b0b2890 */ /* 0x000fe2000ff3e03f */
[----:B------:R-:W1:Y:S01]  /*6ae0*/  LDSM.16.M88.4 R124, [R220+0x1000] ;  /* 0x00100000dc7c783b */ /* 0x000e620000000200 */
[----:B------:R-:W-:Y:S02]  /*6af0*/  @UP2 UMOV UR8, UR15 ;  /* 0x0000000f00082c82 */ /* 0x000fe40008000000 */
[----:B------:R-:W-:Y:S01]  /*6b00*/  @UP2 UIADD3.X UR10, UR10, -0x1, URZ, UP1, !UPT ;  /* 0xffffffff0a0a2890 */ /* 0x000fe20008ffe43f */
[----:B------:R-:W2:Y:S01]  /*6b10*/  LDSM.16.MT88.4 R96, [R0+0x12000] ;  /* 0x012000000060783b */ /* 0x000ea20000004200 */
[----:B------:R-:W-:Y:S03]  /*6b20*/  @UP2 UMOV UR9, UR14 ;  /* 0x0000000e00092c82 */ /* 0x000fe60008000000 */
        /* <DEDUP_REMOVED lines=79> */
[C---:B------:R-:W-:Y:S06]  /*7020*/  HMMA.16816.F32.BF16 R112, R196.reuse, R210, R112 ;  /* 0x000000d2c470723c */ /* 0x040fec0000041870 */
[-C--:B--2---:R-:W-:Y:S05]  /*7030*/  HMMA.16816.F32.BF16 R116, R196, R204.reuse, R116 ;  /* 0x000000ccc474723c */ /* 0x084fea0000041874 */
[----:B------:R-:W-:Y:S01]  /*7040*/  IMAD R210, R250, UR33, RZ ;  /* 0x00000021fad27c24 */ /* 0x000fe2000f8e02ff */
[C---:B------:R-:W-:Y:S05]  /*7050*/  HMMA.16816.F32.BF16 R120, R200.reuse, R204, R120 ;  /* 0x000000ccc878723c */ /* 0x040fea0000041878 */
[----:B------:R-:W-:Y:S01]  /*7060*/  IMAD.U32 R208, R210, -0x40, RZ ;  /* 0xffffffc0d2d07824 */ /* 0x000fe200078e00ff */
[-C--:B------:R-:W-:Y:S01]  /*7070*/  HMMA.16816.F32.BF16 R124, R200, R206.reuse, R124 ;  /* 0x000000cec87c723c */ /* 0x080fe2000004187c */
[----:B------:R-:W-:Y:S04]  /*7080*/  IMAD.MOV.U32 R204, RZ, RZ, 0x4 ;  /* 0x00000004ffcc7424 */ /* 0x000fe800078e00ff */
[----:B------:R-:W-:Y:S01]  /*7090*/  LEA R224, P1, R208, R224, 0x2 ;  /* 0x000000e0d0e07211 */ /* 0x000fe200078210ff */
[----:B------:R-:W-:Y:S05]  /*70a0*/  HMMA.16816.F32.BF16 R128, R196, R206, R128 ;  /* 0x000000cec480723c */ /* 0x000fea0000041880 */
[----:B------:R-:W-:Y:S01]  /*70b0*/  IMAD.SHL.U32 R200, R210, 0x8, RZ ;  /* 0x00000008d2c87824 */ /* 0x000fe200078e00ff */
[----:B------:R-:W-:Y:S01]  /*70c0*/  LEA.HI.X.SX32 R225, R208, R225, 0x2, P1 ;  /* 0x000000e1d0e17211 */ /* 0x000fe200008f16ff */
[----:B------:R-:W-:Y:S04]  /*70d0*/  IMAD.SHL.U32 R201, R210, 0x10, RZ ;  /* 0x00000010d2c97824 */ /* 0x000fe800078e00ff */
[----:B------:R-:W-:Y:S01]  /*70e0*/  @P0 IMAD.WIDE R204, R240, R204, UR8 ;  /* 0x00000008f0cc0e25 */ /* 0x000fe2000f8e02cc */
[-C--:B------:R-:W-:Y:S02]  /*70f0*/  LEA R202, P2, R200, R224.reuse, 0x2 ;  /* 0x000000e0c8ca7211 */ /* 0x080fe400078410ff */
[CC--:B------:R-:W-:Y:S01]  /*7100*/  LEA R208, P1, R201.reuse, R224.reuse, 0x2 ;  /* 0x000000e0c9d07211 */ /* 0x0c0fe200078210ff */
[----:B------:R-:W-:Y:S01]  /*7110*/  IMAD.SHL.U32 R227, R210, 0x20, RZ ;  /* 0x00000020d2e37824 */ /* 0x000fe200078e00ff */
[----:B------:R-:W5:Y:S01]  /*7120*/  @P0 LDG.E R238, desc[UR4][R204.64] ;  /* 0x00000004ccee0981 */ /* 0x000f62000c1e1900 */
[-C--:B------:R-:W-:Y:S01]  /*7130*/  LEA.HI.X.SX32 R203, R200, R225.reuse, 0x2, P2 ;  /* 0x000000e1c8cb7211 */ /* 0x080fe200010f16ff */
[C---:B------:R-:W-:Y:S01]  /*7140*/  IMAD R211, R210.reuse, 0x30, RZ ;  /* 0x00000030d2d37824 */ /* 0x040fe200078e02ff */
[-C--:B------:R-:W-:Y:S01]  /*7150*/  LEA.HI.X.SX32 R209, R201, R225.reuse, 0x2, P1 ;  /* 0x000000e1c9d17211 */ /* 0x080fe200008f16ff */
[----:B------:R1:W5:Y:S04]  /*7160*/  @P0 LDG.E R239, desc[UR4][R204.64+0x20] ;  /* 0x00002004ccef0981 */ /* 0x000368000c1e1900 */
[----:B------:R2:W-:Y:S04]  /*7170*/  REDG.E.ADD.F32.FTZ.RN.STRONG.GPU desc[UR4][R224.64], R4 ;  /* 0x00000004e00079a6 */ /* 0x0005e8000c10f384 */
[----:B------:R3:W-:Y:S04]  /*7180*/  REDG.E.ADD.F32.FTZ.RN.STRONG.GPU desc[UR4][R202.64], R5 ;  /* 0x00000005ca0079a6 */ /* 0x0007e8000c10f384 */
[----:B------:R4:W-:Y:S01]  /*7190*/  REDG.E.ADD.F32.FTZ.RN.STRONG.GPU desc[UR4][R208.64], R6 ;  /* 0x00000006d00079a6 */ /* 0x0009e2000c10f384 */
[C---:B-1----:R-:W-:Y:S02]  /*71a0*/  IMAD R204, R210.reuse, 0x18, RZ ;  /* 0x00000018d2cc7824 */ /* 0x042fe400078e02ff */
[C---:B------:R-:W-:Y:S02]  /*71b0*/  IMAD R205, R210.reuse, 0x28, RZ ;  /* 0x00000028d2cd7824 */ /* 0x040fe400078e02ff */
[----:B------:R-:W-:Y:S01]  /*71c0*/  IMAD R210, R210, 0x38, RZ ;  /* 0x00000038d2d27824 */ /* 0x000fe200078e02ff */
[CC--:B--2---:R-:W-:Y:S04]  /*71d0*/  LEA R4, P2, R204.reuse, R224.reuse, 0x2 ;  /* 0x000000e0cc047211 */ /* 0x0c4fe800078410ff */
[-C--:B---3--:R-:W-:Y:S02]  /*71e0*/  LEA.HI.X.SX32 R5, R204, R225.reuse, 0x2, P2 ;  /* 0x000000e1cc057211 */ /* 0x088fe400010f16ff */
[-C--:B------:R-:W-:Y:S02]  /*71f0*/  LEA R204, P3, R205, R224.reuse, 0x2 ;  /* 0x000000e0cdcc7211 */ /* 0x080fe400078610ff */
[-C--:B----4-:R-:W-:Y:S01]  /*7200*/  LEA R208, P1, R227, R224.reuse, 0x2 ;  /* 0x000000e0e3d07211 */ /* 0x090fe200078210ff */
[----:B------:R1:W-:Y:S01]  /*7210*/  REDG.E.ADD.F32.FTZ.RN.STRONG.GPU desc[UR4][R4.64], R7 ;  /* 0x00000007040079a6 */ /* 0x0003e2000c10f384 */
[-C--:B------:R-:W-:Y:S02]  /*7220*/  LEA R6, P2, R211, R224.reuse, 0x2 ;  /* 0x000000e0d3067211 */ /* 0x080fe400078410ff */
[-C--:B------:R-:W-:Y:S02]  /*7230*/  LEA.HI.X.SX32 R209, R227, R225.reuse, 0x2, P1 ;  /* 0x000000e1e3d17211 */ /* 0x080fe400008f16ff */
[-C--:B------:R-:W-:Y:S03]  /*7240*/  LEA.HI.X.SX32 R205, R205, R225.reuse, 0x2, P3 ;  /* 0x000000e1cdcd7211 */ /* 0x080fe600018f16ff */
[----:B------:R2:W-:Y:S04]  /*7250*/  REDG.E.ADD.F32.FTZ.RN.STRONG.GPU desc[UR4][R208.64], R8 ;  /* 0x00000008d00079a6 */ /* 0x0005e8000c10f384 */
[----:B------:R3:W-:Y:S01]  /*7260*/  REDG.E.ADD.F32.FTZ.RN.STRONG.GPU desc[UR4][R204.64], R9 ;  /* 0x00000009cc0079a6 */ /* 0x0007e2000c10f384 */
[-C--:B-1----:R-:W-:Y:S02]  /*7270*/  LEA.HI.X.SX32 R7, R211, R225.reuse, 0x2, P2 ;  /* 0x000000e1d3077211 */ /* 0x082fe400010f16ff */
[CC--:B------:R-:W-:Y:S03]  /*7280*/  LEA R4, P1, R210.reuse, R224.reuse, 0x2 ;  /* 0x000000e0d2047211 */ /* 0x0c0fe600078210ff */
[----:B------:R1:W-:Y:S01]  /*7290*/  REDG.E.ADD.F32.FTZ.RN.STRONG.GPU desc[UR4][R6.64], R10 ;  /* 0x0000000a060079a6 */ /* 0x0003e2000c10f384 */
[-C--:B------:R-:W-:Y:S01]  /*72a0*/  LEA.HI.X.SX32 R5, R210, R225.reuse, 0x2, P1 ;  /* 0x000000e1d2057211 */ /* 0x080fe200008f16ff */
[----:B--2---:R-:W-:Y:S04]  /*72b0*/  VIADD R208, R201, 0x20 ;  /* 0x00000020c9d07836 */ /* 0x004fe80000000000 */
[----:B------:R2:W-:Y:S01]  /*72c0*/  REDG.E.ADD.F32.FTZ.RN.STRONG.GPU desc[UR4][R4.64], R11 ;  /* 0x0000000b040079a6 */ /* 0x0005e2000c10f384 */
[CC--:B------:R-:W-:Y:S03]  /*72d0*/  LEA R8, P1, R208.reuse, R224.reuse, 0x2 ;  /* 0x000000e0d0087211 */ /* 0x0c0fe600078210ff */
[----:B------:R4:W-:Y:S01]  /*72e0*/  REDG.E.ADD.F32.FTZ.RN.STRONG.GPU desc[UR4][R224.64+0x80], R16 ;  /* 0x00008010e00079a6 */ /* 0x0009e2000c10f384 */
[-C--:B---3--:R-:W-:Y:S03]  /*72f0*/  LEA.HI.X.SX32 R9, R208, R225.reuse, 0x2, P1 ;  /* 0x000000e1d0097211 */ /* 0x088fe600008f16ff */
[----:B------:R3:W-:Y:S04]  /*7300*/  REDG.E.ADD.F32.FTZ.RN.STRONG.GPU desc[UR4][R202.64+0x80], R17 ;  /* 0x00008011ca0079a6 */ /* 0x0007e8000c10f384 */
[----:B------:R3:W-:Y:S01]  /*7310*/  REDG.E.ADD.F32.FTZ.RN.STRONG.GPU desc[UR4][R8.64], R18 ;  /* 0x00000012080079a6 */ /* 0x0007e2000c10f384 */
[C---:B-1----:R-:W-:Y:S05]  /*7320*/  IMAD.IADD R7, R200.reuse, 0x1, R208 ;  /* 0x00000001c8077824 */ /* 0x042fea00078e02d0 */
[CC--:B------:R-:W-:Y:S01]  /*7330*/  LEA R6, P2, R7.reuse, R224.reuse, 0x2 ;  /* 0x000000e007067211 */ /* 0x0c0fe200078410ff */
[C---:B--2---:R-:W-:Y:S03]  /*7340*/  IMAD.IADD R4, R200.reuse, 0x1, R7 ;  /* 0x00000001c8047824 */ /* 0x044fe600078e0207 */
[-C--:B------:R-:W-:Y:S01]  /*7350*/  LEA.HI.X.SX32 R7, R7, R225.reuse, 0x2, P2 ;  /* 0x000000e107077211 */ /* 0x080fe200010f16ff */
[----:B------:R-:W-:Y:S01]  /*7360*/  IMAD.IADD R5, R200, 0x1, R4 ;  /* 0x00000001c8057824 */ /* 0x000fe200078e0204 */
[CC--:B----4-:R-:W-:Y:S03]  /*7370*/  LEA R16, P1, R4.reuse, R224.reuse, 0x2 ;  /* 0x000000e004107211 */ /* 0x0d0fe600078210ff */
[----:B------:R1:W-:Y:S01]  /*7380*/  REDG.E.ADD.F32.FTZ.RN.STRONG.GPU desc[UR4][R6.64], R19 ;  /* 0x00000013060079a6 */ /* 0x0003e2000c10f384 */
[-C--:B---3--:R-:W-:Y:S01]  /*7390*/  LEA.HI.X.SX32 R17, R4, R225.reuse, 0x2, P1 ;  /* 0x000000e104117211 */ /* 0x088fe200008f16ff */
        /* <DEDUP_REMOVED lines=326> */
.L_x_951:
[----:B------:R-:W-:Y:S01]  /*8800*/  ISETP.LT.AND P0, PT, RZ, UR7, PT ;  /* 0x00000007ff007c0c */ /* 0x000fe2000bf01270 */
[----:B------:R-:W-:Y:S11]  /*8810*/  UIADD3 UR7, UR7, -0x1, URZ ;  /* 0xffffffff07077890 */ /* 0x000ff6000fffe03f */
[----:B------:R-:W-:Y:S01]  /*8820*/  @!UPT UIADD3 URZ, URZ, URZ, URZ ;  /* 0x0000003f3f3ff290 */ /* 0x000fe2000fffe03f */
[----:B------:R-:W-:Y:S05]  /*8830*/  @P0 BRA `(.L_x_952) ;  /* 0xffffffb400d80947 */ /* 0x000fea000383ffff */
[----:B------:R-:W-:Y:S01]  /*8840*/  BAR.SYNC.DEFER_BLOCKING 0x0 ;  /* 0x0000000000007b1d */ /* 0x000fe20000010000 */
[----:B------:R-:W-:-:S05]  /*8850*/  UISETP.NE.AND UP0, UPT, UR34, -0x1, UPT ;  /* 0xffffffff2200788c */ /* 0x000fca000bf05270 */
[----:B------:R-:W-:Y:S01]  /*8860*/  ULDC UR8, c[0x0][0x38c] ;  /* 0x0000e30000087ab9 */ /* 0x000fe20000000800 */
[----:B------:R-:W-:Y:S01]  /*8870*/  ULDC UR7, c[0x0][0x390] ;  /* 0x0000e40000077ab9 */ /* 0x000fe20000000800 */
[----:B------:R-:W-:Y:S01]  /*8880*/  FMUL.FTZ R86, R66, UR8 ;  /* 0x0000000842567c20 */ /* 0x000fe20008410000 */
[----:B-1----:R-:W-:Y:S01]  /*8890*/  FMUL.FTZ R14, R67, UR8 ;  /* 0x00000008430e7c20 */ /* 0x002fe20008410000 */
        /* <DEDUP_REMOVED lines=199> */
[----:B------:R-:W-:Y:S01]  /*9510*/  F2FP.BF16.F32.PACK_AB R15, R15, R87 ;  /* 0x000000570f0f723e */ /* 0x000fe200000010ff */
[----:B------:R-:W-:Y:S01]  /*9520*/  FMUL.FTZ R76, R76, UR8 ;  /* 0x000000084c4c7c20 */ /* 0x000fe20008410000 */
[----:B------:R-:W-:Y:S01]  /*9530*/  STS [R247+0x6400], R195 ;  /* 0x006400c3f7007388 */ /* 0x000fe20000000800 */
[----:B------:R-:W-:Y:S01]  /*9540*/  F2FP.BF16.F32.PACK_AB R14, R14, R86 ;  /* 0x000000560e0e723e */ /* 0x000fe200000010ff */
[----:B------:R-:W-:Y:S01]  /*9550*/  FMUL.FTZ R5, R77, UR8 ;  /* 0x000000084d057c20 */ /* 0x000fe20008410000 */
[----:B------:R-:W-:Y:S01]  /*9560*/  FMUL.FTZ R78, R78, UR8 ;  /* 0x000000084e4e7c20 */ /* 0x000fe20008410000 */
        /* <DEDUP_REMOVED lines=26> */
[----:B------:R-:W-:Y:S01]  /*9710*/  PLOP3.LUT P0, PT, PT, PT, UP0, 0x80, 0x0 ;  /* 0x000000000000781c */ /* 0x000fe20003f0f008 */
        /* <DEDUP_REMOVED lines=44> */
.L_x_953:
        /* <DEDUP_REMOVED lines=19> */
.L_x_954:
[----:B------:R-:W-:Y:S01]  /*9b10*/  BAR.SYNC.DEFER_BLOCKING 0x0 ;  /* 0x0000000000007b1d */ /* 0x000fe20000010000 */
[----:B------:R-:W-:Y:S01]  /*9b20*/  USHF.R.S32.HI UR7, URZ, 0x1f, UR14 ;  /* 0x0000001f3f077899 */ /* 0x000fe2000801140e */
[----:B-12---:R-:W-:Y:S01]  /*9b30*/  SHF.R.S32.HI R4, RZ, 0x1f, R11 ;  /* 0x0000001fff047819 */ /* 0x006fe2000001140b */
        /* <DEDUP_REMOVED lines=20> */
[----:B------:R1:W2:Y:S01]  /*9c80*/  LDS.128 R48, [R226+0x11000] ;  /* 0x01100000e2307984 */ /* 0x0002a20000000c00 */
        /* <DEDUP_REMOVED lines=34> */
.L_x_956:
[----:B------:R-:W-:Y:S05]  /*9eb0*/  BSYNC B0 ;  /* 0x0000000000007941 */ /* 0x000fea0003800000 */
.L_x_955:
        /* <DEDUP_REMOVED lines=22> */
.L_x_958:
[----:B------:R-:W-:Y:S05]  /*a020*/  BSYNC B0 ;  /* 0x0000000000007941 */ /* 0x000fea0003800000 */
.L_x_957:
[----:B--2---:R2:W1:Y:S01]  /*a030*/  LDS.128 R28, [R226+0x18000] ;  /* 0x01800000e21c7984 */ /* 0x0044620000000c00 */
[----:B------:R-:W-:Y:S01]  /*a040*/  UIMAD UR6, UR7, UR8, URZ ;  /* 0x00000008070672a4 */ /* 0x000fe2000f8e023f */
[----:B------:R-:W-:Y:S01]  /*a050*/  IMAD.U32 R6, RZ, RZ, UR8 ;  /* 0x00000008ff067e24 */ /* 0x000fe2000f8e00ff */
[----:B------:R-:W-:Y:S01]  /*a060*/  USHF.R.S32.HI UR11, URZ, 0x1f, UR54 ;  /* 0x0000001f3f0b7899 */ /* 0x000fe20008011436 */
[----:B------:R2:W1:Y:S01]  /*a070*/  LDS.128 R24, [R226+0x1a000] ;  /* 0x01a00000e2187984 */ /* 0x0004620000000c00 */
[----:B------:R-:W-:Y:S01]  /*a080*/  UIMAD UR6, UR14, UR9, UR6 ;  /* 0x000000090e0672a4 */ /* 0x000fe2000f8e0206 */
[----:B------:R-:W-:Y:S01]  /*a090*/  IMAD.WIDE.U32 R6, R6, UR14, R8 ;  /* 0x0000000e06067c25 */ /* 0x000fe2000f8e0008 */
[----:B------:R-:W-:Y:S01]  /*a0a0*/  BSSY B0, `(.L_x_959) ;  /* 0x000001f000007945 */ /* 0x000fe20003800000 */
[----:B------:R2:W1:Y:S03]  /*a0b0*/  LDS.128 R20, [R226+0x1c000] ;  /* 0x01c00000e2147984 */ /* 0x0004660000000c00 */
[----:B------:R-:W-:Y:S01]  /*a0c0*/  IMAD.U32 R5, RZ, RZ, UR6 ;  /* 0x00000006ff057e24 */ /* 0x000fe2000f8e00ff */
[----:B------:R2:W1:Y:S01]  /*a0d0*/  LDS.128 R12, [R226+0x1e000] ;  /* 0x01e00000e20c7984 */ /* 0x0004620000000c00 */
[----:B------:R-:W-:Y:S01]  /*a0e0*/  IADD3 R6, P0, R6, UR10, RZ ;  /* 0x0000000a06067c10 */ /* 0x000fe2000ff1e0ff */
[----:B------:R-:W-:-:S02]  /*a0f0*/  ULDC.64 UR6, c[0x0][0x470] ;  /* 0x00011c0000067ab9 */ /* 0x000fc40000000a00 */
[----:B------:R-:W-:Y:S01]  /*a100*/  UIMAD UR10, UR11, UR6, URZ ;  /* 0x000000060b0a72a4 */ /* 0x000fe2000f8e023f */
[----:B------:R-:W-:Y:S02]  /*a110*/  IADD3.X R7, R7, UR15, R5, P0, !PT ;  /* 0x0000000f07077c10 */ /* 0x000fe400087fe405 */
[----:B------:R-:W-:Y:S01]  /*a120*/  MOV R5, UR6 ;  /* 0x0000000600057c02 */ /* 0x000fe20008000f00 */
[----:B------:R-:W-:-:S04]  /*a130*/  UIMAD UR7, UR54, UR7, UR10 ;  /* 0x00000007360772a4 */ /* 0x000fc8000f8e020a */
        /* <DEDUP_REMOVED lines=21> */
.L_x_960:
[----:B------:R-:W-:Y:S05]  /*a290*/  BSYNC B0 ;  /* 0x0000000000007941 */ /* 0x000fea0003800000 */
.L_x_959:
        /* <DEDUP_REMOVED lines=23> */
.L_x_933:
        /* <DEDUP_REMOVED lines=24> */
.L_x_962:
        /* <DEDUP_REMOVED lines=22> */
.L_x_963:
        /* <DEDUP_REMOVED lines=44> */
.L_x_965:
[----:B------:R-:W-:Y:S05]  /*a9b0*/  BSYNC B0 ;  /* 0x0000000000007941 */ /* 0x000fea0003800000 */
.L_x_964:
        /* <DEDUP_REMOVED lines=21> */
.L_x_967:
[----:B------:R-:W-:Y:S05]  /*ab10*/  BSYNC B0 ;  /* 0x0000000000007941 */ /* 0x000fea0003800000 */
.L_x_966:
[----:B------:R-:W-:Y:S01]  /*ab20*/  UIMAD UR6, UR17, UR8, URZ ;  /* 0x00000008110672a4 */ /* 0x000fe2000f8e023f */
[----:B-12---:R-:W-:Y:S01]  /*ab30*/  IMAD.U32 R6, RZ, RZ, UR8 ;  /* 0x00000008ff067e24 */ /* 0x006fe2000f8e00ff */
[----:B------:R-:W-:Y:S01]  /*ab40*/  USHF.R.S32.HI UR10, URZ, 0x1f, UR54 ;  /* 0x0000001f3f0a7899 */ /* 0x000fe20008011436 */
[----:B------:R-:W-:Y:S01]  /*ab50*/  BSSY B0, `(.L_x_968) ;  /* 0x000001f000007945 */ /* 0x000fe20003800000 */
[----:B------:R-:W-:Y:S01]  /*ab60*/  UIMAD UR6, UR16, UR9, UR6 ;  /* 0x00000009100672a4 */ /* 0x000fe2000f8e0206 */
[----:B------:R-:W-:-:S05]  /*ab70*/  IMAD.WIDE.U32 R6, R6, UR16, R228 ;  /* 0x0000001006067c25 */ /* 0x000fca000f8e00e4 */
[----:B------:R-:W-:Y:S01]  /*ab80*/  IMAD.U32 R5, RZ, RZ, UR6 ;  /* 0x00000006ff057e24 */ /* 0x000fe2000f8e00ff */
[----:B------:R-:W-:Y:S01]  /*ab90*/  IADD3 R8, P0, R6, UR14, RZ ;  /* 0x0000000e06087c10 */ /* 0x000fe2000ff1e0ff */
[----:B------:R-:W-:Y:S02]  /*aba0*/  ULDC.64 UR6, c[0x0][0x470] ;  /* 0x00011c0000067ab9 */ /* 0x000fe40000000a00 */
        /* <DEDUP_REMOVED lines=25> */
.L_x_969:
[----:B------:R-:W-:Y:S05]  /*ad40*/  BSYNC B0 ;  /* 0x0000000000007941 */ /* 0x000fea0003800000 */
.L_x_968:
        /* <DEDUP_REMOVED lines=21> */
.L_x_961:
[----:B------:R-:W-:Y:S05]  /*aea0*/  BSYNC B1 ;  /* 0x0000000000017941 */ /* 0x000fea0003800000 */
.L_x_928:
[----:B------:R-:W-:Y:S01]  /*aeb0*/  ULDC UR6, c[0x0][0xc] ;  /* 0x0000030000067ab9 */ /* 0x000fe20000000800 */
[----:B------:R-:W-:Y:S02]  /*aec0*/  UIADD3 UR57, UR57, 0x1, URZ ;  /* 0x0000000139397890 */ /* 0x000fe4000fffe03f */
[----:B------:R-:W-:-:S04]  /*aed0*/  UIADD3 UR31, UR6, UR31, URZ ;  /* 0x0000001f061f7290 */ /* 0x000fc8000fffe03f */
[----:B------:R-:W-:-:S06]  /*aee0*/  UISETP.GE.AND UP0, UPT, UR31, UR61, UPT ;  /* 0x0000003d1f00728c */ /* 0x000fcc000bf06270 */
[----:B------:R-:W-:-:S13]  /*aef0*/  PLOP3.LUT P0, PT, PT, PT, UP0, 0x80, 0x0 ;  /* 0x000000000000781c */ /* 0x000fda0003f0f008 */
[----:B------:R-:W-:Y:S05]  /*af00*/  @P0 BRA `(.L_x_970) ;  /* 0x0000000000040947 */ /* 0x000fea0003800000 */
[----:B------:R-:W-:Y:S05]  /*af10*/  BRA `(.L_x_971) ;  /* 0xffffff5800c07947 */ /* 0x000fea000383ffff */
.L_x_970:
[----:B------:R-:W-:Y:S05]  /*af20*/  EXIT ;  /* 0x000000000000794d */ /* 0x000fea0003800000 */
.L_x_972:
        /* <DEDUP_REMOVED lines=13> */
.L_x_2047:


//--------------------- .text._ZN5flash44flash_bwd_dq_dk_dv_loop_seqk_parallel_kernelI23Flash_bwd_kernel_traitsILi256ELi64ELi64ELi8ELi4ELi2ELi2ELb0ELb1EN7cutlass10bfloat16_tE19Flash_kernel_traitsILi256ELi64ELi64ELi8ES3_EELb0ELb0ELb0ELb0ELb0ELb0ELb1EEEvNS_16Flash_bwd_paramsE --------------------------
	.section	.text._ZN5flash44flash_bwd_dq_dk_dv_loop_seqk_parallel_kernelI23Flash_bwd_kernel_traitsILi256ELi64ELi64ELi8ELi4ELi2ELi2ELb0ELb1EN7cutlass10bfloat16_tE19Flash_kernel_traitsILi256ELi64ELi64ELi8ES3_EELb0ELb0ELb0ELb0ELb0ELb0ELb1EEEvNS_16Flash_bwd_paramsE,"ax",@progbits
	.align	128
        .global         _ZN5flash44flash_bwd_dq_dk_dv_loop_seqk_parallel_kernelI23Flash_bwd_kernel_traitsILi256ELi64ELi64ELi8ELi4ELi2ELi2ELb0ELb1EN7cutlass10bfloat16_tE19Flash_kernel_traitsILi256ELi64ELi64ELi8ES3_EELb0ELb0ELb0ELb0ELb0ELb0ELb1EEEvNS_16Flash_bwd_paramsE
        .type           _ZN5flash44flash_bwd_dq_dk_dv_loop_seqk_parallel_kernelI23Flash_bwd_kernel_traitsILi256ELi64ELi64ELi8ELi4ELi2ELi2ELb0ELb1EN7cutlass10bfloat16_tE19Flash_kernel_traitsILi256ELi64ELi64ELi8ES3_EELb0ELb0ELb0ELb0ELb0ELb0ELb1EEEvNS_16Flash_bwd_paramsE,@function
        .size           _ZN5flash44flash_bwd_dq_dk_dv_loop_seqk_parallel_kernelI23Flash_bwd_kernel_traitsILi256ELi64ELi64ELi8ELi4ELi2ELi2ELb0ELb1EN7cutlass10bfloat16_tE19Flash_kernel_traitsILi256ELi64ELi64ELi8ES3_EELb0ELb0ELb0ELb0ELb0ELb0ELb1EEEvNS_16Flash_bwd_paramsE,(.L_x_2048 - _ZN5flash44flash_bwd_dq_dk_dv_loop_seqk_parallel_kernelI23Flash_bwd_kernel_traitsILi256ELi64ELi64ELi8ELi4ELi2ELi2ELb0ELb1EN7cutlass10bfloat16_tE19Flash_kernel_traitsILi256ELi64ELi64ELi8ES3_EELb0ELb0ELb0ELb0ELb0ELb0ELb1EEEvNS_16Flash_bwd_paramsE)
        .other          _ZN5flash44flash_bwd_dq_dk_dv_loop_seqk_parallel_kernelI23Flash_bwd_kernel_traitsILi256ELi64ELi64ELi8ELi4ELi2ELi2ELb0ELb1EN7cutlass10bfloat16_tE19Flash_kernel_traitsILi256ELi64ELi64ELi8ES3_EELb0ELb0ELb0ELb0ELb0ELb0ELb1EEEvNS_16Flash_bwd_paramsE,@"STO_CUDA_ENTRY STV_DEFAULT"
_ZN5flash44flash_bwd_dq_dk_dv_loop_seqk_parallel_kernelI23Flash_bwd_kernel_traitsILi256ELi64ELi64ELi8ELi4ELi2ELi2ELb0ELb1EN7cutlass10bfloat16_tE19Flash_kernel_traitsILi256ELi64ELi64ELi8ES3_EELb0ELb0ELb0ELb0ELb0ELb0ELb1EEEvNS_16Flash_bwd_paramsE:
.text._ZN5flash44flash_bwd_dq_dk_dv_loop_seqk_parallel_kernelI23Flash_bwd_kernel_traitsILi256ELi64ELi64ELi8ELi4ELi2ELi2ELb0ELb1EN7cutlass10bfloat16_tE19Flash_kernel_traitsILi256ELi64ELi64ELi8ES3_EELb0ELb0ELb0ELb0ELb0ELb0ELb1EEEvNS_16Flash_bwd_paramsE:
        /* <DEDUP_REMOVED lines=170> */
.L_x_1017:
        /* <DEDUP_REMOVED lines=73> */
.L_x_973:
        /* <DEDUP_REMOVED lines=137> */
.L_x_975:
        /* <DEDUP_REMOVED lines=13> */
.L_x_976:
        /* <DEDUP_REMOVED lines=11> */
.L_x_977:
[----:B------:R-:W-:-:S04]  /*1940*/  UIMAD UR8, UR46, UR58, UR54 ;  /* 0x0000003a2e0872a4 */ /* 0x000fc8000f8e0236 */
[----:B------:R-:W-:-:S12]  /*1950*/  UIMAD UR8, UR8, UR56, URZ ;  /* 0x00000038080872a4 */ /* 0x000fd8000f8e023f */
.L_x_978:
        /* <DEDUP_REMOVED lines=126> */
.L_x_981:
[----:B------:R-:W-:Y:S05]  /*2140*/  BSYNC B0 ;  /* 0x0000000000007941 */ /* 0x000fea0003800000 */
.L_x_980:
        /* <DEDUP_REMOVED lines=47> */
.L_x_983:
[----:B------:R-:W-:Y:S05]  /*2440*/  BSYNC B0 ;  /* 0x0000000000007941 */ /* 0x000fea0003800000 */
.L_x_982:
        /* <DEDUP_REMOVED lines=44> */
.L_x_985:
[----:B------:R-:W-:Y:S05]  /*2710*/  BSYNC B0 ;  /* 0x0000000000007941 */ /* 0x000fea0003800000 */
.L_x_984:
        /* <DEDUP_REMOVED lines=47> */
.L_x_987:
[----:B------:R-:W-:Y:S05]  /*2a10*/  BSYNC B0 ;  /* 0x0000000000007941 */ /* 0x000fea0003800000 */
.L_x_986:
        /* <DEDUP_REMOVED lines=70> */
.L_x_989:
[----:B------:R-:W-:Y:S05]  /*2e80*/  BSYNC B0 ;  /* 0x0000000000007941 */ /* 0x000fea0003800000 */
.L_x_988:
        /* <DEDUP_REMOVED lines=59> */
.L_x_991:
[----:B------:R-:W-:Y:S05]  /*3240*/  BSYNC B0 ;  /* 0x0000000000007941 */ /* 0x000fea0003800000 */
.L_x_990:
        /* <DEDUP_REMOVED lines=71> */
.L_x_993:
[----:B------:R-:W-:Y:S05]  /*36c0*/  BSYNC B0 ;  /* 0x0000000000007941 */ /* 0x000fea0003800000 */
.L_x_992:
        /* <DEDUP_REMOVED lines=56> */
.L_x_995:
[----:B------:R-:W-:Y:S05]  /*3a50*/  BSYNC B0 ;  /* 0x0000000000007941 */ /* 0x000fea0003800000 */
.L_x_994:
        /* <DEDUP_REMOVED lines=73> */
[----:B------:R-:W-:Y:S01]  /*3ef0*/  ULDC UR14, c[0x0][0x2ec] ;  /* 0x0000bb00000e7ab9 */ /* 0x000fe20000000800 */
[----:B------:R1:W5:Y:S04]  /*3f00*/  @!P5 LDG.E R243, desc[UR6][R16.64+0x20] ;  /* 0x0000200610f3d981 */ /* 0x000368000c1e1900 */
[----:B------:R-:W0:Y:S02]  /*3f10*/  LDGDEPBAR ;  /* 0x00000000000079af */ /* 0x000e240000000000 */
.L_x_998:
[----:B------:R-:W0:Y:S01]  /*3f20*/  LDGDEPBAR ;  /* 0x00000000000079af */ /* 0x000e220000000000 */
[----:B------:R-:W-:Y:S01]  /*3f30*/  PLOP3.LUT P1, PT, PT, PT, UP0, 0x80, 0x0 ;  /* 0x000000000000781c */ /* 0x000fe20003f2f008 */
[----:B------:R-:W-:Y:S01]  /*3f40*/  UISETP.GE.AND UP3, UPT, UR9, 0x1, UPT ;  /* 0x000000010900788c */ /* 0x000fe2000bf66270 */
[----:B------:R-:W-:Y:S02]  /*3f50*/  PLOP3.LUT P5, PT, PT, PT, UP0, 0x80, 0x0 ;  /* 0x000000000000781c */ /* 0x000fe40003faf008 */
[----:B------:R-:W-:Y:S02]  /*3f60*/  PLOP3.LUT P0, PT, PT, PT, UP0, 0x80, 0x0 ;  /* 0x000000000000781c */ /* 0x000fe40003f0f008 */
[----:B-----5:R-:W-:Y:S02]  /*3f70*/  FSETP.NEU.FTZ.AND P2, PT, R242, -INF , PT ;  /* 0xff800000f200780b */ /* 0x020fe40003f5d000 */
[----:B------:R-:W-:Y:S02]  /*3f80*/  PLOP3.LUT P3, PT, PT, PT, UP0, 0x80, 0x0 ;  /* 0x000000000000781c */ /* 0x000fe40003f6f008 */
[----:B------:R-:W-:Y:S02]  /*3f90*/  PLOP3.LUT P4, PT, PT, PT, UP0, 0x80, 0x0 ;  /* 0x000000000000781c */ /* 0x000fe40003f8f008 */
[----:B------:R-:W-:Y:S01]  /*3fa0*/  PLOP3.LUT P6, PT, PT, PT, UP0, 0x80, 0x0 ;  /* 0x000000000000781c */ /* 0x000fe20003fcf008 */
[----:B------:R-:W-:Y:S04]  /*3fb0*/  DEPBAR.LE SB0, 0x0 ;  /* 0x000080000000791a */ /* 0x000fe80000000000 */
[----:B------:R-:W-:Y:S06]  /*3fc0*/  BAR.SYNC.DEFER_BLOCKING 0x0 ;  /* 0x0000000000007b1d */ /* 0x000fec0000010000 */
[----:B-1----:R-:W-:Y:S05]  /*3fd0*/  LDSM.16.M88.4 R16, [R218] ;  /* 0x00000000da10783b */ /* 0x002fea0000000200 */
[----:B------:R-:W2:Y:S05]  /*3fe0*/  LDSM.16.M88.4 R8, [R3+UR4+0x10000] ;  /* 0x010000040308783b */ /* 0x000eaa0008000200 */
[----:B------:R-:W1:Y:S05]  /*3ff0*/  LDSM.16.M88.4 R84, [R3+UR4+0x10800] ;  /* 0x010800040354783b */ /* 0x000e6a0008000200 */
[----:B------:R-:W-:Y:S05]  /*4000*/  LDSM.16.M88.4 R88, [R220] ;  /* 0x00000000dc58783b */ /* 0x000fea0000000200 */
[----:B------:R-:W3:Y:S05]  /*4010*/  LDSM.16.M88.4 R92, [R2] ;  /* 0x00000000025c783b */ /* 0x000eea0000000200 */
[----:B------:R-:W4:Y:S05]  /*4020*/  LDSM.16.M88.4 R96, [R2+0x800] ;  /* 0x000800000260783b */ /* 0x000f2a0000000200 */
[----:B------:R-:W-:Y:S05]  /*4030*/  LDSM.16.M88.4 R100, [R223] ;  /* 0x00000000df64783b */ /* 0x000fea0000000200 */
[----:B------:R-:W4:Y:S05]  /*4040*/  LDSM.16.M88.4 R104, [R217] ;  /* 0x00000000d968783b */ /* 0x000f2a0000000200 */
[----:B------:R-:W-:Y:S01]  /*4050*/  LDSM.16.M88.4 R108, [R222] ;  /* 0x00000000de6c783b */ /* 0x000fe20000000200 */
[C---:B--2---:R-:W-:Y:S04]  /*4060*/  HMMA.16816.F32.BF16 R4, R16.reuse, R8, RZ ;  /* 0x000000081004723c */ /* 0x044fe800000418ff */
[----:B------:R-:W-:Y:S02]  /*4070*/  LDSM.16.M88.4 R112, [R216] ;  /* 0x00000000d870783b */ /* 0x000fe40000000200 */
        /* <DEDUP_REMOVED lines=9> */
[----:B------:R-:W2:Y:S05]  /*4110*/  LDSM.16.M88.4 R88, [R216+0x800] ;  /* 0x00080000d858783b */ /* 0x000eaa0000000200 */
[C---:B------:R-:W-:Y:S01]  /*4120*/  HMMA.16816.F32.BF16 R4, R100.reuse, R104, R4 ;  /* 0x000000686404723c */ /* 0x040fe20000041804 */
[----:B------:R-:W3:Y:S05]  /*4130*/  LDSM.16.M88.4 R96, [R3+UR4+0x12000] ;  /* 0x012000040360783b */ /* 0x000eea0008000200 */
[C---:B------:R-:W-:Y:S01]  /*4140*/  HMMA.16816.F32.BF16 R8, R100.reuse, R106, R8 ;  /* 0x0000006a6408723c */ /* 0x040fe20000041808 */
[----:B------:R-:W-:Y:S05]  /*4150*/  LDSM.16.M88.4 R104, [R2+0x2000] ;  /* 0x002000000268783b */ /* 0x000fea0000000200 */
[C---:B-1----:R-:W-:Y:S06]  /*4160*/  HMMA.16816.F32.BF16 R12, R100.reuse, R84, R12 ;  /* 0x00000054640c723c */ /* 0x042fec000004180c */
[----:B------:R-:W-:Y:S01]  /*4170*/  HMMA.16816.F32.BF16 R16, R100, R86, R16 ;  /* 0x000000566410723c */ /* 0x000fe20000041810 */
[----:B------:R-:W1:Y:S05]  /*4180*/  LDSM.16.M88.4 R84, [R3+UR4+0x12800] ;  /* 0x012800040354783b */ /* 0x000e6a0008000200 */
[C---:B------:R-:W-:Y:S01]  /*4190*/  HMMA.16816.F32.BF16 R4, R108.reuse, R112, R4 ;  /* 0x000000706c04723c */ /* 0x040fe20000041804 */
[----:B------:R-:W4:Y:S05]  /*41a0*/  LDSM.16.M88.4 R100, [R220+0x2000] ;  /* 0x00200000dc64783b */ /* 0x000f2a0000000200 */
[C---:B------:R-:W-:Y:S01]  /*41b0*/  HMMA.16816.F32.BF16 R8, R108.reuse, R114, R8 ;  /* 0x000000726c08723c */ /* 0x040fe20000041808 */
[----:B------:R-:W-:Y:S05]  /*41c0*/  LDSM.16.M88.4 R112, [R217+0x2000] ;  /* 0x00200000d970783b */ /* 0x000fea0000000200 */
[C---:B--2---:R-:W-:Y:S06]  /*41d0*/  HMMA.16816.F32.BF16 R12, R108.reuse, R88, R12 ;  /* 0x000000586c0c723c */ /* 0x044fec000004180c */
[----:B------:R-:W-:Y:S01]  /*41e0*/  HMMA.16816.F32.BF16 R16, R108, R90, R16 ;  /* 0x0000005a6c10723c */ /* 0x000fe20000041810 */
[----:B------:R-:W2:Y:S05]  /*41f0*/  LDSM.16.M88.4 R88, [R2+0x2800] ;  /* 0x002800000258783b */ /* 0x000eaa0000000200 */
[C---:B---3--:R-:W-:Y:S01]  /*4200*/  HMMA.16816.F32.BF16 R4, R92.reuse, R96, R4 ;  /* 0x000000605c04723c */ /* 0x048fe20000041804 */
[----:B------:R-:W3:Y:S05]  /*4210*/  LDSM.16.M88.4 R108, [R223+0x2000] ;  /* 0x00200000df6c783b */ /* 0x000eea0000000200 */
[C---:B------:R-:W-:Y:S01]  /*4220*/  HMMA.16816.F32.BF16 R8, R92.reuse, R98, R8 ;  /* 0x000000625c08723c */ /* 0x040fe20000041808 */
[----:B------:R-:W-:Y:S05]  /*4230*/  LDSM.16.M88.4 R96, [R216+0x2000] ;  /* 0x00200000d860783b */ /* 0x000fea0000000200 */
[C---:B-1----:R-:W-:Y:S06]  /*4240*/  HMMA.16816.F32.BF16 R12, R92.reuse, R84, R12 ;  /* 0x000000545c0c723c */ /* 0x042fec000004180c */
[----:B------:R-:W-:Y:S01]  /*4250*/  HMMA.16816.F32.BF16 R16, R92, R86, R16 ;  /* 0x000000565c10723c */ /* 0x000fe20000041810 */
[----:B------:R-:W1:Y:S05]  /*4260*/  LDSM.16.M88.4 R84, [R217+0x2800] ;  /* 0x00280000d954783b */ /* 0x000e6a0000000200 */
[C---:B----4-:R-:W-:Y:S01]  /*4270*/  HMMA.16816.F32.BF16 R4, R100.reuse, R104, R4 ;  /* 0x000000686404723c */ /* 0x050fe20000041804 */
[----:B------:R-:W4:Y:S05]  /*4280*/  LDSM.16.M88.4 R92, [R222+0x2000] ;  /* 0x00200000de5c783b */ /* 0x000f2a0000000200 */
[C---:B------:R-:W-:Y:S01]  /*4290*/  HMMA.16816.F32.BF16 R8, R100.reuse, R106, R8 ;  /* 0x0000006a6408723c */ /* 0x040fe20000041808 */
[----:B------:R-:W-:Y:S05]  /*42a0*/  LDSM.16.M88.4 R104, [R3+UR4+0x14000] ;  /* 0x014000040368783b */ /* 0x000fea0008000200 */
        /* <DEDUP_REMOVED lines=9> */
[----:B------:R-:W1:Y:S05]  /*4340*/  LDSM.16.M88.4 R84, [R3+UR4+0x14800] ;  /* 0x014800040354783b */ /* 0x000e6a0008000200 */
[C---:B----4-:R-:W-:Y:S01]  /*4350*/  HMMA.16816.F32.BF16 R4, R92.reuse, R96, R4 ;  /* 0x000000605c04723c */ /* 0x050fe20000041804 */
        /* <DEDUP_REMOVED lines=43> */
[C---:B------:R-:W-:Y:S06]  /*4610*/  HMMA.16816.F32.BF16 R8, R92.reuse, R98, R8 ;  /* 0x000000625c08723c */ /* 0x040fec0000041808 */
[C---:B--2---:R-:W-:Y:S06]  /*4620*/  HMMA.16816.F32.BF16 R12, R92.reuse, R88, R12 ;  /* 0x000000585c0c723c */ /* 0x044fec000004180c */
[----:B------:R-:W-:Y:S06]  /*4630*/  HMMA.16816.F32.BF16 R16, R92, R90, R16 ;  /* 0x0000005a5c10723c */ /* 0x000fec0000041810 */
[C---:B---3--:R-:W-:Y:S06]  /*4640*/  HMMA.16816.F32.BF16 R4, R100.reuse, R104, R4 ;  /* 0x000000686404723c */ /* 0x048fec0000041804 */
[C---:B------:R-:W-:Y:S06]  /*4650*/  HMMA.16816.F32.BF16 R8, R100.reuse, R106, R8 ;  /* 0x0000006a6408723c */ /* 0x040fec0000041808 */
[C---:B-1----:R-:W-:Y:S06]  /*4660*/  HMMA.16816.F32.BF16 R12, R100.reuse, R84, R12 ;  /* 0x00000054640c723c */ /* 0x042fec000004180c */
[----:B------:R-:W-:Y:S01]  /*4670*/  HMMA.16816.F32.BF16 R16, R100, R86, R16 ;  /* 0x000000566410723c */ /* 0x000fe20000041810 */
[----:B------:R-:W1:Y:S05]  /*4680*/  LDSM.16.M88.4 R84, [R216+0x6800] ;  /* 0x00680000d854783b */ /* 0x000e6a0000000200 */
[C---:B----4-:R-:W-:Y:S06]  /*4690*/  HMMA.16816.F32.BF16 R4, R108.reuse, R112, R4 ;  /* 0x000000706c04723c */ /* 0x050fec0000041804 */
[C---:B------:R-:W-:Y:S11]  /*46a0*/  HMMA.16816.F32.BF16 R8, R108.reuse, R114, R8 ;  /* 0x000000726c08723c */ /* 0x040ff60000041808 */
        /* <DEDUP_REMOVED lines=9> */
[----:B------:R-:W-:Y:S01]  /*4740*/  FMUL.FTZ R11, R11, UR8 ;  /* 0x000000080b0b7c20 */ /* 0x000fe20008410000 */
[C---:B-1----:R-:W-:Y:S04]  /*4750*/  HMMA.16816.F32.BF16 R12, R108.reuse, R84, R12 ;  /* 0x000000546c0c723c */ /* 0x042fe8000004180c */
[----:B------:R1:W3:Y:S02]  /*4760*/  MUFU.TANH R122, R5 ;  /* 0x00000005007a7308 */ /* 0x0002e40000002400 */
[----:B------:R-:W-:Y:S08]  /*4770*/  HMMA.16816.F32.BF16 R16, R108, R86, R16 ;  /* 0x000000566c10723c */ /* 0x000ff00000041810 */
[----:B------:R4:W3:Y:S03]  /*4780*/  MUFU.TANH R123, R4 ;  /* 0x00000004007b7308 */ /* 0x0008e60000002400 */
[----:B--2---:R-:W-:Y:S07]  /*4790*/  MOV R6, UR33 ;  /* 0x0000002100067c02 */ /* 0x004fee0008000f00 */
[----:B------:R2:W2:Y:S01]  /*47a0*/  MUFU.TANH R129, R7 ;  /* 0x0000000700817308 */ /* 0x0004a20000002400 */
[----:B------:R-:W-:Y:S01]  /*47b0*/  @P1 LEA R6, R6, R252, 0x6 ;  /* 0x000000fc06061211 */ /* 0x000fe200078e30ff */
[----:B-1----:R-:W-:Y:S01]  /*47c0*/  FMUL.FTZ R5, R242, 1.4426950216293334961 ;  /* 0x3fb8aa3bf2057820 */ /* 0x002fe20000410000 */
[----:B------:R-:W-:Y:S02]  /*47d0*/  PLOP3.LUT P1, PT, PT, PT, UP0, 0x80, 0x0 ;  /* 0x000000000000781c */ /* 0x000fe40003f2f008 */
[C---:B------:R-:W-:Y:S02]  /*47e0*/  @P5 ISETP.GE.AND P5, PT, R6.reuse, UR5, PT ;  /* 0x0000000506005c0c */ /* 0x040fe4000bfa6270 */
[----:B------:R-:W-:Y:S03]  /*47f0*/  FSEL R5, R5, RZ, P2 ;  /* 0x000000ff05057208 */ /* 0x000fe60001000000 */
[----:B------:R1:W-:Y:S01]  /*4800*/  MUFU.TANH R120, R9 ;  /* 0x0000000900787308 */ /* 0x0003e20000002400 */
[----:B----4-:R-:W-:Y:S01]  /*4810*/  @P3 IADD3 R4, R6, 0x1, RZ ;  /* 0x0000000106043810 */ /* 0x010fe20007ffe0ff */
[----:B------:R-:W-:Y:S01]  /*4820*/  FMUL.FTZ R12, R12, UR8 ;  /* 0x000000080c0c7c20 */ /* 0x000fe20008410000 */
[----:B------:R-:W-:Y:S01]  /*4830*/  FSETP.NEU.FTZ.AND P2, PT, R243, -INF , PT ;  /* 0xff800000f300780b */ /* 0x000fe20003f5d000 */
[----:B------:R-:W-:Y:S01]  /*4840*/  FMUL.FTZ R13, R13, UR8 ;  /* 0x000000080d0d7c20 */ /* 0x000fe20008410000 */
[----:B------:R-:W-:Y:S01]  /*4850*/  @P4 ISETP.GE.AND P4, PT, R4, UR5, PT ;  /* 0x0000000504004c0c */ /* 0x000fe2000bf86270 */
[----:B------:R-:W-:Y:S01]  /*4860*/  FMUL.FTZ R14, R14, UR8 ;  /* 0x000000080e0e7c20 */ /* 0x000fe20008410000 */
[----:B---3--:R-:W-:Y:S03]  /*4870*/  MOV R4, R122 ;  /* 0x0000007a00047202 */ /* 0x008fe60000000f00 */
[----:B------:R3:W4:Y:S01]  /*4880*/  MUFU.TANH R121, R8 ;  /* 0x0000000800797308 */ /* 0x0007220000002400 */
[----:B--2---:R-:W-:Y:S01]  /*4890*/  MOV R7, R123 ;  /* 0x0000007b00077202 */ /* 0x004fe20000000f00 */
[----:B------:R-:W-:Y:S01]  /*48a0*/  FMUL.FTZ R15, R15, UR8 ;  /* 0x000000080f0f7c20 */ /* 0x000fe20008410000 */
[----:B------:R-:W-:Y:S01]  /*48b0*/  @P0 FSEL R7, R123, -INF , !P5 ;  /* 0xff8000007b070808 */ /* 0x000fe20006800000 */
[----:B------:R-:W-:Y:S01]  /*48c0*/  FMUL.FTZ R16, R16, UR8 ;  /* 0x0000000810107c20 */ /* 0x000fe20008410000 */
[----:B------:R-:W-:Y:S01]  /*48d0*/  @P1 FSEL R4, R122, -INF , !P4 ;  /* 0xff8000007a041808 */ /* 0x000fe20006000000 */
[----:B------:R-:W-:Y:S01]  /*48e0*/  FMUL.FTZ R17, R17, UR8 ;  /* 0x0000000811117c20 */ /* 0x000fe20008410000 */
[----:B------:R-:W-:Y:S01]  /*48f0*/  PLOP3.LUT P0, PT, PT, PT, UP0, 0x80, 0x0 ;  /* 0x000000000000781c */ /* 0x000fe20003f0f008 */
[--C-:B------:R-:W-:Y:S01]  /*4900*/  FFMA.FTZ R7, R7, UR14, -R5.reuse ;  /* 0x0000000e07077c23 */ /* 0x100fe20008010805 */
[----:B------:R-:W-:Y:S01]  /*4910*/  PLOP3.LUT P1, PT, PT, PT, UP0, 0x80, 0x0 ;  /* 0x000000000000781c */ /* 0x000fe20003f2f008 */
[----:B-1----:R-:W-:Y:S01]  /*4920*/  FMUL.FTZ R9, R243, 1.4426950216293334961 ;  /* 0x3fb8aa3bf3097820 */ /* 0x002fe20000410000 */
[----:B------:R-:W-:Y:S01]  /*4930*/  PLOP3.LUT P3, PT, PT, PT, UP0, 0x80, 0x0 ;  /* 0x000000000000781c */ /* 0x000fe20003f6f008 */
[----:B------:R1:W-:Y:S01]  /*4940*/  MUFU.EX2 R203, R7 ;  /* 0x0000000700cb7308 */ /* 0x0003e20000000800 */
[----:B------:R-:W-:Y:S01]  /*4950*/  FMUL.FTZ R18, R18, UR8 ;  /* 0x0000000812127c20 */ /* 0x000fe20008410000 */
[----:B------:R-:W-:Y:S01]  /*4960*/  FMUL.FTZ R19, R19, UR8 ;  /* 0x0000000813137c20 */ /* 0x000fe20008410000 */
[----:B---3--:R-:W-:Y:S05]  /*4970*/  MOV R8, R131 ;  /* 0x0000008300087202 */ /* 0x008fea0000000f00 */
[----:B------:R-:W-:Y:S02]  /*4980*/  @P0 FSEL R8, R131, -INF , !P5 ;  /* 0xff80000083080808 */ /* 0x000fe40006800000 */
[----:B------:R-:W2:Y:S01]  /*4990*/  MUFU.TANH R130, R10 ;  /* 0x0000000a00827308 */ /* 0x000ea20000002400 */
[----:B------:R-:W-:Y:S02]  /*49a0*/  PLOP3.LUT P0, PT, PT, PT, UP0, 0x80, 0x0 ;  /* 0x000000000000781c */ /* 0x000fe40003f0f008 */
[----:B------:R-:W-:Y:S01]  /*49b0*/  PLOP3.LUT P5, PT, PT, PT, UP0, 0x80, 0x0 ;  /* 0x000000000000781c */ /* 0x000fe20003faf008 */
[--C-:B-1----:R-:W-:Y:S01]  /*49c0*/  FFMA.FTZ R7, R4, UR14, -R5.reuse ;  /* 0x0000000e04077c23 */ /* 0x102fe20008010805 */
[----:B------:R-:W-:Y:S05]  /*49d0*/  FSEL R4, R9, RZ, P2 ;  /* 0x000000ff09047208 */ /* 0x000fea0001000000 */
[----:B------:R-:W1:Y:S01]  /*49e0*/  MUFU.TANH R126, R11 ;  /* 0x0000000b007e7308 */ /* 0x000e620000002400 */
[----:B------:R-:W-:Y:S02]  /*49f0*/  PLOP3.LUT P2, PT, PT, PT, UP0, 0x80, 0x0 ;  /* 0x000000000000781c */ /* 0x000fe40003f4f008 */
[----:B------:R-:W-:Y:S01]  /*4a00*/  @P3 IADD3 R9, R6, 0x8, RZ ;  /* 0x0000000806093810 */ /* 0x000fe20007ffe0ff */
[--C-:B------:R-:W-:Y:S01]  /*4a10*/  FFMA.FTZ R8, R8, UR14, -R4.reuse ;  /* 0x0000000e08087c23 */ /* 0x100fe20008010804 */
[----:B------:R-:W-:Y:S02]  /*4a20*/  PLOP3.LUT P3, PT, PT, PT, UP0, 0x80, 0x0 ;  /* 0x000000000000781c */ /* 0x000fe40003f6f008 */
[----:B------:R-:W-:Y:S03]  /*4a30*/  @P6 ISETP.GE.AND P6, PT, R9, UR5, PT ;  /* 0x0000000509006c0c */ /* 0x000fe6000bfc6270 */
[----:B------:R3:W-:Y:S04]  /*4a40*/  MUFU.EX2 R201, R7 ;  /* 0x0000000700c97308 */ /* 0x0007e80000000800 */
[C---:B------:R-:W-:Y:S06]  /*4a50*/  @P2 IADD3 R9, R6.reuse, 0x9, RZ ;  /* 0x0000000906092810 */ /* 0x040fec0007ffe0ff */
[----:B------:R4:W-:Y:S01]  /*4a60*/  MUFU.EX2 R211, R8 ;  /* 0x0000000800d37308 */ /* 0x0009e20000000800 */
[----:B------:R-:W-:Y:S02]  /*4a70*/  PLOP3.LUT P2, PT, PT, PT, UP0, 0x80, 0x0 ;  /* 0x000000000000781c */ /* 0x000fe40003f4f008 */
[----:B------:R-:W-:Y:S02]  /*4a80*/  @P5 ISETP.GE.AND P5, PT, R9, UR5, PT ;  /* 0x0000000509005c0c */ /* 0x000fe4000bfa6270 */
[----:B------:R-:W-:Y:S02]  /*4a90*/  @P3 IADD3 R9, R6, 0x10, RZ ;  /* 0x0000001006093810 */ /* 0x000fe40007ffe0ff */
[----:B------:R-:W-:Y:S03]  /*4aa0*/  PLOP3.LUT P3, PT, PT, PT, UP0, 0x80, 0x0 ;  /* 0x000000000000781c */ /* 0x000fe60003f6f008 */
[----:B------:R-:W1:Y:S01]  /*4ab0*/  MUFU.TANH R118, R12 ;  /* 0x0000000c00767308 */ /* 0x000e620000002400 */
[----:B---3--:R-:W-:Y:S02]  /*4ac0*/  MOV R7, R129 ;  /* 0x0000008100077202 */ /* 0x008fe40000000f00 */
[----:B------:R-:W-:Y:S02]  /*4ad0*/  @P1 FSEL R7, R129, -INF , !P4 ;  /* 0xff80000081071808 */ /* 0x000fe40006000000 */
[----:B------:R-:W-:Y:S02]  /*4ae0*/  PLOP3.LUT P1, PT, PT, PT, UP0, 0x80, 0x0 ;  /* 0x000000000000781c */ /* 0x000fe40003f2f008 */
[----:B------:R-:W-:Y:S01]  /*4af0*/  PLOP3.LUT P4, PT, PT, PT, UP0, 0x80, 0x0 ;  /* 0x000000000000781c */ /* 0x000fe20003f8f008 */
[--C-:B------:R-:W-:Y:S01]  /*4b00*/  FFMA.FTZ R7, R7, UR14, -R4.reuse ;  /* 0x0000000e07077c23 */ /* 0x100fe20008010804 */
[----:B----4-:R-:W-:Y:S01]  /*4b10*/  MOV R8, R121 ;  /* 0x0000007900087202 */ /* 0x010fe20000000f00 */
[----:B------:R-:W3:Y:S01]  /*4b20*/  MUFU.TANH R119, R13 ;  /* 0x0000000d00777308 */ /* 0x000ee20000002400 */
[----:B------:R-:W-:Y:S02]  /*4b30*/  @P0 FSEL R8, R121, -INF , !P6 ;  /* 0xff80000079080808 */ /* 0x000fe40007000000 */
[----:B------:R-:W-:Y:S03]  /*4b40*/  PLOP3.LUT P0, PT, PT, PT, UP0, 0x80, 0x0 ;  /* 0x000000000000781c */ /* 0x000fe60003f0f008 */
[--C-:B------:R-:W-:Y:S04]  /*4b50*/  FFMA.FTZ R8, R8, UR14, -R5.reuse ;  /* 0x0000000e08087c23 */ /* 0x100fe80008010805 */
[----:B------:R4:W-:Y:S01]  /*4b60*/  MUFU.EX2 R209, R7 ;  /* 0x0000000700d17308 */ /* 0x0009e20000000800 */
[----:B------:R-:W-:Y:S02]  /*4b70*/  @P4 ISETP.GE.AND P4, PT, R9, UR5, PT ;  /* 0x0000000509004c0c */ /* 0x000fe4000bf86270 */
[----:B------:R-:W-:Y:S02]  /*4b80*/  @P2 IADD3 R9, R6, 0x11, RZ ;  /* 0x0000001106092810 */ /* 0x000fe40007ffe0ff */
[----:B------:R-:W-:Y:S05]  /*4b90*/  PLOP3.LUT P2, PT, PT, PT, UP0, 0x80, 0x0 ;  /* 0x000000000000781c */ /* 0x000fea0003f4f008 */
[----:B------:R2:W-:Y:S10]  /*4ba0*/  MUFU.EX2 R199, R8 ;  /* 0x0000000800c77308 */ /* 0x0005f40000000800 */
[----:B------:R-:W3:Y:S01]  /*4bb0*/  MUFU.TANH R128, R14 ;  /* 0x0000000e00807308 */ /* 0x000ee20000002400 */
[----:B----4-:R-:W-:Y:S02]  /*4bc0*/  MOV R7, R120 ;  /* 0x0000007800077202 */ /* 0x010fe40000000f00 */
[----:B------:R-:W-:Y:S02]  /*4bd0*/  @P1 FSEL R7, R120, -INF , !P5 ;  /* 0xff80000078071808 */ /* 0x000fe40006800000 */
[----:B------:R-:W-:Y:S03]  /*4be0*/  PLOP3.LUT P1, PT, PT, PT, UP0, 0x80, 0x0 ;  /* 0x000000000000781c */ /* 0x000fe60003f2f008 */
[--C-:B------:R-:W-:Y:S01]  /*4bf0*/  FFMA.FTZ R7, R7, UR14, -R5.reuse ;  /* 0x0000000e07077c23 */ /* 0x100fe20008010805 */
[----:B--2---:R-:W-:Y:S01]  /*4c00*/  MOV R8, R130 ;  /* 0x0000008200087202 */ /* 0x004fe20000000f00 */
[----:B------:R-:W-:Y:S01]  /*4c10*/  MUFU.TANH R127, R15 ;  /* 0x0000000f007f7308 */ /* 0x000fe20000002400 */
[----:B------:R-:W-:Y:S02]  /*4c20*/  @P0 FSEL R8, R130, -INF , !P6 ;  /* 0xff80000082080808 */ /* 0x000fe40007000000 */
[----:B------:R-:W-:Y:S02]  /*4c30*/  PLOP3.LUT P0, PT, PT, PT, UP0, 0x80, 0x0 ;  /* 0x000000000000781c */ /* 0x000fe40003f0f008 */
[----:B------:R-:W-:Y:S01]  /*4c40*/  PLOP3.LUT P6, PT, PT, PT, UP0, 0x80, 0x0 ;  /* 0x000000000000781c */ /* 0x000fe20003fcf008 */
[--C-:B------:R-:W-:Y:S04]  /*4c50*/  FFMA.FTZ R8, R8, UR14, -R4.reuse ;  /* 0x0000000e08087c23 */ /* 0x100fe80008010804 */
[----:B------:R1:W-:Y:S10]  /*4c60*/  MUFU.EX2 R198, R7 ;  /* 0x0000000700c67308 */ /* 0x0003f40000000800 */
[----:B------:R2:W-:Y:S01]  /*4c70*/  MUFU.EX2 R208, R8 ;  /* 0x0000000800d07308 */ /* 0x0005e20000000800 */
[----:B------:R-:W-:Y:S02]  /*4c80*/  @P6 ISETP.GE.AND P6, PT, R9, UR5, PT ;  /* 0x0000000509006c0c */ /* 0x000fe4000bfc6270 */
[----:B------:R-:W-:Y:S02]  /*4c90*/  @P3 IADD3 R9, R6, 0x18, RZ ;  /* 0x0000001806093810 */ /* 0x000fe40007ffe0ff */
[----:B------:R-:W-:Y:S05]  /*4ca0*/  PLOP3.LUT P3, PT, PT, PT, UP0, 0x80, 0x0 ;  /* 0x000000000000781c */ /* 0x000fea0003f6f008 */
[----:B------:R-:W-:Y:S01]  /*4cb0*/  MUFU.TANH R117, R16 ;  /* 0x0000001000757308 */ /* 0x000fe20000002400 */
[----:B-1----:R-:W-:Y:S02]  /*4cc0*/  MOV R7, R126 ;  /* 0x0000007e00077202 */ /* 0x002fe40000000f00 */
[----:B------:R-:W-:Y:S02]  /*4cd0*/  @P1 FSEL R7, R126, -INF , !P5 ;  /* 0xff8000007e071808 */ /* 0x000fe40006800000 */
[----:B------:R-:W-:Y:S02]  /*4ce0*/  PLOP3.LUT P1, PT, PT, PT, UP0, 0x80, 0x0 ;  /* 0x000000000000781c */ /* 0x000fe40003f2f008 */
[----:B------:R-:W-:Y:S01]  /*4cf0*/  PLOP3.LUT P5, PT, PT, PT, UP0, 0x80, 0x0 ;  /* 0x000000000000781c */ /* 0x000fe20003faf008 */
[--C-:B------:R-:W-:Y:S01]  /*4d00*/  FFMA.FTZ R7, R7, UR14, -R4.reuse ;  /* 0x0000000e07077c23 */ /* 0x100fe20008010804 */
[----:B--2---:R-:W-:Y:S01]  /*4d10*/  MOV R8, R118 ;  /* 0x0000007600087202 */ /* 0x004fe20000000f00 */
[----:B------:R-:W1:Y:S01]  /*4d20*/  MUFU.TANH R116, R17 ;  /* 0x0000001100747308 */ /* 0x000e620000002400 */
[----:B------:R-:W-:Y:S02]  /*4d30*/  @P0 FSEL R8, R118, -INF , !P4 ;  /* 0xff80000076080808 */ /* 0x000fe40006000000 */
[----:B------:R-:W-:Y:S02]  /*4d40*/  PLOP3.LUT P0, PT, PT, PT, UP0, 0x80, 0x0 ;  /* 0x000000000000781c */ /* 0x000fe40003f0f008 */
[----:B------:R-:W-:Y:S01]  /*4d50*/  @P2 ISETP.GE.AND P2, PT, R9, UR5, PT ;  /* 0x0000000509002c0c */ /* 0x000fe2000bf46270 */
[--C-:B------:R-:W-:Y:S04]  /*4d60*/  FFMA.FTZ R8, R8, UR14, -R5.reuse ;  /* 0x0000000e08087c23 */ /* 0x100fe80008010805 */
[----:B------:R3:W-:Y:S01]  /*4d70*/  MUFU.EX2 R206, R7 ;  /* 0x0000000700ce7308 */ /* 0x0007e20000000800 */
[----:B------:R-:W-:Y:S09]  /*4d80*/  @P5 IADD3 R6, R6, 0x19, RZ ;  /* 0x0000001906065810 */ /* 0x000ff20007ffe0ff */
[----:B------:R2:W-:Y:S10]  /*4d90*/  MUFU.EX2 R202, R8 ;  /* 0x0000000800ca7308 */ /* 0x0005f40000000800 */
[----:B------:R-:W-:Y:S01]  /*4da0*/  MUFU.TANH R125, R18 ;  /* 0x00000012007d7308 */ /* 0x000fe20000002400 */
[----:B---3--:R-:W-:Y:S02]  /*4db0*/  MOV R7, R119 ;  /* 0x0000007700077202 */ /* 0x008fe40000000f00 */
[----:B------:R-:W-:Y:S02]  /*4dc0*/  @P1 FSEL R7, R119, -INF , !P6 ;  /* 0xff80000077071808 */ /* 0x000fe40007000000 */
[----:B------:R-:W-:Y:S03]  /*4dd0*/  PLOP3.LUT P1, PT, PT, PT, UP0, 0x80, 0x0 ;  /* 0x000000000000781c */ /* 0x000fe60003f2f008 */
[--C-:B------:R-:W-:Y:S01]  /*4de0*/  FFMA.FTZ R7, R7, UR14, -R5.reuse ;  /* 0x0000000e07077c23 */ /* 0x100fe20008010805 */
[----:B--2---:R-:W-:Y:S01]  /*4df0*/  MOV R8, R128 ;  /* 0x0000008000087202 */ /* 0x004fe20000000f00 */
[----:B------:R-:W2:Y:S01]  /*4e00*/  MUFU.TANH R124, R19 ;  /* 0x00000013007c7308 */ /* 0x000ea20000002400 */
[----:B------:R-:W-:Y:S02]  /*4e10*/  @P0 FSEL R8, R128, -INF , !P4 ;  /* 0xff80000080080808 */ /* 0x000fe40006000000 */
[----:B------:R-:W-:Y:S02]  /*4e20*/  PLOP3.LUT P0, PT, PT, PT, UP0, 0x80, 0x0 ;  /* 0x000000000000781c */ /* 0x000fe40003f0f008 */
[----:B------:R-:W-:Y:S01]  /*4e30*/  PLOP3.LUT P4, PT, PT, PT, UP0, 0x80, 0x0 ;  /* 0x000000000000781c */ /* 0x000fe20003f8f008 */
[--C-:B------:R-:W-:Y:S04]  /*4e40*/  FFMA.FTZ R8, R8, UR14, -R4.reuse ;  /* 0x0000000e08087c23 */ /* 0x100fe80008010804 */
[----:B------:R3:W4:Y:S10]  /*4e50*/  MUFU.EX2 R200, R7 ;  /* 0x0000000700c87308 */ /* 0x0007340000000800 */
[----:B------:R2:W-:Y:S01]  /*4e60*/  MUFU.EX2 R210, R8 ;  /* 0x0000000800d27308 */ /* 0x0005e20000000800 */
[----:B------:R-:W-:Y:S02]  /*4e70*/  @P4 ISETP.GE.AND P4, PT, R6, UR5, PT ;  /* 0x0000000506004c0c */ /* 0x000fe4000bf86270 */
[----:B-1----:R-:W-:Y:S02]  /*4e80*/  MOV R6, R116 ;  /* 0x0000007400067202 */ /* 0x002fe40000000f00 */
[----:B---3--:R-:W-:Y:S02]  /*4e90*/  MOV R7, R127 ;  /* 0x0000007f00077202 */ /* 0x008fe40000000f00 */
[----:B------:R-:W-:Y:S02]  /*4ea0*/  @P1 FSEL R7, R127, -INF , !P6 ;  /* 0xff8000007f071808 */ /* 0x000fe40007000000 */
[----:B------:R-:W-:Y:S03]  /*4eb0*/  PLOP3.LUT P1, PT, PT, PT, UP0, 0x80, 0x0 ;  /* 0x000000000000781c */ /* 0x000fe60003f2f008 */
[--C-:B------:R-:W-:Y:S01]  /*4ec0*/  FFMA.FTZ R7, R7, UR14, -R4.reuse ;  /* 0x0000000e07077c23 */ /* 0x100fe20008010804 */
[----:B--2---:R-:W-:Y:S02]  /*4ed0*/  MOV R8, R117 ;  /* 0x0000007500087202 */ /* 0x004fe40000000f00 */
[----:B------:R-:W-:Y:S01]  /*4ee0*/  @P0 FSEL R8, R117, -INF , !P2 ;  /* 0xff80000075080808 */ /* 0x000fe20005000000 */
[----:B------:R1:W2:Y:S01]  /*4ef0*/  MUFU.EX2 R207, R7 ;  /* 0x0000000700cf7308 */ /* 0x0002a20000000800 */
[----:B------:R-:W-:Y:S05]  /*4f00*/  PLOP3.LUT P0, PT, PT, PT, UP0, 0x80, 0x0 ;  /* 0x000000000000781c */ /* 0x000fea0003f0f008 */
[----:B------:R-:W-:Y:S01]  /*4f10*/  @P1 FSEL R6, R116, -INF , !P4 ;  /* 0xff80000074061808 */ /* 0x000fe20006000000 */
[--C-:B-1----:R-:W-:Y:S04]  /*4f20*/  FFMA.FTZ R7, R8, UR14, -R5.reuse ;  /* 0x0000000e08077c23 */ /* 0x102fe80008010805 */
[----:B------:R-:W-:Y:S01]  /*4f30*/  FFMA.FTZ R5, R6, UR14, -R5 ;  /* 0x0000000e06057c23 */ /* 0x000fe20008010805 */
[----:B------:R-:W-:Y:S01]  /*4f40*/  MOV R6, R124 ;  /* 0x0000007c00067202 */ /* 0x000fe20000000f00 */
[----:B------:R1:W-:Y:S01]  /*4f50*/  MUFU.EX2 R197, R7 ;  /* 0x0000000700c57308 */ /* 0x0003e20000000800 */
[----:B------:R-:W-:Y:S02]  /*4f60*/  @P0 FSEL R6, R124, -INF , !P4 ;  /* 0xff8000007c060808 */ /* 0x000fe40006000000 */
[----:B------:R-:W-:Y:S02]  /*4f70*/  F2FP.BF16.F32.PACK_AB R8, R206, R208 ;  /* 0x000000d0ce08723e */ /* 0x000fe400000010ff */
[----:B------:R-:W-:Y:S05]  /*4f80*/  IADD3 R114, P0, R244, UR13, RZ ;  /* 0x0000000df4727c10 */ /* 0x000fea000ff1e0ff */
[----:B------:R3:W2:Y:S01]  /*4f90*/  MUFU.EX2 R196, R5 ;  /* 0x0000000500c47308 */ /* 0x0006a20000000800 */
[----:B------:R-:W-:Y:S02]  /*4fa0*/  IADD3.X R115, R245, UR12, RZ, P0, !PT ;  /* 0x0000000cf5737c10 */ /* 0x000fe400087fe4ff */
[----:B------:R-:W-:Y:S03]  /*4fb0*/  PLOP3.LUT P0, PT, PT, PT, UP3, 0x80, 0x0 ;  /* 0x000000000000781c */ /* 0x000fe60003f0f038 */
[----:B------:R-:W2:Y:S01]  /*4fc0*/  LDG.E R113, desc[UR6][R114.64] ;  /* 0x0000000672717981 */ /* 0x000ea2000c1e1900 */
[----:B-1----:R-:W-:Y:S04]  /*4fd0*/  MOV R7, R125 ;  /* 0x0000007d00077202 */ /* 0x002fe80000000f00 */
[----:B------:R-:W2:Y:S01]  /*4fe0*/  LDG.E R112, desc[UR6][R114.64+0x20] ;  /* 0x0000200672707981 */ /* 0x000ea2000c1e1900 */
[----:B------:R-:W-:Y:S05]  /*4ff0*/  @P3 FSEL R7, R125, -INF , !P2 ;  /* 0xff8000007d073808 */ /* 0x000fea0005000000 */
[--C-:B---3--:R-:W-:Y:S01]  /*5000*/  FFMA.FTZ R5, R7, UR14, -R4.reuse ;  /* 0x0000000e07057c23 */ /* 0x108fe20008010804 */
[----:B------:R-:W-:Y:S01]  /*5010*/  FFMA.FTZ R4, R6, UR14, -R4 ;  /* 0x0000000e06047c23 */ /* 0x000fe20008010804 */
[----:B------:R-:W-:Y:S02]  /*5020*/  F2FP.BF16.F32.PACK_AB R6, R201, R203 ;  /* 0x000000cbc906723e */ /* 0x000fe400000010ff */
[----:B------:R1:W-:Y:S01]  /*5030*/  MUFU.EX2 R205, R5 ;  /* 0x0000000500cd7308 */ /* 0x0003e20000000800 */
[----:B----4-:R-:W-:Y:S02]  /*5040*/  F2FP.BF16.F32.PACK_AB R7, R200, R202 ;  /* 0x000000cac807723e */ /* 0x010fe400000010ff */
[----:B------:R2:W-:Y:S07]  /*5050*/  STS [R239+0x22000], R6 ;  /* 0x02200006ef007388 */ /* 0x0005ee0000000800 */
[----:B------:R3:W4:Y:S01]  /*5060*/  MUFU.EX2 R204, R4 ;  /* 0x0000000400cc7308 */ /* 0x0007220000000800 */
[----:B-1----:R-:W-:Y:S05]  /*5070*/  F2FP.BF16.F32.PACK_AB R5, R209, R211 ;  /* 0x000000d3d105723e */ /* 0x002fea00000010ff */
[----:B------:R1:W-:Y:S01]  /*5080*/  STS [R239+0x22400], R5 ;  /* 0x02240005ef007388 */ /* 0x0003e20000000800 */
[----:B---3--:R-:W-:Y:S04]  /*5090*/  F2FP.BF16.F32.PACK_AB R4, R198, R199 ;  /* 0x000000c7c604723e */ /* 0x008fe800000010ff */
[----:B------:R-:W-:Y:S01]  /*50a0*/  STS [R241+0x22400], R8 ;  /* 0x02240008f1007388 */ /* 0x000fe20000000800 */
[----:B--2---:R-:W-:Y:S04]  /*50b0*/  F2FP.BF16.F32.PACK_AB R6, R207, R210 ;  /* 0x000000d2cf06723e */ /* 0x004fe800000010ff */
[----:B------:R4:W-:Y:S05]  /*50c0*/  STS [R241+0x22000], R4 ;  /* 0x02200004f1007388 */ /* 0x0009ea0000000800 */
[----:B------:R-:W-:Y:S05]  /*50d0*/  STS [R238+0x22000], R7 ;  /* 0x02200007ee007388 */ /* 0x000fea0000000800 */
[----:B------:R-:W-:Y:S01]  /*50e0*/  STS [R238+0x22400], R6 ;  /* 0x02240006ee007388 */ /* 0x000fe20000000800 */
[----:B-1----:R-:W-:Y:S05]  /*50f0*/  F2FP.BF16.F32.PACK_AB R5, R196, R197 ;  /* 0x000000c5c405723e */ /* 0x002fea00000010ff */
[----:B------:R-:W-:Y:S01]  /*5100*/  STS [R240+0x22000], R5 ;  /* 0x02200005f0007388 */ /* 0x000fe20000000800 */
[----:B----4-:R-:W-:Y:S05]  /*5110*/  F2FP.BF16.F32.PACK_AB R4, R204, R205 ;  /* 0x000000cdcc04723e */ /* 0x010fea00000010ff */
[----:B------:R-:W-:Y:S05]  /*5120*/  STS [R240+0x22400], R4 ;  /* 0x02240004f0007388 */ /* 0x000fea0000000800 */
[----:B------:R-:W-:Y:S05]  /*5130*/  LDSM.16.M88.4 R16, [R218+0x8000] ;  /* 0x00800000da10783b */ /* 0x000fea0000000200 */
[----:B------:R-:W1:Y:S05]  /*5140*/  LDSM.16.M88.4 R8, [R3+UR4+0x18000] ;  /* 0x018000040308783b */ /* 0x000e6a0008000200 */
[----:B------:R-:W2:Y:S05]  /*5150*/  LDSM.16.M88.4 R84, [R3+UR4+0x18800] ;  /* 0x018800040354783b */ /* 0x000eaa0008000200 */
        /* <DEDUP_REMOVED lines=20> */
[----:B------:R-:W4:Y:S05]  /*52a0*/  LDSM.16.M88.4 R104, [R3+UR4+0x1a000] ;  /* 0x01a000040368783b */ /* 0x000f2a0008000200 */
[C---:B-1----:R-:W-:Y:S06]  /*52b0*/  HMMA.16816.F32.BF16 R12, R100.reuse, R84, R12 ;  /* 0x00000054640c723c */ /* 0x042fec000004180c */
[----:B------:R-:W-:Y:S01]  /*52c0*/  HMMA.16816.F32.BF16 R16, R100, R86, R16 ;  /* 0x000000566410723c */ /* 0x000fe20000041810 */
[----:B------:R-:W1:Y:S05]  /*52d0*/  LDSM.16.M88.4 R84, [R3+UR4+0x1a800] ;  /* 0x01a800040354783b */ /* 0x000e6a0008000200 */
        /* <DEDUP_REMOVED lines=90> */
[----:B------:R-:W-:Y:S01]  /*5880*/  FFMA.FTZ R4, -R123, R123, 1 ;  /* 0x3f8000007b047423 */ /* 0x000fe2000001017b */
[----:B------:R-:W-:Y:S01]  /*5890*/  FFMA.FTZ R5, -R122, R122, 1 ;  /* 0x3f8000007a057423 */ /* 0x000fe2000001017a */
[C---:B------:R-:W-:Y:S01]  /*58a0*/  FADD.FTZ R86, -R113.reuse, R8 ;  /* 0x0000000871567221 */ /* 0x040fe20000010100 */
[----:B------:R-:W-:Y:S01]  /*58b0*/  FADD.FTZ R9, -R113, R9 ;  /* 0x0000000971097221 */ /* 0x000fe20000010100 */
[----:B------:R-:W-:Y:S01]  /*58c0*/  FMUL.FTZ R8, R4, UR8 ;  /* 0x0000000804087c20 */ /* 0x000fe20008410000 */
[----:B------:R-:W-:Y:S01]  /*58d0*/  FMUL.FTZ R4, R5, UR8 ;  /* 0x0000000805047c20 */ /* 0x000fe20008410000 */
[----:B------:R-:W-:Y:S01]  /*58e0*/  FFMA.FTZ R5, -R121, R121, 1 ;  /* 0x3f80000079057423 */ /* 0x000fe20000010179 */
[----:B------:R-:W-:Y:S01]  /*58f0*/  FMUL.FTZ R87, R198, R9 ;  /* 0x00000009c6577220 */ /* 0x000fe20000410000 */
[----:B------:R-:W-:Y:S01]  /*5900*/  FMUL.FTZ R8, R84, R8 ;  /* 0x0000000854087220 */ /* 0x000fe20000410000 */
[----:B------:R-:W-:Y:S01]  /*5910*/  FMUL.FTZ R4, R85, R4 ;  /* 0x0000000455047220 */ /* 0x000fe20000410000 */
[----:B------:R-:W-:Y:S01]  /*5920*/  FFMA.FTZ R9, -R120, R120, 1 ;  /* 0x3f80000078097423 */ /* 0x000fe20000010178 */
[C---:B------:R-:W-:Y:S01]  /*5930*/  FADD.FTZ R16, -R113.reuse, R16 ;  /* 0x0000001071107221 */ /* 0x040fe20000010100 */
[----:B------:R-:W-:Y:S01]  /*5940*/  FADD.FTZ R12, -R113, R12 ;  /* 0x0000000c710c7221 */ /* 0x000fe20000010100 */
[----:B------:R-:W-:Y:S01]  /*5950*/  FMUL.FTZ R86, R199, R86 ;  /* 0x00000056c7567220 */ /* 0x000fe20000410000 */
[----:B------:R-:W-:Y:S01]  /*5960*/  F2FP.BF16.F32.PACK_AB R4, R4, R8 ;  /* 0x000000080404723e */ /* 0x000fe200000010ff */
[----:B------:R-:W-:Y:S01]  /*5970*/  FADD.FTZ R85, -R113, R17 ;  /* 0x0000001171557221 */ /* 0x000fe20000010100 */
[----:B------:R-:W-:Y:S01]  /*5980*/  FMUL.FTZ R5, R5, UR8 ;  /* 0x0000000805057c20 */ /* 0x000fe20008410000 */
[----:B------:R-:W-:Y:S01]  /*5990*/  FMUL.FTZ R9, R9, UR8 ;  /* 0x0000000809097c20 */ /* 0x000fe20008410000 */
[----:B------:R-:W-:Y:S01]  /*59a0*/  FMUL.FTZ R84, R197, R16 ;  /* 0x00000010c5547220 */ /* 0x000fe20000410000 */
[----:B------:R1:W-:Y:S01]  /*59b0*/  STS [R239+0x20000], R4 ;  /* 0x02000004ef007388 */ /* 0x0003e20000000800 */
[----:B------:R-:W-:Y:S01]  /*59c0*/  FMUL.FTZ R17, R202, R12 ;  /* 0x0000000cca117220 */ /* 0x000fe20000410000 */
[----:B------:R-:W-:Y:S01]  /*59d0*/  FFMA.FTZ R12, -R117, R117, 1 ;  /* 0x3f800000750c7423 */ /* 0x000fe20000010175 */
[----:B------:R-:W-:Y:S01]  /*59e0*/  FFMA.FTZ R16, -R116, R116, 1 ;  /* 0x3f80000074107423 */ /* 0x000fe20000010174 */
[----:B------:R-:W-:Y:S01]  /*59f0*/  FMUL.FTZ R5, R86, R5 ;  /* 0x0000000556057220 */ /* 0x000fe20000410000 */
[----:B------:R-:W-:Y:S01]  /*5a00*/  FMUL.FTZ R9, R87, R9 ;  /* 0x0000000957097220 */ /* 0x000fe20000410000 */
[----:B------:R-:W-:Y:S01]  /*5a10*/  FMUL.FTZ R85, R196, R85 ;  /* 0x00000055c4557220 */ /* 0x000fe20000410000 */
[----:B------:R-:W-:Y:S01]  /*5a20*/  FMUL.FTZ R12, R12, UR8 ;  /* 0x000000080c0c7c20 */ /* 0x000fe20008410000 */
[----:B------:R-:W-:Y:S01]  /*5a30*/  FMUL.FTZ R16, R16, UR8 ;  /* 0x0000000810107c20 */ /* 0x000fe20008410000 */
[----:B------:R-:W-:Y:S01]  /*5a40*/  FADD.FTZ R13, -R113, R13 ;  /* 0x0000000d710d7221 */ /* 0x000fe20000010100 */
[----:B------:R-:W-:Y:S01]  /*5a50*/  F2FP.BF16.F32.PACK_AB R9, R9, R5 ;  /* 0x000000050909723e */ /* 0x000fe200000010ff */
[----:B------:R-:W-:Y:S01]  /*5a60*/  FMUL.FTZ R12, R84, R12 ;  /* 0x0000000c540c7220 */ /* 0x000fe20000410000 */
[----:B------:R-:W-:Y:S01]  /*5a70*/  FMUL.FTZ R5, R85, R16 ;  /* 0x0000001055057220 */ /* 0x000fe20000410000 */
[----:B------:R-:W-:Y:S01]  /*5a80*/  FADD.FTZ R16, -R112, R10 ;  /* 0x0000000a70107221 */ /* 0x000fe20000010100 */
        /* <DEDUP_REMOVED lines=8> */
[C---:B------:R-:W-:Y:S01]  /*5b10*/  FADD.FTZ R18, -R112.reuse, R18 ;  /* 0x0000001270127221 */ /* 0x040fe20000010100 */
[----:B------:R-:W-:Y:S01]  /*5b20*/  FADD.FTZ R19, -R112, R19 ;  /* 0x0000001370137221 */ /* 0x000fe20000010100 */
[----:B------:R-:W-:Y:S01]  /*5b30*/  FMUL.FTZ R8, R88, R8 ;  /* 0x0000000858087220 */ /* 0x000fe20000410000 */
[----:B-1----:R-:W-:Y:S01]  /*5b40*/  FADD.FTZ R4, -R112, R7 ;  /* 0x0000000770047221 */ /* 0x002fe20000010100 */
[----:B------:R-:W-:Y:S01]  /*5b50*/  F2FP.BF16.F32.PACK_AB R7, R5, R12 ;  /* 0x0000000c0507723e */ /* 0x000fe200000010ff */
[----:B------:R-:W-:Y:S01]  /*5b60*/  FFMA.FTZ R5, -R129, R129, 1 ;  /* 0x3f80000081057423 */ /* 0x000fe20000010181 */
[----:B------:R-:W-:Y:S01]  /*5b70*/  FMUL.FTZ R13, R17, R13 ;  /* 0x0000000d110d7220 */ /* 0x000fe20000410000 */
[----:B------:R-:W-:Y:S01]  /*5b80*/  FMUL.FTZ R12, R209, R4 ;  /* 0x00000004d10c7220 */ /* 0x000fe20000410000 */
[----:B------:R-:W-:Y:S01]  /*5b90*/  FFMA.FTZ R4, -R131, R131, 1 ;  /* 0x3f80000083047423 */ /* 0x000fe20000010183 */
[----:B------:R-:W-:Y:S01]  /*5ba0*/  FMUL.FTZ R17, R207, R15 ;  /* 0x0000000fcf117220 */ /* 0x000fe20000410000 */
[----:B------:R-:W-:Y:S01]  /*5bb0*/  FMUL.FTZ R15, R204, R19 ;  /* 0x00000013cc0f7220 */ /* 0x000fe20000410000 */
[----:B------:R-:W-:Y:S01]  /*5bc0*/  F2FP.BF16.F32.PACK_AB R8, R8, R13 ;  /* 0x0000000d0808723e */ /* 0x000fe200000010ff */
[----:B------:R-:W-:Y:S01]  /*5bd0*/  FMUL.FTZ R10, R4, UR8 ;  /* 0x00000008040a7c20 */ /* 0x000fe20008410000 */
[----:B------:R-:W-:Y:S01]  /*5be0*/  FMUL.FTZ R4, R5, UR8 ;  /* 0x0000000805047c20 */ /* 0x000fe20008410000 */
[----:B------:R-:W-:Y:S01]  /*5bf0*/  FFMA.FTZ R5, -R130, R130, 1 ;  /* 0x3f80000082057423 */ /* 0x000fe20000010182 */
[----:B------:R-:W-:Y:S01]  /*5c00*/  FADD.FTZ R13, -R112, R11 ;  /* 0x0000000b700d7221 */ /* 0x000fe20000010100 */
[----:B------:R-:W-:Y:S01]  /*5c10*/  FMUL.FTZ R10, R6, R10 ;  /* 0x0000000a060a7220 */ /* 0x000fe20000410000 */
[----:B------:R-:W-:Y:S01]  /*5c20*/  FMUL.FTZ R4, R12, R4 ;  /* 0x000000040c047220 */ /* 0x000fe20000410000 */
[----:B------:R-:W-:Y:S01]  /*5c30*/  FMUL.FTZ R11, R208, R16 ;  /* 0x00000010d00b7220 */ /* 0x000fe20000410000 */
[----:B------:R-:W-:Y:S01]  /*5c40*/  FMUL.FTZ R5, R5, UR8 ;  /* 0x0000000805057c20 */ /* 0x000fe20008410000 */
[----:B------:R-:W-:Y:S01]  /*5c50*/  FFMA.FTZ R6, -R126, R126, 1 ;  /* 0x3f8000007e067423 */ /* 0x000fe2000001017e */
[----:B------:R-:W-:Y:S01]  /*5c60*/  FMUL.FTZ R13, R206, R13 ;  /* 0x0000000dce0d7220 */ /* 0x000fe20000410000 */
[----:B------:R-:W-:Y:S01]  /*5c70*/  F2FP.BF16.F32.PACK_AB R4, R4, R10 ;  /* 0x0000000a0404723e */ /* 0x000fe200000010ff */
[----:B------:R-:W-:Y:S01]  /*5c80*/  FMUL.FTZ R5, R11, R5 ;  /* 0x000000050b057220 */ /* 0x000fe20000410000 */
[----:B------:R-:W-:Y:S01]  /*5c90*/  FMUL.FTZ R6, R6, UR8 ;  /* 0x0000000806067c20 */ /* 0x000fe20008410000 */
[----:B------:R-:W-:Y:S01]  /*5ca0*/  FFMA.FTZ R11, -R128, R128, 1 ;  /* 0x3f800000800b7423 */ /* 0x000fe20000010180 */
[----:B------:R-:W-:Y:S01]  /*5cb0*/  FFMA.FTZ R10, -R127, R127, 1 ;  /* 0x3f8000007f0a7423 */ /* 0x000fe2000001017f */
[----:B------:R1:W-:Y:S01]  /*5cc0*/  STS [R239+0x20400], R4 ;  /* 0x02040004ef007388 */ /* 0x0003e20000000800 */
[----:B------:R-:W-:Y:S01]  /*5cd0*/  FMUL.FTZ R6, R13, R6 ;  /* 0x000000060d067220 */ /* 0x000fe20000410000 */
[----:B------:R-:W-:Y:S01]  /*5ce0*/  FMUL.FTZ R16, R210, R14 ;  /* 0x0000000ed2107220 */ /* 0x000fe20000410000 */
[----:B------:R-:W-:Y:S01]  /*5cf0*/  FMUL.FTZ R11, R11, UR8 ;  /* 0x000000080b0b7c20 */ /* 0x000fe20008410000 */
[----:B------:R-:W-:Y:S01]  /*5d00*/  FMUL.FTZ R10, R10, UR8 ;  /* 0x000000080a0a7c20 */ /* 0x000fe20008410000 */
[----:B------:R-:W-:Y:S01]  /*5d10*/  FFMA.FTZ R13, -R125, R125, 1 ;  /* 0x3f8000007d0d7423 */ /* 0x000fe2000001017d */
[----:B------:R-:W-:Y:S01]  /*5d20*/  FFMA.FTZ R12, -R124, R124, 1 ;  /* 0x3f8000007c0c7423 */ /* 0x000fe2000001017c */
[----:B------:R-:W-:Y:S01]  /*5d30*/  FMUL.FTZ R14, R205, R18 ;  /* 0x00000012cd0e7220 */ /* 0x000fe20000410000 */
[----:B------:R-:W-:Y:S01]  /*5d40*/  FMUL.FTZ R11, R16, R11 ;  /* 0x0000000b100b7220 */ /* 0x000fe20000410000 */
[----:B------:R-:W-:Y:S01]  /*5d50*/  FMUL.FTZ R10, R17, R10 ;  /* 0x0000000a110a7220 */ /* 0x000fe20000410000 */
[----:B------:R-:W-:Y:S01]  /*5d60*/  FMUL.FTZ R13, R13, UR8 ;  /* 0x000000080d0d7c20 */ /* 0x000fe20008410000 */
[----:B------:R-:W-:Y:S01]  /*5d70*/  FMUL.FTZ R12, R12, UR8 ;  /* 0x000000080c0c7c20 */ /* 0x000fe20008410000 */
[----:B------:R-:W-:Y:S01]  /*5d80*/  F2FP.BF16.F32.PACK_AB R6, R6, R5 ;  /* 0x000000050606723e */ /* 0x000fe200000010ff */
[----:B------:R-:W-:Y:S01]  /*5d90*/  STS [R241+0x20000], R9 ;  /* 0x02000009f1007388 */ /* 0x000fe20000000800 */
[----:B------:R-:W-:Y:S01]  /*5da0*/  FMUL.FTZ R13, R14, R13 ;  /* 0x0000000d0e0d7220 */ /* 0x000fe20000410000 */
[----:B------:R-:W-:Y:S01]  /*5db0*/  FMUL.FTZ R12, R15, R12 ;  /* 0x0000000c0f0c7220 */ /* 0x000fe20000410000 */
[----:B------:R-:W-:Y:S02]  /*5dc0*/  F2FP.BF16.F32.PACK_AB R5, R10, R11 ;  /* 0x0000000b0a05723e */ /* 0x000fe400000010ff */
[----:B------:R-:W-:Y:S05]  /*5dd0*/  STS [R241+0x20400], R6 ;  /* 0x02040006f1007388 */ /* 0x000fea0000000800 */
[----:B------:R-:W-:Y:S01]  /*5de0*/  STS [R238+0x20000], R8 ;  /* 0x02000008ee007388 */ /* 0x000fe20000000800 */
[----:B-1----:R-:W-:Y:S04]  /*5df0*/  F2FP.BF16.F32.PACK_AB R4, R12, R13 ;  /* 0x0000000d0c04723e */ /* 0x002fe800000010ff */
[----:B------:R-:W-:Y:S05]  /*5e00*/  STS [R238+0x20400], R5 ;  /* 0x02040005ee007388 */ /* 0x000fea0000000800 */
[----:B------:R-:W-:Y:S05]  /*5e10*/  STS [R240+0x20000], R7 ;  /* 0x02000007f0007388 */ /* 0x000fea0000000800 */
        /* <DEDUP_REMOVED lines=159> */
.L_x_996:
        /* <DEDUP_REMOVED lines=471> */
.L_x_997:
        /* <DEDUP_REMOVED lines=221> */
.L_x_999:
        /* <DEDUP_REMOVED lines=19> */
.L_x_1000:
        /* <DEDUP_REMOVED lines=58> */
.L_x_1002:
[----:B------:R-:W-:Y:S05]  /*9820*/  BSYNC B0 ;  /* 0x0000000000007941 */ /* 0x000fea0003800000 */
.L_x_1001:
        /* <DEDUP_REMOVED lines=22> */
.L_x_1004:
[----:B------:R-:W-:Y:S05]  /*9990*/  BSYNC B0 ;  /* 0x0000000000007941 */ /* 0x000fea0003800000 */
.L_x_1003:
        /* <DEDUP_REMOVED lines=38> */
.L_x_1006:
[----:B------:R-:W-:Y:S05]  /*9c00*/  BSYNC B0 ;  /* 0x0000000000007941 */ /* 0x000fea0003800000 */
.L_x_1005:
        /* <DEDUP_REMOVED lines=23> */
.L_x_979:
        /* <DEDUP_REMOVED lines=24> */
.L_x_1008:
        /* <DEDUP_REMOVED lines=22> */
.L_x_1009:
        /* <DEDUP_REMOVED lines=44> */
.L_x_1011:
[----:B------:R-:W-:Y:S05]  /*a320*/  BSYNC B0 ;  /* 0x0000000000007941 */ /* 0x000fea0003800000 */
.L_x_1010:
        /* <DEDUP_REMOVED lines=21> */
.L_x_1013:
[----:B------:R-:W-:Y:S05]  /*a480*/  BSYNC B0 ;  /* 0x0000000000007941 */ /* 0x000fea0003800000 */
.L_x_1012:
        /* <DEDUP_REMOVED lines=34> */
.L_x_1015:
[----:B------:R-:W-:Y:S05]  /*a6b0*/  BSYNC B0 ;  /* 0x0000000000007941 */ /* 0x000fea0003800000 */
.L_x_1014:
        /* <DEDUP_REMOVED lines=21> */
.L_x_1007:
[----:B------:R-:W-:Y:S05]  /*a810*/  BSYNC B1 ;  /* 0x0000000000017941 */ /* 0x000fea0003800000 */
.L_x_974:
[----:B------:R-:W-:Y:S01]  /*a820*/  ULDC UR5, c[0x0][0xc] ;  /* 0x0000030000057ab9 */ /* 0x000fe20000000800 */
[----:B------:R-:W-:Y:S02]  /*a830*/  UIADD3 UR57, UR57, 0x1, URZ ;  /* 0x0000000139397890 */ /* 0x000fe4000fffe03f */
[----:B------:R-:W-:-:S04]  /*a840*/  UIADD3 UR33, UR5, UR33, URZ ;  /* 0x0000002105217290 */ /* 0x000fc8000fffe03f */
[----:B------:R-:W-:-:S06]  /*a850*/  UISETP.GE.AND UP0, UPT, UR33, UR61, UPT ;  /* 0x0000003d2100728c */ /* 0x000fcc000bf06270 */
[----:B------:R-:W-:-:S13]  /*a860*/  PLOP3.LUT P0, PT, PT, PT, UP0, 0x80, 0x0 ;  /* 0x000000000000781c */ /* 0x000fda0003f0f008 */
[----:B------:R-:W-:Y:S05]  /*a870*/  @P0 BRA `(.L_x_1016) ;  /* 0x0000000000040947 */ /* 0x000fea0003800000 */
[----:B------:R-:W-:Y:S05]  /*a880*/  BRA `(.L_x_1017) ;  /* 0xffffff6000847947 */ /* 0x000fea000383ffff */
.L_x_1016:
[----:B------:R-:W-:Y:S05]  /*a890*/  EXIT ;  /* 0x000000000000794d */ /* 0x000fea0003800000 */
.L_x_1018:
        /* <DEDUP_REMOVED lines=14> */
.L_x_2048:


//--------------------- .text._ZN5flash44flash_bwd_dq_dk_dv_loop_seqk_parallel_kernelI23Flash_bwd_kernel_traitsILi256ELi64ELi64ELi8ELi4ELi2ELi2ELb0ELb1EN7cutlass10bfloat16_tE19Flash_kernel_traitsILi256ELi64ELi64ELi8ES3_EELb1ELb0ELb1ELb0ELb0ELb0ELb0EEEvNS_16Flash_bwd_paramsE --------------------------
	.section	.text._ZN5flash44flash_bwd_dq_dk_dv_loop_seqk_parallel_kernelI23Flash_bwd_kernel_traitsILi256ELi64ELi64ELi8ELi4ELi2ELi2ELb0ELb1EN7cutlass10bfloat16_tE19Flash_kernel_traitsILi256ELi64ELi64ELi8ES3_EELb1ELb0ELb1ELb0ELb0ELb0ELb0EEEvNS_16Flash_bwd_paramsE,"ax",@progbits
	.align	128
        .global         _ZN5flash44flash_bwd_dq_dk_dv_loop_seqk_parallel_kernelI23Flash_bwd_kernel_traitsILi256ELi64ELi64ELi8ELi4ELi2ELi2ELb0ELb1EN7cutlass10bfloat16_tE19Flash_kernel_traitsILi256ELi64ELi64ELi8ES3_EELb1ELb0ELb1ELb0ELb0ELb0ELb0EEEvNS_16Flash_bwd_paramsE
        .type           _ZN5flash44flash_bwd_dq_dk_dv_loop_seqk_parallel_kernelI23Flash_bwd_kernel_traitsILi256ELi64ELi64ELi8ELi4ELi2ELi2ELb0ELb1EN7cutlass10bfloat16_tE19Flash_kernel_traitsILi256ELi64ELi64ELi8ES3_EELb1ELb0ELb1ELb0ELb0ELb0ELb0EEEvNS_16Flash_bwd_paramsE,@function
        .size           _ZN5flash44flash_bwd_dq_dk_dv_loop_seqk_parallel_kernelI23Flash_bwd_kernel_traitsILi256ELi64ELi64ELi8ELi4ELi2ELi2ELb0ELb1EN7cutlass10bfloat16_tE19Flash_kernel_traitsILi256ELi64ELi64ELi8ES3_EELb1ELb0ELb1ELb0ELb0ELb0ELb0EEEvNS_16Flash_bwd_paramsE,(.L_x_2049 - _ZN5flash44flash_bwd_dq_dk_dv_loop_seqk_parallel_kernelI23Flash_bwd_kernel_traitsILi256ELi64ELi64ELi8ELi4ELi2ELi2ELb0ELb1EN7cutlass10bfloat16_tE19Flash_kernel_traitsILi256ELi64ELi64ELi8ES3_EELb1ELb0ELb1ELb0ELb0ELb0ELb0EEEvNS_16Flash_bwd_paramsE)
        .other          _ZN5flash44flash_bwd_dq_dk_dv_loop_seqk_parallel_kernelI23Flash_bwd_kernel_traitsILi256ELi64ELi64ELi8ELi4ELi2ELi2ELb0ELb1EN7cutlass10bfloat16_tE19Flash_kernel_traitsILi256ELi64ELi64ELi8ES3_EELb1ELb0ELb1ELb0ELb0ELb0ELb0EEEvNS_16Flash_bwd_paramsE,@"STO_CUDA_ENTRY STV_DEFAULT"
_ZN5flash44flash_bwd_dq_dk_dv_loop_seqk_parallel_kernelI23Flash_bwd_kernel_traitsILi256ELi64ELi64ELi8ELi4ELi2ELi2ELb0ELb1EN7cutlass10bfloat16_tE19Flash_kernel_traitsILi256ELi64ELi64ELi8ES3_EELb1ELb0ELb1ELb0ELb0ELb0ELb0EEEvNS_16Flash_bwd_paramsE:
.text._ZN5flash44flash_bwd_dq_dk_dv_loop_seqk_parallel_kernelI23Flash_bwd_kernel_traitsILi256ELi64ELi64ELi8ELi4ELi2ELi2ELb0ELb1EN7cutlass10bfloat16_tE19Flash_kernel_traitsILi256ELi64ELi64ELi8ES3_EELb1ELb0ELb1ELb0ELb0ELb0ELb0EEEvNS_16Flash_bwd_paramsE:
        /* <DEDUP_REMOVED lines=17> */
[----:B------:R-:W-:Y:S01]  /*0110*/  UMOV UR58, URZ ;  /* 0x0000003f003a7c82 */ /* 0x000fe20008000000 */
[----:B------:R-:W-:Y:S01]  /*0120*/  IMAD.MOV.U32 R222, RZ, RZ, 0x40 ;  /* 0x00000040ffde7424 */ /* 0x000fe200078e00ff */
[----:B------:R-:W-:Y:S01]  /*0130*/  ULDC.64 UR6, c[0x0][0x208] ;  /* 0x0000820000067ab9 */ /* 0x000fe20000000a00 */
[----:B------:R-:W-:Y:S01]  /*0140*/  IMAD.MOV.U32 R241, RZ, RZ, -0x10 ;  /* 0xfffffff0fff17424 */ /* 0x000fe200078e00ff */
[----:B------:R-:W-:Y:S01]  /*0150*/  ULDC UR59, c[0x0][0x394] ;  /* 0x0000e500003b7ab9 */ /* 0x000fe20000000800 */
[----:B------:R-:W4:Y:S08]  /*0160*/  S2UR UR49, SR_CTAID.Y ;  /* 0x00000000003179c3 */ /* 0x000f300000002600 */
[----:B------:R-:W5:Y:S01]  /*0170*/  S2UR UR55, SR_CTAID.Z ;  /* 0x00000000003779c3 */ /* 0x000f620000002700 */
[----:B---3--:R-:W-:Y:S01]  /*0180*/  ULEA UR4, UR5, UR4, 0x18 ;  /* 0x0000000405047291 */ /* 0x008fe2000f8ec03f */
[----:B--2---:R-:W-:Y:S01]  /*0190*/  SHF.R.S32.HI R2, RZ, 0x1f, R6 ;  /* 0x0000001fff027819 */ /* 0x004fe20000011406 */
[----:B----4-:R-:W-:-:S02]  /*01a0*/  USHF.L.U32 UR5, UR49, 0x7, URZ ;  /* 0x0000000731057899 */ /* 0x010fc4000800063f */
[----:B------:R-:W-:Y:S01]  /*01b0*/  USHF.R.S32.HI UR8, URZ, 0x1f, UR49 ;  /* 0x0000001f3f087899 */ /* 0x000fe20008011431 */
[CC--:B------:R-:W-:Y:S02]  /*01c0*/  LEA.HI R4, R2.reuse, R6.reuse, RZ, 0x5 ;  /* 0x0000000602047211 */ /* 0x0c0fe400078f28ff */
[CC--:B------:R-:W-:Y:S02]  /*01d0*/  LEA.HI R12, R2.reuse, R6.reuse, RZ, 0x3 ;  /* 0x00000006020c7211 */ /* 0x0c0fe400078f18ff */
[CC--:B------:R-:W-:Y:S02]  /*01e0*/  LEA.HI R3, R2.reuse, R6.reuse, RZ, 0x4 ;  /* 0x0000000602037211 */ /* 0x0c0fe400078f20ff */
[CC--:B------:R-:W-:Y:S02]  /*01f0*/  LEA.HI R248, R2.reuse, R6.reuse, RZ, 0x7 ;  /* 0x0000000602f87211 */ /* 0x0c0fe400078f38ff */
[CC--:B------:R-:W-:Y:S02]  /*0200*/  LEA.HI R14, R2.reuse, R6.reuse, RZ, 0x6 ;  /* 0x00000006020e7211 */ /* 0x0c0fe400078f30ff */
[----:B------:R-:W-:-:S02]  /*0210*/  LEA.HI R2, R2, R6, RZ, 0x2 ;  /* 0x0000000602027211 */ /* 0x000fc400078f10ff */
[--C-:B-1----:R-:W-:Y:S02]  /*0220*/  SHF.R.S32.HI R0, RZ, 0x5, R4.reuse ;  /* 0x00000005ff007819 */ /* 0x102fe40000011404 */
[----:B------:R-:W-:Y:S02]  /*0230*/  LOP3.LUT R8, R2, 0x7ffffffc, RZ, 0xc0, !PT ;  /* 0x7ffffffc02087812 */ /* 0x000fe400078ec0ff */
[----:B------:R-:W-:Y:S02]  /*0240*/  SHF.R.S32.HI R9, RZ, 0x1f, R4 ;  /* 0x0000001fff097819 */ /* 0x000fe40000011404 */
[----:B------:R-:W-:Y:S01]  /*0250*/  LOP3.LUT R5, R4, 0xffffffe0, RZ, 0xc0, !PT ;  /* 0xffffffe004057812 */ /* 0x000fe200078ec0ff */
[----:B------:R-:W-:Y:S01]  /*0260*/  IMAD.IADD R15, R6, 0x1, -R8 ;  /* 0x00000001060f7824 */ /* 0x000fe200078e0a08 */
[----:B------:R-:W-:Y:S02]  /*0270*/  LOP3.LUT R7, R12, 0xfffffff8, RZ, 0xc0, !PT ;  /* 0xfffffff80c077812 */ /* 0x000fe400078ec0ff */
[----:B------:R-:W-:Y:S01]  /*0280*/  LOP3.LUT R11, R3, 0xfffffff0, RZ, 0xc0, !PT ;  /* 0xfffffff0030b7812 */ /* 0x000fe200078ec0ff */
[C---:B------:R-:W-:Y:S01]  /*0290*/  IMAD.IADD R10, R6.reuse, 0x1, -R5 ;  /* 0x00000001060a7824 */ /* 0x040fe200078e0a05 */
[-C--:B------:R-:W-:Y:S01]  /*02a0*/  LEA.HI R9, R9, R0.reuse, RZ, 0x2 ;  /* 0x0000000009097211 */ /* 0x080fe200078f10ff */
[----:B------:R-:W-:Y:S01]  /*02b0*/  IMAD.IADD R7, R6, 0x1, -R7 ;  /* 0x0000000106077824 */ /* 0x000fe200078e0a07 */
[----:B------:R-:W-:Y:S01]  /*02c0*/  LEA.HI R4, R4, R0, RZ, 0x1 ;  /* 0x0000000004047211 */ /* 0x000fe200078f08ff */
[----:B------:R-:W-:Y:S01]  /*02d0*/  IMAD.IADD R11, R6, 0x1, -R11 ;  /* 0x00000001060b7824 */ /* 0x000fe200078e0a0b */
[----:B------:R-:W-:Y:S01]  /*02e0*/  SHF.R.S32.HI R8, RZ, 0x4, R3 ;  /* 0x00000004ff087819 */ /* 0x000fe20000011403 */
[----:B------:R-:W-:Y:S01]  /*02f0*/  IMAD.SHL.U32 R232, R7, 0x8, RZ ;  /* 0x0000000807e87824 */ /* 0x000fe200078e00ff */
[----:B------:R-:W-:-:S02]  /*0300*/  SHF.R.S32.HI R6, RZ, 0x2, R2 ;  /* 0x00000002ff067819 */ /* 0x000fc40000011402 */
[----:B------:R-:W-:Y:S02]  /*0310*/  SHF.R.S32.HI R5, RZ, 0x1f, R2 ;  /* 0x0000001fff057819 */ /* 0x000fe40000011402 */
[----:B------:R-:W-:Y:S02]  /*0320*/  LOP3.LUT R9, R9, 0xfffffffc, RZ, 0xc0, !PT ;  /* 0xfffffffc09097812 */ /* 0x000fe400078ec0ff */
[----:B------:R-:W-:Y:S02]  /*0330*/  LOP3.LUT R4, R4, 0xfffffffe, RZ, 0xc0, !PT ;  /* 0xfffffffe04047812 */ /* 0x000fe400078ec0ff */
[----:B------:R-:W-:Y:S01]  /*0340*/  LEA.HI R2, R3, R8, RZ, 0x1 ;  /* 0x0000000803027211 */ /* 0x000fe200078f08ff */
[C---:B------:R-:W-:Y:S01]  /*0350*/  IMAD.IADD R16, R0.reuse, 0x1, -R9 ;  /* 0x0000000100107824 */ /* 0x040fe200078e0a09 */
[----:B------:R-:W-:Y:S01]  /*0360*/  LEA.HI R3, R5, R6, RZ, 0x3 ;  /* 0x0000000605037211 */ /* 0x000fe200078f18ff */
[----:B------:R-:W-:Y:S01]  /*0370*/  IMAD.IADD R224, R0, 0x1, -R4 ;  /* 0x0000000100e07824 */ /* 0x000fe200078e0a04 */
[----:B------:R-:W-:-:S02]  /*0380*/  LOP3.LUT R2, R2, 0xfffffffe, RZ, 0xc0, !PT ;  /* 0xfffffffe02027812 */ /* 0x000fc400078ec0ff */
[----:B------:R-:W-:Y:S01]  /*0390*/  LOP3.LUT R0, R3, 0xfffffff8, RZ, 0xc0, !PT ;  /* 0xfffffff803007812 */ /* 0x000fe200078ec0ff */
[----:B------:R1:W-:Y:S01]  /*03a0*/  STL [R1], R16 ;  /* 0x0000001001007387 */ /* 0x0003e20000100800 */
[----:B------:R-:W-:Y:S01]  /*03b0*/  SHF.R.S32.HI R3, RZ, 0x3, R12 ;  /* 0x00000003ff037819 */ /* 0x000fe2000001140c */
[----:B------:R-:W-:Y:S01]  /*03c0*/  IMAD.IADD R13, R8, 0x1, -R2 ;  /* 0x00000001080d7824 */ /* 0x000fe200078e0a02 */
[----:B------:R-:W-:Y:S01]  /*03d0*/  SHF.R.S32.HI R4, RZ, 0x1f, R10 ;  /* 0x0000001fff047819 */ /* 0x000fe2000001140a */
[----:B------:R-:W-:Y:S01]  /*03e0*/  IMAD.IADD R2, R6, 0x1, -R0 ;  /* 0x0000000106027824 */ /* 0x000fe200078e0a00 */
[----:B------:R-:W-:Y:S01]  /*03f0*/  LOP3.LUT P4, RZ, R7, 0x4, RZ, 0xc0, !PT ;  /* 0x0000000407ff7812 */ /* 0x000fe2000788c0ff */
[----:B------:R-:W-:Y:S01]  /*0400*/  IMAD.SHL.U32 R0, R3, 0x40, RZ ;  /* 0x0000004003007824 */ /* 0x000fe200078e00ff */
[----:B------:R-:W-:Y:S02]  /*0410*/  SHF.R.S32.HI R3, RZ, 0x1f, R11 ;  /* 0x0000001fff037819 */ /* 0x000fe4000001140b */
[----:B------:R-:W-:-:S02]  /*0420*/  LEA.HI R238, R4, R10, RZ, 0x2 ;  /* 0x0000000a04ee7211 */ /* 0x000fc400078f10ff */
[----:B------:R-:W-:Y:S02]  /*0430*/  LOP3.LUT R0, R0, 0x1c0, RZ, 0xc0, !PT ;  /* 0x000001c000007812 */ /* 0x000fe400078ec0ff */
[----:B------:R-:W-:Y:S01]  /*0440*/  LEA.HI R10, R3, R11, RZ, 0x3 ;  /* 0x0000000b030a7211 */ /* 0x000fe200078f18ff */
[----:B------:R-:W-:Y:S01]  /*0450*/  IMAD.SHL.U32 R3, R7, 0x40, RZ ;  /* 0x0000004007037824 */ /* 0x000fe200078e00ff */
[----:B------:R-:W-:Y:S02]  /*0460*/  SHF.R.U32.HI R6, RZ, 0x3, R0 ;  /* 0x00000003ff067819 */ /* 0x000fe40000011600 */
[----:B------:R-:W-:Y:S02]  /*0470*/  LOP3.LUT R5, R0, 0x38, R232, 0xf8, !PT ;  /* 0x0000003800057812 */ /* 0x000fe400078ef8e8 */
[----:B------:R-:W-:Y:S02]  /*0480*/  LOP3.LUT R4, R10, 0xfffffff8, RZ, 0xc0, !PT ;  /* 0xfffffff80a047812 */ /* 0x000fe400078ec0ff */
[----:B------:R-:W-:-:S02]  /*0490*/  LOP3.LUT R0, R2, 0x1, RZ, 0xc0, !PT ;  /* 0x0000000102007812 */ /* 0x000fc400078ec0ff */
[----:B------:R-:W-:Y:S01]  /*04a0*/  LOP3.LUT R9, R5, R6, RZ, 0x3c, !PT ;  /* 0x0000000605097212 */ /* 0x000fe200078e3cff */
[----:B------:R-:W-:Y:S01]  /*04b0*/  IMAD.IADD R6, R11, 0x1, -R4 ;  /* 0x000000010b067824 */ /* 0x000fe200078e0a04 */
[----:B------:R-:W-:Y:S01]  /*04c0*/  ISETP.NE.U32.AND P0, PT, R0, 0x1, PT ;  /* 0x000000010000780c */ /* 0x000fe20003f05070 */
[----:B------:R-:W-:Y:S01]  /*04d0*/  IMAD.SHL.U32 R4, R224, 0x10, RZ ;  /* 0x00000010e0047824 */ /* 0x000fe200078e00ff */
[----:B------:R-:W-:Y:S01]  /*04e0*/  LOP3.LUT R0, R3, 0x1c0, RZ, 0xc0, !PT ;  /* 0x000001c003007812 */ /* 0x000fe200078ec0ff */
[----:B------:R-:W-:Y:S01]  /*04f0*/  IMAD.SHL.U32 R5, R13, 0x200, RZ ;  /* 0x000002000d057824 */ /* 0x000fe200078e00ff */
[----:B------:R-:W-:Y:S02]  /*0500*/  LOP3.LUT P3, RZ, R7, 0x2, RZ, 0xc0, !PT ;  /* 0x0000000207ff7812 */ /* 0x000fe4000786c0ff */
[----:B------:R-:W-:Y:S02]  /*0510*/  SHF.R.S32.HI R248, RZ, 0x7, R248 ;  /* 0x00000007fff87819 */ /* 0x000fe400000114f8 */
[----:B------:R-:W-:-:S02]  /*0520*/  LOP3.LUT R7, R0, 0x8, R12, 0xf8, !PT ;  /* 0x0000000800077812 */ /* 0x000fc400078ef80c */
[----:B------:R-:W-:Y:S02]  /*0530*/  SHF.R.U32.HI R219, RZ, 0x3, R0 ;  /* 0x00000003ffdb7819 */ /* 0x000fe40000011600 */
[----:B------:R-:W-:Y:S01]  /*0540*/  LOP3.LUT R8, R0, 0x10, R4, 0xf8, !PT ;  /* 0x0000001000087812 */ /* 0x000fe200078ef804 */
[----:B------:R-:W-:Y:S01]  /*0550*/  IMAD.SHL.U32 R4, R2, 0x40, RZ ;  /* 0x0000004002047824 */ /* 0x000fe200078e00ff */
[----:B------:R-:W-:Y:S01]  /*0560*/  SHF.R.S32.HI R3, RZ, 0x6, R14 ;  /* 0x00000006ff037819 */ /* 0x000fe2000001140e */
[----:B------:R-:W-:Y:S01]  /*0570*/  IMAD R0, R248, 0x800, R5 ;  /* 0x00000800f8007824 */ /* 0x000fe200078e0205 */
[----:B------:R-:W-:Y:S02]  /*0580*/  R2P PR, R2, 0x6 ;  /* 0x0000000602007804 */ /* 0x000fe40000000000 */
[----:B------:R-:W-:Y:S01]  /*0590*/  LOP3.LUT R2, R7, R219, RZ, 0x3c, !PT ;  /* 0x000000db07027212 */ /* 0x000fe200078e3cff */
[C---:B------:R-:W-:Y:S01]  /*05a0*/  IMAD R230, R3.reuse, 0x200, R9 ;  /* 0x0000020003e67824 */ /* 0x040fe200078e0209 */
        /* <DEDUP_REMOVED lines=8> */
[----:B------:R-:W-:-:S02]  /*0630*/  SHF.R.U32.HI R4, RZ, 0x3, R0 ;  /* 0x00000003ff047819 */ /* 0x000fc40000011600 */
[----:B------:R-:W-:Y:S02]  /*0640*/  LOP3.LUT R219, R5, R9, R219, 0xf6, !PT ;  /* 0x0000000905db7212 */ /* 0x000fe400078ef6db */
[----:B------:R-:W-:Y:S02]  /*0650*/  LOP3.LUT R5, R0, 0x20, R8, 0xf8, !PT ;  /* 0x0000002000057812 */ /* 0x000fe400078ef808 */
[----:B------:R-:W-:Y:S01]  /*0660*/  LOP3.LUT R8, R4, R0, R3, 0x1e, !PT ;  /* 0x0000000004087212 */ /* 0x000fe200078e1e03 */
[C---:B------:R-:W-:Y:S01]  /*0670*/  IMAD.SHL.U32 R0, R6.reuse, 0x40, RZ ;  /* 0x0000004006007824 */ /* 0x040fe200078e00ff */
[----:B------:R-:W-:Y:S01]  /*0680*/  LOP3.LUT R9, R3, 0x20, R7, 0xf8, !PT ;  /* 0x0000002003097812 */ /* 0x000fe200078ef807 */
[----:B------:R-:W-:Y:S01]  /*0690*/  IMAD.SHL.U32 R3, R15, 0x2, RZ ;  /* 0x000000020f037824 */ /* 0x000fe200078e00ff */
[----:B------:R-:W-:Y:S02]  /*06a0*/  LOP3.LUT P5, RZ, R6, 0x2, RZ, 0xc0, !PT ;  /* 0x0000000206ff7812 */ /* 0x000fe400078ac0ff */
[----:B------:R-:W-:Y:S01]  /*06b0*/  LOP3.LUT R0, R0, 0x1c0, RZ, 0xc0, !PT ;  /* 0x000001c000007812 */ /* 0x000fe200078ec0ff */
[--C-:B------:R-:W-:Y:S01]  /*06c0*/  IMAD R6, R16, 0x400, R3.reuse ;  /* 0x0000040010067824 */ /* 0x100fe200078e0203 */
[----:B------:R-:W-:Y:S01]  /*06d0*/  LOP3.LUT R7, R5, R4, RZ, 0x3c, !PT ;  /* 0x0000000405077212 */ /* 0x000fe200078e3cff */
[----:B------:R-:W-:Y:S01]  /*06e0*/  IMAD R4, R224, 0x400, R3 ;  /* 0x00000400e0047824 */ /* 0x000fe200078e0203 */
[----:B------:R-:W-:Y:S01]  /*06f0*/  SHF.R.U32.HI R3, RZ, 0x3, R0 ;  /* 0x00000003ff037819 */ /* 0x000fe20000011600 */
[----:B------:R-:W-:Y:S01]  /*0700*/  IMAD.SHL.U32 R5, R13, 0x8, RZ ;  /* 0x000000080d057824 */ /* 0x000fe200078e00ff */
[----:B------:R-:W-:Y:S01]  /*0710*/  SEL R221, R222, 0xffffffc0, !P4 ;  /* 0xffffffc0dedd7807 */ /* 0x000fe20006000000 */
[----:B------:R-:W-:Y:S01]  /*0720*/  IMAD.IADD R8, R4, 0x1, R8 ;  /* 0x0000000104087824 */ /* 0x000fe200078e0208 */
[----:B------:R-:W-:Y:S01]  /*0730*/  LOP3.LUT R4, R3, R9, R0, 0x1e, !PT ;  /* 0x0000000903047212 */ /* 0x000fe200078e1e00 */
[----:B------:R-:W-:Y:S01]  /*0740*/  IMAD.IADD R6, R6, 0x1, R7 ;  /* 0x0000000106067824 */ /* 0x000fe200078e0207 */
[----:B------:R-:W-:Y:S01]  /*0750*/  LOP3.LUT R5, R0, 0x8, R5, 0xf8, !PT ;  /* 0x0000000800057812 */ /* 0x000fe200078ef805 */
[----:B------:R-:W-:Y:S01]  /*0760*/  IMAD.SHL.U32 R0, R10, 0x40, RZ ;  /* 0x000000400a007824 */ /* 0x000fe200078e00ff */
[----:B------:R-:W-:-:S02]  /*0770*/  LEA R2, R2, UR4, 0x1 ;  /* 0x0000000402027c11 */ /* 0x000fc4000f8e08ff */
[----:B------:R-:W-:Y:S02]  /*0780*/  LOP3.LUT R3, R5, R3, RZ, 0x3c, !PT ;  /* 0x0000000305037212 */ /* 0x000fe400078e3cff */
[----:B------:R-:W-:Y:S01]  /*0790*/  LOP3.LUT R0, R0, 0xfffffe00, RZ, 0xc0, !PT ;  /* 0xfffffe0000007812 */ /* 0x000fe200078ec0ff */
[----:B------:R-:W-:Y:S01]  /*07a0*/  IMAD.IADD R217, R221, 0x1, R2 ;  /* 0x00000001ddd97824 */ /* 0x000fe200078e0202 */
[----:B------:R-:W-:Y:S02]  /*07b0*/  LEA R239, R6, UR4, 0x1 ;  /* 0x0000000406ef7c11 */ /* 0x000fe4000f8e08ff */
[----:B------:R-:W-:Y:S01]  /*07c0*/  SEL R222, R222, 0xffffffc0, !P6 ;  /* 0xffffffc0dede7807 */ /* 0x000fe20007000000 */
[--C-:B------:R-:W-:Y:S01]  /*07d0*/  IMAD R218, R16, 0x400, R0.reuse ;  /* 0x0000040010da7824 */ /* 0x100fe200078e0200 */
[----:B------:R-:W-:Y:S01]  /*07e0*/  SEL R241, R241, 0x10, !P0 ;  /* 0x00000010f1f17807 */ /* 0x000fe20004000000 */
[----:B------:R-:W-:Y:S01]  /*07f0*/  IMAD R224, R224, 0x400, R0 ;  /* 0x00000400e0e07824 */ /* 0x000fe200078e0200 */
[----:B------:R-:W-:Y:S01]  /*0800*/  SHF.R.S32.HI R238, RZ, 0x2, R238 ;  /* 0x00000002ffee7819 */ /* 0x000fe200000114ee */
[----:B------:R-:W-:Y:S01]  /*0810*/  IMAD.IADD R218, R218, 0x1, R3 ;  /* 0x00000001dada7824 */ /* 0x000fe200078e0203 */
[----:B------:R-:W-:Y:S01]  /*0820*/  LEA R219, R219, UR4, 0x1 ;  /* 0x00000004dbdb7c11 */ /* 0x000fe2000f8e08ff */
[----:B------:R-:W-:Y:S01]  /*0830*/  IMAD.IADD R224, R3, 0x1, R224 ;  /* 0x0000000103e07824 */ /* 0x000fe200078e02e0 */
[----:B------:R-:W-:Y:S01]  /*0840*/  LOP3.LUT R0, R4, R0, RZ, 0xfc, !PT ;  /* 0x0000000004007212 */ /* 0x000fe200078efcff */
[----:B------:R-:W-:Y:S01]  /*0850*/  IMAD.U32 R3, RZ, RZ, UR5 ;  /* 0x00000005ff037e24 */ /* 0x000fe2000f8e00ff */
[----:B-----5:R-:W-:Y:S01]  /*0860*/  USHF.R.S32.HI UR5, URZ, 0x1f, UR55 ;  /* 0x0000001f3f057899 */ /* 0x020fe20008011437 */
[----:B------:R-:W-:Y:S01]  /*0870*/  LEA R218, R218, UR4, 0x1 ;  /* 0x00000004dada7c11 */ /* 0x000fe2000f8e08ff */
[C---:B------:R-:W-:Y:S01]  /*0880*/  VIADD R240, R239.reuse, 0x20 ;  /* 0x00000020eff07836 */ /* 0x040fe20000000000 */
[----:B------:R-:W-:Y:S01]  /*0890*/  LEA R230, R230, UR4, 0x1 ;  /* 0x00000004e6e67c11 */ /* 0x000fe2000f8e08ff */
[----:B------:R-:W-:Y:S01]  /*08a0*/  @P1 VIADD R240, R239, 0xffffffe0 ;  /* 0xffffffe0eff01836 */ /* 0x000fe20000000000 */
[----:B------:R-:W-:Y:S01]  /*08b0*/  LEA R0, R0, UR4, 0x1 ;  /* 0x0000000400007c11 */ /* 0x000fe2000f8e08ff */
[----:B------:R-:W-:-:S02]  /*08c0*/  IMAD.U32 R3, RZ, RZ, UR5 ;  /* 0x00000005ff037e24 */ /* 0x000fc4000f8e00ff */
[----:B------:R-:W-:Y:S01]  /*08d0*/  IMAD.U32 R3, RZ, RZ, UR8 ;  /* 0x00000008ff037e24 */ /* 0x000fe2000f8e00ff */
[----:B------:R-:W-:Y:S01]  /*08e0*/  UIADD3 UR8, UR4, 0x10000, URZ ;  /* 0x0001000004087890 */ /* 0x000fe2000fffe03f */
[----:B------:R-:W-:Y:S01]  /*08f0*/  IMAD.U32 R3, RZ, RZ, UR5 ;  /* 0x00000005ff037e24 */ /* 0x000fe2000f8e00ff */
[----:B------:R-:W-:Y:S01]  /*0900*/  UIADD3 UR5, UR4, 0x20000, URZ ;  /* 0x0002000004057890 */ /* 0x000fe2000fffe03f */
[C---:B------:R-:W-:Y:S01]  /*0910*/  SEL R3, R226.reuse, 0xffffffe0, !P3 ;  /* 0xffffffe0e2037807 */ /* 0x040fe20005800000 */
[----:B------:R-:W-:Y:S01]  /*0920*/  IMAD.IADD R242, R239, 0x1, R241 ;  /* 0x00000001eff27824 */ /* 0x000fe200078e02f1 */
[----:B------:R-:W-:Y:S01]  /*0930*/  SEL R226, R226, 0xffffffe0, !P5 ;  /* 0xffffffe0e2e27807 */ /* 0x000fe20006800000 */
[----:B------:R-:W-:Y:S01]  /*0940*/  IMAD.IADD R223, R218, 0x1, R222 ;  /* 0x00000001dadf7824 */ /* 0x000fe200078e02de */
[----:B------:R-:W-:Y:S01]  /*0950*/  LEA R249, R8, UR8, 0x1 ;  /* 0x0000000808f97c11 */ /* 0x000fe2000f8e08ff */
[----:B------:R-:W-:Y:S01]  /*0960*/  IMAD.IADD R3, R3, 0x1, R2 ;  /* 0x0000000103037824 */ /* 0x000fe200078e0202 */
[----:B------:R-:W-:Y:S01]  /*0970*/  LEA R224, R224, UR5, 0x1 ;  /* 0x00000005e0e07c11 */ /* 0x000fe2000f8e08ff */
[----:B------:R-:W-:-:S02]  /*0980*/  IMAD.IADD R220, R218, 0x1, R226 ;  /* 0x00000001dadc7824 */ /* 0x000fc400078e02e2 */
[----:B------:R-:W-:Y:S02]  /*0990*/  IMAD.IADD R216, R221, 0x1, R3 ;  /* 0x00000001ddd87824 */ /* 0x000fe400078e0203 */
[--C-:B------:R-:W-:Y:S02]  /*09a0*/  IMAD.IADD R225, R222, 0x1, R224.reuse ;  /* 0x00000001dee17824 */ /* 0x100fe400078e02e0 */
[----:B------:R-:W-:Y:S02]  /*09b0*/  VIADD R250, R249, 0x40 ;  /* 0x00000040f9fa7836 */ /* 0x000fe40000000000 */
[----:B------:R-:W-:Y:S02]  /*09c0*/  IMAD.IADD R227, R226, 0x1, R224 ;  /* 0x00000001e2e37824 */ /* 0x000fe400078e02e0 */
[----:B------:R-:W-:Y:S02]  /*09d0*/  IMAD R238, R16, 0x10, R238 ;  /* 0x0000001010ee7824 */ /* 0x000fe400078e02ee */
[----:B------:R-:W-:-:S02]  /*09e0*/  IMAD.IADD R221, R221, 0x1, R219 ;  /* 0x00000001dddd7824 */ /* 0x000fc400078e02db */
[----:B------:R-:W-:Y:S02]  /*09f0*/  @P2 VIADD R250, R249, 0xffffffc0 ;  /* 0xffffffc0f9fa2836 */ /* 0x000fe40000000000 */
[----:B------:R-:W-:Y:S02]  /*0a00*/  IMAD.IADD R241, R241, 0x1, R240 ;  /* 0x00000001f1f17824 */ /* 0x000fe400078e02f0 */
[----:B------:R-:W-:Y:S02]  /*0a10*/  IMAD.IADD R222, R220, 0x1, R222 ;  /* 0x00000001dcde7824 */ /* 0x000fe400078e02de */
[----:B-1----:R-:W-:-:S07]  /*0a20*/  IMAD.IADD R226, R226, 0x1, R225 ;  /* 0x00000001e2e27824 */ /* 0x002fce00078e02e1 */
.L_x_1065:
        /* <DEDUP_REMOVED lines=46> */
[----:B------:R-:W-:-:S04]  /*0d10*/  @!UP3 UISETP.NE.U32.AND UP1, UPT, UR4, URZ, UPT ;  /* 0x0000003f0400b28c */ /* 0x000fc8000bf25070 */
[----:B------:R-:W-:-:S03]  /*0d20*/  @!UP3 UISETP.NE.AND.EX UP1, UPT, UR5, URZ, UPT, UP1 ;  /* 0x0000003f0500b28c */ /* 0x000fc6000bf25310 */
[----:B------:R-:W-:Y:S02]  /*0d30*/  ULDC UR5, c[0x0][0xc] ;  /* 0x0000030000057ab9 */ /* 0x000fe40000000800 */
        /* <DEDUP_REMOVED lines=24> */
.L_x_1019:
        /* <DEDUP_REMOVED lines=17> */
[----:B------:R-:W-:Y:S02]  /*0fd0*/  USHF.L.U32 UR12, UR49, 0x7, URZ ;  /* 0x00000007310c7899 */ /* 0x000fe4000800063f */
[----:B------:R-:W-:Y:S02]  /*0fe0*/  UIMAD.WIDE.U32 UR22, UR49, UR14, URZ ;  /* 0x0000000e311672a5 */ /* 0x000fe4000f8e003f */
[----:B------:R-:W-:Y:S02]  /*0ff0*/  UIMAD UR14, UR56, UR14, URZ ;  /* 0x0000000e380e72a4 */ /* 0x000fe4000f8e023f */
[----:B------:R-:W-:-:S02]  /*1000*/  UIADD3 UR9, UR10, 0x3f, URZ ;  /* 0x0000003f0a097890 */ /* 0x000fc4000fffe03f */
[----:B------:R-:W-:Y:S02]  /*1010*/  UIMAD UR24, UR49, UR15, UR14 ;  /* 0x0000000f311872a4 */ /* 0x000fe4000f8e020e */
[----:B------:R-:W-:Y:S01]  /*1020*/  USEL UR36, UR12, URZ, UP0 ;  /* 0x0000003f0c247287 */ /* 0x000fe20008000000 */
[----:B------:R-:W-:Y:S01]  /*1030*/  @!UP2 ULDC.64 UR14, c[0x0][0x418] ;  /* 0x00010600000eaab9 */ /* 0x000fe20000000a00 */
[----:B------:R-:W-:Y:S02]  /*1040*/  USHF.R.S32.HI UR12, URZ, 0x1f, UR9 ;  /* 0x0000001f3f0c7899 */ /* 0x000fe40008011409 */
[----:B------:R-:W-:Y:S02]  /*1050*/  @!UP2 UIMAD UR5, UR56, UR14, URZ ;  /* 0x0000000e3805a2a4 */ /* 0x000fe4000f8e023f */
[----:B------:R-:W-:Y:S02]  /*1060*/  @!UP2 UIMAD.WIDE.U32 UR44, UR49, UR14, URZ ;  /* 0x0000000e312ca2a5 */ /* 0x000fe4000f8e003f */
[----:B------:R-:W-:Y:S01]  /*1070*/  @!UP2 UIMAD UR43, UR49, UR15, UR5 ;  /* 0x0000000f312ba2a4 */ /* 0x000fe2000f8e0205 */
[----:B-1----:R-:W-:Y:S01]  /*1080*/  IABS R9, R11 ;  /* 0x0000000b00097213 */ /* 0x002fe20000000000 */
[----:B------:R-:W-:Y:S01]  /*1090*/  UIADD3 UR5, UR10, 0x40, UR32 ;  /* 0x000000400a057890 */ /* 0x000fe2000fffe020 */
[----:B------:R-:W-:Y:S01]  /*10a0*/  ISETP.NE.AND P3, PT, R11, RZ, PT ;  /* 0x000000ff0b00720c */ /* 0x000fe20003f65270 */
[----:B------:R-:W-:Y:S01]  /*10b0*/  ULDC UR14, c[0x0][0x394] ;  /* 0x0000e500000e7ab9 */ /* 0x000fe20000000800 */
[----:B------:R-:W1:Y:S01]  /*10c0*/  I2F.RP R6, R9 ;  /* 0x0000000900067306 */ /* 0x000e620000209400 */
[----:B------:R-:W-:Y:S01]  /*10d0*/  UIADD3 UR5, UR5, UR14, -UR8 ;  /* 0x0000000e05057290 */ /* 0x000fe2000fffe808 */
[----:B------:R-:W-:Y:S01]  /*10e0*/  ULDC.64 UR18, c[0x0][0x488] ;  /* 0x0001220000127ab9 */ /* 0x000fe20000000a00 */
[----:B------:R-:W-:-:S02]  /*10f0*/  @UP2 ULDC.64 UR16, c[0x0][0x420] ;  /* 0x0001080000102ab9 */ /* 0x000fc40000000a00 */
[----:B------:R-:W-:Y:S02]  /*1100*/  UIADD3 UR5, UR5, 0x3f, URZ ;  /* 0x0000003f05057890 */ /* 0x000fe4000fffe03f */
[----:B------:R-:W-:Y:S02]  /*1110*/  UIMAD.WIDE.U32 UR30, UR51, UR18, URZ ;  /* 0x00000012331e72a5 */ /* 0x000fe4000f8e003f */
[----:B------:R-:W-:Y:S01]  /*1120*/  @UP2 UIMAD.WIDE.U32 UR46, UR4, UR16, URZ ;  /* 0x00000010042e22a5 */ /* 0x000fe2000f8e003f */
[----:B------:R-:W-:Y:S01]  /*1130*/  ULDC UR57, c[0x0][0x2d4] ;  /* 0x0000b50000397ab9 */ /* 0x000fe20000000800 */
[----:B------:R-:W-:Y:S02]  /*1140*/  ULEA.HI UR33, UR12, UR9, URZ, 0x6 ;  /* 0x000000090c217291 */ /* 0x000fe4000f8f303f */
[----:B------:R-:W-:Y:S01]  /*1150*/  USHF.R.S32.HI UR9, URZ, 0x1f, UR5 ;  /* 0x0000001f3f097899 */ /* 0x000fe20008011405 */
[----:B-1----:R-:W1:Y:S01]  /*1160*/  MUFU.RCP R6, R6 ;  /* 0x0000000600067308 */ /* 0x002e620000001000 */
[----:B------:R-:W-:Y:S01]  /*1170*/  ULDC.64 UR28, c[0x0][0x240] ;  /* 0x00009000001c7ab9 */ /* 0x000fe20000000a00 */
[----:B------:R-:W-:-:S02]  /*1180*/  USHF.R.S32.HI UR34, URZ, 0x1f, UR57 ;  /* 0x0000001f3f227899 */ /* 0x000fc40008011439 */
[----:B------:R-:W-:Y:S01]  /*1190*/  UIMAD UR51, UR51, UR19, UR31 ;  /* 0x00000013333372a4 */ /* 0x000fe2000f8e021f */
[----:B------:R-:W-:Y:S01]  /*11a0*/  ULDC UR61, c[0x0][0x2dc] ;  /* 0x0000b700003d7ab9 */ /* 0x000fe20000000800 */
[----:B------:R-:W-:Y:S01]  /*11b0*/  ULDC UR60, c[0x0][0x270] ;  /* 0x00009c00003c7ab9 */ /* 0x000fe20000000800 */
[----:B------:R-:W-:Y:S02]  /*11c0*/  @UP2 UIMAD UR38, UR4, UR17, UR47 ;  /* 0x00000011042622a4 */ /* 0x000fe4000f8e022f */
[----:B------:R-:W-:Y:S02]  /*11d0*/  USHF.L.U64.HI UR11, UR49, 0x7, UR56 ;  /* 0x00000007310b7899 */ /* 0x000fe40008010238 */
[----:B------:R-:W-:Y:S02]  /*11e0*/  UIMAD.WIDE.U32 UR18, UR4, UR28, URZ ;  /* 0x0000001c041272a5 */ /* 0x000fe4000f8e003f */
[----:B------:R-:W-:Y:S02]  /*11f0*/  UIMAD UR31, UR4, UR29, URZ ;  /* 0x0000001d041f72a4 */ /* 0x000fe4000f8e023f */
[----:B------:R-:W-:Y:S01]  /*1200*/  UIMAD.WIDE UR14, UR61, UR60, URZ ;  /* 0x0000003c3d0e72a5 */ /* 0x000fe2000f8e023f */
[----:B-1----:R-:W-:Y:S01]  /*1210*/  VIADD R6, R6, 0xffffffe ;  /* 0x0ffffffe06067836 */ /* 0x002fe20000000000 */
[----:B------:R-:W-:-:S02]  /*1220*/  UIMAD.WIDE.U32 UR16, UR49, UR57, URZ ;  /* 0x00000039311072a5 */ /* 0x000fc4000f8e003f */
[----:B------:R-:W-:Y:S01]  /*1230*/  ULEA.HI UR12, UR9, UR5, URZ, 0x6 ;  /* 0x00000005090c7291 */ /* 0x000fe2000f8f303f */
[----:B------:R-:W1:Y:S01]  /*1240*/  F2I.FTZ.U32.TRUNC.NTZ R7, R6 ;  /* 0x0000000600077305 */ /* 0x000e62000021f000 */
[----:B------:R-:W-:Y:S02]  /*1250*/  UIMAD UR5, UR34, UR49, URZ ;  /* 0x00000031220572a4 */ /* 0x000fe4000f8e023f */
[----:B------:R-:W-:Y:S02]  /*1260*/  UIADD3 UR37, UR23, UR24, URZ ;  /* 0x0000001817257290 */ /* 0x000fe4000fffe03f */
[----:B------:R-:W-:Y:S02]  /*1270*/  USEL UR35, UR11, URZ, UP0 ;  /* 0x0000003f0b237287 */ /* 0x000fe40008000000 */
[----:B------:R-:W-:Y:S02]  /*1280*/  USEL UR39, UR22, UR18, !UP2 ;  /* 0x0000001216277287 */ /* 0x000fe4000d000000 */
[----:B------:R-:W-:-:S02]  /*1290*/  @UP2 UIADD3 UR37, UR19, UR31, URZ ;  /* 0x0000001f13252290 */ /* 0x000fc4000fffe03f */
[----:B------:R-:W-:Y:S02]  /*12a0*/  UIMAD.WIDE.U32 UR18, UR14, UR16, URZ ;  /* 0x000000100e1272a5 */ /* 0x000fe4000f8e003f */
[----:B------:R-:W-:Y:S01]  /*12b0*/  UIMAD UR11, UR15, UR16, URZ ;  /* 0x000000100f0b72a4 */ /* 0x000fe2000f8e023f */
[--C-:B-1----:R-:W-:Y:S01]  /*12c0*/  IMAD.MOV R5, RZ, RZ, -R7.reuse ;  /* 0x000000ffff057224 */ /* 0x102fe200078e0a07 */
[----:B------:R-:W-:Y:S01]  /*12d0*/  UIMAD UR16, UR56, UR57, UR5 ;  /* 0x00000039381072a4 */ /* 0x000fe2000f8e0205 */
[----:B------:R-:W-:Y:S01]  /*12e0*/  IMAD.MOV.U32 R6, RZ, RZ, RZ ;  /* 0x000000ffff067224 */ /* 0x000fe200078e00ff */
[----:B------:R-:W-:Y:S01]  /*12f0*/  USHF.R.S32.HI UR9, URZ, 0x6, UR33 ;  /* 0x000000063f097899 */ /* 0x000fe20008011421 */
[----:B------:R-:W-:Y:S01]  /*1300*/  IMAD R5, R5, R9, RZ ;  /* 0x0000000905057224 */ /* 0x000fe200078e02ff */
[----:B------:R-:W-:Y:S02]  /*1310*/  USHF.R.S32.HI UR5, URZ, 0x6, UR12 ;  /* 0x000000063f057899 */ /* 0x000fe4000801140c */
[----:B------:R-:W-:Y:S01]  /*1320*/  UIADD3 UR16, UR17, UR16, URZ ;  /* 0x0000001011107290 */ /* 0x000fe2000fffe03f */
[----:B------:R-:W-:Y:S01]  /*1330*/  IMAD.HI.U32 R5, R7, R5, R6 ;  /* 0x0000000507057227 */ /* 0x000fe200078e0006 */
[----:B------:R-:W-:Y:S01]  /*1340*/  MOV R6, R8 ;  /* 0x0000000800067202 */ /* 0x000fe20000000f00 */
[----:B------:R-:W-:-:S02]  /*1350*/  UISETP.LT.AND UP0, UPT, UR9, UR5, UPT ;  /* 0x000000050900728c */ /* 0x000fc4000bf01270 */
[----:B------:R-:W-:Y:S02]  /*1360*/  UIMAD UR11, UR14, UR16, UR11 ;  /* 0x000000100e0b72a4 */ /* 0x000fe4000f8e020b */
[----:B------:R-:W-:Y:S01]  /*1370*/  IMAD.HI.U32 R5, R5, R6, RZ ;  /* 0x0000000605057227 */ /* 0x000fe200078e00ff */
[----:B------:R-:W-:Y:S02]  /*1380*/  USEL UR41, UR9, UR5, UP0 ;  /* 0x0000000509297287 */ /* 0x000fe40008000000 */
[----:B------:R-:W-:Y:S01]  /*1390*/  UIMAD.WIDE.U32 UR16, UR14, UR4, URZ ;  /* 0x000000040e1072a5 */ /* 0x000fe2000f8e003f */
[----:B------:R-:W-:Y:S01]  /*13a0*/  IMAD.MOV R7, RZ, RZ, -R5 ;  /* 0x000000ffff077224 */ /* 0x000fe200078e0a05 */
[----:B------:R-:W-:Y:S02]  /*13b0*/  UIMAD UR5, UR15, UR4, URZ ;  /* 0x000000040f0572a4 */ /* 0x000fe4000f8e023f */
[----:B------:R-:W-:Y:S01]  /*13c0*/  UIADD3 UR48, UR19, UR11, URZ ;  /* 0x0000000b13307290 */ /* 0x000fe2000fffe03f */
[----:B------:R-:W-:Y:S01]  /*13d0*/  IMAD R6, R9, R7, R6 ;  /* 0x0000000709067224 */ /* 0x000fe200078e0206 */
[----:B------:R-:W-:Y:S01]  /*13e0*/  @UP2 UIADD3 UR48, UR17, UR5, URZ ;  /* 0x0000000511302290 */ /* 0x000fe2000fffe03f */
[----:B------:R-:W-:Y:S01]  /*13f0*/  ULDC.U8 UR20, c[0x0][0x3d8] ;  /* 0x0000f60000147ab9 */ /* 0x000fe20000000000 */
[----:B------:R-:W-:-:S02]  /*1400*/  ULEA UR5, UR41, 0xffffffc0, 0x6 ;  /* 0xffffffc029057891 */ /* 0x000fc4000f8e303f */
[----:B------:R-:W-:Y:S01]  /*1410*/  ISETP.GT.U32.AND P1, PT, R9, R6, PT ;  /* 0x000000060900720c */ /* 0x000fe20003f24070 */
[----:B------:R-:W-:Y:S02]  /*1420*/  UISETP.NE.AND UP1, UPT, UR42, -0x1, UPT ;  /* 0xffffffff2a00788c */ /* 0x000fe4000bf25270 */
[----:B------:R-:W-:Y:S02]  /*1430*/  UISETP.NE.AND UP3, UPT, UR20, URZ, UPT ;  /* 0x0000003f1400728c */ /* 0x000fe4000bf65270 */
[----:B------:R-:W-:Y:S02]  /*1440*/  USHF.R.S32.HI UR34, URZ, 0x1f, UR5 ;  /* 0x0000001f3f227899 */ /* 0x000fe40008011405 */
[----:B------:R-:W-:Y:S01]  /*1450*/  UIADD3 UR9, UP0, UR5, UR36, URZ ;  /* 0x0000002405097290 */ /* 0x000fe2000ff1e03f */
[----:B------:R-:W-:Y:S01]  /*1460*/  ULDC.U8 UR21, c[0x0][0x480] ;  /* 0x0001200000157ab9 */ /* 0x000fe20000000000 */
[----:B------:R-:W-:Y:S02]  /*1470*/  ULDC UR33, c[0x0][0x2c4] ;  /* 0x0000b10000217ab9 */ /* 0x000fe40000000800 */
[----:B------:R-:W-:-:S02]  /*1480*/  UIADD3.X UR12, UR34, UR35, URZ, UP0, !UPT ;  /* 0x00000023220c7290 */ /* 0x000fc400087fe43f */
[----:B------:R-:W-:Y:S01]  /*1490*/  @!P1 IMAD.IADD R6, R6, 0x1, -R9 ;  /* 0x0000000106069824 */ /* 0x000fe200078e0a09 */
[----:B------:R-:W-:Y:S01]  /*14a0*/  UIMAD UR11, UR15, UR9, URZ ;  /* 0x000000090f0b72a4 */ /* 0x000fe2000f8e023f */
[----:B------:R-:W-:Y:S01]  /*14b0*/  @!P1 IADD3 R5, R5, 0x1, RZ ;  /* 0x0000000105059810 */ /* 0x000fe20007ffe0ff */
[----:B------:R-:W-:Y:S01]  /*14c0*/  @UP1 UIADD3 UR26, UR40, UR42, URZ ;  /* 0x0000002a281a1290 */ /* 0x000fe2000fffe03f */
[----:B------:R-:W-:Y:S01]  /*14d0*/  PLOP3.LUT P1, PT, PT, PT, UP1, 0x80, 0x0 ;  /* 0x000000000000781c */ /* 0x000fe20003f2f018 */
[----:B------:R-:W-:Y:S01]  /*14e0*/  @UP1 UIADD3 UR27, UR40, UR42, URZ ;  /* 0x0000002a281b1290 */ /* 0x000fe2000fffe03f */
[----:B------:R-:W-:Y:S01]  /*14f0*/  ISETP.GE.U32.AND P0, PT, R6, R9, PT ;  /* 0x000000090600720c */ /* 0x000fe20003f06070 */
[----:B------:R-:W-:Y:S01]  /*1500*/  UIMAD UR15, UR14, UR12, UR11 ;  /* 0x0000000c0e0f72a4 */ /* 0x000fe2000f8e020b */
[----:B------:R-:W-:Y:S01]  /*1510*/  LOP3.LUT R6, R11, UR55, RZ, 0x3c, !PT ;  /* 0x000000370b067c12 */ /* 0x000fe2000f8e3cff */
[----:B------:R-:W-:Y:S02]  /*1520*/  UISETP.NE.AND UP4, UPT, UR21, URZ, UPT ;  /* 0x0000003f1500728c */ /* 0x000fe4000bf85270 */
[----:B------:R-:W-:Y:S01]  /*1530*/  @UP3 UIMAD UR12, UR49, UR33, URZ ;  /* 0x00000021310c32a4 */ /* 0x000fe2000f8e023f */
[----:B------:R-:W-:Y:S01]  /*1540*/  ISETP.GE.AND P2, PT, R6, RZ, PT ;  /* 0x000000ff0600720c */ /* 0x000fe20003f46270 */
[----:B------:R-:W-:Y:S01]  /*1550*/  @UP1 ULDC.64 UR20, c[0x0][0x248] ;  /* 0x0000920000141ab9 */ /* 0x000fe20000000a00 */
[----:B------:R-:W-:Y:S01]  /*1560*/  @UP1 ULDC.64 UR24, c[0x0][0x250] ;  /* 0x0000940000181ab9 */ /* 0x000fe20000000a00 */
[----:B------:R-:W-:-:S02]  /*1570*/  USEL UR54, UR18, UR16, !UP2 ;  /* 0x0000001012367287 */ /* 0x000fc4000d000000 */
[----:B------:R-:W-:Y:S02]  /*1580*/  @UP1 UIMAD.WIDE.U32 UR22, UR26, UR20, URZ ;  /* 0x000000141a1612a5 */ /* 0x000fe4000f8e003f */
[----:B------:R-:W-:Y:S01]  /*1590*/  @UP1 UIMAD.WIDE.U32 UR16, UR27, UR24, URZ ;  /* 0x000000181b1012a5 */ /* 0x000fe2000f8e003f */
[----:B------:R-:W-:Y:S01]  /*15a0*/  @P0 VIADD R5, R5, 0x1 ;  /* 0x0000000105050836 */ /* 0x000fe20000000000 */
[----:B------:R-:W-:Y:S01]  /*15b0*/  @UP1 UIMAD UR18, UR27, UR25, URZ ;  /* 0x000000191b1212a4 */ /* 0x000fe2000f8e023f */
[----:B------:R-:W-:Y:S01]  /*15c0*/  PLOP3.LUT P0, PT, PT, PT, UP3, 0x80, 0x0 ;  /* 0x000000000000781c */ /* 0x000fe20003f0f038 */
[----:B------:R-:W-:Y:S01]  /*15d0*/  @UP1 UIMAD UR31, UR26, UR21, URZ ;  /* 0x000000151a1f12a4 */ /* 0x000fe2000f8e023f */
[----:B------:R-:W-:Y:S01]  /*15e0*/  IMAD.MOV.U32 R18, RZ, RZ, R5 ;  /* 0x000000ffff127224 */ /* 0x000fe200078e0005 */
[----:B------:R-:W-:Y:S02]  /*15f0*/  @UP3 USEL UR12, UR12, UR4, !UP2 ;  /* 0x000000040c0c3287 */ /* 0x000fe4000d000000 */
[----:B------:R-:W-:-:S02]  /*1600*/  UIMAD.WIDE.U32 UR26, UR14, UR9, URZ ;  /* 0x000000090e1a72a5 */ /* 0x000fc4000f8e003f */
[----:B------:R-:W-:Y:S01]  /*1610*/  @!UP3 UIMAD UR11, UR49, UR60, UR55 ;  /* 0x0000003c310bb2a4 */ /* 0x000fe2000f8e0237 */
[----:B------:R-:W-:Y:S01]  /*1620*/  @!P2 IADD3 R18, -R18, RZ, RZ ;  /* 0x000000ff1212a210 */ /* 0x000fe20007ffe1ff */
[----:B------:R-:W-:Y:S01]  /*1630*/  UIMAD UR50, UR55, UR61, URZ ;  /* 0x0000003d373272a4 */ /* 0x000fe2000f8e023f */
[----:B------:R-:W-:Y:S01]  /*1640*/  @!P3 LOP3.LUT R18, RZ, R11, RZ, 0x33, !PT ;  /* 0x0000000bff12b212 */ /* 0x000fe200078e33ff */
[----:B------:R-:W-:Y:S01]  /*1650*/  @UP3 ULDC UR9, c[0x0][0x2e4] ;  /* 0x0000b90000093ab9 */ /* 0x000fe20000000800 */
[----:B------:R-:W-:Y:S02]  /*1660*/  @UP1 UIADD3 UR36, UR17, UR18, URZ ;  /* 0x0000001211241290 */ /* 0x000fe4000fffe03f */
[----:B------:R-:W-:Y:S02]  /*1670*/  @UP3 UIMAD UR18, UR55, UR9, UR12 ;  /* 0x00000009371232a4 */ /* 0x000fe4000f8e020c */
[----:B------:R-:W-:Y:S02]  /*1680*/  USEL UR53, UR30, URZ, UP4 ;  /* 0x0000003f1e357287 */ /* 0x000fe4000a000000 */
[----:B------:R-:W-:-:S02]  /*1690*/  @!UP2 UIADD3 UR38, UR45, UR43, URZ ;  /* 0x0000002b2d26a290 */ /* 0x000fc4000fffe03f */
[----:B------:R-:W-:Y:S02]  /*16a0*/  @!UP3 UIMAD UR18, UR11, UR33, URZ ;  /* 0x000000210b12b2a4 */ /* 0x000fe4000f8e023f */
[----:B------:R-:W-:Y:S02]  /*16b0*/  USHF.R.S32.HI UR52, URZ, 0x1f, UR50 ;  /* 0x0000001f3f347899 */ /* 0x000fe40008011432 */
[----:B------:R-:W-:Y:S02]  /*16c0*/  USEL UR51, UR51, URZ, UP4 ;  /* 0x0000003f33337287 */ /* 0x000fe4000a000000 */
        /* <DEDUP_REMOVED lines=17> */
.L_x_1021:
        /* <DEDUP_REMOVED lines=13> */
.L_x_1022:
        /* <DEDUP_REMOVED lines=11> */
.L_x_1023:
[----:B------:R-:W-:-:S04]  /*1960*/  UIMAD UR4, UR49, UR60, UR55 ;  /* 0x0000003c310472a4 */ /* 0x000fc8000f8e0237 */
[----:B------:R-:W-:-:S12]  /*1970*/  UIMAD UR4, UR4, UR57, URZ ;  /* 0x00000039040472a4 */ /* 0x000fd8000f8e023f */
.L_x_1024:
[----:B------:R-:W1:Y:S01]  /*1980*/  LDC.64 R6, c[0x0][0x420] ;  /* 0x00010800ff067b82 */ /* 0x000e620000000a00 */
[--C-:B------:R-:W-:Y:S01]  /*1990*/  SHF.R.S32.HI R233, RZ, 0x1f, R232.reuse ;  /* 0x0000001fffe97819 */ /* 0x100fe200000114e8 */
[----:B------:R-:W-:Y:S01]  /*19a0*/  UIMAD UR11, UR61, UR60, URZ ;  /* 0x0000003c3d0b72a4 */ /* 0x000fe2000f8e023f */
[----:B------:R-:W-:Y:S01]  /*19b0*/  IADD3 R8, P0, R232, UR12, RZ ;  /* 0x0000000ce8087c10 */ /* 0x000fe2000ff1e0ff */
[----:B------:R-:W-:Y:S01]  /*19c0*/  UIADD3 UR35, UR5, UR4, URZ ;  /* 0x0000000405237290 */ /* 0x000fe2000fffe03f */
[----:B------:R-:W-:Y:S01]  /*19d0*/  LEA.HI R10, R10, R25, RZ, 0x5 ;  /* 0x000000190a0a7211 */ /* 0x000fe200078f28ff */
[----:B------:R-:W-:Y:S01]  /*19e0*/  USHF.L.U32 UR4, UR11, 0x6, URZ ;  /* 0x000000060b047899 */ /* 0x000fe2000800063f */
[----:B------:R-:W-:Y:S01]  /*19f0*/  IADD3.X R9, R233, UR38, RZ, P0, !PT ;  /* 0x00000026e9097c10 */ /* 0x000fe200087fe4ff */
[----:B------:R-:W-:Y:S01]  /*1a00*/  USHF.R.S32.HI UR45, URZ, 0x1f, UR55 ;  /* 0x0000001f3f2d7899 */ /* 0x000fe20008011437 */
[----:B------:R-:W-:Y:S01]  /*1a10*/  IADD3 R16, P0, R4, UR5, RZ ;  /* 0x0000000504107c10 */ /* 0x000fe2000ff1e0ff */
[----:B------:R-:W-:Y:S01]  /*1a20*/  UIADD3 UR23, UR5, UR18, URZ ;  /* 0x0000001205177290 */ /* 0x000fe2000fffe03f */
[----:B------:R-:W-:Y:S01]  /*1a30*/  LOP3.LUT R11, R10, 0xffffffe0, RZ, 0xc0, !PT ;  /* 0xffffffe00a0b7812 */ /* 0x000fe200078ec0ff */
[----:B------:R-:W-:Y:S01]  /*1a40*/  UIADD3 UR16, UP2, UP0, UR26, UR4, UR50 ;  /* 0x000000041a107290 */ /* 0x000fe2000f85e032 */
[----:B------:R-:W-:Y:S01]  /*1a50*/  IADD3.X R14, R27, UR34, RZ, P0, !PT ;  /* 0x000000221b0e7c10 */ /* 0x000fe200087fe4ff */
[----:B------:R-:W-:Y:S01]  /*1a60*/  ULDC.64 UR18, c[0x0][0x428] ;  /* 0x00010a0000127ab9 */ /* 0x000fe20000000a00 */
[----:B------:R-:W-:Y:S01]  /*1a70*/  USHF.R.S32.HI UR4, URZ, 0x1f, UR4 ;  /* 0x0000001f3f047899 */ /* 0x000fe20008011404 */
[----:B------:R-:W-:Y:S01]  /*1a80*/  IMAD.IADD R25, R25, 0x1, -R11 ;  /* 0x0000000119197824 */ /* 0x000fe200078e0a0b */
[----:B------:R-:W-:Y:S01]  /*1a90*/  UIADD3 UR17, -UR8, UR10, UR32 ;  /* 0x0000000a08117290 */ /* 0x000fe2000fffe120 */
[----:B------:R-:W-:Y:S01]  /*1aa0*/  IMAD.U32 R15, RZ, RZ, UR18 ;  /* 0x00000012ff0f7e24 */ /* 0x000fe2000f8e00ff */
[----:B------:R-:W-:Y:S01]  /*1ab0*/  ULDC UR44, c[0x0][0x398] ;  /* 0x0000e600002c7ab9 */ /* 0x000fe20000000800 */
[----:B------:R-:W-:Y:S01]  /*1ac0*/  IMAD R11, R14, UR28, RZ ;  /* 0x0000001c0e0b7c24 */ /* 0x000fe2000f8e02ff */
[----:B------:R-:W-:Y:S01]  /*1ad0*/  ULDC.64 UR26, c[0x0][0x400] ;  /* 0x00010000001a7ab9 */ /* 0x000fe20000000a00 */
[----:B------:R-:W-:Y:S01]  /*1ae0*/  IMAD.WIDE.U32 R12, R16, UR28, R232 ;  /* 0x0000001c100c7c25 */ /* 0x000fe2000f8e00e8 */
[----:B------:R-:W-:Y:S01]  /*1af0*/  ULDC.64 UR14, c[0x0][0x258] ;  /* 0x00009600000e7ab9 */ /* 0x000fe20000000a00 */
[----:B------:R-:W-:Y:S01]  /*1b00*/  ULDC.64 UR46, c[0x0][0x2b0] ;  /* 0x0000ac00002e7ab9 */ /* 0x000fe20000000a00 */
[----:B------:R-:W-:Y:S01]  /*1b10*/  UIADD3 UR9, UR41, -0x1, URZ ;  /* 0xffffffff29097890 */ /* 0x000fe2000fffe03f */
[----:B-1----:R-:W-:Y:S01]  /*1b20*/  IMAD R5, R6, UR34, RZ ;  /* 0x0000002206057c24 */ /* 0x002fe2000f8e02ff */
[----:B------:R-:W-:Y:S01]  /*1b30*/  IADD3 R12, P2, R12, UR39, RZ ;  /* 0x000000270c0c7c10 */ /* 0x000fe2000ff5e0ff */
[----:B------:R-:W-:Y:S01]  /*1b40*/  IMAD.WIDE.U32 R8, R6, UR5, R8 ;  /* 0x0000000506087c25 */ /* 0x000fe2000f8e0008 */
[----:B------:R-:W-:Y:S01]  /*1b50*/  BSSY B1, `(.L_x_1020) ;  /* 0x0000954000017945 */ /* 0x000fe20003800000 */
[----:B------:R-:W-:-:S02]  /*1b60*/  IADD3 R247, R232, 0xc0, RZ ;  /* 0x000000c0e8f77810 */ /* 0x000fc40007ffe0ff */
[----:B------:R-:W-:Y:S01]  /*1b70*/  IMAD R5, R7, UR5, R5 ;  /* 0x0000000507057c24 */ /* 0x000fe2000f8e0205 */
[----:B------:R-:W-:Y:S01]  /*1b80*/  UIMAD UR5, UR45, UR18, URZ ;  /* 0x000000122d0572a4 */ /* 0x000fe2000f8e023f */
[----:B------:R-:W-:Y:S02]  /*1b90*/  IMAD R20, R16, UR29, R11 ;  /* 0x0000001d10147c24 */ /* 0x000fe4000f8e020b */
[----:B------:R-:W-:Y:S01]  /*1ba0*/  IMAD.IADD R9, R9, 0x1, R5 ;  /* 0x0000000109097824 */ /* 0x000fe200078e0205 */
[----:B------:R-:W-:Y:S01]  /*1bb0*/  UIMAD UR19, UR55, UR19, UR5 ;  /* 0x00000013371372a4 */ /* 0x000fe2000f8e0205 */
[----:B------:R-:W-:Y:S01]  /*1bc0*/  SHF.R.S32.HI R5, RZ, 0x5, R10 ;  /* 0x00000005ff057819 */ /* 0x000fe2000001140a */
[----:B------:R-:W-:Y:S01]  /*1bd0*/  UIADD3.X UR5, UR43, UR4, UR52, UP2, UP0 ;  /* 0x000000042b057290 */ /* 0x000fe200097e0434 */
[----:B------:R-:W-:Y:S01]  /*1be0*/  IMAD.WIDE.U32 R8, R15, UR55, R8 ;  /* 0x000000370f087c25 */ /* 0x000fe2000f8e0008 */
[----:B------:R-:W-:Y:S01]  /*1bf0*/  UIADD3 UR4, UR17, -UR44, URZ ;  /* 0x8000002c11047290 */ /* 0x000fe2000fffe03f */
[----:B------:R-:W-:Y:S01]  /*1c00*/  IADD3.X R13, R13, UR37, R20, P2, !PT ;  /* 0x000000250d0d7c10 */ /* 0x000fe200097fe414 */
[----:B------:R-:W-:Y:S01]  /*1c10*/  UIADD3 UR16, UP2, UP0, UR53, UR16, UR54 ;  /* 0x0000001035107290 */ /* 0x000fe2000f85e036 */
[----:B------:R-:W-:Y:S01]  /*1c20*/  IMAD R5, R5, UR11, R25 ;  /* 0x0000000b05057c24 */ /* 0x000fe2000f8e0219 */
[----:B------:R-:W-:Y:S01]  /*1c30*/  USHF.R.S32.HI UR22, URZ, 0x1f, UR4 ;  /* 0x0000001f3f167899 */ /* 0x000fe20008011404 */
[----:B------:R-:W-:Y:S01]  /*1c40*/  IADD3 R11, R9, UR19, RZ ;  /* 0x00000013090b7c10 */ /* 0x000fe2000fffe0ff */
[----:B------:R-:W-:Y:S01]  /*1c50*/  UIADD3.X UR5, UR51, UR5, UR48, UP2, UP0 ;  /* 0x0000000533057290 */ /* 0x000fe200097e0430 */
[----:B------:R-:W-:Y:S01]  /*1c60*/  IMAD.U32 R19, RZ, RZ, UR14 ;  /* 0x0000000eff137e24 */ /* 0x000fe2000f8e00ff */
[----:B------:R-:W-:Y:S01]  /*1c70*/  ULEA.HI UR22, UR22, UR4, URZ, 0x6 ;  /* 0x0000000416167291 */ /* 0x000fe2000f8f303f */
[----:B------:R-:W-:Y:S01]  /*1c80*/  IADD3 R10, P0, R5, UR16, RZ ;  /* 0x00000010050a7c10 */ /* 0x000fe2000ff1e0ff */
[----:B------:R-:W-:Y:S01]  /*1c90*/  UIMAD UR16, UR45, UR14, URZ ;  /* 0x0000000e2d1072a4 */ /* 0x000fe2000f8e023f */
[----:B------:R-:W-:Y:S01]  /*1ca0*/  IMAD.WIDE.U32 R12, R19, UR55, R12 ;  /* 0x00000037130c7c25 */ /* 0x000fe2000f8e000c */
[----:B------:R-:W-:Y:S01]  /*1cb0*/  USHF.R.S32.HI UR22, URZ, 0x6, UR22 ;  /* 0x000000063f167899 */ /* 0x000fe20008011416 */
[----:B------:R-:W-:Y:S01]  /*1cc0*/  LEA.HI.X.SX32 R5, R5, UR5, 0x1, P0 ;  /* 0x0000000505057c11 */ /* 0x000fe200080f0eff */
[----:B------:R-:W-:Y:S01]  /*1cd0*/  ULDC.64 UR52, c[0x0][0x478] ;  /* 0x00011e0000347ab9 */ /* 0x000fe20000000a00 */
[----:B------:R-:W-:Y:S01]  /*1ce0*/  LEA R228, P0, R10, UR26, 0x2 ;  /* 0x0000001a0ae47c11 */ /* 0x000fe2000f8010ff */
[----:B------:R-:W-:Y:S01]  /*1cf0*/  UISETP.LT.AND UP0, UPT, URZ, UR22, UPT ;  /* 0x000000163f00728c */ /* 0x000fe2000bf01270 */
[----:B------:R-:W-:Y:S01]  /*1d00*/  VIADD R246, R232, 0x40 ;  /* 0x00000040e8f67836 */ /* 0x000fe20000000000 */
[----:B------:R-:W-:Y:S01]  /*1d10*/  UIMAD UR16, UR55, UR15, UR16 ;  /* 0x0000000f371072a4 */ /* 0x000fe2000f8e0210 */
[----:B------:R-:W-:Y:S01]  /*1d20*/  LEA.HI.X R229, R10, UR27, R5, 0x2, P0 ;  /* 0x0000001b0ae57c11 */ /* 0x000fe200080f1405 */
[----:B------:R-:W-:Y:S01]  /*1d30*/  USEL UR22, URZ, UR22, !UP0 ;  /* 0x000000163f167287 */ /* 0x000fe2000c000000 */
[----:B------:R-:W-:Y:S01]  /*1d40*/  IMAD.MOV.U32 R10, RZ, RZ, R8 ;  /* 0x000000ffff0a7224 */ /* 0x000fe200078e0008 */
[----:B------:R-:W-:Y:S01]  /*1d50*/  UIMAD.WIDE UR34, UR35, 0x4, UR52 ;  /* 0x00000004232278a5 */ /* 0x000fe2000f8e0234 */
[-C--:B------:R-:W-:Y:S01]  /*1d60*/  IMAD R5, R27, R6.reuse, RZ ;  /* 0x000000061b057224 */ /* 0x080fe200078e02ff */
[----:B------:R-:W-:Y:S01]  /*1d70*/  UISETP.GT.AND UP0, UPT, UR41, UR22, UPT ;  /* 0x000000162900728c */ /* 0x000fe2000bf04270 */
[----:B------:R-:W-:Y:S01]  /*1d80*/  IMAD.WIDE.U32 R10, R4, R6, R10 ;  /* 0x00000006040a7225 */ /* 0x000fe200078e000a */
[----:B------:R-:W-:Y:S01]  /*1d90*/  ULDC.64 UR26, c[0x0][0x210] ;  /* 0x00008400001a7ab9 */ /* 0x000fe20000000a00 */
[----:B------:R-:W-:Y:S01]  /*1da0*/  ULDC.64 UR14, c[0x0][0x3e0] ;  /* 0x0000f800000e7ab9 */ /* 0x000fe20000000a00 */
[----:B------:R-:W-:Y:S01]  /*1db0*/  LEA R234, P3, R12, UR26, 0x1 ;  /* 0x0000001a0cea7c11 */ /* 0x000fe2000f8608ff */
[----:B------:R-:W-:Y:S01]  /*1dc0*/  IMAD R5, R4, R7, R5 ;  /* 0x0000000704057224 */ /* 0x000fe200078e0205 */
[----:B------:R-:W-:Y:S01]  /*1dd0*/  PLOP3.LUT P0, PT, PT, PT, UP0, 0x80, 0x0 ;  /* 0x000000000000781c */ /* 0x000fe20003f0f008 */
[----:B------:R-:W-:Y:S01]  /*1de0*/  VIADD R21, R13, UR16 ;  /* 0x000000100d157c36 */ /* 0x000fe20008000000 */
[----:B------:R-:W-:Y:S01]  /*1df0*/  LEA R235, P2, R10, UR14, 0x1 ;  /* 0x0000000e0aeb7c11 */ /* 0x000fe2000f8408ff */
[----:B------:R-:W-:Y:S01]  /*1e00*/  UIMAD.WIDE UR4, UR23, 0x4, UR46 ;  /* 0x00000004170478a5 */ /* 0x000fe2000f8e022e */
[----:B------:R-:W-:Y:S01]  /*1e10*/  IADD3 R17, R11, R5, RZ ;  /* 0x000000050b117210 */ /* 0x000fe20007ffe0ff */
[----:B------:R-:W-:Y:S01]  /*1e20*/  UMOV UR18, UR34 ;  /* 0x0000002200127c82 */ /* 0x000fe20008000000 */
[----:B------:R-:W-:Y:S01]  /*1e30*/  UMOV UR17, UR35 ;  /* 0x0000002300117c82 */ /* 0x000fe20008000000 */
[----:B------:R-:W-:Y:S01]  /*1e40*/  VIADD R245, R232, 0x80 ;  /* 0x00000080e8f57836 */ /* 0x000fe20000000000 */
[----:B------:R-:W-:-:S02]  /*1e50*/  LEA.HI.X R236, R12, UR27, R21, 0x1, P3 ;  /* 0x0000001b0cec7c11 */ /* 0x000fc400098f0c15 */
[----:B------:R-:W-:-:S03]  /*1e60*/  LEA.HI.X R237, R10, UR15, R17, 0x1, P2 ;  /* 0x0000000f0aed7c11 */ /* 0x000fc600090f0c11 */
        /* <DEDUP_REMOVED lines=20> */
.L_x_1026:
        /* <DEDUP_REMOVED lines=20> */
.L_x_1027:
        /* <DEDUP_REMOVED lines=38> */
.L_x_1029:
[----:B------:R-:W-:Y:S05]  /*2350*/  BSYNC B0 ;  /* 0x0000000000007941 */ /* 0x000fea0003800000 */
.L_x_1028:
        /* <DEDUP_REMOVED lines=21> */
.L_x_1031:
[----:B------:R-:W-:Y:S05]  /*24b0*/  BSYNC B0 ;  /* 0x0000000000007941 */ /* 0x000fea0003800000 */
.L_x_1030:
        /* <DEDUP_REMOVED lines=34> */
.L_x_1033:
[----:B------:R-:W-:Y:S05]  /*26e0*/  BSYNC B0 ;  /* 0x0000000000007941 */ /* 0x000fea0003800000 */
.L_x_1032:
        /* <DEDUP_REMOVED lines=23> */
.L_x_1025:
        /* <DEDUP_REMOVED lines=53> */
.L_x_1036:
[----:B------:R-:W-:Y:S05]  /*2bb0*/  BSYNC B0 ;  /* 0x0000000000007941 */ /* 0x000fea0003800000 */
.L_x_1035:
        /* <DEDUP_REMOVED lines=45> */
.L_x_1038:
[----:B------:R-:W-:Y:S05]  /*2e90*/  BSYNC B0 ;  /* 0x0000000000007941 */ /* 0x000fea0003800000 */
.L_x_1037:
        /* <DEDUP_REMOVED lines=44> */
.L_x_1040:
[----:B------:R-:W-:Y:S05]  /*3160*/  BSYNC B0 ;  /* 0x0000000000007941 */ /* 0x000fea0003800000 */
.L_x_1039:
        /* <DEDUP_REMOVED lines=47> */
.L_x_1042:
[----:B------:R-:W-:Y:S05]  /*3460*/  BSYNC B0 ;  /* 0x0000000000007941 */ /* 0x000fea0003800000 */
.L_x_1041:
        /* <DEDUP_REMOVED lines=69> */
.L_x_1044:
[----:B------:R-:W-:Y:S05]  /*38c0*/  BSYNC B0 ;  /* 0x0000000000007941 */ /* 0x000fea0003800000 */
.L_x_1043:
        /* <DEDUP_REMOVED lines=59> */
.L_x_1046:
[----:B------:R-:W-:Y:S05]  /*3c80*/  BSYNC B0 ;  /* 0x0000000000007941 */ /* 0x000fea0003800000 */
.L_x_1045:
[----:B------:R-:W-:Y:S01]  /*3c90*/  UIMAD UR11, UR23, UR24, URZ ;  /* 0x00000018170b72a4 */ /* 0x000fe2000f8e023f */
[----:B-1-3--:R-:W-:Y:S01]  /*3ca0*/  IMAD.WIDE.U32 R6, R19, UR32, R232 ;  /* 0x0000002013067c25 */ /* 0x00afe2000f8e00e8 */
[----:B------:R-:W1:Y:S01]  /*3cb0*/  LDC.64 R20, c[0x0][0x3b8] ;  /* 0x0000ee00ff147b82 */ /* 0x000e620000000a00 */
[----:B------:R3:W-:Y:S01]  /*3cc0*/  @P4 STS.128 [R230+0x18000], RZ ;  /* 0x018000ffe6004388 */ /* 0x0007e20000000c00 */
[----:B------:R-:W-:Y:S01]  /*3cd0*/  UIMAD UR11, UR32, UR25, UR11 ;  /* 0x00000019200b72a4 */ /* 0x000fe2000f8e020b */
[----:B------:R-:W-:Y:S01]  /*3ce0*/  BSSY B0, `(.L_x_1047) ;  /* 0x000003c000007945 */ /* 0x000fe20003800000 */
[----:B------:R-:W-:Y:S01]  /*3cf0*/  IADD3 R10, P0, R6, UR33, RZ ;  /* 0x00000021060a7c10 */ /* 0x000fe2000ff1e0ff */
[----:B------:R3:W-:Y:S01]  /*3d00*/  @P4 STS.128 [R230+0x1a000], RZ ;  /* 0x01a000ffe6004388 */ /* 0x0007e20000000c00 */
[----:B------:R-:W-:Y:S02]  /*3d10*/  ULDC.64 UR14, c[0x0][0x268] ;  /* 0x00009a00000e7ab9 */ /* 0x000fe40000000a00 */
[----:B------:R-:W-:Y:S01]  /*3d20*/  MOV R6, UR11 ;  /* 0x0000000b00067c02 */ /* 0x000fe20008000f00 */
[----:B------:R3:W-:Y:S01]  /*3d30*/  @P4 STS.128 [R230+0x1c000], RZ ;  /* 0x01c000ffe6004388 */ /* 0x0007e20000000c00 */
[----:B------:R-:W-:-:S02]  /*3d40*/  IMAD R5, R26, UR14, RZ ;  /* 0x0000000e1a057c24 */ /* 0x000fc4000f8e02ff */
[----:B------:R-:W-:Y:S01]  /*3d50*/  IADD3.X R11, R7, UR36, R6, P0, !PT ;  /* 0x00000024070b7c10 */ /* 0x000fe200087fe406 */
[----:B------:R3:W-:Y:S01]  /*3d60*/  @P4 STS.128 [R230+0x1e000], RZ ;  /* 0x01e000ffe6004388 */ /* 0x0007e20000000c00 */
        /* <DEDUP_REMOVED lines=22> */
[----:B-----5:R-:W-:Y:S01]  /*3ed0*/  IMAD.WIDE R12, R232, 0x2, R28 ;  /* 0x00000002e80c7825 */ /* 0x020fe200078e021c */
[----:B--2---:R-:W-:-:S04]  /*3ee0*/  @!P0 LEA R14, P1, R8, R14, 0x1 ;  /* 0x0000000e080e8211 */ /* 0x004fc800078208ff */
        /* <DEDUP_REMOVED lines=22> */
[----:B-1----:R-:W-:Y:S05]  /*4050*/  @P0 BRA `(.L_x_1048) ;  /* 0x0000000000100947 */ /* 0x002fea0003800000 */
[----:B------:R-:W-:Y:S01]  /*4060*/  @!PT LDS RZ, [RZ] ;  /* 0x00000000fffff984 */ /* 0x000fe20000000800 */
[----:B------:R-:W-:Y:S01]  /*4070*/  @!PT LDS RZ, [RZ] ;  /* 0x00000000fffff984 */ /* 0x000fe20000000800 */
[----:B------:R-:W-:Y:S01]  /*4080*/  @!PT LDS RZ, [RZ] ;  /* 0x00000000fffff984 */ /* 0x000fe20000000800 */
[----:B------:R1:W-:Y:S02]  /*4090*/  LDGSTS.E.BYPASS.LTC128B.128 [R230+0x1e000], desc[UR6][R6.64+0x180] ;  /* 0x1e00018006e67fae */ /* 0x0003e4000b901d46 */
.L_x_1048:
[----:B------:R-:W-:Y:S05]  /*40a0*/  BSYNC B0 ;  /* 0x0000000000007941 */ /* 0x000fea0003800000 */
.L_x_1047:
[----:B------:R1:W-:Y:S01]  /*40b0*/  @P3 STS.128 [R230+0x19000], RZ ;  /* 0x019000ffe6003388 */ /* 0x0003e20000000c00 */
[----:B------:R-:W-:Y:S03]  /*40c0*/  BSSY B0, `(.L_x_1049) ;  /* 0x0000037000007945 */ /* 0x000fe60003800000 */
[----:B------:R1:W-:Y:S04]  /*40d0*/  @P3 STS.128 [R230+0x1b000], RZ ;  /* 0x01b000ffe6003388 */ /* 0x0003e80000000c00 */
[----:B------:R1:W-:Y:S04]  /*40e0*/  @P3 STS.128 [R230+0x1d000], RZ ;  /* 0x01d000ffe6003388 */ /* 0x0003e80000000c00 */
[----:B------:R1:W-:Y:S01]  /*40f0*/  @P3 STS.128 [R230+0x1f000], RZ ;  /* 0x01f000ffe6003388 */ /* 0x0003e20000000c00 */
[----:B------:R-:W-:Y:S05]  /*4100*/  @P3 BRA `(.L_x_1050) ;  /* 0x0000000000c83947 */ /* 0x000fea0003800000 */
[----:B------:R-:W-:Y:S01]  /*4110*/  ULDC UR11, c[0x0][0x2d0] ;  /* 0x0000b400000b7ab9 */ /* 0x000fe20000000800 */
[----:B-12---:R-:W-:Y:S01]  /*4120*/  IADD3 R6, P0, R22, 0x20, RZ ;  /* 0x0000002016067810 */ /* 0x006fe20007f1e0ff */
        /* <DEDUP_REMOVED lines=11> */
[----:B------:R-:W2:Y:S01]  /*41e0*/  @!P3 LDC.64 R12, c[0x0][0x220] ;  /* 0x00008800ff0cbb82 */ /* 0x000ea20000000a00 */
        /* <DEDUP_REMOVED lines=11> */
[----:B--2---:R-:W-:-:S03]  /*42a0*/  @!P3 LEA R10, P0, R8, R12, 0x1 ;  /* 0x0000000c080ab211 */ /* 0x004fc600078008ff */
        /* <DEDUP_REMOVED lines=24> */
.L_x_1050:
[----:B------:R-:W-:Y:S05]  /*4430*/  BSYNC B0 ;  /* 0x0000000000007941 */ /* 0x000fea0003800000 */
.L_x_1049:
[----:B-1----:R-:W-:Y:S01]  /*4440*/  IMAD.MOV.U32 R4, RZ, RZ, 0x4 ;  /* 0x00000004ff047424 */ /* 0x002fe200078e00ff */
[----:B------:R-:W-:Y:S01]  /*4450*/  UIMAD UR11, UR49, UR60, UR55 ;  /* 0x0000003c310b72a4 */ /* 0x000fe2000f8e0237 */
[----:B------:R-:W-:Y:S01]  /*4460*/  IMAD.MOV.U32 R243, RZ, RZ, 0x7f800000 ;  /* 0x7f800000fff37424 */ /* 0x000fe200078e00ff */
[----:B------:R-:W3:Y:S01]  /*4470*/  LDG.E.64 R8, desc[UR6][R20.64] ;  /* 0x0000000614087981 */ /* 0x000ee2000c1e1b00 */
[----:B------:R-:W-:Y:S01]  /*4480*/  IMAD.MOV.U32 R244, RZ, RZ, 0x7f800000 ;  /* 0x7f800000fff47424 */ /* 0x000fe200078e00ff */
[----:B------:R-:W-:Y:S01]  /*4490*/  USHF.L.U32 UR11, UR11, 0x5, URZ ;  /* 0x000000050b0b7899 */ /* 0x000fe2000800063f */
[----:B------:R-:W-:Y:S01]  /*44a0*/  IMAD.WIDE R4, R238, R4, UR4 ;  /* 0x00000004ee047e25 */ /* 0x000fe2000f8e0204 */
[----:B--2---:R-:W2:Y:S04]  /*44b0*/  LDG.E.64 R6, desc[UR6][R20.64+0x8] ;  /* 0x0000080614067981 */ /* 0x004ea8000c1e1b00 */
[----:B------:R-:W0:Y:S01]  /*44c0*/  LDGDEPBAR ;  /* 0x00000000000079af */ /* 0x000e220000000000 */
[----:B------:R-:W-:-:S02]  /*44d0*/  USHF.R.S32.HI UR12, URZ, 0x1f, UR11 ;  /* 0x0000001f3f0c7899 */ /* 0x000fc4000801140b */
[----:B------:R-:W-:Y:S01]  /*44e0*/  UIADD3 UR32, UR32, UR10, URZ ;  /* 0x0000000a20207290 */ /* 0x000fe2000fffe03f */
[----:B------:R-:W5:Y:S01]  /*44f0*/  @!P6 LDG.E R243, desc[UR6][R4.64] ;  /* 0x0000000604f3e981 */ /* 0x000f62000c1e1900 */
[----:B------:R-:W-:Y:S02]  /*4500*/  CS2R R190, SRZ ;  /* 0x0000000000be7805 */ /* 0x000fe4000001ff00 */
[----:B------:R-:W-:Y:S02]  /*4510*/  CS2R R188, SRZ ;  /* 0x0000000000bc7805 */ /* 0x000fe4000001ff00 */
[----:B------:R-:W-:Y:S01]  /*4520*/  CS2R R194, SRZ ;  /* 0x0000000000c27805 */ /* 0x000fe2000001ff00 */
[----:B------:R1:W5:Y:S01]  /*4530*/  @!P5 LDG.E R244, desc[UR6][R4.64+0x20] ;  /* 0x0000200604f4d981 */ /* 0x000362000c1e1900 */
[----:B------:R-:W-:Y:S01]  /*4540*/  UIADD3 UR26, -UR8, 0x40, UR32 ;  /* 0x00000040081a7890 */ /* 0x000fe2000fffe120 */
        /* <DEDUP_REMOVED lines=23> */
[----:B-1----:R-:W-:Y:S02]  /*46c0*/  SHF.R.S32.HI R4, RZ, 0x1f, R25 ;  /* 0x0000001fff047819 */ /* 0x002fe40000011419 */
        /* <DEDUP_REMOVED lines=37> */
[----:B------:R-:W-:Y:S01]  /*4920*/  ULDC UR25, c[0x0][0x2d0] ;  /* 0x0000b40000197ab9 */ /* 0x000fe20000000800 */
[----:B------:R-:W-:Y:S01]  /*4930*/  ULDC UR39, c[0x0][0x398] ;  /* 0x0000e60000277ab9 */ /* 0x000fe20000000800 */
[----:B------:R-:W-:Y:S01]  /*4940*/  ULDC UR41, c[0x0][0x2dc] ;  /* 0x0000b70000297ab9 */ /* 0x000fe20000000800 */
[----:B------:R-:W-:Y:S01]  /*4950*/  ULDC.U8 UR21, c[0x0][0x388] ;  /* 0x0000e20000157ab9 */ /* 0x000fe20000000000 */
[----:B------:R-:W-:Y:S01]  /*4960*/  UIADD3 UR26, UR26, -UR44, URZ ;  /* 0x8000002c1a1a7290 */ /* 0x000fe2000fffe03f */
[----:B------:R-:W-:Y:S01]  /*4970*/  ULDC UR14, c[0x0][0x394] ;  /* 0x0000e500000e7ab9 */ /* 0x000fe20000000800 */
[----:B------:R-:W-:Y:S01]  /*4980*/  ULDC UR20, c[0x0][0x2ec] ;  /* 0x0000bb0000147ab9 */ /* 0x000fe20000000800 */
[----:B---3--:R-:W-:-:S02]  /*4990*/  R2UR UR23, R9 ;  /* 0x00000000091772ca */ /* 0x008fc400000e0000 */
[----:B------:R-:W-:Y:S02]  /*49a0*/  R2UR UR24, R8 ;  /* 0x00000000081872ca */ /* 0x000fe400000e0000 */
[----:B--2---:R-:W-:Y:S02]  /*49b0*/  IADD3 R251, P1, P0, R6, UR11, R25 ;  /* 0x0000000b06fb7c10 */ /* 0x004fe4000f83e019 */
[----:B------:R-:W-:Y:S02]  /*49c0*/  CS2R R24, SRZ ;  /* 0x0000000000187805 */ /* 0x000fe4000001ff00 */
[----:B------:R-:W-:-:S05]  /*49d0*/  IADD3.X R252, R7, UR12, R4, P1, P0 ;  /* 0x0000000c07fc7c10 */ /* 0x000fca0008fe0404 */
[----:B------:R-:W-:Y:S02]  /*49e0*/  UIADD3 UR37, UR23, -0x4498517b, URZ ;  /* 0xbb67ae8517257890 */ /* 0x000fe4000fffe03f */
[----:B------:R-:W-:Y:S02]  /*49f0*/  UIADD3 UR38, UR24, -0x61c88647, URZ ;  /* 0x9e3779b918267890 */ /* 0x000fe4000fffe03f */
[----:B------:R-:W-:Y:S02]  /*4a00*/  UIADD3 UR36, UR24, 0x3c6ef372, URZ ;  /* 0x3c6ef37218247890 */ /* 0x000fe4000fffe03f */
[----:B------:R-:W-:Y:S02]  /*4a10*/  UIADD3 UR35, UR23, 0x76cf5d0a, URZ ;  /* 0x76cf5d0a17237890 */ /* 0x000fe4000fffe03f */
[----:B------:R-:W-:Y:S02]  /*4a20*/  UIADD3 UR34, UR24, -0x255992d5, URZ ;  /* 0xdaa66d2b18227890 */ /* 0x000fe4000fffe03f */
[----:B------:R-:W-:-:S02]  /*4a30*/  UIADD3 UR33, UR23, 0x32370b8f, URZ ;  /* 0x32370b8f17217890 */ /* 0x000fc4000fffe03f */
[----:B------:R-:W-:Y:S02]  /*4a40*/  UIADD3 UR32, UR24, 0x78dde6e4, URZ ;  /* 0x78dde6e418207890 */ /* 0x000fe4000fffe03f */
[----:B------:R-:W-:Y:S02]  /*4a50*/  UIADD3 UR31, UR23, -0x126145ec, URZ ;  /* 0xed9eba14171f7890 */ /* 0x000fe4000fffe03f */
[----:B------:R-:W-:Y:S02]  /*4a60*/  UIADD3 UR30, UR24, 0x1715609d, URZ ;  /* 0x1715609d181e7890 */ /* 0x000fe4000fffe03f */
[----:B------:R-:W-:Y:S02]  /*4a70*/  UIADD3 UR29, UR23, -0x56f99767, URZ ;  /* 0xa9066899171d7890 */ /* 0x000fe4000fffe03f */
[----:B------:R-:W-:Y:S02]  /*4a80*/  UIADD3 UR28, UR24, -0x4ab325aa, URZ ;  /* 0xb54cda56181c7890 */ /* 0x000fe4000fffe03f */
[----:B------:R-:W-:-:S12]  /*4a90*/  UIADD3 UR27, UR23, 0x646e171e, URZ ;  /* 0x646e171e171b7890 */ /* 0x000fd8000fffe03f */
.L_x_1055:
[----:B------:R-:W0:Y:S01]  /*4aa0*/  LDGDEPBAR ;  /* 0x00000000000079af */ /* 0x000e220000000000 */
[----:B------:R-:W-:Y:S01]  /*4ab0*/  USHF.L.U32 UR12, UR9, 0x6, URZ ;  /* 0x00000006090c7899 */ /* 0x000fe2000800063f */
[----:B------:R-:W-:Y:S03]  /*4ac0*/  UMOV UR11, UR59 ;  /* 0x0000003b000b7c82 */ /* 0x000fe60008000000 */
[----:B------:R-:W-:Y:S01]  /*4ad0*/  UISETP.GE.AND UP0, UPT, UR12, UR26, UPT ;  /* 0x0000001a0c00728c */ /* 0x000fe2000bf06270 */
[----:B------:R-:W-:Y:S04]  /*4ae0*/  DEPBAR.LE SB0, 0x0 ;  /* 0x000080000000791a */ /* 0x000fe80000000000 */
[----:B------:R-:W-:Y:S06]  /*4af0*/  BAR.SYNC.DEFER_BLOCKING 0x0 ;  /* 0x0000000000007b1d */ /* 0x000fec0000010000 */
[----:B------:R-:W-:Y:S04]  /*4b00*/  LDSM.16.M88.4 R16, [R218] ;  /* 0x00000000da10783b */ /* 0x000fe80000000200 */
[----:B-1----:R-:W1:Y:S04]  /*4b10*/  LDSM.16.M88.4 R8, [R2+0x10000] ;  /* 0x010000000208783b */ /* 0x002e680000000200 */
[----:B------:R-:W2:Y:S04]  /*4b20*/  LDSM.16.M88.4 R84, [R2+0x10800] ;  /* 0x010800000254783b */ /* 0x000ea80000000200 */
[----:B------:R-:W-:Y:S04]  /*4b30*/  LDSM.16.M88.4 R88, [R220] ;  /* 0x00000000dc58783b */ /* 0x000fe80000000200 */
[----:B------:R-:W3:Y:S04]  /*4b40*/  LDSM.16.M88.4 R92, [R3+0x10000] ;  /* 0x01000000035c783b */ /* 0x000ee80000000200 */
[----:B------:R-:W4:Y:S04]  /*4b50*/  LDSM.16.M88.4 R96, [R3+0x10800] ;  /* 0x010800000360783b */ /* 0x000f280000000200 */
[----:B------:R-:W-:Y:S04]  /*4b60*/  LDSM.16.M88.4 R100, [R223] ;  /* 0x00000000df64783b */ /* 0x000fe80000000200 */
        /* <DEDUP_REMOVED lines=16> */
[----:B------:R-:W-:Y:S04]  /*4c70*/  IMAD.U32 R104, RZ, RZ, UR18 ;  /* 0x00000012ff687e24 */ /* 0x000fe8000f8e00ff */
[----:B------:R-:W-:Y:S01]  /*4c80*/  IMAD.U32 R105, RZ, RZ, UR17 ;  /* 0x00000011ff697e24 */ /* 0x000fe2000f8e00ff */
[C---:B-1----:R-:W-:Y:S06]  /*4c90*/  HMMA.16816.F32.BF16 R12, R100.reuse, R84, R12 ;  /* 0x00000054640c723c */ /* 0x042fec000004180c */
[----:B------:R-:W-:Y:S01]  /*4ca0*/  HMMA.16816.F32.BF16 R16, R100, R86, R16 ;  /* 0x000000566410723c */ /* 0x000fe20000041810 */
[----:B------:R-:W1:Y:S04]  /*4cb0*/  LDSM.16.M88.4 R84, [R218+0x2000] ;  /* 0x00200000da54783b */ /* 0x000e680000000200 */
[----:B------:R-:W4:Y:S01]  /*4cc0*/  LDSM.16.M88.4 R100, [R2+0x12800] ;  /* 0x012800000264783b */ /* 0x000f220000000200 */
[C---:B--2---:R-:W-:Y:S06]  /*4cd0*/  HMMA.16816.F32.BF16 R4, R92.reuse, R108, R4 ;  /* 0x0000006c5c04723c */ /* 0x044fec0000041804 */
[C---:B------:R-:W-:Y:S05]  /*4ce0*/  HMMA.16816.F32.BF16 R8, R92.reuse, R110, R8 ;  /* 0x0000006e5c08723c */ /* 0x040fea0000041808 */
[C---:B------:R-:W-:Y:S01]  /*4cf0*/  LEA R108, P0, R238.reuse, R104, 0x2 ;  /* 0x00000068ee6c7211 */ /* 0x040fe200078010ff */
[C---:B---3--:R-:W-:Y:S05]  /*4d00*/  HMMA.16816.F32.BF16 R12, R92.reuse, R88, R12 ;  /* 0x000000585c0c723c */ /* 0x048fea000004180c */
[----:B------:R-:W-:Y:S01]  /*4d10*/  LEA.HI.X.SX32 R109, R238, R105, 0x2, P0 ;  /* 0x00000069ee6d7211 */ /* 0x000fe200000f16ff */
[----:B------:R-:W-:Y:S01]  /*4d20*/  HMMA.16816.F32.BF16 R16, R92, R90, R16 ;  /* 0x0000005a5c10723c */ /* 0x000fe20000041810 */
[----:B------:R-:W-:Y:S01]  /*4d30*/  LDSM.16.M88.4 R88, [R220+0x2000] ;  /* 0x00200000dc58783b */ /* 0x000fe20000000200 */
[----:B------:R-:W-:Y:S03]  /*4d40*/  PLOP3.LUT P0, PT, PT, PT, UP0, 0x80, 0x0 ;  /* 0x000000000000781c */ /* 0x000fe60003f0f008 */
[----:B------:R-:W2:Y:S04]  /*4d50*/  LDSM.16.M88.4 R92, [R3+0x12000] ;  /* 0x01200000035c783b */ /* 0x000ea80000000200 */
[----:B------:R-:W3:Y:S04]  /*4d60*/  LDSM.16.M88.4 R104, [R3+0x12800] ;  /* 0x012800000368783b */ /* 0x000ee80000000200 */
[----:B-----5:R2:W5:Y:S01]  /*4d70*/  LDG.E R113, desc[UR6][R108.64] ;  /* 0x000000066c717981 */ /* 0x020562000c1e1900 */
[C---:B-1----:R-:W-:Y:S03]  /*4d80*/  HMMA.16816.F32.BF16 R4, R84.reuse, R96, R4 ;  /* 0x000000605404723c */ /* 0x042fe60000041804 */
[----:B------:R1:W5:Y:S03]  /*4d90*/  LDG.E R112, desc[UR6][R108.64+0x20] ;  /* 0x000020066c707981 */ /* 0x000366000c1e1900 */
[C---:B------:R-:W-:Y:S01]  /*4da0*/  HMMA.16816.F32.BF16 R8, R84.reuse, R98, R8 ;  /* 0x000000625408723c */ /* 0x040fe20000041808 */
[----:B------:R-:W-:Y:S05]  /*4db0*/  LDSM.16.M88.4 R96, [R217+0x12000] ;  /* 0x01200000d960783b */ /* 0x000fea0000000200 */
[C---:B----4-:R-:W-:Y:S06]  /*4dc0*/  HMMA.16816.F32.BF16 R12, R84.reuse, R100, R12 ;  /* 0x00000064540c723c */ /* 0x050fec000004180c */
[----:B------:R-:W-:Y:S01]  /*4dd0*/  HMMA.16816.F32.BF16 R16, R84, R102, R16 ;  /* 0x000000665410723c */ /* 0x000fe20000041810 */
[----:B------:R-:W4:Y:S04]  /*4de0*/  LDSM.16.M88.4 R84, [R223+0x2000] ;  /* 0x00200000df54783b */ /* 0x000f280000000200 */
[----:B------:R-:W1:Y:S01]  /*4df0*/  LDSM.16.M88.4 R100, [R217+0x12800] ;  /* 0x01280000d964783b */ /* 0x000e620000000200 */
[C---:B--2---:R-:W-:Y:S06]  /*4e00*/  HMMA.16816.F32.BF16 R4, R88.reuse, R92, R4 ;  /* 0x0000005c5804723c */ /* 0x044fec0000041804 */
[C---:B------:R-:W-:Y:S01]  /*4e10*/  HMMA.16816.F32.BF16 R8, R88.reuse, R94, R8 ;  /* 0x0000005e5808723c */ /* 0x040fe20000041808 */
[----:B------:R-:W-:Y:S05]  /*4e20*/  LDSM.16.M88.4 R92, [R216+0x12000] ;  /* 0x01200000d85c783b */ /* 0x000fea0000000200 */
[C---:B---3--:R-:W-:Y:S06]  /*4e30*/  HMMA.16816.F32.BF16 R12, R88.reuse, R104, R12 ;  /* 0x00000068580c723c */ /* 0x048fec000004180c */
        /* <DEDUP_REMOVED lines=82> */
.L_x_1051:
[----:B------:R-:W1:Y:S01]  /*5360*/  S2R R84, SR_TID.X ;  /* 0x0000000000547919 */ /* 0x000e620000002100 */
[----:B------:R-:W-:Y:S01]  /*5370*/  IMAD.SHL.U32 R85, R248, 0x20, RZ ;  /* 0x00000020f8557824 */ /* 0x000fe200078e00ff */
[----:B------:R-:W-:Y:S01]  /*5380*/  UIADD3 UR15, UR8, 0x1, -UR10 ;  /* 0x00000001080f7890 */ /* 0x000fe2000fffe80a */
[----:B------:R-:W-:Y:S01]  /*5390*/  VIADD R87, R238, UR12 ;  /* 0x0000000cee577c36 */ /* 0x000fe20008000000 */
[----:B------:R-:W-:Y:S01]  /*53a0*/  UIADD3 UR14, -UR11, UR8, -UR10 ;  /* 0x000000080b0e7290 */ /* 0x000fe2000fffe90a */
[----:B------:R-:W-:Y:S01]  /*53b0*/  IMAD.U32 R89, RZ, RZ, UR39 ;  /* 0x00000027ff597e24 */ /* 0x000fe2000f8e00ff */
[----:B------:R-:W-:Y:S01]  /*53c0*/  UIADD3 UR12, UR15, UR39, URZ ;  /* 0x000000270f0c7290 */ /* 0x000fe2000fffe03f */
[C---:B------:R-:W-:Y:S03]  /*53d0*/  VIADD R86, R87.reuse, 0x8 ;  /* 0x0000000857567836 */ /* 0x040fe60000000000 */
[----:B------:R-:W-:Y:S02]  /*53e0*/  VIADDMNMX R88, R87, UR14, RZ, !PT ;  /* 0x0000000e57587c46 */ /* 0x000fe4000f8001ff */
[C---:B------:R-:W-:Y:S02]  /*53f0*/  IADD3 R89, R86.reuse, UR15, R89 ;  /* 0x0000000f56597c10 */ /* 0x040fe4000fffe059 */
[----:B------:R-:W-:Y:S01]  /*5400*/  VIADDMNMX R86, R86, UR14, RZ, !PT ;  /* 0x0000000e56567c46 */ /* 0x000fe2000f8001ff */
[----:B------:R-:W-:Y:S01]  /*5410*/  UMOV UR14, UR11 ;  /* 0x0000000b000e7c82 */ /* 0x000fe20008000000 */
[----:B-1----:R-:W-:Y:S05]  /*5420*/  IMAD.SHL.U32 R84, R84, 0x2, RZ ;  /* 0x0000000254547824 */ /* 0x002fea00078e00ff */
[----:B------:R-:W-:Y:S01]  /*5430*/  LOP3.LUT R85, R85, 0x6, R84, 0xf8, !PT ;  /* 0x0000000655557812 */ /* 0x000fe200078ef854 */
[----:B------:R-:W-:Y:S04]  /*5440*/  IMAD.U32 R84, RZ, RZ, UR13 ;  /* 0x0000000dff547e24 */ /* 0x000fe8000f8e00ff */
[----:B------:R-:W-:Y:S02]  /*5450*/  IMAD R84, R84, 0x40, R85 ;  /* 0x0000004054547824 */ /* 0x000fe400078e0255 */
[----:B------:R-:W-:Y:S02]  /*5460*/  IMAD.U32 R85, RZ, RZ, UR12 ;  /* 0x0000000cff557e24 */ /* 0x000fe4000f8e00ff */
[C---:B------:R-:W-:Y:S01]  /*5470*/  VIADD R94, R84.reuse, 0x1 ;  /* 0x00000001545e7836 */ /* 0x040fe20000000000 */
[C---:B------:R-:W-:Y:S01]  /*5480*/  ISETP.GE.AND P1, PT, R84.reuse, R88, PT ;  /* 0x000000585400720c */ /* 0x040fe20003f26270 */
[C---:B------:R-:W-:Y:S01]  /*5490*/  VIADD R93, R84.reuse, 0x8 ;  /* 0x00000008545d7836 */ /* 0x040fe20000000000 */
[----:B------:R-:W-:Y:S01]  /*54a0*/  VIADDMNMX R87, R87, R85, UR8, PT ;  /* 0x0000000857577e46 */ /* 0x000fe2000b800155 */
[C---:B------:R-:W-:Y:S01]  /*54b0*/  VIADD R92, R84.reuse, 0x9 ;  /* 0x00000009545c7836 */ /* 0x040fe20000000000 */
[----:B------:R-:W-:Y:S01]  /*54c0*/  VIMNMX R85, R89, UR8, PT ;  /* 0x0000000859557c48 */ /* 0x000fe2000bfe0100 */
[C---:B------:R-:W-:Y:S01]  /*54d0*/  VIADD R91, R84.reuse, 0x10 ;  /* 0x00000010545b7836 */ /* 0x040fe20000000000 */
[C---:B------:R-:W-:Y:S01]  /*54e0*/  ISETP.GE.AND P0, PT, R84.reuse, R86, PT ;  /* 0x000000565400720c */ /* 0x040fe20003f06270 */
[C---:B------:R-:W-:Y:S01]  /*54f0*/  VIADD R90, R84.reuse, 0x11 ;  /* 0x00000011545a7836 */ /* 0x040fe20000000000 */
[C---:B------:R-:W-:Y:S01]  /*5500*/  ISETP.GE.OR P1, PT, R84.reuse, R87, !P1 ;  /* 0x000000575400720c */ /* 0x040fe20004f26670 */
[C---:B------:R-:W-:Y:S01]  /*5510*/  VIADD R89, R84.reuse, 0x18 ;  /* 0x0000001854597836 */ /* 0x040fe20000000000 */
[C---:B------:R-:W-:Y:S01]  /*5520*/  ISETP.GE.OR P0, PT, R84.reuse, R85, !P0 ;  /* 0x000000555400720c */ /* 0x040fe20004706670 */
[----:B------:R-:W-:Y:S01]  /*5530*/  VIADD R84, R84, 0x19 ;  /* 0x0000001954547836 */ /* 0x000fe20000000000 */
        /* <DEDUP_REMOVED lines=44> */
.L_x_1052:
[----:B------:R-:W2:Y:S01]  /*5800*/  LDL R86, [R1] ;  /* 0x0000000001567983 */ /* 0x000ea20000100800 */
[----:B------:R-:W-:Y:S02]  /*5810*/  IMAD.U32 R84, RZ, RZ, UR9 ;  /* 0x00000009ff547e24 */ /* 0x000fe4000f8e00ff */
[C---:B------:R-:W-:Y:S01]  /*5820*/  FMUL.FTZ R88, R244.reuse, 1.4426950216293334961 ;  /* 0x3fb8aa3bf4587820 */ /* 0x040fe20000410000 */
[----:B------:R-:W-:Y:S01]  /*5830*/  IMAD.U32 R87, RZ, RZ, UR13 ;  /* 0x0000000dff577e24 */ /* 0x000fe2000f8e00ff */
[----:B------:R-:W-:Y:S01]  /*5840*/  FSETP.NEU.FTZ.AND P0, PT, R244, -INF , PT ;  /* 0xff800000f400780b */ /* 0x000fe20003f1d000 */
[----:B------:R-:W-:Y:S04]  /*5850*/  IMAD.WIDE.U32 R94, R251, -0x2daee0ad, RZ ;  /* 0xd2511f53fb5e7825 */ /* 0x000fe800078e00ff */
[C---:B------:R-:W-:Y:S01]  /*5860*/  FMUL.FTZ R85, R243.reuse, 1.4426950216293334961 ;  /* 0x3fb8aa3bf3557820 */ /* 0x040fe20000410000 */
[----:B------:R-:W-:Y:S01]  /*5870*/  FSETP.NEU.FTZ.AND P1, PT, R243, -INF , PT ;  /* 0xff800000f300780b */ /* 0x000fe20003f3d000 */
[----:B------:R-:W-:Y:S01]  /*5880*/  UISETP.GT.AND UP1, UPT, UR9, UR22, UPT ;  /* 0x000000160900728c */ /* 0x000fe2000bf24270 */
[----:B------:R-:W-:Y:S02]  /*5890*/  IMAD R89, R87, 0x2, R248 ;  /* 0x0000000257597824 */ /* 0x000fe400078e02f8 */
[----:B------:R-:W-:Y:S05]  /*58a0*/  FSEL R85, R85, RZ, P1 ;  /* 0x000000ff55557208 */ /* 0x000fea0000800000 */
[--C-:B------:R-:W-:Y:S01]  /*58b0*/  FFMA.FTZ R4, R4, UR20, -R85.reuse ;  /* 0x0000001404047c23 */ /* 0x100fe20008010855 */
[--C-:B------:R-:W-:Y:S01]  /*58c0*/  FFMA.FTZ R8, R8, UR20, -R85.reuse ;  /* 0x0000001408087c23 */ /* 0x100fe20008010855 */
[--C-:B------:R-:W-:Y:S01]  /*58d0*/  FFMA.FTZ R9, R9, UR20, -R85.reuse ;  /* 0x0000001409097c23 */ /* 0x100fe20008010855 */
[--C-:B------:R-:W-:Y:S01]  /*58e0*/  FFMA.FTZ R16, R16, UR20, -R85.reuse ;  /* 0x0000001410107c23 */ /* 0x100fe20008010855 */
[----:B------:R1:W-:Y:S01]  /*58f0*/  MUFU.EX2 R125, R4 ;  /* 0x00000004007d7308 */ /* 0x0003e20000000800 */
[----:B------:R-:W-:Y:S09]  /*5900*/  FFMA.FTZ R5, R5, UR20, -R85 ;  /* 0x0000001405057c23 */ /* 0x000ff20008010855 */
[----:B------:R-:W-:Y:S10]  /*5910*/  MUFU.EX2 R127, R8 ;  /* 0x00000008007f7308 */ /* 0x000ff40000000800 */
[----:B------:R-:W-:Y:S10]  /*5920*/  MUFU.EX2 R124, R9 ;  /* 0x00000009007c7308 */ /* 0x000ff40000000800 */
[----:B------:R3:W4:Y:S10]  /*5930*/  MUFU.EX2 R129, R16 ;  /* 0x0000001000817308 */ /* 0x0007340000000800 */
[----:B------:R-:W-:Y:S01]  /*5940*/  MUFU.EX2 R120, R5 ;  /* 0x0000000500787308 */ /* 0x000fe20000000800 */
[----:B--2---:R-:W-:Y:S01]  /*5950*/  IMAD R86, R84, 0x4, R86 ;  /* 0x0000000454567824 */ /* 0x004fe200078e0256 */
[----:B------:R-:W-:Y:S02]  /*5960*/  FSEL R84, R88, RZ, P0 ;  /* 0x000000ff58547208 */ /* 0x000fe40000000000 */
[----:B------:R-:W-:Y:S01]  /*5970*/  LOP3.LUT R88, R95, UR23, R89, 0x96, !PT ;  /* 0x000000175f587c12 */ /* 0x000fe2000f8e9659 */
[----:B------:R-:W-:Y:S04]  /*5980*/  IMAD.WIDE.U32 R86, R86, -0x326172a9, RZ ;  /* 0xcd9e8d5756567825 */ /* 0x000fe800078e00ff */
[----:B------:R-:W-:Y:S01]  /*5990*/  FFMA.FTZ R7, R7, UR20, -R84 ;  /* 0x0000001407077c23 */ /* 0x000fe20008010854 */
[----:B------:R-:W-:Y:S01]  /*59a0*/  IMAD.WIDE.U32 R88, R88, -0x326172a9, RZ ;  /* 0xcd9e8d5758587825 */ /* 0x000fe200078e00ff */
[----:B------:R-:W-:Y:S02]  /*59b0*/  LOP3.LUT R90, R87, UR24, R252, 0x96, !PT ;  /* 0x00000018575a7c12 */ /* 0x000fe4000f8e96fc */
[----:B------:R2:W-:Y:S01]  /*59c0*/  MUFU.EX2 R126, R7 ;  /* 0x00000007007e7308 */ /* 0x0005e20000000800 */
[----:B-1----:R-:W-:Y:S01]  /*59d0*/  FFMA.FTZ R4, R6, UR20, -R84 ;  /* 0x0000001406047c23 */ /* 0x002fe20008010854 */
[----:B------:R-:W-:Y:S01]  /*59e0*/  LOP3.LUT R92, R89, UR38, R86, 0x96, !PT ;  /* 0x00000026595c7c12 */ /* 0x000fe2000f8e9656 */
[----:B------:R-:W-:Y:S04]  /*59f0*/  IMAD.WIDE.U32 R90, R90, -0x2daee0ad, RZ ;  /* 0xd2511f535a5a7825 */ /* 0x000fe800078e00ff */
[--C-:B------:R-:W-:Y:S01]  /*5a00*/  FFMA.FTZ R19, R19, UR20, -R84.reuse ;  /* 0x0000001413137c23 */ /* 0x100fe20008010854 */
[----:B------:R-:W-:Y:S01]  /*5a10*/  FFMA.FTZ R11, R11, UR20, -R84 ;  /* 0x000000140b0b7c23 */ /* 0x000fe20008010854 */
[----:B------:R-:W-:Y:S01]  /*5a20*/  IMAD.WIDE.U32 R92, R92, -0x2daee0ad, RZ ;  /* 0xd2511f535c5c7825 */ /* 0x000fe200078e00ff */
[----:B------:R-:W-:Y:S01]  /*5a30*/  LOP3.LUT R86, R91, UR37, R94, 0x96, !PT ;  /* 0x000000255b567c12 */ /* 0x000fe2000f8e965e */
[----:B------:R-:W-:Y:S02]  /*5a40*/  MUFU.EX2 R123, R4 ;  /* 0x00000004007b7308 */ /* 0x000fe40000000800 */
[--C-:B---3--:R-:W-:Y:S01]  /*5a50*/  FFMA.FTZ R16, R10, UR20, -R84.reuse ;  /* 0x000000140a107c23 */ /* 0x108fe20008010854 */
[----:B------:R-:W-:Y:S01]  /*5a60*/  FFMA.FTZ R15, R15, UR20, -R84 ;  /* 0x000000140f0f7c23 */ /* 0x000fe20008010854 */
[----:B------:R-:W-:Y:S01]  /*5a70*/  LOP3.LUT R89, R93, UR35, R90, 0x96, !PT ;  /* 0x000000235d597c12 */ /* 0x000fe2000f8e965a */
[----:B------:R-:W-:Y:S04]  /*5a80*/  IMAD.WIDE.U32 R86, R86, -0x326172a9, RZ ;  /* 0xcd9e8d5756567825 */ /* 0x000fe800078e00ff */
[--C-:B------:R-:W-:Y:S01]  /*5a90*/  FFMA.FTZ R14, R14, UR20, -R84.reuse ;  /* 0x000000140e0e7c23 */ /* 0x100fe20008010854 */
[----:B------:R-:W-:Y:S01]  /*5aa0*/  FFMA.FTZ R84, R18, UR20, -R84 ;  /* 0x0000001412547c23 */ /* 0x000fe20008010854 */
[----:B------:R1:W3:Y:S01]  /*5ab0*/  MUFU.EX2 R128, R19 ;  /* 0x0000001300807308 */ /* 0x0002e20000000800 */
[----:B------:R-:W-:Y:S01]  /*5ac0*/  LOP3.LUT R90, R87, UR36, R88, 0x96, !PT ;  /* 0x00000024575a7c12 */ /* 0x000fe2000f8e9658 */
[----:B------:R-:W-:Y:S04]  /*5ad0*/  IMAD.WIDE.U32 R88, R89, -0x326172a9, RZ ;  /* 0xcd9e8d5759587825 */ /* 0x000fe800078e00ff */
[----:B------:R-:W-:Y:S01]  /*5ae0*/  IMAD.WIDE.U32 R90, R90, -0x2daee0ad, RZ ;  /* 0xd2511f535a5a7825 */ /* 0x000fe200078e00ff */
[----:B------:R-:W-:Y:S03]  /*5af0*/  LOP3.LUT R86, R89, UR34, R86, 0x96, !PT ;  /* 0x0000002259567c12 */ /* 0x000fe6000f8e9656 */
[----:B------:R3:W-:Y:S01]  /*5b00*/  MUFU.EX2 R122, R11 ;  /* 0x0000000b007a7308 */ /* 0x0007e20000000800 */
[----:B------:R-:W-:Y:S01]  /*5b10*/  LOP3.LUT R6, R91, UR33, R92, 0x96, !PT ;  /* 0x000000215b067c12 */ /* 0x000fe2000f8e965c */
[----:B------:R-:W-:Y:S04]  /*5b20*/  IMAD.WIDE.U32 R86, R86, -0x2daee0ad, RZ ;  /* 0xd2511f5356567825 */ /* 0x000fe800078e00ff */
[----:B--2---:R-:W-:Y:S01]  /*5b30*/  IMAD.WIDE.U32 R6, R6, -0x326172a9, RZ ;  /* 0xcd9e8d5706067825 */ /* 0x004fe200078e00ff */
[----:B------:R-:W-:Y:S03]  /*5b40*/  LOP3.LUT R89, R87, UR31, R90, 0x96, !PT ;  /* 0x0000001f57597c12 */ /* 0x000fe6000f8e965a */
[----:B------:R-:W-:Y:S01]  /*5b50*/  MUFU.EX2 R116, R16 ;  /* 0x0000001000747308 */ /* 0x000fe20000000800 */
[--C-:B-1----:R-:W-:Y:S01]  /*5b60*/  FFMA.FTZ R19, R12, UR20, -R85.reuse ;  /* 0x000000140c137c23 */ /* 0x102fe20008010855 */
[--C-:B------:R-:W-:Y:S01]  /*5b70*/  FFMA.FTZ R87, R13, UR20, -R85.reuse ;  /* 0x000000140d577c23 */ /* 0x100fe20008010855 */
[----:B------:R-:W-:Y:S01]  /*5b80*/  LOP3.LUT R8, R7, UR32, R88, 0x96, !PT ;  /* 0x0000002007087c12 */ /* 0x000fe2000f8e9658 */
[----:B------:R-:W-:Y:S04]  /*5b90*/  IMAD.WIDE.U32 R88, R89, -0x326172a9, RZ ;  /* 0xcd9e8d5759587825 */ /* 0x000fe800078e00ff */
[----:B------:R-:W-:Y:S01]  /*5ba0*/  FFMA.FTZ R85, R17, UR20, -R85 ;  /* 0x0000001411557c23 */ /* 0x000fe20008010855 */
[----:B------:R-:W-:Y:S01]  /*5bb0*/  IMAD.WIDE.U32 R8, R8, -0x2daee0ad, RZ ;  /* 0xd2511f5308087825 */ /* 0x000fe200078e00ff */
[----:B------:R-:W-:Y:S01]  /*5bc0*/  LOP3.LUT R6, R89, UR30, R6, 0x96, !PT ;  /* 0x0000001e59067c12 */ /* 0x000fe2000f8e9606 */
[----:B------:R-:W1:Y:S03]  /*5bd0*/  MUFU.EX2 R121, R19 ;  /* 0x0000001300797308 */ /* 0x000e660000000800 */
[----:B------:R-:W-:Y:S01]  /*5be0*/  LOP3.LUT R4, R9, UR29, R86, 0x96, !PT ;  /* 0x0000001d09047c12 */ /* 0x000fe2000f8e9656 */
[----:B------:R-:W-:Y:S04]  /*5bf0*/  IMAD.WIDE.U32 R6, R6, -0x2daee0ad, RZ ;  /* 0xd2511f5306067825 */ /* 0x000fe800078e00ff */
[----:B------:R-:W-:Y:S01]  /*5c00*/  IMAD.WIDE.U32 R4, R4, -0x326172a9, RZ ;  /* 0xcd9e8d5704047825 */ /* 0x000fe200078e00ff */
[----:B------:R-:W-:Y:S01]  /*5c10*/  LOP3.LUT R10, R6, 0xff, RZ, 0xc0, !PT ;  /* 0x000000ff060a7812 */ /* 0x000fe200078ec0ff */
[----:B------:R-:W-:Y:S01]  /*5c20*/  MUFU.EX2 R118, R87 ;  /* 0x0000005700767308 */ /* 0x000fe20000000800 */
[----:B------:R-:W-:Y:S02]  /*5c30*/  LOP3.LUT R8, R7, UR27, R8, 0x96, !PT ;  /* 0x0000001b07087c12 */ /* 0x000fe4000f8e9608 */
[----:B------:R-:W-:Y:S02]  /*5c40*/  ISETP.LE.U32.AND P6, PT, R10, UR21, PT ;  /* 0x000000150a007c0c */ /* 0x000fe4000bfc3070 */
[--C-:B------:R-:W-:Y:S02]  /*5c50*/  SHF.R.U32.HI R9, RZ, 0x18, R6.reuse ;  /* 0x00000018ff097819 */ /* 0x100fe40000011606 */
[----:B------:R-:W-:Y:S03]  /*5c60*/  SHF.R.U32.HI R12, RZ, 0x10, R6 ;  /* 0x00000010ff0c7819 */ /* 0x000fe60000011606 */
[----:B------:R-:W2:Y:S01]  /*5c70*/  MUFU.EX2 R119, R15 ;  /* 0x0000000f00777308 */ /* 0x000ea20000000800 */
[----:B------:R-:W-:Y:S02]  /*5c80*/  LOP3.LUT R13, R6, 0xffff, RZ, 0xc0, !PT ;  /* 0x0000ffff060d7812 */ /* 0x000fe400078ec0ff */
[----:B------:R-:W-:Y:S02]  /*5c90*/  LOP3.LUT R6, R5, UR28, R88, 0x96, !PT ;  /* 0x0000001c05067c12 */ /* 0x000fe4000f8e9658 */
[----:B------:R-:W-:Y:S02]  /*5ca0*/  LOP3.LUT R10, R4, 0xffff, RZ, 0xc0, !PT ;  /* 0x0000ffff040a7812 */ /* 0x000fe400078ec0ff */
[----:B------:R-:W-:Y:S01]  /*5cb0*/  LOP3.LUT R5, R8, 0xff, RZ, 0xc0, !PT ;  /* 0x000000ff08057812 */ /* 0x000fe200078ec0ff */
[----:B----4-:R-:W-:Y:S01]  /*5cc0*/  @!P6 FADD.FTZ R129, -R129, -RZ ;  /* 0x800000ff8181e221 */ /* 0x010fe20000010100 */
[----:B------:R-:W-:Y:S01]  /*5cd0*/  ISETP.LE.U32.AND P0, PT, R9, UR21, PT ;  /* 0x0000001509007c0c */ /* 0x000fe2000bf03070 */
[----:B------:R-:W-:Y:S01]  /*5ce0*/  MUFU.EX2 R115, R14 ;  /* 0x0000000e00737308 */ /* 0x000fe20000000800 */
[--C-:B------:R-:W-:Y:S02]  /*5cf0*/  SHF.R.U32.HI R9, RZ, 0x18, R4.reuse ;  /* 0x00000018ff097819 */ /* 0x100fe40000011604 */
[----:B---3--:R-:W-:Y:S02]  /*5d00*/  SHF.R.U32.HI R11, RZ, 0x10, R4 ;  /* 0x00000010ff0b7819 */ /* 0x008fe40000011604 */
[----:B------:R-:W-:Y:S02]  /*5d10*/  LOP3.LUT R7, R4, 0xff, RZ, 0xc0, !PT ;  /* 0x000000ff04077812 */ /* 0x000fe400078ec0ff */
[----:B------:R-:W-:Y:S03]  /*5d20*/  ISETP.LE.U32.AND P2, PT, R5, UR21, PT ;  /* 0x0000001505007c0c */ /* 0x000fe6000bf43070 */
[----:B------:R-:W3:Y:S01]  /*5d30*/  MUFU.EX2 R117, R85 ;  /* 0x0000005500757308 */ /* 0x000ee20000000800 */
[----:B------:R-:W-:Y:S02]  /*5d40*/  SHF.R.U32.HI R4, RZ, 0x18, R8 ;  /* 0x00000018ff047819 */ /* 0x000fe40000011608 */
[----:B------:R-:W-:Y:S01]  /*5d50*/  LOP3.LUT R5, R6, 0xff, RZ, 0xc0, !PT ;  /* 0x000000ff06057812 */ /* 0x000fe200078ec0ff */
[----:B------:R-:W-:Y:S01]  /*5d60*/  @!P0 FADD.FTZ R128, -R128, -RZ ;  /* 0x800000ff80808221 */ /* 0x000fe20000010100 */
[----:B------:R-:W-:Y:S02]  /*5d70*/  ISETP.LE.U32.AND P4, PT, R7, UR21, PT ;  /* 0x0000001507007c0c */ /* 0x000fe4000bf83070 */
[----:B------:R-:W-:Y:S03]  /*5d80*/  ISETP.LE.U32.AND P1, PT, R4, UR21, PT ;  /* 0x0000001504007c0c */ /* 0x000fe6000bf23070 */
[----:B------:R-:W4:Y:S01]  /*5d90*/  MUFU.EX2 R114, R84 ;  /* 0x0000005400727308 */ /* 0x000f220000000800 */
[--C-:B------:R-:W-:Y:S02]  /*5da0*/  SHF.R.U32.HI R7, RZ, 0x18, R6.reuse ;  /* 0x00000018ff077819 */ /* 0x100fe40000011606 */
[----:B------:R-:W-:Y:S01]  /*5db0*/  SHF.R.U32.HI R4, RZ, 0x10, R6 ;  /* 0x00000010ff047819 */ /* 0x000fe20000011606 */
[----:B-1----:R-:W-:Y:S01]  /*5dc0*/  @!P2 FADD.FTZ R121, -R121, -RZ ;  /* 0x800000ff7979a221 */ /* 0x002fe20000010100 */
[----:B------:R-:W-:Y:S02]  /*5dd0*/  ISETP.LE.U32.AND P6, PT, R5, UR21, PT ;  /* 0x0000001505007c0c */ /* 0x000fe4000bfc3070 */
[----:B------:R-:W-:Y:S02]  /*5de0*/  LOP3.LUT R6, R6, 0xffff, RZ, 0xc0, !PT ;  /* 0x0000ffff06067812 */ /* 0x000fe400078ec0ff */
[----:B------:R-:W-:Y:S01]  /*5df0*/  LOP3.LUT R4, R4, 0xff, RZ, 0xc0, !PT ;  /* 0x000000ff04047812 */ /* 0x000fe200078ec0ff */
[----:B------:R-:W-:Y:S01]  /*5e00*/  @!P4 FADD.FTZ R127, -R127, -RZ ;  /* 0x800000ff7f7fc221 */ /* 0x000fe20000010100 */
[----:B------:R-:W-:Y:S01]  /*5e10*/  ISETP.LE.U32.AND P5, PT, R7, UR21, PT ;  /* 0x0000001507007c0c */ /* 0x000fe2000bfa3070 */
[----:B--2---:R-:W-:Y:S01]  /*5e20*/  @!P1 FADD.FTZ R119, -R119, -RZ ;  /* 0x800000ff77779221 */ /* 0x004fe20000010100 */
[----:B------:R-:W-:Y:S02]  /*5e30*/  SHF.R.U32.HI R5, RZ, 0x8, R6 ;  /* 0x00000008ff057819 */ /* 0x000fe40000011606 */
[----:B------:R-:W-:Y:S02]  /*5e40*/  ISETP.LE.U32.AND P0, PT, R4, UR21, PT ;  /* 0x0000001504007c0c */ /* 0x000fe4000bf03070 */
[----:B------:R-:W-:Y:S01]  /*5e50*/  SHF.R.U32.HI R4, RZ, 0x8, R10 ;  /* 0x00000008ff047819 */ /* 0x000fe2000001160a */
[----:B------:R-:W-:Y:S01]  /*5e60*/  @!P6 FADD.FTZ R125, -R125, -RZ ;  /* 0x800000ff7d7de221 */ /* 0x000fe20000010100 */
[----:B------:R-:W-:Y:S02]  /*5e70*/  LOP3.LUT R5, R5, 0xffff, RZ, 0xc0, !PT ;  /* 0x0000ffff05057812 */ /* 0x000fe400078ec0ff */
[----:B------:R-:W-:Y:S02]  /*5e80*/  LOP3.LUT R4, R4, 0xffff, RZ, 0xc0, !PT ;  /* 0x0000ffff04047812 */ /* 0x000fe400078ec0ff */
[----:B------:R-:W-:Y:S01]  /*5e90*/  ISETP.LE.U32.AND P6, PT, R5, UR21, PT ;  /* 0x0000001505007c0c */ /* 0x000fe2000bfc3070 */
[----:B------:R-:W-:Y:S01]  /*5ea0*/  @!P5 FADD.FTZ R126, -R126, -RZ ;  /* 0x800000ff7e7ed221 */ /* 0x000fe20000010100 */
[----:B------:R-:W-:Y:S02]  /*5eb0*/  LOP3.LUT R5, R11, 0xff, RZ, 0xc0, !PT ;  /* 0x000000ff0b057812 */ /* 0x000fe400078ec0ff */
[----:B------:R-:W-:Y:S01]  /*5ec0*/  ISETP.LE.U32.AND P5, PT, R4, UR21, PT ;  /* 0x0000001504007c0c */ /* 0x000fe2000bfa3070 */
[----:B------:R-:W-:Y:S01]  /*5ed0*/  @!P0 FADD.FTZ R123, -R123, -RZ ;  /* 0x800000ff7b7b8221 */ /* 0x000fe20000010100 */
[----:B------:R-:W-:Y:S02]  /*5ee0*/  LOP3.LUT R4, R8, 0xffff, RZ, 0xc0, !PT ;  /* 0x0000ffff08047812 */ /* 0x000fe400078ec0ff */
[----:B------:R-:W-:Y:S02]  /*5ef0*/  ISETP.LE.U32.AND P3, PT, R9, UR21, PT ;  /* 0x0000001509007c0c */ /* 0x000fe4000bf63070 */
[----:B------:R-:W-:Y:S02]  /*5f00*/  ISETP.LE.U32.AND P0, PT, R5, UR21, PT ;  /* 0x0000001505007c0c */ /* 0x000fe4000bf03070 */
[----:B------:R-:W-:Y:S01]  /*5f10*/  SHF.R.U32.HI R5, RZ, 0x8, R4 ;  /* 0x00000008ff057819 */ /* 0x000fe20000011604 */
[----:B------:R-:W-:Y:S01]  /*5f20*/  @!P6 FADD.FTZ R120, -R120, -RZ ;  /* 0x800000ff7878e221 */ /* 0x000fe20000010100 */
[----:B------:R-:W-:Y:S02]  /*5f30*/  SHF.R.U32.HI R4, RZ, 0x8, R13 ;  /* 0x00000008ff047819 */ /* 0x000fe4000001160d */
[----:B------:R-:W-:Y:S01]  /*5f40*/  LOP3.LUT R5, R5, 0xffff, RZ, 0xc0, !PT ;  /* 0x0000ffff05057812 */ /* 0x000fe200078ec0ff */
[----:B------:R-:W-:Y:S01]  /*5f50*/  @!P5 FADD.FTZ R124, -R124, -RZ ;  /* 0x800000ff7c7cd221 */ /* 0x000fe20000010100 */
[----:B------:R-:W-:Y:S02]  /*5f60*/  LOP3.LUT R4, R4, 0xffff, RZ, 0xc0, !PT ;  /* 0x0000ffff04047812 */ /* 0x000fe400078ec0ff */
[----:B------:R-:W-:Y:S01]  /*5f70*/  ISETP.LE.U32.AND P6, PT, R5, UR21, PT ;  /* 0x0000001505007c0c */ /* 0x000fe2000bfc3070 */
[----:B------:R-:W-:Y:S01]  /*5f80*/  @!P3 FADD.FTZ R122, -R122, -RZ ;  /* 0x800000ff7a7ab221 */ /* 0x000fe20000010100 */
[----:B------:R-:W-:Y:S01]  /*5f90*/  F2FP.RELU.BF16.F32.PACK_AB R5, R126, R123 ;  /* 0x0000007b7e05723e */ /* 0x000fe200000018ff */
[----:B------:R-:W-:Y:S01]  /*5fa0*/  @!P0 FADD.FTZ R116, -R116, -RZ ;  /* 0x800000ff74748221 */ /* 0x000fe20000010100 */
[----:B------:R-:W-:Y:S02]  /*5fb0*/  F2FP.RELU.BF16.F32.PACK_AB R6, R120, R125 ;  /* 0x0000007d7806723e */ /* 0x000fe400000018ff */
[----:B------:R-:W-:Y:S01]  /*5fc0*/  ISETP.LE.U32.AND P3, PT, R4, UR21, PT ;  /* 0x0000001504007c0c */ /* 0x000fe2000bf63070 */
[----:B------:R1:W-:Y:S01]  /*5fd0*/  STS [R239+0x22400], R5 ;  /* 0x02240005ef007388 */ /* 0x0003e20000000800 */
[----:B------:R-:W-:Y:S02]  /*5fe0*/  F2FP.RELU.BF16.F32.PACK_AB R4, R124, R127 ;  /* 0x0000007f7c04723e */ /* 0x000fe400000018ff */
[----:B------:R-:W-:Y:S03]  /*5ff0*/  SHF.R.U32.HI R8, RZ, 0x10, R8 ;  /* 0x00000010ff087819 */ /* 0x000fe60000011608 */
[----:B------:R2:W-:Y:S01]  /*6000*/  STS [R239+0x22000], R6 ;  /* 0x02200006ef007388 */ /* 0x0005e20000000800 */
[----:B------:R-:W-:Y:S01]  /*6010*/  LOP3.LUT R7, R12, 0xff, RZ, 0xc0, !PT ;  /* 0x000000ff0c077812 */ /* 0x000fe200078ec0ff */
[----:B------:R-:W-:Y:S01]  /*6020*/  @!P6 FADD.FTZ R118, -R118, -RZ ;  /* 0x800000ff7676e221 */ /* 0x000fe20000010100 */
[----:B------:R-:W-:Y:S03]  /*6030*/  LOP3.LUT R8, R8, 0xff, RZ, 0xc0, !PT ;  /* 0x000000ff08087812 */ /* 0x000fe600078ec0ff */
[----:B------:R2:W-:Y:S01]  /*6040*/  STS [R242+0x22000], R4 ;  /* 0x02200004f2007388 */ /* 0x0005e20000000800 */
[----:B------:R-:W-:Y:S02]  /*6050*/  ISETP.LE.U32.AND P4, PT, R7, UR21, PT ;  /* 0x0000001507007c0c */ /* 0x000fe4000bf83070 */
[----:B------:R-:W-:Y:S01]  /*6060*/  ISETP.LE.U32.AND P5, PT, R8, UR21, PT ;  /* 0x0000001508007c0c */ /* 0x000fe2000bfa3070 */
[----:B---3--:R-:W-:Y:S01]  /*6070*/  @!P3 FADD.FTZ R117, -R117, -RZ ;  /* 0x800000ff7575b221 */ /* 0x008fe20000010100 */
[----:B------:R-:W-:Y:S02]  /*6080*/  F2FP.RELU.BF16.F32.PACK_AB R8, R122, R116 ;  /* 0x000000747a08723e */ /* 0x000fe400000018ff */
[----:B------:R-:W-:Y:S02]  /*6090*/  F2FP.RELU.BF16.F32.PACK_AB R7, R118, R121 ;  /* 0x000000797607723e */ /* 0x000fe400000018ff */
[----:B------:R-:W-:Y:S01]  /*60a0*/  FSETP.GE.FTZ.AND P1, PT, R123, RZ, PT ;  /* 0x000000ff7b00720b */ /* 0x000fe20003f36000 */
[----:B------:R-:W-:Y:S01]  /*60b0*/  STS [R242+0x22400], R8 ;  /* 0x02240008f2007388 */ /* 0x000fe20000000800 */
[----:B------:R-:W-:Y:S02]  /*60c0*/  FSETP.GE.FTZ.AND P3, PT, R125, RZ, PT ;  /* 0x000000ff7d00720b */ /* 0x000fe40003f76000 */
[----:B------:R-:W-:Y:S01]  /*60d0*/  FSETP.GE.FTZ.AND P2, PT, R120, RZ, PT ;  /* 0x000000ff7800720b */ /* 0x000fe20003f56000 */
[----:B----4-:R-:W-:Y:S02]  /*60e0*/  @!P4 FADD.FTZ R114, -R114, -RZ ;  /* 0x800000ff7272c221 */ /* 0x010fe40000010100 */
[----:B------:R-:W-:Y:S01]  /*60f0*/  STS [R240+0x22000], R7 ;  /* 0x02200007f0007388 */ /* 0x000fe20000000800 */
[----:B------:R-:W-:Y:S01]  /*6100*/  @!P5 FADD.FTZ R115, -R115, -RZ ;  /* 0x800000ff7373d221 */ /* 0x000fe20000010100 */
[----:B-1----:R-:W-:Y:S02]  /*6110*/  F2FP.RELU.BF16.F32.PACK_AB R5, R117, R129 ;  /* 0x000000817505723e */ /* 0x002fe400000018ff */
[----:B------:R-:W-:Y:S02]  /*6120*/  FSETP.GE.FTZ.AND P0, PT, R126, RZ, PT ;  /* 0x000000ff7e00720b */ /* 0x000fe40003f16000 */
[----:B--2---:R-:W-:Y:S02]  /*6130*/  F2FP.RELU.BF16.F32.PACK_AB R6, R119, R115 ;  /* 0x000000737706723e */ /* 0x004fe400000018ff */
[----:B------:R-:W-:Y:S03]  /*6140*/  F2FP.RELU.BF16.F32.PACK_AB R4, R128, R114 ;  /* 0x000000728004723e */ /* 0x000fe600000018ff */
[----:B------:R-:W-:Y:S06]  /*6150*/  STS [R240+0x22400], R6 ;  /* 0x02240006f0007388 */ /* 0x000fec0000000800 */
[----:B------:R-:W-:Y:S06]  /*6160*/  STS [R241+0x22000], R5 ;  /* 0x02200005f1007388 */ /* 0x000fec0000000800 */
[----:B------:R-:W-:Y:S06]  /*6170*/  STS [R241+0x22400], R4 ;  /* 0x02240004f1007388 */ /* 0x000fec0000000800 */
[----:B------:R-:W-:Y:S06]  /*6180*/  LDSM.16.M88.4 R16, [R218+0x8000] ;  /* 0x00800000da10783b */ /* 0x000fec0000000200 */
[----:B------:R-:W1:Y:S06]  /*6190*/  LDSM.16.M88.4 R8, [R2+0x18000] ;  /* 0x018000000208783b */ /* 0x000e6c0000000200 */
[----:B------:R-:W2:Y:S06]  /*61a0*/  LDSM.16.M88.4 R84, [R2+0x18800] ;  /* 0x018800000254783b */ /* 0x000eac0000000200 */
[----:B------:R-:W-:Y:S06]  /*61b0*/  LDSM.16.M88.4 R88, [R220+0x8000] ;  /* 0x00800000dc58783b */ /* 0x000fec0000000200 */
[----:B------:R-:W3:Y:S06]  /*61c0*/  LDSM.16.M88.4 R92, [R3+0x18000] ;  /* 0x01800000035c783b */ /* 0x000eec0000000200 */
[----:B------:R-:W4:Y:S06]  /*61d0*/  LDSM.16.M88.4 R96, [R3+0x18800] ;  /* 0x018800000360783b */ /* 0x000f2c0000000200 */
[----:B------:R-:W-:Y:S06]  /*61e0*/  LDSM.16.M88.4 R100, [R223+0x8000] ;  /* 0x00800000df64783b */ /* 0x000fec0000000200 */
[----:B------:R-:W4:Y:S01]  /*61f0*/  LDSM.16.M88.4 R104, [R217+0x18000] ;  /* 0x01800000d968783b */ /* 0x000f220000000200 */
[C---:B-1----:R-:W-:Y:S05]  /*6200*/  HMMA.16816.F32.BF16 R4, R16.reuse, R8, RZ ;  /* 0x000000081004723c */ /* 0x042fea00000418ff */
[----:B------:R-:W-:Y:S01]  /*6210*/  LDSM.16.M88.4 R108, [R216+0x18000] ;  /* 0x01800000d86c783b */ /* 0x000fe20000000200 */
        /* <DEDUP_REMOVED lines=103> */
[C---:B------:R-:W-:Y:S01]  /*6890*/  FADD.FTZ R5, -R112.reuse, R6 ;  /* 0x0000000670057221 */ /* 0x040fe20000010100 */
[----:B------:R-:W-:Y:S03]  /*68a0*/  FADD.FTZ R85, -R113, R4 ;  /* 0x0000000471557221 */ /* 0x000fe60000010100 */
[C---:B------:R-:W-:Y:S01]  /*68b0*/  FADD.FTZ R4, -R112.reuse, R7 ;  /* 0x0000000770047221 */ /* 0x040fe20000010100 */
[-C--:B------:R-:W-:Y:S01]  /*68c0*/  FSEL R5, R5, R112.reuse, P1 ;  /* 0x0000007005057208 */ /* 0x080fe20000800000 */
[C---:B------:R-:W-:Y:S01]  /*68d0*/  FADD.FTZ R7, -R112.reuse, R10 ;  /* 0x0000000a70077221 */ /* 0x040fe20000010100 */
[----:B------:R-:W-:Y:S01]  /*68e0*/  FADD.FTZ R6, -R112, R11 ;  /* 0x0000000b70067221 */ /* 0x000fe20000010100 */
[-C--:B------:R-:W-:Y:S01]  /*68f0*/  FSEL R11, R85, R113.reuse, P3 ;  /* 0x00000071550b7208 */ /* 0x080fe20001800000 */
[----:B------:R-:W-:Y:S01]  /*6900*/  FADD.FTZ R86, -R113, R8 ;  /* 0x0000000871567221 */ /* 0x000fe20000010100 */
[----:B------:R-:W-:Y:S01]  /*6910*/  FSEL R10, R84, R113, P2 ;  /* 0x00000071540a7208 */ /* 0x000fe20001000000 */
[----:B------:R-:W-:Y:S01]  /*6920*/  FMUL.FTZ R85, R123, R5 ;  /* 0x000000057b557220 */ /* 0x000fe20000410000 */
[----:B------:R-:W-:Y:S01]  /*6930*/  FSETP.GE.FTZ.AND P1, PT, R116, RZ, PT ;  /* 0x000000ff7400720b */ /* 0x000fe20003f36000 */
[----:B------:R-:W-:Y:S01]  /*6940*/  FMUL.FTZ R11, R125, R11 ;  /* 0x0000000b7d0b7220 */ /* 0x000fe20000410000 */
[----:B------:R-:W-:Y:S01]  /*6950*/  FSEL R4, R4, R112, P0 ;  /* 0x0000007004047208 */ /* 0x000fe20000000000 */
[----:B------:R-:W-:Y:S01]  /*6960*/  FMUL.FTZ R10, R120, R10 ;  /* 0x0000000a780a7220 */ /* 0x000fe20000410000 */
[----:B------:R-:W-:Y:S01]  /*6970*/  FSEL R5, R7, R112, P1 ;  /* 0x0000007007057208 */ /* 0x000fe20000800000 */
[----:B------:R-:W-:Y:S01]  /*6980*/  FADD.FTZ R8, -R113, R9 ;  /* 0x0000000971087221 */ /* 0x000fe20000010100 */
[----:B------:R-:W-:Y:S01]  /*6990*/  FSETP.GE.FTZ.AND P3, PT, R127, RZ, PT ;  /* 0x000000ff7f00720b */ /* 0x000fe20003f76000 */
[----:B------:R-:W-:Y:S01]  /*69a0*/  FMUL.FTZ R84, R126, R4 ;  /* 0x000000047e547220 */ /* 0x000fe20000410000 */
[----:B------:R-:W-:Y:S01]  /*69b0*/  FSETP.GE.FTZ.AND P0, PT, R122, RZ, PT ;  /* 0x000000ff7a00720b */ /* 0x000fe20003f16000 */
[C---:B------:R-:W-:Y:S01]  /*69c0*/  FADD.FTZ R7, -R113.reuse, R13 ;  /* 0x0000000d71077221 */ /* 0x040fe20000010100 */
[----:B------:R-:W-:Y:S01]  /*69d0*/  FSEL R9, R86, R113, P3 ;  /* 0x0000007156097208 */ /* 0x000fe20001800000 */
[----:B------:R-:W-:Y:S01]  /*69e0*/  FMUL.FTZ R86, R116, R5 ;  /* 0x0000000574567220 */ /* 0x000fe20000410000 */
[----:B------:R-:W-:Y:S01]  /*69f0*/  F2FP.BF16.F32.PACK_AB R5, R10, R11 ;  /* 0x0000000b0a05723e */ /* 0x000fe200000010ff */
[----:B------:R-:W-:Y:S01]  /*6a00*/  FADD.FTZ R15, -R112, R15 ;  /* 0x0000000f700f7221 */ /* 0x000fe20000010100 */
[----:B------:R-:W-:Y:S01]  /*6a10*/  FSEL R4, R6, R112, P0 ;  /* 0x0000007006047208 */ /* 0x000fe20000000000 */
[----:B------:R-:W-:Y:S01]  /*6a20*/  FADD.FTZ R6, -R113, R12 ;  /* 0x0000000c71067221 */ /* 0x000fe20000010100 */
[----:B------:R-:W-:Y:S01]  /*6a30*/  FSETP.GE.FTZ.AND P0, PT, R121, RZ, PT ;  /* 0x000000ff7900720b */ /* 0x000fe20003f16000 */
[----:B------:R1:W-:Y:S01]  /*6a40*/  STS [R239+0x20000], R5 ;  /* 0x02000005ef007388 */ /* 0x0003e20000000800 */
[----:B------:R-:W-:Y:S01]  /*6a50*/  FSETP.GE.FTZ.AND P2, PT, R124, RZ, PT ;  /* 0x000000ff7c00720b */ /* 0x000fe20003f56000 */
[----:B------:R-:W-:Y:S01]  /*6a60*/  FMUL.FTZ R13, R122, R4 ;  /* 0x000000047a0d7220 */ /* 0x000fe20000410000 */
[----:B------:R-:W-:Y:S01]  /*6a70*/  F2FP.BF16.F32.PACK_AB R4, R84, R85 ;  /* 0x000000555404723e */ /* 0x000fe200000010ff */
[----:B------:R-:W-:Y:S01]  /*6a80*/  FADD.FTZ R14, -R112, R14 ;  /* 0x0000000e700e7221 */ /* 0x000fe20000010100 */
[-C--:B------:R-:W-:Y:S01]  /*6a90*/  FSEL R6, R6, R113.reuse, P0 ;  /* 0x0000007106067208 */ /* 0x080fe20000000000 */
[----:B------:R-:W-:Y:S01]  /*6aa0*/  FADD.FTZ R18, -R112, R18 ;  /* 0x0000001270127221 */ /* 0x000fe20000010100 */
[----:B------:R-:W-:Y:S01]  /*6ab0*/  FSEL R8, R8, R113, P2 ;  /* 0x0000007108087208 */ /* 0x000fe20001000000 */
[----:B------:R2:W-:Y:S01]  /*6ac0*/  STS [R239+0x20400], R4 ;  /* 0x02040004ef007388 */ /* 0x0005e20000000800 */
[----:B------:R-:W-:Y:S01]  /*6ad0*/  FSETP.GE.FTZ.AND P0, PT, R119, RZ, PT ;  /* 0x000000ff7700720b */ /* 0x000fe20003f16000 */
[----:B------:R-:W-:Y:S01]  /*6ae0*/  FMUL.FTZ R84, R121, R6 ;  /* 0x0000000679547220 */ /* 0x000fe20000410000 */
[----:B------:R-:W-:Y:S01]  /*6af0*/  FSETP.GE.FTZ.AND P2, PT, R118, RZ, PT ;  /* 0x000000ff7600720b */ /* 0x000fe20003f56000 */
[----:B------:R-:W-:Y:S01]  /*6b00*/  FMUL.FTZ R9, R127, R9 ;  /* 0x000000097f097220 */ /* 0x000fe20000410000 */
[----:B------:R-:W-:Y:S01]  /*6b10*/  FSEL R6, R15, R112, P0 ;  /* 0x000000700f067208 */ /* 0x000fe20000000000 */
[----:B------:R-:W-:Y:S01]  /*6b20*/  FMUL.FTZ R8, R124, R8 ;  /* 0x000000087c087220 */ /* 0x000fe20000410000 */
[----:B------:R-:W-:Y:S02]  /*6b30*/  FSEL R7, R7, R113, P2 ;  /* 0x0000007107077208 */ /* 0x000fe40001000000 */
[----:B------:R-:W-:Y:S01]  /*6b40*/  FSETP.GE.FTZ.AND P2, PT, R117, RZ, PT ;  /* 0x000000ff7500720b */ /* 0x000fe20003f56000 */
[----:B------:R-:W-:Y:S01]  /*6b50*/  FMUL.FTZ R12, R119, R6 ;  /* 0x00000006770c7220 */ /* 0x000fe20000410000 */
[----:B------:R-:W-:Y:S01]  /*6b60*/  FSETP.GE.FTZ.AND P0, PT, R128, RZ, PT ;  /* 0x000000ff8000720b */ /* 0x000fe20003f16000 */
[----:B------:R-:W-:Y:S01]  /*6b70*/  FADD.FTZ R6, -R113, R16 ;  /* 0x0000001071067221 */ /* 0x000fe20000010100 */
[----:B------:R-:W-:Y:S01]  /*6b80*/  FSETP.GE.FTZ.AND P1, PT, R115, RZ, PT ;  /* 0x000000ff7300720b */ /* 0x000fe20003f36000 */
[----:B------:R-:W-:Y:S01]  /*6b90*/  FMUL.FTZ R7, R118, R7 ;  /* 0x0000000776077220 */ /* 0x000fe20000410000 */
[----:B------:R-:W-:Y:S02]  /*6ba0*/  FSETP.GE.FTZ.AND P3, PT, R129, RZ, PT ;  /* 0x000000ff8100720b */ /* 0x000fe40003f76000 */
[----:B------:R-:W-:Y:S02]  /*6bb0*/  FSEL R14, R14, R112, P1 ;  /* 0x000000700e0e7208 */ /* 0x000fe40000800000 */
[----:B------:R-:W-:Y:S02]  /*6bc0*/  FSETP.GE.FTZ.AND P1, PT, R114, RZ, PT ;  /* 0x000000ff7200720b */ /* 0x000fe40003f36000 */
[----:B------:R-:W-:Y:S01]  /*6bd0*/  FSEL R6, R6, R113, P3 ;  /* 0x0000007106067208 */ /* 0x000fe20001800000 */
[----:B------:R-:W-:Y:S01]  /*6be0*/  FMUL.FTZ R14, R115, R14 ;  /* 0x0000000e730e7220 */ /* 0x000fe20000410000 */
[----:B-1----:R-:W-:Y:S01]  /*6bf0*/  FSEL R5, R18, R112, P1 ;  /* 0x0000007012057208 */ /* 0x002fe20000800000 */
[----:B------:R-:W-:Y:S01]  /*6c00*/  @P2 FADD.FTZ R113, -R113, R17 ;  /* 0x0000001171712221 */ /* 0x000fe20000010100 */
[----:B------:R-:W-:Y:S01]  /*6c10*/  F2FP.BF16.F32.PACK_AB R9, R8, R9 ;  /* 0x000000090809723e */ /* 0x000fe200000010ff */
[----:B------:R-:W-:Y:S01]  /*6c20*/  @P0 FADD.FTZ R112, -R112, R19 ;  /* 0x0000001370700221 */ /* 0x000fe20000010100 */
[----:B------:R-:W-:Y:S01]  /*6c30*/  F2FP.BF16.F32.PACK_AB R8, R13, R86 ;  /* 0x000000560d08723e */ /* 0x000fe200000010ff */
[----:B------:R-:W-:Y:S01]  /*6c40*/  FMUL.FTZ R10, R114, R5 ;  /* 0x00000005720a7220 */ /* 0x000fe20000410000 */
[----:B------:R-:W-:Y:S01]  /*6c50*/  FMUL.FTZ R11, R129, R6 ;  /* 0x00000006810b7220 */ /* 0x000fe20000410000 */
[----:B------:R-:W-:Y:S01]  /*6c60*/  FMUL.FTZ R5, R117, R113 ;  /* 0x0000007175057220 */ /* 0x000fe20000410000 */
[----:B--2---:R-:W-:Y:S01]  /*6c70*/  FMUL.FTZ R4, R128, R112 ;  /* 0x0000007080047220 */ /* 0x004fe20000410000 */
[----:B------:R-:W-:Y:S01]  /*6c80*/  F2FP.BF16.F32.PACK_AB R7, R7, R84 ;  /* 0x000000540707723e */ /* 0x000fe200000010ff */
[----:B------:R-:W-:Y:S01]  /*6c90*/  STS [R242+0x20000], R9 ;  /* 0x02000009f2007388 */ /* 0x000fe20000000800 */
[----:B------:R-:W-:Y:S02]  /*6ca0*/  F2FP.BF16.F32.PACK_AB R6, R12, R14 ;  /* 0x0000000e0c06723e */ /* 0x000fe400000010ff */
[----:B------:R-:W-:Y:S03]  /*6cb0*/  F2FP.BF16.F32.PACK_AB R5, R5, R11 ;  /* 0x0000000b0505723e */ /* 0x000fe600000010ff */
[----:B------:R-:W-:Y:S01]  /*6cc0*/  STS [R242+0x20400], R8 ;  /* 0x02040008f2007388 */ /* 0x000fe20000000800 */
[----:B------:R-:W-:Y:S02]  /*6cd0*/  F2FP.BF16.F32.PACK_AB R4, R4, R10 ;  /* 0x0000000a0404723e */ /* 0x000fe400000010ff */
[----:B------:R-:W-:Y:S03]  /*6ce0*/  PLOP3.LUT P0, PT, PT, PT, UP1, 0x80, 0x0 ;  /* 0x000000000000781c */ /* 0x000fe60003f0f018 */
[----:B------:R-:W-:Y:S06]  /*6cf0*/  STS [R240+0x20000], R7 ;  /* 0x02000007f0007388 */ /* 0x000fec0000000800 */
[----:B------:R-:W-:Y:S06]  /*6d00*/  STS [R240+0x20400], R6 ;  /* 0x02040006f0007388 */ /* 0x000fec0000000800 */
[----:B------:R-:W-:Y:S06]  /*6d10*/  STS [R241+0x20000], R5 ;  /* 0x02000005f1007388 */ /* 0x000fec0000000800 */
[----:B------:R-:W-:Y:S01]  /*6d20*/  STS [R241+0x20400], R4 ;  /* 0x02040004f1007388 */ /* 0x000fe20000000800 */
[----:B------:R-:W-:Y:S06]  /*6d30*/  BAR.SYNC.DEFER_BLOCKING 0x0 ;  /* 0x0000000000007b1d */ /* 0x000fec0000010000 */
[----:B------:R-:W-:Y:S06]  /*6d40*/  LDSM.16.MT88.4 R4, [R219+0x22000] ;  /* 0x02200000db04783b */ /* 0x000fec0000004200 */
[----:B------:R-:W1:Y:S06]  /*6d50*/  LDSM.16.MT88.4 R8, [R0+0x8000] ;  /* 0x008000000008783b */ /* 0x000e6c0000004200 */
[----:B------:R-:W2:Y:S06]  /*6d60*/  LDSM.16.MT88.4 R12, [R221+0x22000] ;  /* 0x02200000dd0c783b */ /* 0x000eac0000004200 */
[----:B------:R-:W3:Y:S06]  /*6d70*/  LDSM.16.MT88.4 R16, [R0+0xa000] ;  /* 0x00a000000010783b */ /* 0x000eec0000004200 */
[----:B------:R-:W4:Y:S06]  /*6d80*/  LDSM.16.MT88.4 R84, [R0+0xc000] ;  /* 0x00c000000054783b */ /* 0x000f2c0000004200 */
[----:B------:R-:W4:Y:S06]  /*6d90*/  LDSM.16.MT88.4 R88, [R0+0xe000] ;  /* 0x00e000000058783b */ /* 0x000f2c0000004200 */
[----:B------:R-:W-:Y:S06]  /*6da0*/  LDSM.16.MT88.4 R92, [R219+0x22800] ;  /* 0x02280000db5c783b */ /* 0x000fec0000004200 */
[----:B------:R-:W4:Y:S01]  /*6db0*/  LDSM.16.MT88.4 R96, [R0+0x8800] ;  /* 0x008800000060783b */ /* 0x000f220000004200 */
[-C--:B-1----:R-:W-:Y:S05]  /*6dc0*/  HMMA.16816.F32.BF16 R20, R4, R8.reuse, R20 ;  /* 0x000000080414723c */ /* 0x082fea0000041814 */
[----:B------:R-:W1:Y:S01]  /*6dd0*/  LDSM.16.MT88.4 R100, [R221+0x22800] ;  /* 0x02280000dd64783b */ /* 0x000e620000004200 */
[C---:B--2---:R-:W-:Y:S05]  /*6de0*/  HMMA.16816.F32.BF16 R24, R12.reuse, R8, R24 ;  /* 0x000000080c18723c */ /* 0x044fea0000041818 */
[----:B------:R-:W2:Y:S01]  /*6df0*/  LDSM.16.MT88.4 R104, [R0+0xa800] ;  /* 0x00a800000068783b */ /* 0x000ea20000004200 */
[-C--:B------:R-:W-:Y:S05]  /*6e00*/  HMMA.16816.F32.BF16 R28, R12, R10.reuse, R28 ;  /* 0x0000000a0c1c723c */ /* 0x080fea000004181c */
[----:B------:R-:W-:Y:S01]  /*6e10*/  LDSM.16.MT88.4 R108, [R0+0xd800] ;  /* 0x00d80000006c783b */ /* 0x000fe20000004200 */
[C---:B------:R-:W-:Y:S05]  /*6e20*/  HMMA.16816.F32.BF16 R32, R4.reuse, R10, R32 ;  /* 0x0000000a0420723c */ /* 0x040fea0000041820 */
[----:B------:R-:W2:Y:S01]  /*6e30*/  LDSM.16.MT88.4 R8, [R0+0xc800] ;  /* 0x00c800000008783b */ /* 0x000ea20000004200 */
        /* <DEDUP_REMOVED lines=18> */
[C---:B-1----:R-:W-:Y:S06]  /*6f60*/  HMMA.16816.F32.BF16 R24, R100.reuse, R96, R24 ;  /* 0x000000606418723c */ /* 0x042fec0000041818 */
[-C--:B------:R-:W-:Y:S06]  /*6f70*/  HMMA.16816.F32.BF16 R28, R100, R98.reuse, R28 ;  /* 0x00000062641c723c */ /* 0x080fec000004181c */
[C---:B------:R-:W-:Y:S01]  /*6f80*/  HMMA.16816.F32.BF16 R32, R92.reuse, R98, R32 ;  /* 0x000000625c20723c */ /* 0x040fe20000041820 */
[----:B------:R-:W-:Y:S05]  /*6f90*/  LDSM.16.MT88.4 R96, [R0+0xf000] ;  /* 0x00f000000060783b */ /* 0x000fea0000004200 */
[-C--:B--2---:R-:W-:Y:S06]  /*6fa0*/  HMMA.16816.F32.BF16 R36, R92, R104.reuse, R36 ;  /* 0x000000685c24723c */ /* 0x084fec0000041824 */
        /* <DEDUP_REMOVED lines=118> */
.L_x_1053:
[----:B------:R-:W-:Y:S01]  /*7710*/  LDSM.16.M88.4 R128, [R224] ;  /* 0x00000000e080783b */ /* 0x000fe20000000200 */
[----:B------:R-:W1:Y:S01]  /*7720*/  LDC R231, c[0x0][0x270] ;  /* 0x00009c00ffe77b82 */ /* 0x000e620000000800 */
[----:B------:R-:W-:Y:S02]  /*7730*/  @UP1 UIADD3 UR12, UP0, UR4, -0x100, URZ ;  /* 0xffffff00040c1890 */ /* 0x000fe4000ff1e03f */
[----:B------:R-:W3:Y:S02]  /*7740*/  LDSM.16.MT88.4 R16, [R0+0x10000] ;  /* 0x010000000010783b */ /* 0x000ee40000004200 */
[----:B------:R-:W-:Y:S02]  /*7750*/  @UP1 UIADD3.X UR11, UR5, -0x1, URZ, UP0, !UPT ;  /* 0xffffffff050b1890 */ /* 0x000fe400087fe43f */
[----:B------:R-:W2:Y:S01]  /*7760*/  LDSM.16.M88.4 R124, [R224+0x1000] ;  /* 0x00100000e07c783b */ /* 0x000ea20000000200 */
[----:B------:R-:W-:Y:S01]  /*7770*/  @UP1 UMOV UR4, UR12 ;  /* 0x0000000c00041c82 */ /* 0x000fe20008000000 */
[----:B------:R-:W-:Y:S02]  /*7780*/  @UP1 UIADD3 UR18, UP0, UR18, -0x100, URZ ;  /* 0xffffff0012121890 */ /* 0x000fe4000ff1e03f */
[----:B------:R-:W4:Y:S01]  /*7790*/  LDSM.16.MT88.4 R96, [R0+0x12000] ;  /* 0x012000000060783b */ /* 0x000f220000004200 */
[----:B------:R-:W-:Y:S01]  /*77a0*/  @UP1 UMOV UR5, UR11 ;  /* 0x0000000b00051c82 */ /* 0x000fe20008000000 */
[----:B------:R-:W-:Y:S02]  /*77b0*/  @UP1 UIADD3.X UR17, UR17, -0x1, URZ, UP0, !UPT ;  /* 0xffffffff11111890 */ /* 0x000fe400087fe43f */
        /* <DEDUP_REMOVED lines=82> */
[C---:B------:R-:W-:Y:S01]  /*7ce0*/  IMAD.SHL.U32 R196, R231.reuse, 0x8, RZ ;  /* 0x00000008e7c47824 */ /* 0x040fe200078e00ff */
[-C--:B------:R-:W-:Y:S01]  /*7cf0*/  HMMA.16816.F32.BF16 R108, R212, R210.reuse, R108 ;  /* 0x000000d2d46c723c */ /* 0x080fe2000004186c */
[----:B------:R-:W-:Y:S04]  /*7d00*/  IMAD.MOV.U32 R208, RZ, RZ, 0x4 ;  /* 0x00000004ffd07424 */ /* 0x000fe800078e00ff */
[----:B------:R-:W-:Y:S01]  /*7d10*/  @P0 IMAD.WIDE R208, R238, R208, UR4 ;  /* 0x00000004eed00e25 */ /* 0x000fe2000f8e02d0 */
[C---:B------:R-:W-:Y:S04]  /*7d20*/  HMMA.16816.F32.BF16 R112, R200.reuse, R210, R112 ;  /* 0x000000d2c870723c */ /* 0x040fe80000041870 */
[----:B------:R-:W5:Y:S01]  /*7d30*/  @P0 LDG.E R243, desc[UR6][R208.64] ;  /* 0x00000006d0f30981 */ /* 0x000f62000c1e1900 */
[CC--:B------:R-:W-:Y:S01]  /*7d40*/  LEA R198, P2, R196.reuse, R228.reuse, 0x2 ;  /* 0x000000e4c4c67211 */ /* 0x0c0fe200078410ff */
[-C--:B-1----:R-:W-:Y:S02]  /*7d50*/  HMMA.16816.F32.BF16 R116, R200, R204.reuse, R116 ;  /* 0x000000ccc874723c */ /* 0x082fe40000041874 */
[----:B------:R1:W5:Y:S03]  /*7d60*/  @P0 LDG.E R244, desc[UR6][R208.64+0x20] ;  /* 0x00002006d0f40981 */ /* 0x000366000c1e1900 */
[-C--:B------:R-:W-:Y:S01]  /*7d70*/  LEA.HI.X.SX32 R199, R196, R229.reuse, 0x2, P2 ;  /* 0x000000e5c4c77211 */ /* 0x080fe200010f16ff */
[C---:B------:R-:W-:Y:S01]  /*7d80*/  HMMA.16816.F32.BF16 R120, R212.reuse, R204, R120 ;  /* 0x000000ccd478723c */ /* 0x040fe20000041878 */
[----:B------:R2:W-:Y:S04]  /*7d90*/  REDG.E.ADD.F32.FTZ.RN.STRONG.GPU desc[UR6][R228.64], R4 ;  /* 0x00000004e40079a6 */ /* 0x0005e8000c10f386 */
[----:B------:R3:W-:Y:S01]  /*7da0*/  REDG.E.ADD.F32.FTZ.RN.STRONG.GPU desc[UR6][R198.64], R5 ;  /* 0x00000005c60079a6 */ /* 0x0007e2000c10f386 */
[-C--:B------:R-:W-:Y:S05]  /*7db0*/  HMMA.16816.F32.BF16 R124, R212, R206.reuse, R124 ;  /* 0x000000ced47c723c */ /* 0x080fea000004187c */
[----:B------:R-:W-:Y:S01]  /*7dc0*/  IMAD.SHL.U32 R197, R231, 0x10, RZ ;  /* 0x00000010e7c57824 */ /* 0x000fe200078e00ff */
[----:B------:R-:W-:Y:S05]  /*7dd0*/  HMMA.16816.F32.BF16 R128, R200, R206, R128 ;  /* 0x000000cec880723c */ /* 0x000fea0000041880 */
[-C--:B------:R-:W-:Y:S01]  /*7de0*/  LEA R204, P1, R197, R228.reuse, 0x2 ;  /* 0x000000e4c5cc7211 */ /* 0x080fe200078210ff */
[C---:B------:R-:W-:Y:S02]  /*7df0*/  IMAD R210, R231.reuse, 0x18, RZ ;  /* 0x00000018e7d27824 */ /* 0x040fe400078e02ff */
[----:B------:R-:W-:Y:S03]  /*7e00*/  IMAD R211, R231, 0x30, RZ ;  /* 0x00000030e7d37824 */ /* 0x000fe600078e02ff */
[-C--:B------:R-:W-:Y:S01]  /*7e10*/  LEA.HI.X.SX32 R205, R197, R229.reuse, 0x2, P1 ;  /* 0x000000e5c5cd7211 */ /* 0x080fe200008f16ff */
[----:B-1----:R-:W-:Y:S04]  /*7e20*/  IMAD.SHL.U32 R209, R231, 0x20, RZ ;  /* 0x00000020e7d17824 */ /* 0x002fe800078e00ff */
[----:B------:R1:W-:Y:S01]  /*7e30*/  REDG.E.ADD.F32.FTZ.RN.STRONG.GPU desc[UR6][R204.64], R6 ;  /* 0x00000006cc0079a6 */ /* 0x0003e2000c10f386 */
[CC--:B--2---:R-:W-:Y:S02]  /*7e40*/  LEA R4, P2, R210.reuse, R228.reuse, 0x2 ;  /* 0x000000e4d2047211 */ /* 0x0c4fe400078410ff */
[-C--:B------:R-:W-:Y:S02]  /*7e50*/  LEA R208, P1, R209, R228.reuse, 0x2 ;  /* 0x000000e4d1d07211 */ /* 0x080fe400078210ff */
[-C--:B---3--:R-:W-:Y:S01]  /*7e60*/  LEA.HI.X.SX32 R5, R210, R229.reuse, 0x2, P2 ;  /* 0x000000e5d2057211 */ /* 0x088fe200010f16ff */
[----:B------:R-:W-:Y:S01]  /*7e70*/  IMAD R210, R231, 0x38, RZ ;  /* 0x00000038e7d27824 */ /* 0x000fe200078e02ff */
[-C--:B------:R-:W-:Y:S03]  /*7e80*/  LEA.HI.X.SX32 R209, R209, R229.reuse, 0x2, P1 ;  /* 0x000000e5d1d17211 */ /* 0x080fe600008f16ff */
[----:B------:R2:W-:Y:S04]  /*7e90*/  REDG.E.ADD.F32.FTZ.RN.STRONG.GPU desc[UR6][R4.64], R7 ;  /* 0x00000007040079a6 */ /* 0x0005e8000c10f386 */
[----:B------:R3:W-:Y:S01]  /*7ea0*/  REDG.E.ADD.F32.FTZ.RN.STRONG.GPU desc[UR6][R208.64], R8 ;  /* 0x00000008d00079a6 */ /* 0x0007e2000c10f386 */
[----:B-1----:R-:W-:Y:S01]  /*7eb0*/  IMAD R205, R231, 0x28, RZ ;  /* 0x00000028e7cd7824 */ /* 0x002fe200078e02ff */
[-C--:B------:R-:W-:Y:S04]  /*7ec0*/  LEA R6, P2, R211, R228.reuse, 0x2 ;  /* 0x000000e4d3067211 */ /* 0x080fe800078410ff */
[CC--:B------:R-:W-:Y:S04]  /*7ed0*/  LEA R204, P3, R205.reuse, R228.reuse, 0x2 ;  /* 0x000000e4cdcc7211 */ /* 0x0c0fe800078610ff */
[-C--:B------:R-:W-:Y:S02]  /*7ee0*/  LEA.HI.X.SX32 R205, R205, R229.reuse, 0x2, P3 ;  /* 0x000000e5cdcd7211 */ /* 0x080fe400018f16ff */
[-C--:B--2---:R-:W-:Y:S02]  /*7ef0*/  LEA.HI.X.SX32 R7, R211, R229.reuse, 0x2, P2 ;  /* 0x000000e5d3077211 */ /* 0x084fe400010f16ff */
[CC--:B------:R-:W-:Y:S01]  /*7f00*/  LEA R4, P1, R210.reuse, R228.reuse, 0x2 ;  /* 0x000000e4d2047211 */ /* 0x0c0fe200078210ff */
[----:B------:R1:W-:Y:S01]  /*7f10*/  REDG.E.ADD.F32.FTZ.RN.STRONG.GPU desc[UR6][R204.64], R9 ;  /* 0x00000009cc0079a6 */ /* 0x0003e2000c10f386 */
[----:B---3--:R-:W-:Y:S02]  /*7f20*/  VIADD R208, R197, 0x20 ;  /* 0x00000020c5d07836 */ /* 0x008fe40000000000 */
[-C--:B------:R-:W-:Y:S01]  /*7f30*/  LEA.HI.X.SX32 R5, R210, R229.reuse, 0x2, P1 ;  /* 0x000000e5d2057211 */ /* 0x080fe200008f16ff */
[----:B------:R2:W-:Y:S02]  /*7f40*/  REDG.E.ADD.F32.FTZ.RN.STRONG.GPU desc[UR6][R6.64], R10 ;  /* 0x0000000a060079a6 */ /* 0x0005e4000c10f386 */
[CC--:B------:R-:W-:Y:S02]  /*7f50*/  LEA R8, P1, R208.reuse, R228.reuse, 0x2 ;  /* 0x000000e4d0087211 */ /* 0x0c0fe400078210ff */
[----:B------:R3:W-:Y:S04]  /*7f60*/  REDG.E.ADD.F32.FTZ.RN.STRONG.GPU desc[UR6][R4.64], R11 ;  /* 0x0000000b040079a6 */ /* 0x0007e8000c10f386 */
[----:B------:R4:W-:Y:S04]  /*7f70*/  REDG.E.ADD.F32.FTZ.RN.STRONG.GPU desc[UR6][R228.64+0x80], R16 ;  /* 0x00008010e40079a6 */ /* 0x0009e8000c10f386 */
[----:B------:R4:W-:Y:S01]  /*7f80*/  REDG.E.ADD.F32.FTZ.RN.STRONG.GPU desc[UR6][R198.64+0x80], R17 ;  /* 0x00008011c60079a6 */ /* 0x0009e2000c10f386 */
[-C--:B-1----:R-:W-:Y:S01]  /*7f90*/  LEA.HI.X.SX32 R9, R208, R229.reuse, 0x2, P1 ;  /* 0x000000e5d0097211 */ /* 0x082fe200008f16ff */
[C---:B--2---:R-:W-:Y:S04]  /*7fa0*/  IMAD.IADD R7, R196.reuse, 0x1, R208 ;  /* 0x00000001c4077824 */ /* 0x044fe800078e02d0 */
[----:B------:R1:W-:Y:S01]  /*7fb0*/  REDG.E.ADD.F32.FTZ.RN.STRONG.GPU desc[UR6][R8.64], R18 ;  /* 0x00000012080079a6 */ /* 0x0003e2000c10f386 */
[C---:B---3--:R-:W-:Y:S01]  /*7fc0*/  IMAD.IADD R4, R196.reuse, 0x1, R7 ;  /* 0x00000001c4047824 */ /* 0x048fe200078e0207 */
[CC--:B------:R-:W-:Y:S03]  /*7fd0*/  LEA R6, P2, R7.reuse, R228.reuse, 0x2 ;  /* 0x000000e407067211 */ /* 0x0c0fe600078410ff */
[----:B------:R-:W-:Y:S01]  /*7fe0*/  IMAD.IADD R5, R196, 0x1, R4 ;  /* 0x00000001c4057824 */ /* 0x000fe200078e0204 */
[-C--:B------:R-:W-:Y:S02]  /*7ff0*/  LEA.HI.X.SX32 R7, R7, R229.reuse, 0x2, P2 ;  /* 0x000000e507077211 */ /* 0x080fe400010f16ff */
        /* <DEDUP_REMOVED lines=329> */
.L_x_1054:
[----:B------:R-:W-:Y:S02]  /*9490*/  UISETP.GT.AND UP0, UPT, UR9, UR22, UPT ;  /* 0x000000160900728c */ /* 0x000fe4000bf04270 */
[----:B------:R-:W-:Y:S04]  /*94a0*/  UIADD3 UR9, UR9, -0x1, URZ ;  /* 0xffffffff09097890 */ /* 0x000fe8000fffe03f */
[----:B------:R-:W-:Y:S11]  /*94b0*/  PLOP3.LUT P0, PT, PT, PT, UP0, 0x80, 0x0 ;  /* 0x000000000000781c */ /* 0x000ff60003f0f008 */
[----:B------:R-:W-:Y:S02]  /*94c0*/  @!UPT UIADD3 URZ, URZ, URZ, URZ ;  /* 0x0000003f3f3ff290 */ /* 0x000fe4000fffe03f */
        /* <DEDUP_REMOVED lines=283> */
.L_x_1056:
        /* <DEDUP_REMOVED lines=19> */
.L_x_1057:
        /* <DEDUP_REMOVED lines=58> */
.L_x_1059:
[----:B------:R-:W-:Y:S05]  /*ab50*/  BSYNC B0 ;  /* 0x0000000000007941 */ /* 0x000fea0003800000 */
.L_x_1058:
        /* <DEDUP_REMOVED lines=22> */
.L_x_1061:
[----:B------:R-:W-:Y:S05]  /*acc0*/  BSYNC B0 ;  /* 0x0000000000007941 */ /* 0x000fea0003800000 */
.L_x_1060:
        /* <DEDUP_REMOVED lines=38> */
.L_x_1063:
[----:B------:R-:W-:Y:S05]  /*af30*/  BSYNC B0 ;  /* 0x0000000000007941 */ /* 0x000fea0003800000 */
.L_x_1062:
        /* <DEDUP_REMOVED lines=21> */
.L_x_1034:
[----:B------:R-:W-:Y:S05]  /*b090*/  BSYNC B1 ;  /* 0x0000000000017941 */ /* 0x000fea0003800000 */
.L_x_1020:
        /* <DEDUP_REMOVED lines=9> */
.L_x_1064:
[----:B------:R-:W-:Y:S05]  /*b130*/  EXIT ;  /* 0x000000000000794d */ /* 0x000fea0003800000 */
.L_x_1066:
        /* <DEDUP_REMOVED lines=12> */
.L_x_2049:


//--------------------- .text._ZN5flash44flash_bwd_dq_dk_dv_loop_seqk_parallel_kernelI23Flash_bwd_kernel_traitsILi256ELi64ELi64ELi8ELi4ELi2ELi2ELb0ELb1EN7cutlass10bfloat16_tE19Flash_kernel_traitsILi256ELi64ELi64ELi8ES3_EELb0ELb0ELb1ELb0ELb0ELb0ELb1EEEvNS_16Flash_bwd_paramsE --------------------------
	.section	.text._ZN5flash44flash_bwd_dq_dk_dv_loop_seqk_parallel_kernelI23Flash_bwd_kernel_traitsILi256ELi64ELi64ELi8ELi4ELi2ELi2ELb0ELb1EN7cutlass10bfloat16_tE19Flash_kernel_traitsILi256ELi64ELi64ELi8ES3_EELb0ELb0ELb1ELb0ELb0ELb0ELb1EEEvNS_16Flash_bwd_paramsE,"ax",@progbits
	.align	128
        .global         _ZN5flash44flash_bwd_dq_dk_dv_loop_seqk_parallel_kernelI23Flash_bwd_kernel_traitsILi256ELi64ELi64ELi8ELi4ELi2ELi2ELb0ELb1EN7cutlass10bfloat16_tE19Flash_kernel_traitsILi256ELi64ELi64ELi8ES3_EELb0ELb0ELb1ELb0ELb0ELb0ELb1EEEvNS_16Flash_bwd_paramsE
        .type           _ZN5flash44flash_bwd_dq_dk_dv_loop_seqk_parallel_kernelI23Flash_bwd_kernel_traitsILi256ELi64ELi64ELi8ELi4ELi2ELi2ELb0ELb1EN7cutlass10bfloat16_tE19Flash_kernel_traitsILi256ELi64ELi64ELi8ES3_EELb0ELb0ELb1ELb0ELb0ELb0ELb1EEEvNS_16Flash_bwd_paramsE,@function
        .size           _ZN5flash44flash_bwd_dq_dk_dv_loop_seqk_parallel_kernelI23Flash_bwd_kernel_traitsILi256ELi64ELi64ELi8ELi4ELi2ELi2ELb0ELb1EN7cutlass10bfloat16_tE19Flash_kernel_traitsILi256ELi64ELi64ELi8ES3_EELb0ELb0ELb1ELb0ELb0ELb0ELb1EEEvNS_16Flash_bwd_paramsE,(.L_x_2050 - _ZN5flash44flash_bwd_dq_dk_dv_loop_seqk_parallel_kernelI23Flash_bwd_kernel_traitsILi256ELi64ELi64ELi8ELi4ELi2ELi2ELb0ELb1EN7cutlass10bfloat16_tE19Flash_kernel_traitsILi256ELi64ELi64ELi8ES3_EELb0ELb0ELb1ELb0ELb0ELb0ELb1EEEvNS_16Flash_bwd_paramsE)
        .other          _ZN5flash44flash_bwd_dq_dk_dv_loop_seqk_parallel_kernelI23Flash_bwd_kernel_traitsILi256ELi64ELi64ELi8ELi4ELi2ELi2ELb0ELb1EN7cutlass10bfloat16_tE19Flash_kernel_traitsILi256ELi64ELi64ELi8ES3_EELb0ELb0ELb1ELb0ELb0ELb0ELb1EEEvNS_16Flash_bwd_paramsE,@"STO_CUDA_ENTRY STV_DEFAULT"
_ZN5flash44flash_bwd_dq_dk_dv_loop_seqk_parallel_kernelI23Flash_bwd_kernel_traitsILi256ELi64ELi64ELi8ELi4ELi2ELi2ELb0ELb1EN7cutlass10bfloat16_tE19Flash_kernel_traitsILi256ELi64ELi64ELi8ES3_EELb0ELb0ELb1ELb0ELb0ELb0ELb1EEEvNS_16Flash_bwd_paramsE:
.text._ZN5flash44flash_bwd_dq_dk_dv_loop_seqk_parallel_kernelI23Flash_bwd_kernel_traitsILi256ELi64ELi64ELi8ELi4ELi2ELi2ELb0ELb1EN7cutlass10bfloat16_tE19Flash_kernel_traitsILi256ELi64ELi64ELi8ES3_EELb0ELb0ELb1ELb0ELb0ELb0ELb1EEEvNS_16Flash_bwd_paramsE:
        /* <DEDUP_REMOVED lines=169> */
.L_x_1113:
        /* <DEDUP_REMOVED lines=73> */
.L_x_1067:
        /* <DEDUP_REMOVED lines=20> */
[----:B------:R-:W-:Y:S01]  /*1060*/  ULDC.64 UR16, c[0x0][0x488] ;  /* 0x0001220000107ab9 */ /* 0x000fe20000000a00 */
[----:B------:R-:W-:-:S02]  /*1070*/  USHF.R.S32.HI UR25, URZ, 0x1f, UR11 ;  /* 0x0000001f3f197899 */ /* 0x000fc4000801140b */
[----:B------:R-:W-:Y:S02]  /*1080*/  UIMAD UR26, UR48, UR13, UR12 ;  /* 0x0000000d301a72a4 */ /* 0x000fe4000f8e020c */
[----:B------:R-:W-:Y:S01]  /*1090*/  UIMAD.WIDE.U32 UR34, UR50, UR16, URZ ;  /* 0x00000010322272a5 */ /* 0x000fe2000f8e003f */
[----:B------:R-:W-:Y:S01]  /*10a0*/  @!UP2 ULDC.64 UR12, c[0x0][0x418] ;  /* 0x00010600000caab9 */ /* 0x000fe20000000a00 */
[----:B------:R-:W-:Y:S02]  /*10b0*/  ULEA.HI UR25, UR25, UR11, URZ, 0x6 ;  /* 0x0000000b19197291 */ /* 0x000fe4000f8f303f */
        /* <DEDUP_REMOVED lines=8> */
[----:B------:R-:W-:Y:S01]  /*1140*/  ULDC.64 UR32, c[0x0][0x240] ;  /* 0x0000900000207ab9 */ /* 0x000fe20000000a00 */
[----:B------:R-:W-:-:S02]  /*1150*/  UIADD3 UR7, UR7, UR12, -UR5 ;  /* 0x0000000c07077290 */ /* 0x000fc4000fffe805 */
[----:B------:R-:W-:Y:S02]  /*1160*/  UIMAD UR50, UR50, UR17, UR35 ;  /* 0x00000011323272a4 */ /* 0x000fe4000f8e0223 */
[----:B------:R-:W-:Y:S01]  /*1170*/  UIADD3 UR7, UR7, 0x3f, URZ ;  /* 0x0000003f07077890 */ /* 0x000fe2000fffe03f */
[----:B------:R-:W-:Y:S01]  /*1180*/  ULDC UR57, c[0x0][0x2d4] ;  /* 0x0000b50000397ab9 */ /* 0x000fe20000000800 */
[----:B------:R-:W-:Y:S02]  /*1190*/  UIMAD.WIDE.U32 UR16, UR6, UR32, URZ ;  /* 0x00000020061072a5 */ /* 0x000fe4000f8e003f */
[----:B------:R-:W-:Y:S02]  /*11a0*/  USHF.R.S32.HI UR11, URZ, 0x1f, UR7 ;  /* 0x0000001f3f0b7899 */ /* 0x000fe40008011407 */
[----:B------:R-:W-:Y:S01]  /*11b0*/  USHF.R.S32.HI UR43, URZ, 0x1f, UR57 ;  /* 0x0000001f3f2b7899 */ /* 0x000fe20008011439 */
[----:B-1----:R-:W1:Y:S01]  /*11c0*/  MUFU.RCP R6, R6 ;  /* 0x0000000600067308 */ /* 0x002e620000001000 */
[----:B------:R-:W-:Y:S01]  /*11d0*/  @UP2 ULDC.64 UR14, c[0x0][0x420] ;  /* 0x00010800000e2ab9 */ /* 0x000fe20000000a00 */
[----:B------:R-:W-:-:S02]  /*11e0*/  ULEA.HI UR7, UR11, UR7, URZ, 0x6 ;  /* 0x000000070b077291 */ /* 0x000fc4000f8f303f */
[----:B------:R-:W-:Y:S02]  /*11f0*/  @UP2 UIMAD.WIDE.U32 UR46, UR6, UR14, URZ ;  /* 0x0000000e062e22a5 */ /* 0x000fe4000f8e003f */
[----:B------:R-:W-:Y:S02]  /*1200*/  USEL UR42, UR18, UR16, !UP2 ;  /* 0x00000010122a7287 */ /* 0x000fe4000d000000 */
[----:B------:R-:W-:Y:S02]  /*1210*/  USHF.L.U32 UR22, UR48, 0x7, URZ ;  /* 0x0000000730167899 */ /* 0x000fe4000800063f */
[----:B------:R-:W-:Y:S02]  /*1220*/  USHF.L.U64.HI UR20, UR48, 0x7, UR56 ;  /* 0x0000000730147899 */ /* 0x000fe40008010238 */
[----:B------:R-:W-:Y:S02]  /*1230*/  UIMAD UR18, UR43, UR48, URZ ;  /* 0x000000302b1272a4 */ /* 0x000fe4000f8e023f */
[----:B------:R-:W-:-:S02]  /*1240*/  USHF.R.S32.HI UR11, URZ, 0x6, UR25 ;  /* 0x000000063f0b7899 */ /* 0x000fc40008011419 */
[----:B------:R-:W-:Y:S01]  /*1250*/  USHF.R.S32.HI UR7, URZ, 0x6, UR7 ;  /* 0x000000063f077899 */ /* 0x000fe20008011407 */
[----:B-1----:R-:W-:Y:S01]  /*1260*/  VIADD R6, R6, 0xffffffe ;  /* 0x0ffffffe06067836 */ /* 0x002fe20000000000 */
[----:B------:R-:W-:Y:S01]  /*1270*/  ULDC UR61, c[0x0][0x2dc] ;  /* 0x0000b700003d7ab9 */ /* 0x000fe20000000800 */
[----:B------:R-:W-:Y:S01]  /*1280*/  ULDC UR60, c[0x0][0x270] ;  /* 0x00009c00003c7ab9 */ /* 0x000fe20000000800 */
[----:B------:R-:W-:Y:S01]  /*1290*/  @UP2 UIMAD UR41, UR6, UR15, UR47 ;  /* 0x0000000f062922a4 */ /* 0x000fe2000f8e022f */
[----:B------:R-:W1:Y:S01]  /*12a0*/  F2I.FTZ.U32.TRUNC.NTZ R7, R6 ;  /* 0x0000000600077305 */ /* 0x000e62000021f000 */
[----:B------:R-:W-:Y:S02]  /*12b0*/  USEL UR29, UR22, URZ, UP0 ;  /* 0x0000003f161d7287 */ /* 0x000fe40008000000 */
[----:B------:R-:W-:Y:S02]  /*12c0*/  UIMAD.WIDE UR12, UR61, UR60, URZ ;  /* 0x0000003c3d0c72a5 */ /* 0x000fe4000f8e023f */
[----:B------:R-:W-:-:S02]  /*12d0*/  UIMAD.WIDE.U32 UR14, UR48, UR57, URZ ;  /* 0x00000039300e72a5 */ /* 0x000fc4000f8e003f */
[----:B------:R-:W-:Y:S02]  /*12e0*/  USEL UR31, UR20, URZ, UP0 ;  /* 0x0000003f141f7287 */ /* 0x000fe40008000000 */
[----:B------:R-:W-:Y:S02]  /*12f0*/  UIMAD UR18, UR56, UR57, UR18 ;  /* 0x00000039381272a4 */ /* 0x000fe4000f8e0212 */
[----:B------:R-:W-:Y:S02]  /*1300*/  UISETP.LT.AND UP0, UPT, UR11, UR7, UPT ;  /* 0x000000070b00728c */ /* 0x000fe4000bf01270 */
[----:B------:R-:W-:Y:S01]  /*1310*/  UIMAD UR28, UR6, UR33, URZ ;  /* 0x00000021061c72a4 */ /* 0x000fe2000f8e023f */
[----:B-1----:R-:W-:Y:S01]  /*1320*/  IMAD.MOV R5, RZ, RZ, -R7 ;  /* 0x000000ffff057224 */ /* 0x002fe200078e0a07 */
[----:B------:R-:W-:Y:S01]  /*1330*/  UIADD3 UR40, UR19, UR26, URZ ;  /* 0x0000001a13287290 */ /* 0x000fe2000fffe03f */
[----:B------:R-:W-:Y:S01]  /*1340*/  IMAD.MOV.U32 R6, RZ, RZ, RZ ;  /* 0x000000ffff067224 */ /* 0x000fe200078e00ff */
[----:B------:R-:W-:Y:S01]  /*1350*/  UIMAD UR19, UR13, UR14, URZ ;  /* 0x0000000e0d1372a4 */ /* 0x000fe2000f8e023f */
[----:B------:R-:W-:Y:S01]  /*1360*/  IMAD R5, R5, R9, RZ ;  /* 0x0000000905057224 */ /* 0x000fe200078e02ff */
[----:B------:R-:W-:Y:S01]  /*1370*/  UIADD3 UR18, UR15, UR18, URZ ;  /* 0x000000120f127290 */ /* 0x000fe2000fffe03f */
[----:B------:R-:W-:-:S02]  /*1380*/  ULDC.U8 UR22, c[0x0][0x3d8] ;  /* 0x0000f60000167ab9 */ /* 0x000fc40000000000 */
[----:B------:R-:W-:Y:S01]  /*1390*/  IMAD.HI.U32 R5, R7, R5, R6 ;  /* 0x0000000507057227 */ /* 0x000fe200078e0006 */
[----:B------:R-:W-:Y:S01]  /*13a0*/  MOV R6, R8 ;  /* 0x0000000800067202 */ /* 0x000fe20000000f00 */
[----:B------:R-:W-:Y:S02]  /*13b0*/  USEL UR43, UR11, UR7, UP0 ;  /* 0x000000070b2b7287 */ /* 0x000fe40008000000 */
[----:B------:R-:W-:Y:S02]  /*13c0*/  UISETP.NE.AND UP3, UPT, UR22, URZ, UPT ;  /* 0x0000003f1600728c */ /* 0x000fe4000bf65270 */
[----:B------:R-:W-:Y:S01]  /*13d0*/  IMAD.HI.U32 R5, R5, R6, RZ ;  /* 0x0000000605057227 */ /* 0x000fe200078e00ff */
[----:B------:R-:W-:Y:S02]  /*13e0*/  @UP2 UIADD3 UR40, UR17, UR28, URZ ;  /* 0x0000001c11282290 */ /* 0x000fe4000fffe03f */
[----:B------:R-:W-:Y:S01]  /*13f0*/  UIMAD.WIDE.U32 UR16, UR12, UR14, URZ ;  /* 0x0000000e0c1072a5 */ /* 0x000fe2000f8e003f */
[----:B------:R-:W-:Y:S01]  /*1400*/  IMAD.MOV R7, RZ, RZ, -R5 ;  /* 0x000000ffff077224 */ /* 0x000fe200078e0a05 */
[----:B------:R-:W-:-:S02]  /*1410*/  UIMAD UR7, UR12, UR18, UR19 ;  /* 0x000000120c0772a4 */ /* 0x000fc4000f8e0213 */
[----:B------:R-:W-:Y:S01]  /*1420*/  ULEA UR18, UR43, 0xffffffc0, 0x6 ;  /* 0xffffffc02b127891 */ /* 0x000fe2000f8e303f */
[C---:B------:R-:W-:Y:S01]  /*1430*/  IMAD R6, R9.reuse, R7, R6 ;  /* 0x0000000709067224 */ /* 0x040fe200078e0206 */
[----:B------:R-:W-:Y:S02]  /*1440*/  UISETP.NE.AND UP1, UPT, UR37, -0x1, UPT ;  /* 0xffffffff2500788c */ /* 0x000fe4000bf25270 */
[----:B------:R-:W-:Y:S02]  /*1450*/  UIMAD.WIDE.U32 UR14, UR12, UR6, URZ ;  /* 0x000000060c0e72a5 */ /* 0x000fe4000f8e003f */
[----:B------:R-:W-:Y:S01]  /*1460*/  ISETP.GT.U32.AND P1, PT, R9, R6, PT ;  /* 0x000000060900720c */ /* 0x000fe20003f24070 */
[----:B------:R-:W-:Y:S02]  /*1470*/  UIMAD UR11, UR13, UR6, URZ ;  /* 0x000000060d0b72a4 */ /* 0x000fe4000f8e023f */
[----:B------:R-:W-:Y:S02]  /*1480*/  UIADD3 UR45, UR17, UR7, URZ ;  /* 0x00000007112d7290 */ /* 0x000fe4000fffe03f */
[----:B------:R-:W-:-:S02]  /*1490*/  UIADD3 UR7, UP0, UR18, UR29, URZ ;  /* 0x0000001d12077290 */ /* 0x000fc4000ff1e03f */
[----:B------:R-:W-:Y:S02]  /*14a0*/  USHF.R.S32.HI UR20, URZ, 0x1f, UR18 ;  /* 0x0000001f3f147899 */ /* 0x000fe40008011412 */
[----:B------:R-:W-:Y:S01]  /*14b0*/  @UP2 UIADD3 UR45, UR15, UR11, URZ ;  /* 0x0000000b0f2d2290 */ /* 0x000fe2000fffe03f */
[----:B------:R-:W-:Y:S01]  /*14c0*/  ULDC UR25, c[0x0][0x2c4] ;  /* 0x0000b10000197ab9 */ /* 0x000fe20000000800 */
[----:B------:R-:W-:Y:S02]  /*14d0*/  USEL UR54, UR16, UR14, !UP2 ;  /* 0x0000000e10367287 */ /* 0x000fe4000d000000 */
[----:B------:R-:W-:Y:S01]  /*14e0*/  @!P1 IMAD.IADD R6, R6, 0x1, -R9 ;  /* 0x0000000106069824 */ /* 0x000fe200078e0a09 */
[----:B------:R-:W-:Y:S01]  /*14f0*/  UIMAD UR11, UR13, UR7, URZ ;  /* 0x000000070d0b72a4 */ /* 0x000fe2000f8e023f */
[----:B------:R-:W-:Y:S01]  /*1500*/  @!P1 IADD3 R5, R5, 0x1, RZ ;  /* 0x0000000105059810 */ /* 0x000fe20007ffe0ff */
[----:B------:R-:W-:Y:S01]  /*1510*/  UIMAD.WIDE.U32 UR28, UR12, UR7, URZ ;  /* 0x000000070c1c72a5 */ /* 0x000fe2000f8e003f */
[----:B------:R-:W-:Y:S01]  /*1520*/  PLOP3.LUT P1, PT, PT, PT, UP1, 0x80, 0x0 ;  /* 0x000000000000781c */ /* 0x000fe20003f2f018 */
[----:B------:R-:W-:Y:S01]  /*1530*/  UIADD3.X UR14, UR20, UR31, URZ, UP0, !UPT ;  /* 0x0000001f140e7290 */ /* 0x000fe200087fe43f */
[----:B------:R-:W-:Y:S01]  /*1540*/  ISETP.GE.U32.AND P0, PT, R6, R9, PT ;  /* 0x000000090600720c */ /* 0x000fe20003f06070 */
[----:B------:R-:W-:Y:S01]  /*1550*/  @UP3 UIMAD UR7, UR48, UR25, URZ ;  /* 0x00000019300732a4 */ /* 0x000fe2000f8e023f */
[----:B------:R-:W-:Y:S01]  /*1560*/  LOP3.LUT R6, R12, UR55, RZ, 0x3c, !PT ;  /* 0x000000370c067c12 */ /* 0x000fe2000f8e3cff */
[----:B------:R-:W-:Y:S01]  /*1570*/  ULDC.U8 UR23, c[0x0][0x480] ;  /* 0x0001200000177ab9 */ /* 0x000fe20000000000 */
[----:B------:R-:W-:-:S02]  /*1580*/  @UP1 UIADD3 UR35, UR24, UR37, URZ ;  /* 0x0000002518231290 */ /* 0x000fc4000fffe03f */
[----:B------:R-:W-:Y:S01]  /*1590*/  @UP1 UIADD3 UR36, UR24, UR37, URZ ;  /* 0x0000002518241290 */ /* 0x000fe2000fffe03f */
[----:B------:R-:W-:Y:S01]  /*15a0*/  ISETP.GE.AND P2, PT, R6, RZ, PT ;  /* 0x000000ff0600720c */ /* 0x000fe20003f46270 */
[----:B------:R-:W-:Y:S02]  /*15b0*/  UISETP.NE.AND UP4, UPT, UR23, URZ, UPT ;  /* 0x0000003f1700728c */ /* 0x000fe4000bf85270 */
[----:B------:R-:W-:Y:S01]  /*15c0*/  UIMAD UR13, UR12, UR14, UR11 ;  /* 0x0000000e0c0d72a4 */ /* 0x000fe2000f8e020b */
[----:B------:R-:W-:Y:S01]  /*15d0*/  @UP1 ULDC.64 UR22, c[0x0][0x248] ;  /* 0x0000920000161ab9 */ /* 0x000fe20000000a00 */
[----:B------:R-:W-:Y:S01]  /*15e0*/  @UP1 ULDC.64 UR26, c[0x0][0x250] ;  /* 0x00009400001a1ab9 */ /* 0x000fe20000000a00 */
[----:B------:R-:W-:Y:S01]  /*15f0*/  @UP3 USEL UR11, UR7, UR6, !UP2 ;  /* 0x00000006070b3287 */ /* 0x000fe2000d000000 */
[----:B------:R-:W-:Y:S01]  /*1600*/  @P0 VIADD R5, R5, 0x1 ;  /* 0x0000000105050836 */ /* 0x000fe20000000000 */
[----:B------:R-:W-:Y:S01]  /*1610*/  @UP1 UIMAD.WIDE.U32 UR16, UR35, UR22, URZ ;  /* 0x00000016231012a5 */ /* 0x000fe2000f8e003f */
[----:B------:R-:W-:Y:S01]  /*1620*/  PLOP3.LUT P0, PT, PT, PT, UP3, 0x80, 0x0 ;  /* 0x000000000000781c */ /* 0x000fe20003f0f038 */
[----:B------:R-:W-:Y:S01]  /*1630*/  @UP1 UIMAD.WIDE.U32 UR14, UR36, UR26, URZ ;  /* 0x0000001a240e12a5 */ /* 0x000fe2000f8e003f */
[----:B------:R-:W-:Y:S01]  /*1640*/  IMAD.MOV.U32 R18, RZ, RZ, R5 ;  /* 0x000000ffff127224 */ /* 0x000fe200078e0005 */
[----:B------:R-:W-:Y:S01]  /*1650*/  @UP3 ULDC UR7, c[0x0][0x2e4] ;  /* 0x0000b90000073ab9 */ /* 0x000fe20000000800 */
[----:B------:R-:W-:-:S02]  /*1660*/  @!UP2 UIADD3 UR41, UR39, UR44, URZ ;  /* 0x0000002c2729a290 */ /* 0x000fc4000fffe03f */
[----:B------:R-:W-:Y:S01]  /*1670*/  @UP3 UIMAD UR44, UR55, UR7, UR11 ;  /* 0x00000007372c32a4 */ /* 0x000fe2000f8e020b */
[----:B------:R-:W-:Y:S01]  /*1680*/  @!P2 IADD3 R18, -R18, RZ, RZ ;  /* 0x000000ff1212a210 */ /* 0x000fe20007ffe1ff */
[----:B------:R-:W-:Y:S01]  /*1690*/  UIMAD UR49, UR55, UR61, URZ ;  /* 0x0000003d373172a4 */ /* 0x000fe2000f8e023f */
[----:B------:R-:W-:Y:S01]  /*16a0*/  @!P3 LOP3.LUT R18, RZ, R12, RZ, 0x33, !PT ;  /* 0x0000000cff12b212 */ /* 0x000fe200078e33ff */
[----:B------:R-:W-:Y:S02]  /*16b0*/  @UP1 UIMAD UR35, UR35, UR23, URZ ;  /* 0x00000017232312a4 */ /* 0x000fe4000f8e023f */
[----:B------:R-:W-:Y:S02]  /*16c0*/  @UP1 UIMAD UR36, UR36, UR27, URZ ;  /* 0x0000001b242412a4 */ /* 0x000fe4000f8e023f */
[----:B------:R-:W-:Y:S02]  /*16d0*/  @!UP3 UIMAD UR7, UR48, UR60, UR55 ;  /* 0x0000003c3007b2a4 */ /* 0x000fe4000f8e0237 */
[----:B------:R-:W-:-:S02]  /*16e0*/  USEL UR53, UR34, URZ, UP4 ;  /* 0x0000003f22357287 */ /* 0x000fc4000a000000 */
[----:B------:R-:W-:Y:S02]  /*16f0*/  USEL UR51, UR50, URZ, UP4 ;  /* 0x0000003f32337287 */ /* 0x000fe4000a000000 */
[----:B------:R-:W-:Y:S02]  /*1700*/  USHF.R.S32.HI UR52, URZ, 0x1f, UR49 ;  /* 0x0000001f3f347899 */ /* 0x000fe40008011431 */
[----:B------:R-:W-:Y:S02]  /*1710*/  @UP1 UIADD3 UR36, UR15, UR36, URZ ;  /* 0x000000240f241290 */ /* 0x000fe4000fffe03f */
        /* <DEDUP_REMOVED lines=18> */
.L_x_1069:
        /* <DEDUP_REMOVED lines=13> */
.L_x_1070:
        /* <DEDUP_REMOVED lines=11> */
.L_x_1071:
[----:B------:R-:W-:-:S04]  /*19c0*/  UIMAD UR6, UR48, UR60, UR55 ;  /* 0x0000003c300672a4 */ /* 0x000fc8000f8e0237 */
[----:B------:R-:W-:-:S12]  /*19d0*/  UIMAD UR6, UR6, UR57, URZ ;  /* 0x00000039060672a4 */ /* 0x000fd8000f8e023f */
.L_x_1072:
[----:B------:R-:W-:Y:S01]  /*19e0*/  LEA.HI R8, R10, R11, RZ, 0x5 ;  /* 0x0000000b0a087211 */ /* 0x000fe200078f28ff */
[----:B------:R-:W1:Y:S01]  /*19f0*/  LDC.64 R6, c[0x0][0x420] ;  /* 0x00010800ff067b82 */ /* 0x000e620000000a00 */
[----:B------:R-:W-:Y:S01]  /*1a00*/  UIMAD UR7, UR61, UR60, URZ ;  /* 0x0000003c3d0772a4 */ /* 0x000fe2000f8e023f */
[----:B------:R-:W-:Y:S01]  /*1a10*/  IADD3 R16, P2, R4, UR18, RZ ;  /* 0x0000001204107c10 */ /* 0x000fe2000ff5e0ff */
[----:B------:R-:W-:Y:S01]  /*1a20*/  UIADD3 UR14, -UR5, UR10, UR30 ;  /* 0x0000000a050e7290 */ /* 0x000fe2000fffe11e */
[----:B------:R-:W-:Y:S01]  /*1a30*/  LOP3.LUT R5, R8, 0xffffffe0, RZ, 0xc0, !PT ;  /* 0xffffffe008057812 */ /* 0x000fe200078ec0ff */
[----:B------:R-:W-:Y:S01]  /*1a40*/  ULDC UR46, c[0x0][0x398] ;  /* 0x0000e600002e7ab9 */ /* 0x000fe20000000800 */
[----:B------:R-:W-:Y:S01]  /*1a50*/  SHF.R.S32.HI R8, RZ, 0x5, R8 ;  /* 0x00000005ff087819 */ /* 0x000fe20000011408 */
[----:B------:R-:W-:Y:S01]  /*1a60*/  USHF.R.S32.HI UR38, URZ, 0x1f, UR55 ;  /* 0x0000001f3f267899 */ /* 0x000fe20008011437 */
[----:B------:R-:W-:Y:S01]  /*1a70*/  IADD3.X R14, R27, UR20, RZ, P2, !PT ;  /* 0x000000141b0e7c10 */ /* 0x000fe200097fe4ff */
[----:B------:R-:W-:Y:S01]  /*1a80*/  IMAD.IADD R5, R11, 0x1, -R5 ;  /* 0x000000010b057824 */ /* 0x000fe200078e0a05 */
[----:B------:R-:W-:Y:S01]  /*1a90*/  ULDC.64 UR12, c[0x0][0x428] ;  /* 0x00010a00000c7ab9 */ /* 0x000fe20000000a00 */
[--C-:B------:R-:W-:Y:S01]  /*1aa0*/  SHF.R.S32.HI R233, RZ, 0x1f, R232.reuse ;  /* 0x0000001fffe97819 */ /* 0x100fe200000114e8 */
[----:B------:R-:W-:Y:S01]  /*1ab0*/  UIMAD UR25, UR38, UR12, URZ ;  /* 0x0000000c261972a4 */ /* 0x000fe2000f8e023f */
[----:B------:R-:W-:Y:S01]  /*1ac0*/  IMAD R10, R8, UR7, R5 ;  /* 0x00000007080a7c24 */ /* 0x000fe2000f8e0205 */
[----:B------:R-:W-:Y:S01]  /*1ad0*/  USHF.L.U32 UR7, UR7, 0x6, URZ ;  /* 0x0000000607077899 */ /* 0x000fe2000800063f */
[----:B------:R-:W-:Y:S01]  /*1ae0*/  IADD3 R8, P0, R232, UR11, RZ ;  /* 0x0000000be8087c10 */ /* 0x000fe2000ff1e0ff */
[----:B------:R-:W-:Y:S01]  /*1af0*/  UIMAD UR25, UR55, UR13, UR25 ;  /* 0x0000000d371972a4 */ /* 0x000fe2000f8e0219 */
[----:B------:R-:W-:Y:S01]  /*1b00*/  IMAD.U32 R15, RZ, RZ, UR12 ;  /* 0x0000000cff0f7e24 */ /* 0x000fe2000f8e00ff */
[----:B------:R-:W-:Y:S01]  /*1b10*/  UIADD3 UR19, UP2, UP0, UR28, UR7, UR49 ;  /* 0x000000071c137290 */ /* 0x000fe2000f85e031 */
[----:B------:R-:W-:Y:S01]  /*1b20*/  IADD3.X R9, R233, UR41, RZ, P0, !PT ;  /* 0x00000029e9097c10 */ /* 0x000fe200087fe4ff */
[----:B------:R-:W-:Y:S01]  /*1b30*/  USHF.R.S32.HI UR7, URZ, 0x1f, UR7 ;  /* 0x0000001f3f077899 */ /* 0x000fe20008011407 */
[----:B------:R-:W-:Y:S01]  /*1b40*/  IMAD R11, R14, UR32, RZ ;  /* 0x000000200e0b7c24 */ /* 0x000fe2000f8e02ff */
[----:B------:R-:W-:Y:S01]  /*1b50*/  ULDC.64 UR28, c[0x0][0x400] ;  /* 0x00010000001c7ab9 */ /* 0x000fe20000000a00 */
[----:B------:R-:W-:Y:S01]  /*1b60*/  IMAD.WIDE.U32 R12, R16, UR32, R232 ;  /* 0x00000020100c7c25 */ /* 0x000fe2000f8e00e8 */
[----:B------:R-:W-:Y:S01]  /*1b70*/  UIADD3.X UR15, UR50, UR7, UR52, UP2, UP0 ;  /* 0x00000007320f7290 */ /* 0x000fe200097e0434 */
[----:B------:R-:W-:Y:S01]  /*1b80*/  BSSY B1, `(.L_x_1068) ;  /* 0x00008e5000017945 */ /* 0x000fe20003800000 */
[----:B------:R-:W-:Y:S01]  /*1b90*/  UIADD3 UR7, UR14, -UR46, URZ ;  /* 0x8000002e0e077290 */ /* 0x000fe2000fffe03f */
[C---:B-1----:R-:W-:Y:S01]  /*1ba0*/  IMAD R5, R6.reuse, UR20, RZ ;  /* 0x0000001406057c24 */ /* 0x042fe2000f8e02ff */
[----:B------:R-:W-:Y:S01]  /*1bb0*/  UIADD3 UR13, UP2, UP0, UR53, UR19, UR54 ;  /* 0x00000013350d7290 */ /* 0x000fe2000f85e036 */
[----:B------:R-:W-:Y:S01]  /*1bc0*/  IMAD.WIDE.U32 R8, R6, UR18, R8 ;  /* 0x0000001206087c25 */ /* 0x000fe2000f8e0008 */
[----:B------:R-:W-:Y:S01]  /*1bd0*/  USHF.R.S32.HI UR20, URZ, 0x1f, UR7 ;  /* 0x0000001f3f147899 */ /* 0x000fe20008011407 */
[----:B------:R-:W-:Y:S01]  /*1be0*/  IADD3 R12, P2, R12, UR42, RZ ;  /* 0x0000002a0c0c7c10 */ /* 0x000fe2000ff5e0ff */
[----:B------:R-:W-:Y:S01]  /*1bf0*/  UIADD3.X UR12, UR51, UR15, UR45, UP2, UP0 ;  /* 0x0000000f330c7290 */ /* 0x000fe200097e042d */
[----:B------:R-:W-:Y:S01]  /*1c00*/  IMAD R5, R7, UR18, R5 ;  /* 0x0000001207057c24 */ /* 0x000fe2000f8e0205 */
[----:B------:R-:W-:Y:S01]  /*1c10*/  ULEA.HI UR20, UR20, UR7, URZ, 0x6 ;  /* 0x0000000714147291 */ /* 0x000fe2000f8f303f */
[----:B------:R-:W-:Y:S01]  /*1c20*/  IMAD R20, R16, UR33, R11 ;  /* 0x0000002110147c24 */ /* 0x000fe2000f8e020b */
[----:B------:R-:W-:Y:S01]  /*1c30*/  ULDC.64 UR16, c[0x0][0x258] ;  /* 0x0000960000107ab9 */ /* 0x000fe20000000a00 */
[----:B------:R-:W-:Y:S01]  /*1c40*/  IMAD.IADD R9, R9, 0x1, R5 ;  /* 0x0000000109097824 */ /* 0x000fe200078e0205 */
[----:B------:R-:W-:Y:S01]  /*1c50*/  USHF.R.S32.HI UR20, URZ, 0x6, UR20 ;  /* 0x000000063f147899 */ /* 0x000fe20008011414 */
[C---:B------:R-:W-:Y:S01]  /*1c60*/  IADD3 R5, P0, R10.reuse, UR13, RZ ;  /* 0x0000000d0a057c10 */ /* 0x040fe2000ff1e0ff */
[----:B------:R-:W-:Y:S01]  /*1c70*/  UIMAD UR14, UR38, UR16, URZ ;  /* 0x00000010260e72a4 */ /* 0x000fe2000f8e023f */
[----:B------:R-:W-:Y:S01]  /*1c80*/  IMAD.WIDE.U32 R8, R15, UR55, R8 ;  /* 0x000000370f087c25 */ /* 0x000fe2000f8e0008 */
[----:B------:R-:W-:Y:S01]  /*1c90*/  UISETP.LT.AND UP0, UPT, URZ, UR20, UPT ;  /* 0x000000143f00728c */ /* 0x000fe2000bf01270 */
[----:B------:R-:W-:Y:S01]  /*1ca0*/  LEA.HI.X.SX32 R10, R10, UR12, 0x1, P0 ;  /* 0x0000000c0a0a7c11 */ /* 0x000fe200080f0eff */
[----:B------:R-:W-:Y:S01]  /*1cb0*/  UIADD3 UR39, UR18, UR6, URZ ;  /* 0x0000000612277290 */ /* 0x000fe2000fffe03f */
[----:B------:R-:W-:Y:S01]  /*1cc0*/  LEA R228, P0, R5, UR28, 0x2 ;  /* 0x0000001c05e47c11 */ /* 0x000fe2000f8010ff */
[----:B------:R-:W-:Y:S01]  /*1cd0*/  USEL UR20, URZ, UR20, !UP0 ;  /* 0x000000143f147287 */ /* 0x000fe2000c000000 */
[----:B------:R-:W-:Y:S01]  /*1ce0*/  IADD3 R11, R9, UR25, RZ ;  /* 0x00000019090b7c10 */ /* 0x000fe2000fffe0ff */
[----:B------:R-:W-:Y:S01]  /*1cf0*/  UIADD3 UR38, UR18, UR44, URZ ;  /* 0x0000002c12267290 */ /* 0x000fe2000fffe03f */
[----:B------:R-:W-:Y:S01]  /*1d00*/  LEA.HI.X R229, R5, UR29, R10, 0x2, P0 ;  /* 0x0000001d05e57c11 */ /* 0x000fe200080f140a */
[----:B------:R-:W-:Y:S01]  /*1d10*/  UISETP.GT.AND UP0, UPT, UR43, UR20, UPT ;  /* 0x000000142b00728c */ /* 0x000fe2000bf04270 */
[----:B------:R-:W-:Y:S01]  /*1d20*/  IADD3.X R13, R13, UR40, R20, P2, !PT ;  /* 0x000000280d0d7c10 */ /* 0x000fe200097fe414 */
[----:B------:R-:W-:Y:S01]  /*1d30*/  ULDC.64 UR60, c[0x0][0x478] ;  /* 0x00011e00003c7ab9 */ /* 0x000fe20000000a00 */
[----:B------:R-:W-:Y:S01]  /*1d40*/  IMAD.MOV.U32 R10, RZ, RZ, R8 ;  /* 0x000000ffff0a7224 */ /* 0x000fe200078e0008 */
[----:B------:R-:W-:Y:S01]  /*1d50*/  UIMAD UR14, UR55, UR17, UR14 ;  /* 0x00000011370e72a4 */ /* 0x000fe2000f8e020e */
[----:B------:R-:W-:Y:S01]  /*1d60*/  IMAD.U32 R19, RZ, RZ, UR16 ;  /* 0x00000010ff137e24 */ /* 0x000fe2000f8e00ff */
[----:B------:R-:W-:Y:S01]  /*1d70*/  PLOP3.LUT P0, PT, PT, PT, UP0, 0x80, 0x0 ;  /* 0x000000000000781c */ /* 0x000fe20003f0f008 */
[-C--:B------:R-:W-:Y:S01]  /*1d80*/  IMAD R5, R27, R6.reuse, RZ ;  /* 0x000000061b057224 */ /* 0x080fe200078e02ff */
[----:B------:R-:W-:Y:S01]  /*1d90*/  ULDC.64 UR52, c[0x0][0x2b0] ;  /* 0x0000ac0000347ab9 */ /* 0x000fe20000000a00 */
[----:B------:R-:W-:Y:S01]  /*1da0*/  UIMAD.WIDE UR16, UR39, 0x4, UR60 ;  /* 0x00000004271078a5 */ /* 0x000fe2000f8e023c */
[----:B------:R-:W-:Y:S01]  /*1db0*/  IMAD.WIDE.U32 R12, R19, UR55, R12 ;  /* 0x00000037130c7c25 */ /* 0x000fe2000f8e000c */
[----:B------:R-:W-:Y:S01]  /*1dc0*/  UIMAD.WIDE UR38, UR38, 0x4, UR52 ;  /* 0x00000004262678a5 */ /* 0x000fe2000f8e0234 */
[----:B------:R-:W-:Y:S01]  /*1dd0*/  IADD3 R246, R232, 0x40, RZ ;  /* 0x00000040e8f67810 */ /* 0x000fe20007ffe0ff */
[----:B------:R-:W-:Y:S01]  /*1de0*/  ULDC.64 UR28, c[0x0][0x210] ;  /* 0x00008400001c7ab9 */ /* 0x000fe20000000a00 */
[----:B------:R-:W-:Y:S01]  /*1df0*/  IMAD.WIDE.U32 R10, R4, R6, R10 ;  /* 0x00000006040a7225 */ /* 0x000fe200078e000a */
[----:B------:R-:W-:Y:S01]  /*1e00*/  ULDC.64 UR12, c[0x0][0x3e0] ;  /* 0x0000f800000c7ab9 */ /* 0x000fe20000000a00 */
[----:B------:R-:W-:Y:S01]  /*1e10*/  UMOV UR18, UR16 ;  /* 0x0000001000127c82 */ /* 0x000fe20008000000 */
[----:B------:R-:W-:Y:S01]  /*1e20*/  LEA R234, P3, R12, UR28, 0x1 ;  /* 0x0000001c0cea7c11 */ /* 0x000fe2000f8608ff */
[----:B------:R-:W-:Y:S01]  /*1e30*/  IMAD R5, R4, R7, R5 ;  /* 0x0000000704057224 */ /* 0x000fe200078e0205 */
[----:B------:R-:W-:Y:S01]  /*1e40*/  LEA R235, P2, R10, UR12, 0x1 ;  /* 0x0000000c0aeb7c11 */ /* 0x000fe2000f8408ff */
[----:B------:R-:W-:Y:S01]  /*1e50*/  UIADD3 UR6, UR43, -0x1, URZ ;  /* 0xffffffff2b067890 */ /* 0x000fe2000fffe03f */
[----:B------:R-:W-:Y:S01]  /*1e60*/  IADD3 R21, R13, UR14, RZ ;  /* 0x0000000e0d157c10 */ /* 0x000fe2000fffe0ff */
[----:B------:R-:W-:Y:S01]  /*1e70*/  IMAD.IADD R17, R11, 0x1, R5 ;  /* 0x000000010b117824 */ /* 0x000fe200078e0205 */
        /* <DEDUP_REMOVED lines=26> */
.L_x_1074:
        /* <DEDUP_REMOVED lines=20> */
.L_x_1075:
        /* <DEDUP_REMOVED lines=38> */
.L_x_1077:
[----:B------:R-:W-:Y:S05]  /*23c0*/  BSYNC B0 ;  /* 0x0000000000007941 */ /* 0x000fea0003800000 */
.L_x_1076:
        /* <DEDUP_REMOVED lines=21> */
.L_x_1079:
[----:B------:R-:W-:Y:S05]  /*2520*/  BSYNC B0 ;  /* 0x0000000000007941 */ /* 0x000fea0003800000 */
.L_x_1078:
        /* <DEDUP_REMOVED lines=34> */
.L_x_1081:
[----:B------:R-:W-:Y:S05]  /*2750*/  BSYNC B0 ;  /* 0x0000000000007941 */ /* 0x000fea0003800000 */
.L_x_1080:
        /* <DEDUP_REMOVED lines=23> */
.L_x_1073:
        /* <DEDUP_REMOVED lines=53> */
.L_x_1084:
[----:B------:R-:W-:Y:S05]  /*2c20*/  BSYNC B0 ;  /* 0x0000000000007941 */ /* 0x000fea0003800000 */
.L_x_1083:
        /* <DEDUP_REMOVED lines=45> */
.L_x_1086:
[----:B------:R-:W-:Y:S05]  /*2f00*/  BSYNC B0 ;  /* 0x0000000000007941 */ /* 0x000fea0003800000 */
.L_x_1085:
        /* <DEDUP_REMOVED lines=44> */
.L_x_1088:
[----:B------:R-:W-:Y:S05]  /*31d0*/  BSYNC B0 ;  /* 0x0000000000007941 */ /* 0x000fea0003800000 */
.L_x_1087:
        /* <DEDUP_REMOVED lines=47> */
.L_x_1090:
[----:B------:R-:W-:Y:S05]  /*34d0*/  BSYNC B0 ;  /* 0x0000000000007941 */ /* 0x000fea0003800000 */
.L_x_1089:
[----:B------:R-:W-:Y:S01]  /*34e0*/  UIADD3 UR11, -UR30, UR5, URZ ;  /* 0x000000051e0b7290 */ /* 0x000fe2000fffe13f */
[----:B--23--:R-:W-:Y:S01]  /*34f0*/  IMAD.WIDE.U32 R6, R23, UR30, R232 ;  /* 0x0000001e17067c25 */ /* 0x00cfe2000f8e00e8 */
[----:B------:R-:W-:Y:S01]  /*3500*/  UIMAD UR12, UR19, UR22, URZ ;  /* 0x00000016130c72a4 */ /* 0x000fe2000f8e023f */
[----:B------:R-:W-:Y:S01]  /*3510*/  BSSY B0, `(.L_x_1091) ;  /* 0x0000042000007945 */ /* 0x000fe20003800000 */
[C---:B------:R-:W-:Y:S02]  /*3520*/  ISETP.GE.AND P6, PT, R251.reuse, UR7, PT ;  /* 0x00000007fb007c0c */ /* 0x040fe4000bfc6270 */
        /* <DEDUP_REMOVED lines=64> */
.L_x_1092:
[----:B------:R-:W-:Y:S05]  /*3930*/  BSYNC B0 ;  /* 0x0000000000007941 */ /* 0x000fea0003800000 */
.L_x_1091:
        /* <DEDUP_REMOVED lines=59> */
.L_x_1094:
[----:B------:R-:W-:Y:S05]  /*3cf0*/  BSYNC B0 ;  /* 0x0000000000007941 */ /* 0x000fea0003800000 */
.L_x_1093:
        /* <DEDUP_REMOVED lines=71> */
.L_x_1096:
[----:B------:R-:W-:Y:S05]  /*4170*/  BSYNC B0 ;  /* 0x0000000000007941 */ /* 0x000fea0003800000 */
.L_x_1095:
        /* <DEDUP_REMOVED lines=57> */
.L_x_1098:
[----:B------:R-:W-:Y:S05]  /*4510*/  BSYNC B0 ;  /* 0x0000000000007941 */ /* 0x000fea0003800000 */
.L_x_1097:
        /* <DEDUP_REMOVED lines=66> */
[----:B------:R-:W-:Y:S01]  /*4940*/  ULDC UR7, c[0x0][0x394] ;  /* 0x0000e50000077ab9 */ /* 0x000fe20000000800 */
[----:B------:R-:W-:Y:S02]  /*4950*/  CS2R R20, SRZ ;  /* 0x0000000000147805 */ /* 0x000fe4000001ff00 */
[----:B------:R-:W-:Y:S01]  /*4960*/  SHF.L.U64.HI R244, R251, 0x2, R244 ;  /* 0x00000002fbf47819 */ /* 0x000fe200000102f4 */
[----:B------:R-:W-:Y:S01]  /*4970*/  UMOV UR14, UR7 ;  /* 0x00000007000e7c82 */ /* 0x000fe20008000000 */
[----:B------:R-:W-:Y:S01]  /*4980*/  ULDC UR22, c[0x0][0x2d0] ;  /* 0x0000b40000167ab9 */ /* 0x000fe20000000800 */
[----:B------:R-:W-:Y:S01]  /*4990*/  ULDC UR25, c[0x0][0x398] ;  /* 0x0000e60000197ab9 */ /* 0x000fe20000000800 */
[----:B------:R-:W-:Y:S01]  /*49a0*/  ULDC UR26, c[0x0][0x2dc] ;  /* 0x0000b700001a7ab9 */ /* 0x000fe20000000800 */
[----:B------:R-:W-:Y:S01]  /*49b0*/  UIADD3 UR23, UR23, -UR46, URZ ;  /* 0x8000002e17177290 */ /* 0x000fe2000fffe03f */
[----:B------:R1:W5:Y:S01]  /*49c0*/  @!P6 LDG.E R242, desc[UR8][R16.64] ;  /* 0x0000000810f2e981 */ /* 0x000362000c1e1900 */
[----:B------:R-:W-:Y:S01]  /*49d0*/  ULDC UR7, c[0x0][0x39c] ;  /* 0x0000e70000077ab9 */ /* 0x000fe20000000800 */
[----:B------:R-:W-:-:S02]  /*49e0*/  ULDC UR19, c[0x0][0x2ec] ;  /* 0x0000bb0000137ab9 */ /* 0x000fc40000000800 */
[----:B------:R1:W5:Y:S04]  /*49f0*/  @!P5 LDG.E R243, desc[UR8][R16.64+0x20] ;  /* 0x0000200810f3d981 */ /* 0x000368000c1e1900 */
[----:B------:R-:W0:Y:S03]  /*4a00*/  LDGDEPBAR ;  /* 0x00000000000079af */ /* 0x000e260000000000 */
.L_x_1103:
[----:B------:R-:W0:Y:S01]  /*4a10*/  LDGDEPBAR ;  /* 0x00000000000079af */ /* 0x000e220000000000 */
[----:B------:R-:W-:Y:S01]  /*4a20*/  USHF.L.U32 UR12, UR6, 0x6, URZ ;  /* 0x00000006060c7899 */ /* 0x000fe2000800063f */
[----:B------:R-:W-:Y:S03]  /*4a30*/  UMOV UR11, UR59 ;  /* 0x0000003b000b7c82 */ /* 0x000fe60008000000 */
[----:B------:R-:W-:Y:S01]  /*4a40*/  UISETP.GE.AND UP0, UPT, UR12, UR23, UPT ;  /* 0x000000170c00728c */ /* 0x000fe2000bf06270 */
        /* <DEDUP_REMOVED lines=9> */
[----:B------:R-:W4:Y:S04]  /*4ae0*/  LDSM.16.M88.4 R104, [R217] ;  /* 0x00000000d968783b */ /* 0x000f280000000200 */
[----:B------:R-:W-:Y:S04]  /*4af0*/  LDSM.16.M88.4 R108, [R222] ;  /* 0x00000000de6c783b */ /* 0x000fe80000000200 */
[----:B------:R-:W-:Y:S01]  /*4b00*/  LDSM.16.M88.4 R112, [R216] ;  /* 0x00000000d870783b */ /* 0x000fe20000000200 */
[C---:B---3--:R-:W-:Y:S06]  /*4b10*/  HMMA.16816.F32.BF16 R4, R16.reuse, R8, RZ ;  /* 0x000000081004723c */ /* 0x048fec00000418ff */
[C---:B------:R-:W-:Y:S06]  /*4b20*/  HMMA.16816.F32.BF16 R8, R16.reuse, R10, RZ ;  /* 0x0000000a1008723c */ /* 0x040fec00000418ff */
[C---:B-1----:R-:W-:Y:S06]  /*4b30*/  HMMA.16816.F32.BF16 R12, R16.reuse, R84, RZ ;  /* 0x00000054100c723c */ /* 0x042fec00000418ff */
[----:B------:R-:W-:Y:S01]  /*4b40*/  HMMA.16816.F32.BF16 R16, R16, R86, RZ ;  /* 0x000000561010723c */ /* 0x000fe200000418ff */
[----:B------:R-:W1:Y:S05]  /*4b50*/  LDSM.16.M88.4 R84, [R217+0x800] ;  /* 0x00080000d954783b */ /* 0x000e6a0000000200 */
[C---:B--2---:R-:W-:Y:S06]  /*4b60*/  HMMA.16816.F32.BF16 R4, R88.reuse, R92, R4 ;  /* 0x0000005c5804723c */ /* 0x044fec0000041804 */
        /* <DEDUP_REMOVED lines=42> */
[C---:B------:R-:W-:Y:S05]  /*4e10*/  HMMA.16816.F32.BF16 R8, R92.reuse, R98, R8 ;  /* 0x000000625c08723c */ /* 0x040fea0000041808 */
[----:B------:R-:W-:Y:S01]  /*4e20*/  IADD3 R96, P0, R245, UR18, RZ ;  /* 0x00000012f5607c10 */ /* 0x000fe2000ff1e0ff */
[C---:B--2---:R-:W-:Y:S05]  /*4e30*/  HMMA.16816.F32.BF16 R12, R92.reuse, R88, R12 ;  /* 0x000000585c0c723c */ /* 0x044fea000004180c */
[----:B------:R-:W-:Y:S01]  /*4e40*/  IADD3.X R97, R244, UR17, RZ, P0, !PT ;  /* 0x00000011f4617c10 */ /* 0x000fe200087fe4ff */
[----:B------:R-:W-:Y:S01]  /*4e50*/  HMMA.16816.F32.BF16 R16, R92, R90, R16 ;  /* 0x0000005a5c10723c */ /* 0x000fe20000041810 */
[----:B------:R-:W2:Y:S01]  /*4e60*/  LDSM.16.M88.4 R88, [R2+0x4800] ;  /* 0x004800000258783b */ /* 0x000ea20000000200 */
[----:B------:R-:W-:Y:S03]  /*4e70*/  PLOP3.LUT P0, PT, PT, PT, UP0, 0x80, 0x0 ;  /* 0x000000000000781c */ /* 0x000fe60003f0f008 */
[----:B-----5:R-:W5:Y:S01]  /*4e80*/  LDG.E R117, desc[UR8][R96.64] ;  /* 0x0000000860757981 */ /* 0x020f62000c1e1900 */
[C---:B----4-:R-:W-:Y:S03]  /*4e90*/  HMMA.16816.F32.BF16 R4, R100.reuse, R104, R4 ;  /* 0x000000686404723c */ /* 0x050fe60000041804 */
[----:B------:R3:W5:Y:S03]  /*4ea0*/  LDG.E R116, desc[UR8][R96.64+0x20] ;  /* 0x0000200860747981 */ /* 0x000766000c1e1900 */
[C---:B------:R-:W-:Y:S01]  /*4eb0*/  HMMA.16816.F32.BF16 R8, R100.reuse, R106, R8 ;  /* 0x0000006a6408723c */ /* 0x040fe20000041808 */
[----:B------:R-:W-:Y:S04]  /*4ec0*/  LDSM.16.M88.4 R92, [R223+0x4000] ;  /* 0x00400000df5c783b */ /* 0x000fe80000000200 */
[----:B------:R-:W-:Y:S01]  /*4ed0*/  LDSM.16.M88.4 R104, [R216+0x4000] ;  /* 0x00400000d868783b */ /* 0x000fe20000000200 */
[C---:B-1----:R-:W-:Y:S06]  /*4ee0*/  HMMA.16816.F32.BF16 R12, R100.reuse, R84, R12 ;  /* 0x00000054640c723c */ /* 0x042fec000004180c */
[----:B------:R-:W-:Y:S01]  /*4ef0*/  HMMA.16816.F32.BF16 R16, R100, R86, R16 ;  /* 0x000000566410723c */ /* 0x000fe20000041810 */
[----:B------:R-:W-:Y:S04]  /*4f00*/  LDSM.16.M88.4 R84, [R217+0x4800] ;  /* 0x00480000d954783b */ /* 0x000fe80000000200 */
[----:B------:R-:W-:Y:S01]  /*4f10*/  LDSM.16.M88.4 R100, [R222+0x4000] ;  /* 0x00400000de64783b */ /* 0x000fe20000000200 */
[C---:B------:R-:W-:Y:S03]  /*4f20*/  HMMA.16816.F32.BF16 R4, R108.reuse, R112, R4 ;  /* 0x000000706c04723c */ /* 0x040fe60000041804 */
[----:B---3--:R-:W1:Y:S03]  /*4f30*/  LDSM.16.M88.4 R96, [R217+0x4000] ;  /* 0x00400000d960783b */ /* 0x008e660000000200 */
[C---:B------:R-:W-:Y:S01]  /*4f40*/  HMMA.16816.F32.BF16 R8, R108.reuse, R114, R8 ;  /* 0x000000726c08723c */ /* 0x040fe20000041808 */
[----:B------:R-:W-:Y:S05]  /*4f50*/  LDSM.16.M88.4 R112, [R3+UR4+0x16000] ;  /* 0x016000040370783b */ /* 0x000fea0008000200 */
[C---:B--2---:R-:W-:Y:S06]  /*4f60*/  HMMA.16816.F32.BF16 R12, R108.reuse, R88, R12 ;  /* 0x000000586c0c723c */ /* 0x044fec000004180c */
[----:B------:R-:W-:Y:S01]  /*4f70*/  HMMA.16816.F32.BF16 R16, R108, R90, R16 ;  /* 0x0000005a6c10723c */ /* 0x000fe20000041810 */
[----:B------:R-:W2:Y:S04]  /*4f80*/  LDSM.16.M88.4 R88, [R216+0x4800] ;  /* 0x00480000d858783b */ /* 0x000ea80000000200 */
[----:B------:R-:W3:Y:S01]  /*4f90*/  LDSM.16.M88.4 R108, [R218+0x6000] ;  /* 0x00600000da6c783b */ /* 0x000ee20000000200 */
[C---:B-1----:R-:W-:Y:S06]  /*4fa0*/  HMMA.16816.F32.BF16 R4, R92.reuse, R96, R4 ;  /* 0x000000605c04723c */ /* 0x042fec0000041804 */
[C---:B------:R-:W-:Y:S01]  /*4fb0*/  HMMA.16816.F32.BF16 R8, R92.reuse, R98, R8 ;  /* 0x000000625c08723c */ /* 0x040fe20000041808 */
[----:B------:R-:W-:Y:S05]  /*4fc0*/  LDSM.16.M88.4 R96, [R2+0x6000] ;  /* 0x006000000260783b */ /* 0x000fea0000000200 */
[C---:B------:R-:W-:Y:S06]  /*4fd0*/  HMMA.16816.F32.BF16 R12, R92.reuse, R84, R12 ;  /* 0x000000545c0c723c */ /* 0x040fec000004180c */
        /* <DEDUP_REMOVED lines=18> */
[C---:B------:R-:W-:Y:S06]  /*5100*/  HMMA.16816.F32.BF16 R8, R92.reuse, R98, R8 ;  /* 0x000000625c08723c */ /* 0x040fec0000041808 */
[C---:B--2---:R-:W-:Y:S06]  /*5110*/  HMMA.16816.F32.BF16 R12, R92.reuse, R88, R12 ;  /* 0x000000585c0c723c */ /* 0x044fec000004180c */
[----:B------:R-:W-:Y:S06]  /*5120*/  HMMA.16816.F32.BF16 R16, R92, R90, R16 ;  /* 0x0000005a5c10723c */ /* 0x000fec0000041810 */
[C---:B------:R-:W-:Y:S06]  /*5130*/  HMMA.16816.F32.BF16 R4, R100.reuse, R104, R4 ;  /* 0x000000686404723c */ /* 0x040fec0000041804 */
[C---:B------:R-:W-:Y:S06]  /*5140*/  HMMA.16816.F32.BF16 R8, R100.reuse, R106, R8 ;  /* 0x0000006a6408723c */ /* 0x040fec0000041808 */
[C---:B-1----:R-:W-:Y:S06]  /*5150*/  HMMA.16816.F32.BF16 R12, R100.reuse, R84, R12 ;  /* 0x00000054640c723c */ /* 0x042fec000004180c */
[----:B------:R-:W-:Y:S01]  /*5160*/  HMMA.16816.F32.BF16 R16, R100, R86, R16 ;  /* 0x000000566410723c */ /* 0x000fe20000041810 */
[----:B------:R-:W1:Y:S05]  /*5170*/  LDSM.16.M88.4 R84, [R216+0x6800] ;  /* 0x00680000d854783b */ /* 0x000e6a0000000200 */
[C---:B---3--:R-:W-:Y:S06]  /*5180*/  HMMA.16816.F32.BF16 R4, R108.reuse, R112, R4 ;  /* 0x000000706c04723c */ /* 0x048fec0000041804 */
[C---:B------:R-:W-:Y:S11]  /*5190*/  HMMA.16816.F32.BF16 R8, R108.reuse, R114, R8 ;  /* 0x000000726c08723c */ /* 0x040ff60000041808 */
        /* <DEDUP_REMOVED lines=9> */
[----:B------:R-:W-:Y:S01]  /*5230*/  FMUL.FTZ R11, R11, UR7 ;  /* 0x000000070b0b7c20 */ /* 0x000fe20008410000 */
[C---:B-1----:R-:W-:Y:S04]  /*5240*/  HMMA.16816.F32.BF16 R12, R108.reuse, R84, R12 ;  /* 0x000000546c0c723c */ /* 0x042fe8000004180c */
[----:B------:R2:W1:Y:S02]  /*5250*/  MUFU.TANH R121, R5 ;  /* 0x0000000500797308 */ /* 0x0004640000002400 */
[----:B------:R-:W-:Y:S08]  /*5260*/  HMMA.16816.F32.BF16 R16, R108, R86, R16 ;  /* 0x000000566c10723c */ /* 0x000ff00000041810 */
[----:B------:R2:W4:Y:S10]  /*5270*/  MUFU.TANH R120, R6 ;  /* 0x0000000600787308 */ /* 0x0005340000002400 */
[----:B------:R2:W1:Y:S01]  /*5280*/  MUFU.TANH R118, R7 ;  /* 0x0000000700767308 */ /* 0x0004620000002400 */
[----:B------:R-:W-:Y:S09]  /*5290*/  FMUL.FTZ R12, R12, UR7 ;  /* 0x000000070c0c7c20 */ /* 0x000ff20008410000 */
[----:B------:R2:W1:Y:S01]  /*52a0*/  MUFU.TANH R129, R8 ;  /* 0x0000000800817308 */ /* 0x0004620000002400 */
[----:B------:R-:W-:Y:S01]  /*52b0*/  FMUL.FTZ R13, R13, UR7 ;  /* 0x000000070d0d7c20 */ /* 0x000fe20008410000 */
[----:B------:R-:W-:Y:S01]  /*52c0*/  FMUL.FTZ R14, R14, UR7 ;  /* 0x000000070e0e7c20 */ /* 0x000fe20008410000 */
[----:B------:R-:W-:Y:S01]  /*52d0*/  FMUL.FTZ R15, R15, UR7 ;  /* 0x000000070f0f7c20 */ /* 0x000fe20008410000 */
[----:B------:R-:W-:Y:S01]  /*52e0*/  FMUL.FTZ R16, R16, UR7 ;  /* 0x0000000710107c20 */ /* 0x000fe20008410000 */
[----:B------:R-:W-:Y:S01]  /*52f0*/  FMUL.FTZ R17, R17, UR7 ;  /* 0x0000000711117c20 */ /* 0x000fe20008410000 */
[----:B------:R-:W-:Y:S04]  /*5300*/  FMUL.FTZ R18, R18, UR7 ;  /* 0x0000000712127c20 */ /* 0x000fe80008410000 */
[----:B------:R2:W1:Y:S01]  /*5310*/  MUFU.TANH R127, R9 ;  /* 0x00000009007f7308 */ /* 0x0004620000002400 */
[----:B------:R-:W-:Y:S09]  /*5320*/  FMUL.FTZ R19, R19, UR7 ;  /* 0x0000000713137c20 */ /* 0x000ff20008410000 */
[----:B------:R2:W1:Y:S10]  /*5330*/  MUFU.TANH R125, R10 ;  /* 0x0000000a007d7308 */ /* 0x0004740000002400 */
        /* <DEDUP_REMOVED lines=11> */
[----:B------:R-:W-:Y:S01]  /*53f0*/  USHF.L.U32 UR11, UR21, 0x6, URZ ;  /* 0x00000006150b7899 */ /* 0x000fe2000800063f */
[----:B------:R-:W-:Y:S01]  /*5400*/  MOV R85, R196 ;  /* 0x000000c400557202 */ /* 0x000fe20000000f00 */
[----:B------:R-:W-:Y:S01]  /*5410*/  IMAD.MOV.U32 R11, RZ, RZ, R131 ;  /* 0x000000ffff0b7224 */ /* 0x000fe200078e0083 */
[----:B------:R-:W-:Y:S01]  /*5420*/  MOV R10, R123 ;  /* 0x0000007b000a7202 */ /* 0x000fe20000000f00 */
[----:B------:R-:W-:Y:S01]  /*5430*/  IMAD.MOV.U32 R84, RZ, RZ, R197 ;  /* 0x000000ffff547224 */ /* 0x000fe200078e00c5 */
[----:B------:R-:W-:Y:S01]  /*5440*/  MOV R19, R126 ;  /* 0x0000007e00137202 */ /* 0x000fe20000000f00 */
[----:B------:R-:W-:Y:S01]  /*5450*/  IMAD.MOV.U32 R9, RZ, RZ, R124 ;  /* 0x000000ffff097224 */ /* 0x000fe200078e007c */
[----:B------:R-:W-:Y:S01]  /*5460*/  MOV R8, R119 ;  /* 0x0000007700087202 */ /* 0x000fe20000000f00 */
[----:B------:R-:W-:Y:S01]  /*5470*/  IMAD.MOV.U32 R18, RZ, RZ, R128 ;  /* 0x000000ffff127224 */ /* 0x000fe200078e0080 */
[----:B------:R-:W-:Y:S01]  /*5480*/  UIADD3 UR13, UR11, 0x40, URZ ;  /* 0x000000400b0d7890 */ /* 0x000fe2000fffe03f */
[----:B------:R-:W-:Y:S01]  /*5490*/  MOV R17, R127 ;  /* 0x0000007f00117202 */ /* 0x000fe20000000f00 */
[----:B------:R-:W-:Y:S01]  /*54a0*/  IMAD.MOV.U32 R7, RZ, RZ, R125 ;  /* 0x000000ffff077224 */ /* 0x000fe200078e007d */
[----:B------:R-:W-:Y:S01]  /*54b0*/  UIADD3 UR11, UR11, UR10, URZ ;  /* 0x0000000a0b0b7290 */ /* 0x000fe2000fffe03f */
[----:B------:R-:W-:Y:S01]  /*54c0*/  MOV R6, R118 ;  /* 0x0000007600067202 */ /* 0x000fe20000000f00 */
[----:B------:R-:W-:Y:S01]  /*54d0*/  IMAD.MOV.U32 R16, RZ, RZ, R129 ;  /* 0x000000ffff107224 */ /* 0x000fe200078e0081 */
[----:B------:R-:W-:Y:S01]  /*54e0*/  MOV R87, R121 ;  /* 0x0000007900577202 */ /* 0x000fe20000000f00 */
[----:B------:R-:W-:Y:S01]  /*54f0*/  UIADD3 UR11, UR14, UR11, -UR5 ;  /* 0x0000000b0e0b7290 */ /* 0x000fe2000fffe805 */
[----:B------:R-:W-:Y:S01]  /*5500*/  IMAD.U32 R4, RZ, RZ, UR13 ;  /* 0x0000000dff047e24 */ /* 0x000fe2000f8e00ff */
[----:B------:R-:W-:Y:S01]  /*5510*/  UIADD3 UR13, UR12, 0x40, URZ ;  /* 0x000000400c0d7890 */ /* 0x000fe2000fffe03f */
[----:B------:R-:W-:Y:S02]  /*5520*/  IMAD.MOV.U32 R15, RZ, RZ, R120 ;  /* 0x000000ffff0f7224 */ /* 0x000fe400078e0078 */
[----:B------:R-:W-:Y:S01]  /*5530*/  IMAD.MOV.U32 R86, RZ, RZ, R122 ;  /* 0x000000ffff567224 */ /* 0x000fe200078e007a */
[----:B------:R-:W-:Y:S01]  /*5540*/  ISETP.LT.AND P0, PT, R4, UR5, PT ;  /* 0x0000000504007c0c */ /* 0x000fe2000bf01270 */
[----:B------:R-:W-:Y:S03]  /*5550*/  UISETP.GE.AND UP0, UPT, UR13, UR11, UPT ;  /* 0x0000000b0d00728c */ /* 0x000fe6000bf06270 */
[----:B------:R-:W-:Y:S03]  /*5560*/  UMOV UR11, UR14 ;  /* 0x0000000e000b7c82 */ /* 0x000fe60008000000 */
[----:B------:R-:W-:Y:S11]  /*5570*/  PLOP3.LUT P1, PT, PT, PT, UP0, 0x80, 0x0 ;  /* 0x000000000000781c */ /* 0x000ff60003f2f008 */
[----:B------:R-:W-:Y:S02]  /*5580*/  @!UPT UIADD3 URZ, URZ, URZ, URZ ;  /* 0x0000003f3f3ff290 */ /* 0x000fe4000fffe03f */
[----:B------:R-:W-:Y:S05]  /*5590*/  @!P1 BRA P0, `(.L_x_1100) ;  /* 0x0000000400189947 */ /* 0x000fea0000000000 */
.L_x_1099:
[----:B------:R-:W-:Y:S01]  /*55a0*/  UIADD3 UR14, UR5, 0x1, -UR10 ;  /* 0x00000001050e7890 */ /* 0x000fe2000fffe80a */
[----:B--2---:R-:W-:Y:S01]  /*55b0*/  IMAD.U32 R4, RZ, RZ, UR21 ;  /* 0x00000015ff047e24 */ /* 0x004fe2000f8e00ff */
        /* <DEDUP_REMOVED lines=30> */
[----:B-1----:R-:W-:Y:S02]  /*57a0*/  FSEL R87, R121, -INF , !P0 ;  /* 0xff80000079577808 */ /* 0x002fe40004000000 */
        /* <DEDUP_REMOVED lines=37> */
.L_x_1100:
[C---:B------:R-:W-:Y:S01]  /*5a00*/  FMUL.FTZ R5, R242.reuse, 1.4426950216293334961 ;  /* 0x3fb8aa3bf2057820 */ /* 0x040fe20000410000 */
[----:B------:R-:W-:Y:S01]  /*5a10*/  FSETP.NEU.FTZ.AND P0, PT, R242, -INF , PT ;  /* 0xff800000f200780b */ /* 0x000fe20003f1d000 */
[----:B------:R-:W-:Y:S01]  /*5a20*/  FMUL.FTZ R13, R243, 1.4426950216293334961 ;  /* 0x3fb8aa3bf30d7820 */ /* 0x000fe20000410000 */
[----:B------:R-:W-:Y:S02]  /*5a30*/  UISETP.GT.AND UP0, UPT, UR6, UR20, UPT ;  /* 0x000000140600728c */ /* 0x000fe4000bf04270 */
[----:B------:R-:W-:Y:S02]  /*5a40*/  FSEL R5, R5, RZ, P0 ;  /* 0x000000ff05057208 */ /* 0x000fe40000000000 */
[----:B------:R-:W-:Y:S03]  /*5a50*/  FSETP.NEU.FTZ.AND P0, PT, R243, -INF , PT ;  /* 0xff800000f300780b */ /* 0x000fe60003f1d000 */
[--C-:B------:R-:W-:Y:S04]  /*5a60*/  FFMA.FTZ R4, R86, UR19, -R5.reuse ;  /* 0x0000001356047c23 */ /* 0x100fe80008010805 */
[----:B------:R1:W-:Y:S02]  /*5a70*/  MUFU.EX2 R202, R4 ;  /* 0x0000000400ca7308 */ /* 0x0003e40000000800 */
[----:B-1----:R-:W-:Y:S01]  /*5a80*/  FSEL R4, R13, RZ, P0 ;  /* 0x000000ff0d047208 */ /* 0x002fe20000000000 */
[--C-:B------:R-:W-:Y:S01]  /*5a90*/  FFMA.FTZ R13, R87, UR19, -R5.reuse ;  /* 0x00000013570d7c23 */ /* 0x100fe20008010805 */
[----:B------:R-:W-:Y:S03]  /*5aa0*/  PLOP3.LUT P0, PT, PT, PT, UP0, 0x80, 0x0 ;  /* 0x000000000000781c */ /* 0x000fe60003f0f008 */
[--C-:B------:R-:W-:Y:S03]  /*5ab0*/  FFMA.FTZ R6, R6, UR19, -R4.reuse ;  /* 0x0000001306067c23 */ /* 0x100fe60008010804 */
[----:B------:R1:W-:Y:S10]  /*5ac0*/  MUFU.EX2 R200, R13 ;  /* 0x0000000d00c87308 */ /* 0x0003f40000000800 */
[----:B------:R2:W-:Y:S01]  /*5ad0*/  MUFU.EX2 R198, R6 ;  /* 0x0000000600c67308 */ /* 0x0005e20000000800 */
[--C-:B-1----:R-:W-:Y:S09]  /*5ae0*/  FFMA.FTZ R13, R15, UR19, -R4.reuse ;  /* 0x000000130f0d7c23 */ /* 0x102ff20008010804 */
[----:B------:R-:W-:Y:S01]  /*5af0*/  MUFU.EX2 R199, R13 ;  /* 0x0000000d00c77308 */ /* 0x000fe20000000800 */
[--C-:B--2---:R-:W-:Y:S09]  /*5b00*/  FFMA.FTZ R6, R16, UR19, -R5.reuse ;  /* 0x0000001310067c23 */ /* 0x104ff20008010805 */
[----:B------:R1:W-:Y:S02]  /*5b10*/  MUFU.EX2 R205, R6 ;  /* 0x0000000600cd7308 */ /* 0x0003e40000000800 */
[--C-:B-1----:R-:W-:Y:S08]  /*5b20*/  FFMA.FTZ R6, R17, UR19, -R5.reuse ;  /* 0x0000001311067c23 */ /* 0x102ff00008010805 */
[----:B------:R1:W-:Y:S02]  /*5b30*/  MUFU.EX2 R204, R6 ;  /* 0x0000000600cc7308 */ /* 0x0003e40000000800 */
[--C-:B-1----:R-:W-:Y:S08]  /*5b40*/  FFMA.FTZ R6, R7, UR19, -R4.reuse ;  /* 0x0000001307067c23 */ /* 0x102ff00008010804 */
[----:B------:R1:W-:Y:S02]  /*5b50*/  MUFU.EX2 R203, R6 ;  /* 0x0000000600cb7308 */ /* 0x0003e40000000800 */
[--C-:B-1----:R-:W-:Y:S08]  /*5b60*/  FFMA.FTZ R6, R8, UR19, -R4.reuse ;  /* 0x0000001308067c23 */ /* 0x102ff00008010804 */
[----:B------:R1:W2:Y:S02]  /*5b70*/  MUFU.EX2 R201, R6 ;  /* 0x0000000600c97308 */ /* 0x0002a40000000800 */
[--C-:B-1----:R-:W-:Y:S01]  /*5b80*/  FFMA.FTZ R6, R18, UR19, -R5.reuse ;  /* 0x0000001312067c23 */ /* 0x102fe20008010805 */
[----:B--2---:R-:W-:Y:S07]  /*5b90*/  F2FP.BF16.F32.PACK_AB R8, R201, R203 ;  /* 0x000000cbc908723e */ /* 0x004fee00000010ff */
        /* <DEDUP_REMOVED lines=9> */
[----:B------:R-:W-:Y:S07]  /*5c30*/  FFMA.FTZ R5, R85, UR19, -R5 ;  /* 0x0000001355057c23 */ /* 0x000fee0008010805 */
[----:B------:R1:W-:Y:S10]  /*5c40*/  MUFU.EX2 R213, R6 ;  /* 0x0000000600d57308 */ /* 0x0003f40000000800 */
[----:B------:R3:W4:Y:S01]  /*5c50*/  MUFU.EX2 R212, R5 ;  /* 0x0000000500d47308 */ /* 0x0007220000000800 */
[----:B-1----:R-:W-:Y:S05]  /*5c60*/  F2FP.BF16.F32.PACK_AB R6, R200, R202 ;  /* 0x000000cac806723e */ /* 0x002fea00000010ff */
[----:B------:R2:W-:Y:S01]  /*5c70*/  STS [R239+0x22000], R6 ;  /* 0x02200006ef007388 */ /* 0x0005e20000000800 */
[--C-:B---3--:R-:W-:Y:S01]  /*5c80*/  FFMA.FTZ R5, R11, UR19, -R4.reuse ;  /* 0x000000130b057c23 */ /* 0x108fe20008010804 */
[----:B------:R-:W-:Y:S03]  /*5c90*/  FFMA.FTZ R4, R12, UR19, -R4 ;  /* 0x000000130c047c23 */ /* 0x000fe60008010804 */
[----:B------:R1:W-:Y:S10]  /*5ca0*/  MUFU.EX2 R211, R5 ;  /* 0x0000000500d37308 */ /* 0x0003f40000000800 */
[----:B------:R3:W4:Y:S01]  /*5cb0*/  MUFU.EX2 R210, R4 ;  /* 0x0000000400d27308 */ /* 0x0007220000000800 */
[----:B-1----:R-:W-:Y:S02]  /*5cc0*/  F2FP.BF16.F32.PACK_AB R5, R198, R199 ;  /* 0x000000c7c605723e */ /* 0x002fe400000010ff */
[----:B--2---:R-:W-:Y:S03]  /*5cd0*/  F2FP.BF16.F32.PACK_AB R6, R206, R207 ;  /* 0x000000cfce06723e */ /* 0x004fe600000010ff */
[----:B------:R4:W-:Y:S01]  /*5ce0*/  STS [R239+0x22400], R5 ;  /* 0x02240005ef007388 */ /* 0x0009e20000000800 */
[----:B---3--:R-:W-:Y:S04]  /*5cf0*/  F2FP.BF16.F32.PACK_AB R4, R204, R205 ;  /* 0x000000cdcc04723e */ /* 0x008fe800000010ff */
[----:B------:R-:W-:Y:S05]  /*5d00*/  STS [R241+0x22400], R8 ;  /* 0x02240008f1007388 */ /* 0x000fea0000000800 */
[----:B------:R1:W-:Y:S05]  /*5d10*/  STS [R241+0x22000], R4 ;  /* 0x02200004f1007388 */ /* 0x0003ea0000000800 */
[----:B------:R-:W-:Y:S05]  /*5d20*/  STS [R238+0x22000], R7 ;  /* 0x02200007ee007388 */ /* 0x000fea0000000800 */
[----:B------:R-:W-:Y:S01]  /*5d30*/  STS [R238+0x22400], R6 ;  /* 0x02240006ee007388 */ /* 0x000fe20000000800 */
[----:B----4-:R-:W-:Y:S05]  /*5d40*/  F2FP.BF16.F32.PACK_AB R5, R212, R213 ;  /* 0x000000d5d405723e */ /* 0x010fea00000010ff */
[----:B------:R-:W-:Y:S01]  /*5d50*/  STS [R240+0x22000], R5 ;  /* 0x02200005f0007388 */ /* 0x000fe20000000800 */
[----:B-1----:R-:W-:Y:S05]  /*5d60*/  F2FP.BF16.F32.PACK_AB R4, R210, R211 ;  /* 0x000000d3d204723e */ /* 0x002fea00000010ff */
        /* <DEDUP_REMOVED lines=10> */
[C---:B-1----:R-:W-:Y:S04]  /*5e10*/  HMMA.16816.F32.BF16 R4, R16.reuse, R8, RZ ;  /* 0x000000081004723c */ /* 0x042fe800000418ff */
[----:B------:R-:W-:Y:S02]  /*5e20*/  LDSM.16.M88.4 R112, [R216+0x8000] ;  /* 0x00800000d870783b */ /* 0x000fe40000000200 */
[C---:B------:R-:W-:Y:S06]  /*5e30*/  HMMA.16816.F32.BF16 R8, R16.reuse, R10, RZ ;  /* 0x0000000a1008723c */ /* 0x040fec00000418ff */
[C---:B--2---:R-:W-:Y:S06]  /*5e40*/  HMMA.16816.F32.BF16 R12, R16.reuse, R84, RZ ;  /* 0x00000054100c723c */ /* 0x044fec00000418ff */
        /* <DEDUP_REMOVED lines=89> */
[----:B------:R-:W-:Y:S01]  /*63e0*/  HMMA.16816.F32.BF16 R16, R92, R90, R16 ;  /* 0x0000005a5c10723c */ /* 0x000fe20000041810 */
[----:B------:R-:W2:Y:S05]  /*63f0*/  LDSM.16.M88.4 R88, [R216+0xe800] ;  /* 0x00e80000d858783b */ /* 0x000eaa0000000200 */
[C---:B---3--:R-:W-:Y:S06]  /*6400*/  HMMA.16816.F32.BF16 R4, R100.reuse, R104, R4 ;  /* 0x000000686404723c */ /* 0x048fec0000041804 */
[C---:B------:R-:W-:Y:S06]  /*6410*/  HMMA.16816.F32.BF16 R8, R100.reuse, R106, R8 ;  /* 0x0000006a6408723c */ /* 0x040fec0000041808 */
[C---:B-1----:R-:W-:Y:S06]  /*6420*/  HMMA.16816.F32.BF16 R12, R100.reuse, R84, R12 ;  /* 0x00000054640c723c */ /* 0x042fec000004180c */
[----:B------:R-:W-:Y:S06]  /*6430*/  HMMA.16816.F32.BF16 R16, R100, R86, R16 ;  /* 0x000000566410723c */ /* 0x000fec0000041810 */
[C---:B----4-:R-:W-:Y:S06]  /*6440*/  HMMA.16816.F32.BF16 R4, R108.reuse, R112, R4 ;  /* 0x000000706c04723c */ /* 0x050fec0000041804 */
[C---:B------:R-:W-:Y:S06]  /*6450*/  HMMA.16816.F32.BF16 R8, R108.reuse, R114, R8 ;  /* 0x000000726c08723c */ /* 0x040fec0000041808 */
[C---:B--2---:R-:W-:Y:S06]  /*6460*/  HMMA.16816.F32.BF16 R12, R108.reuse, R88, R12 ;  /* 0x000000586c0c723c */ /* 0x044fec000004180c */
[----:B------:R-:W-:Y:S06]  /*6470*/  HMMA.16816.F32.BF16 R16, R108, R90, R16 ;  /* 0x0000005a6c10723c */ /* 0x000fec0000041810 */
[C---:B-----5:R-:W-:Y:S01]  /*6480*/  FADD.FTZ R4, -R117.reuse, R4 ;  /* 0x0000000475047221 */ /* 0x060fe20000010100 */
[----:B------:R-:W-:Y:S01]  /*6490*/  FADD.FTZ R5, -R117, R5 ;  /* 0x0000000575057221 */ /* 0x000fe20000010100 */
[----:B------:R-:W-:Y:S03]  /*64a0*/  FADD.FTZ R6, -R116, R6 ;  /* 0x0000000674067221 */ /* 0x000fe60000010100 */
[----:B------:R-:W-:Y:S01]  /*64b0*/  FMUL.FTZ R87, R202, R4 ;  /* 0x00000004ca577220 */ /* 0x000fe20000410000 */
[----:B------:R-:W-:Y:S01]  /*64c0*/  FMUL.FTZ R86, R200, R5 ;  /* 0x00000005c8567220 */ /* 0x000fe20000410000 */
[----:B------:R-:W-:Y:S01]  /*64d0*/  FADD.FTZ R7, -R116, R7 ;  /* 0x0000000774077221 */ /* 0x000fe20000010100 */
[----:B------:R-:W-:Y:S01]  /*64e0*/  FFMA.FTZ R5, -R120, R120, 1 ;  /* 0x3f80000078057423 */ /* 0x000fe20000010178 */
[----:B------:R-:W-:Y:S01]  /*64f0*/  FFMA.FTZ R4, -R118, R118, 1 ;  /* 0x3f80000076047423 */ /* 0x000fe20000010176 */
[----:B------:R-:W-:Y:S01]  /*6500*/  FMUL.FTZ R85, R199, R6 ;  /* 0x00000006c7557220 */ /* 0x000fe20000410000 */
[----:B------:R-:W-:Y:S01]  /*6510*/  FMUL.FTZ R84, R198, R7 ;  /* 0x00000007c6547220 */ /* 0x000fe20000410000 */
[----:B------:R-:W-:Y:S01]  /*6520*/  FMUL.FTZ R5, R5, UR7 ;  /* 0x0000000705057c20 */ /* 0x000fe20008410000 */
[----:B------:R-:W-:Y:S01]  /*6530*/  FMUL.FTZ R4, R4, UR7 ;  /* 0x0000000704047c20 */ /* 0x000fe20008410000 */
[----:B------:R-:W-:Y:S01]  /*6540*/  FFMA.FTZ R7, -R122, R122, 1 ;  /* 0x3f8000007a077423 */ /* 0x000fe2000001017a */
[----:B------:R-:W-:Y:S01]  /*6550*/  FFMA.FTZ R6, -R121, R121, 1 ;  /* 0x3f80000079067423 */ /* 0x000fe20000010179 */
[C---:B------:R-:W-:Y:S01]  /*6560*/  FADD.FTZ R8, -R117.reuse, R8 ;  /* 0x0000000875087221 */ /* 0x040fe20000010100 */
[----:B------:R-:W-:Y:S01]  /*6570*/  FADD.FTZ R9, -R117, R9 ;  /* 0x0000000975097221 */ /* 0x000fe20000010100 */
[----:B------:R-:W-:Y:S01]  /*6580*/  FMUL.FTZ R85, R85, R5 ;  /* 0x0000000555557220 */ /* 0x000fe20000410000 */
[----:B------:R-:W-:Y:S01]  /*6590*/  FMUL.FTZ R84, R84, R4 ;  /* 0x0000000454547220 */ /* 0x000fe20000410000 */
[C---:B------:R-:W-:Y:S01]  /*65a0*/  FADD.FTZ R10, -R116.reuse, R10 ;  /* 0x0000000a740a7221 */ /* 0x040fe20000010100 */
[----:B------:R-:W-:Y:S01]  /*65b0*/  FADD.FTZ R11, -R116, R11 ;  /* 0x0000000b740b7221 */ /* 0x000fe20000010100 */
[----:B------:R-:W-:Y:S01]  /*65c0*/  FMUL.FTZ R7, R7, UR7 ;  /* 0x0000000707077c20 */ /* 0x000fe20008410000 */
[----:B------:R-:W-:Y:S01]  /*65d0*/  FMUL.FTZ R6, R6, UR7 ;  /* 0x0000000706067c20 */ /* 0x000fe20008410000 */
[----:B------:R-:W-:Y:S01]  /*65e0*/  FFMA.FTZ R5, -R125, R125, 1 ;  /* 0x3f8000007d057423 */ /* 0x000fe2000001017d */
[----:B------:R-:W-:Y:S01]  /*65f0*/  FFMA.FTZ R4, -R119, R119, 1 ;  /* 0x3f80000077047423 */ /* 0x000fe20000010177 */
        /* <DEDUP_REMOVED lines=8> */
[----:B------:R-:W-:Y:S01]  /*6680*/  FMUL.FTZ R5, R5, UR7 ;  /* 0x0000000705057c20 */ /* 0x000fe20008410000 */
[----:B------:R-:W-:Y:S01]  /*6690*/  FMUL.FTZ R4, R4, UR7 ;  /* 0x0000000704047c20 */ /* 0x000fe20008410000 */
[----:B------:R-:W-:Y:S01]  /*66a0*/  FMUL.FTZ R89, R209, R12 ;  /* 0x0000000cd1597220 */ /* 0x000fe20000410000 */
[----:B------:R-:W-:Y:S01]  /*66b0*/  FMUL.FTZ R88, R208, R13 ;  /* 0x0000000dd0587220 */ /* 0x000fe20000410000 */
[----:B------:R-:W-:Y:S01]  /*66c0*/  FMUL.FTZ R13, R91, R5 ;  /* 0x000000055b0d7220 */ /* 0x000fe20000410000 */
[----:B------:R-:W-:Y:S01]  /*66d0*/  FMUL.FTZ R12, R90, R4 ;  /* 0x000000045a0c7220 */ /* 0x000fe20000410000 */
[----:B------:R-:W-:Y:S01]  /*66e0*/  F2FP.BF16.F32.PACK_AB R5, R8, R9 ;  /* 0x000000090805723e */ /* 0x000fe200000010ff */
[----:B------:R-:W-:Y:S01]  /*66f0*/  FFMA.FTZ R7, -R129, R129, 1 ;  /* 0x3f80000081077423 */ /* 0x000fe20000010181 */
[----:B------:R-:W-:Y:S01]  /*6700*/  F2FP.BF16.F32.PACK_AB R4, R84, R85 ;  /* 0x000000555404723e */ /* 0x000fe200000010ff */
[----:B------:R-:W-:Y:S01]  /*6710*/  FFMA.FTZ R6, -R127, R127, 1 ;  /* 0x3f8000007f067423 */ /* 0x000fe2000001017f */
[----:B------:R-:W-:Y:S01]  /*6720*/  FADD.FTZ R14, -R116, R14 ;  /* 0x0000000e740e7221 */ /* 0x000fe20000010100 */
[----:B------:R1:W-:Y:S01]  /*6730*/  STS [R239+0x20000], R5 ;  /* 0x02000005ef007388 */ /* 0x0003e20000000800 */
[----:B------:R-:W-:Y:S01]  /*6740*/  FMUL.FTZ R7, R7, UR7 ;  /* 0x0000000707077c20 */ /* 0x000fe20008410000 */
[----:B------:R-:W-:Y:S01]  /*6750*/  FMUL.FTZ R6, R6, UR7 ;  /* 0x0000000706067c20 */ /* 0x000fe20008410000 */
[----:B------:R-:W-:Y:S02]  /*6760*/  FADD.FTZ R15, -R116, R15 ;  /* 0x0000000f740f7221 */ /* 0x000fe40000010100 */
[----:B------:R2:W-:Y:S01]  /*6770*/  STS [R239+0x20400], R4 ;  /* 0x02040004ef007388 */ /* 0x0005e20000000800 */
[----:B------:R-:W-:Y:S01]  /*6780*/  FMUL.FTZ R11, R93, R7 ;  /* 0x000000075d0b7220 */ /* 0x000fe20000410000 */
[----:B------:R-:W-:Y:S01]  /*6790*/  FMUL.FTZ R10, R92, R6 ;  /* 0x000000065c0a7220 */ /* 0x000fe20000410000 */
[----:B------:R-:W-:Y:S01]  /*67a0*/  FFMA.FTZ R7, -R124, R124, 1 ;  /* 0x3f8000007c077423 */ /* 0x000fe2000001017c */
[----:B------:R-:W-:Y:S01]  /*67b0*/  FFMA.FTZ R6, -R123, R123, 1 ;  /* 0x3f8000007b067423 */ /* 0x000fe2000001017b */
[C---:B------:R-:W-:Y:S01]  /*67c0*/  FADD.FTZ R16, -R117.reuse, R16 ;  /* 0x0000001075107221 */ /* 0x040fe20000010100 */
[----:B------:R-:W-:Y:S01]  /*67d0*/  FADD.FTZ R17, -R117, R17 ;  /* 0x0000001175117221 */ /* 0x000fe20000010100 */
        /* <DEDUP_REMOVED lines=9> */
[----:B------:R-:W-:Y:S01]  /*6870*/  FMUL.FTZ R16, R86, R6 ;  /* 0x0000000656107220 */ /* 0x000fe20000410000 */
[----:B------:R-:W-:Y:S01]  /*6880*/  FMUL.FTZ R8, R8, UR7 ;  /* 0x0000000708087c20 */ /* 0x000fe20008410000 */
[----:B------:R-:W-:Y:S01]  /*6890*/  FFMA.FTZ R7, -R197, R197, 1 ;  /* 0x3f800000c5077423 */ /* 0x000fe200000101c5 */
[----:B------:R-:W-:Y:S01]  /*68a0*/  FFMA.FTZ R6, -R196, R196, 1 ;  /* 0x3f800000c4067423 */ /* 0x000fe200000101c4 */
[C---:B------:R-:W-:Y:S01]  /*68b0*/  FADD.FTZ R18, -R116.reuse, R18 ;  /* 0x0000001274127221 */ /* 0x040fe20000010100 */
[----:B------:R-:W-:Y:S01]  /*68c0*/  FADD.FTZ R19, -R116, R19 ;  /* 0x0000001374137221 */ /* 0x000fe20000010100 */
[----:B------:R-:W-:Y:S01]  /*68d0*/  FMUL.FTZ R9, R9, UR7 ;  /* 0x0000000709097c20 */ /* 0x000fe20008410000 */
[----:B-1----:R-:W-:Y:S01]  /*68e0*/  FFMA.FTZ R5, -R131, R131, 1 ;  /* 0x3f80000083057423 */ /* 0x002fe20000010183 */
[----:B------:R-:W-:Y:S01]  /*68f0*/  FMUL.FTZ R14, R88, R8 ;  /* 0x00000008580e7220 */ /* 0x000fe20000410000 */
[----:B--2---:R-:W-:Y:S01]  /*6900*/  FFMA.FTZ R4, -R130, R130, 1 ;  /* 0x3f80000082047423 */ /* 0x004fe20000010182 */
[----:B------:R-:W-:Y:S01]  /*6910*/  F2FP.BF16.F32.PACK_AB R8, R10, R11 ;  /* 0x0000000b0a08723e */ /* 0x000fe200000010ff */
[----:B------:R-:W-:Y:S01]  /*6920*/  FMUL.FTZ R7, R7, UR7 ;  /* 0x0000000707077c20 */ /* 0x000fe20008410000 */
[----:B------:R-:W-:Y:S01]  /*6930*/  FMUL.FTZ R6, R6, UR7 ;  /* 0x0000000706067c20 */ /* 0x000fe20008410000 */
[----:B------:R-:W-:Y:S01]  /*6940*/  FMUL.FTZ R18, R211, R18 ;  /* 0x00000012d3127220 */ /* 0x000fe20000410000 */
[----:B------:R-:W-:Y:S01]  /*6950*/  FMUL.FTZ R19, R210, R19 ;  /* 0x00000013d2137220 */ /* 0x000fe20000410000 */
[----:B------:R-:W-:Y:S01]  /*6960*/  FMUL.FTZ R15, R89, R9 ;  /* 0x00000009590f7220 */ /* 0x000fe20000410000 */
[----:B------:R-:W-:Y:S01]  /*6970*/  FMUL.FTZ R11, R5, UR7 ;  /* 0x00000007050b7c20 */ /* 0x000fe20008410000 */
[----:B------:R-:W-:Y:S01]  /*6980*/  FMUL.FTZ R10, R4, UR7 ;  /* 0x00000007040a7c20 */ /* 0x000fe20008410000 */
[----:B------:R-:W-:Y:S01]  /*6990*/  F2FP.BF16.F32.PACK_AB R9, R12, R13 ;  /* 0x0000000d0c09723e */ /* 0x000fe200000010ff */
[----:B------:R-:W-:Y:S01]  /*69a0*/  FMUL.FTZ R4, R85, R7 ;  /* 0x0000000755047220 */ /* 0x000fe20000410000 */
[----:B------:R-:W-:Y:S01]  /*69b0*/  FMUL.FTZ R5, R84, R6 ;  /* 0x0000000654057220 */ /* 0x000fe20000410000 */
[----:B------:R-:W-:Y:S01]  /*69c0*/  FMUL.FTZ R11, R18, R11 ;  /* 0x0000000b120b7220 */ /* 0x000fe20000410000 */
[----:B------:R-:W-:Y:S01]  /*69d0*/  FMUL.FTZ R10, R19, R10 ;  /* 0x0000000a130a7220 */ /* 0x000fe20000410000 */
[----:B------:R-:W-:Y:S01]  /*69e0*/  F2FP.BF16.F32.PACK_AB R7, R14, R15 ;  /* 0x0000000f0e07723e */ /* 0x000fe200000010ff */
[----:B------:R-:W-:Y:S01]  /*69f0*/  STS [R241+0x20000], R8 ;  /* 0x02000008f1007388 */ /* 0x000fe20000000800 */
[----:B------:R-:W-:Y:S02]  /*6a00*/  F2FP.BF16.F32.PACK_AB R6, R16, R17 ;  /* 0x000000111006723e */ /* 0x000fe400000010ff */
[----:B------:R-:W-:Y:S02]  /*6a10*/  F2FP.BF16.F32.PACK_AB R5, R5, R4 ;  /* 0x000000040505723e */ /* 0x000fe400000010ff */
[----:B------:R-:W-:Y:S01]  /*6a20*/  STS [R241+0x20400], R9 ;  /* 0x02040009f1007388 */ /* 0x000fe20000000800 */
[----:B------:R-:W-:Y:S04]  /*6a30*/  F2FP.BF16.F32.PACK_AB R4, R10, R11 ;  /* 0x0000000b0a04723e */ /* 0x000fe800000010ff */
[----:B------:R-:W-:Y:S05]  /*6a40*/  STS [R238+0x20000], R7 ;  /* 0x02000007ee007388 */ /* 0x000fea0000000800 */
        /* <DEDUP_REMOVED lines=161> */
.L_x_1101:
        /* <DEDUP_REMOVED lines=472> */
.L_x_1102:
        /* <DEDUP_REMOVED lines=222> */
.L_x_1104:
        /* <DEDUP_REMOVED lines=19> */
.L_x_1105:
        /* <DEDUP_REMOVED lines=58> */
.L_x_1107:
[----:B------:R-:W-:Y:S05]  /*a490*/  BSYNC B0 ;  /* 0x0000000000007941 */ /* 0x000fea0003800000 */
.L_x_1106:
        /* <DEDUP_REMOVED lines=22> */
.L_x_1109:
[----:B------:R-:W-:Y:S05]  /*a600*/  BSYNC B0 ;  /* 0x0000000000007941 */ /* 0x000fea0003800000 */
.L_x_1108:
        /* <DEDUP_REMOVED lines=38> */
.L_x_1111:
[----:B------:R-:W-:Y:S05]  /*a870*/  BSYNC B0 ;  /* 0x0000000000007941 */ /* 0x000fea0003800000 */
.L_x_1110:
        /* <DEDUP_REMOVED lines=21> */
.L_x_1082:
[----:B------:R-:W-:Y:S05]  /*a9d0*/  BSYNC B1 ;  /* 0x0000000000017941 */ /* 0x000fea0003800000 */
.L_x_1068:
        /* <DEDUP_REMOVED lines=9> */
.L_x_1112:
[----:B------:R-:W-:Y:S05]  /*aa70*/  EXIT ;  /* 0x000000000000794d */ /* 0x000fea0003800000 */
.L_x_1114:
        /* <DEDUP_REMOVED lines=16> */
.L_x_2050:


//--------------------- .text._ZN5flash44flash_bwd_dq_dk_dv_loop_seqk_parallel_kernelI23Flash_bwd_kernel_traitsILi256ELi64ELi64ELi8ELi4ELi2ELi2ELb0ELb1EN7cutlass10bfloat16_tE19Flash_kernel_traitsILi256ELi64ELi64ELi8ES3_EELb1ELb0ELb0ELb0ELb0ELb1ELb0EEEvNS_16Flash_bwd_paramsE --------------------------
	.section	.text._ZN5flash44flash_bwd_dq_dk_dv_loop_seqk_parallel_kernelI23Flash_bwd_kernel_traitsILi256ELi64ELi64ELi8ELi4ELi2ELi2ELb0ELb1EN7cutlass10bfloat16_tE19Flash_kernel_traitsILi256ELi64ELi64ELi8ES3_EELb1ELb0ELb0ELb0ELb0ELb1ELb0EEEvNS_16Flash_bwd_paramsE,"ax",@progbits
	.align	128
        .global         _ZN5flash44flash_bwd_dq_dk_dv_loop_seqk_parallel_kernelI23Flash_bwd_kernel_traitsILi256ELi64ELi64ELi8ELi4ELi2ELi2ELb0ELb1EN7cutlass10bfloat16_tE19Flash_kernel_traitsILi256ELi64ELi64ELi8ES3_EELb1ELb0ELb0ELb0ELb0ELb1ELb0EEEvNS_16Flash_bwd_paramsE
        .type           _ZN5flash44flash_bwd_dq_dk_dv_loop_seqk_parallel_kernelI23Flash_bwd_kernel_traitsILi256ELi64ELi64ELi8ELi4ELi2ELi2ELb0ELb1EN7cutlass10bfloat16_tE19Flash_kernel_traitsILi256ELi64ELi64ELi8ES3_EELb1ELb0ELb0ELb0ELb0ELb1ELb0EEEvNS_16Flash_bwd_paramsE,@function
        .size           _ZN5flash44flash_bwd_dq_dk_dv_loop_seqk_parallel_kernelI23Flash_bwd_kernel_traitsILi256ELi64ELi64ELi8ELi4ELi2ELi2ELb0ELb1EN7cutlass10bfloat16_tE19Flash_kernel_traitsILi256ELi64ELi64ELi8ES3_EELb1ELb0ELb0ELb0ELb0ELb1ELb0EEEvNS_16Flash_bwd_paramsE,(.L_x_2051 - _ZN5flash44flash_bwd_dq_dk_dv_loop_seqk_parallel_kernelI23Flash_bwd_kernel_traitsILi256ELi64ELi64ELi8ELi4ELi2ELi2ELb0ELb1EN7cutlass10bfloat16_tE19Flash_kernel_traitsILi256ELi64ELi64ELi8ES3_EELb1ELb0ELb0ELb0ELb0ELb1ELb0EEEvNS_16Flash_bwd_paramsE)
        .other          _ZN5flash44flash_bwd_dq_dk_dv_loop_seqk_parallel_kernelI23Flash_bwd_kernel_traitsILi256ELi64ELi64ELi8ELi4ELi2ELi2ELb0ELb1EN7cutlass10bfloat16_tE19Flash_kernel_traitsILi256ELi64ELi64ELi8ES3_EELb1ELb0ELb0ELb0ELb0ELb1ELb0EEEvNS_16Flash_bwd_paramsE,@"STO_CUDA_ENTRY STV_DEFAULT"
_ZN5flash44flash_bwd_dq_dk_dv_loop_seqk_parallel_kernelI23Flash_bwd_kernel_traitsILi256ELi64ELi64ELi8ELi4ELi2ELi2ELb0ELb1EN7cutlass10bfloat16_tE19Flash_kernel_traitsILi256ELi64ELi64ELi8ES3_EELb1ELb0ELb0ELb0ELb0ELb1ELb0EEEvNS_16Flash_bwd_paramsE:
.text._ZN5flash44flash_bwd_dq_dk_dv_loop_seqk_parallel_kernelI23Flash_bwd_kernel_traitsILi256ELi64ELi64ELi8ELi4ELi2ELi2ELb0ELb1EN7cutlass10bfloat16_tE19Flash_kernel_traitsILi256ELi64ELi64ELi8ES3_EELb1ELb0ELb0ELb0ELb0ELb1ELb0EEEvNS_16Flash_bwd_paramsE:
        /* <DEDUP_REMOVED lines=13> */
[----:B------:R-:W-:Y:S02]  /*00d0*/  IMAD.MOV.U32 R226, RZ, RZ, 0x20 ;  /* 0x00000020ffe27424 */ /* 0x000fe400078e00ff */
[----:B------:R-:W-:Y:S02]  /*00e0*/  IMAD.MOV.U32 R222, RZ, RZ, 0x40 ;  /* 0x00000040ffde7424 */ /* 0x000fe400078e00ff */
[----:B------:R-:W-:Y:S02]  /*00f0*/  IMAD.MOV.U32 R238, RZ, RZ, -0x10 ;  /* 0xfffffff0ffee7424 */ /* 0x000fe400078e00ff */
[----:B------:R-:W3:Y:S08]  /*0100*/  S2UR UR53, SR_CTAID.Z ;  /* 0x00000000003579c3 */ /* 0x000ef00000002700 */
[----:B------:R-:W4:Y:S01]  /*0110*/  S2UR UR42, SR_CTAID.Y ;  /* 0x00000000002a79c3 */ /* 0x000f220000002600 */
[----:B--2---:R-:W-:Y:S01]  /*0120*/  ULEA UR4, UR4, UR5, 0x18 ;  /* 0x0000000504047291 */ /* 0x004fe2000f8ec03f */
[----:B-1----:R-:W-:Y:S01]  /*0130*/  SHF.R.S32.HI R2, RZ, 0x1f, R8 ;  /* 0x0000001fff027819 */ /* 0x002fe20000011408 */
[----:B---3--:R-:W-:-:S02]  /*0140*/  USHF.R.S32.HI UR5, URZ, 0x1f, UR53 ;  /* 0x0000001f3f057899 */ /* 0x008fc40008011435 */
[----:B------:R-:W-:Y:S01]  /*0150*/  USHF.R.S32.HI UR6, URZ, 0x1f, UR53 ;  /* 0x0000001f3f067899 */ /* 0x000fe20008011435 */
[CC--:B------:R-:W-:Y:S01]  /*0160*/  LEA.HI R12, R2.reuse, R8.reuse, RZ, 0x3 ;  /* 0x00000008020c7211 */ /* 0x0c0fe200078f18ff */
[----:B------:R-:W-:Y:S01]  /*0170*/  USHF.R.S32.HI UR61, URZ, 0x1f, UR53 ;  /* 0x0000001f3f3d7899 */ /* 0x000fe20008011435 */
[CC--:B------:R-:W-:Y:S02]  /*0180*/  LEA.HI R0, R2.reuse, R8.reuse, RZ, 0x5 ;  /* 0x0000000802007211 */ /* 0x0c0fe400078f28ff */
[CC--:B------:R-:W-:Y:S02]  /*0190*/  LEA.HI R3, R2.reuse, R8.reuse, RZ, 0x4 ;  /* 0x0000000802037211 */ /* 0x0c0fe400078f20ff */
[CC--:B------:R-:W-:Y:S02]  /*01a0*/  LEA.HI R249, R2.reuse, R8.reuse, RZ, 0x7 ;  /* 0x0000000802f97211 */ /* 0x0c0fe400078f38ff */
[CC--:B------:R-:W-:Y:S02]  /*01b0*/  LEA.HI R16, R2.reuse, R8.reuse, RZ, 0x6 ;  /* 0x0000000802107211 */ /* 0x0c0fe400078f30ff */
[----:B------:R-:W-:-:S02]  /*01c0*/  LEA.HI R2, R2, R8, RZ, 0x2 ;  /* 0x0000000802027211 */ /* 0x000fc400078f10ff */
[----:B------:R-:W-:Y:S02]  /*01d0*/  LOP3.LUT R4, R0, 0xffffffe0, RZ, 0xc0, !PT ;  /* 0xffffffe000047812 */ /* 0x000fe400078ec0ff */
[----:B------:R-:W-:Y:S02]  /*01e0*/  LOP3.LUT R6, R3, 0xfffffff0, RZ, 0xc0, !PT ;  /* 0xfffffff003067812 */ /* 0x000fe400078ec0ff */
[----:B------:R-:W-:Y:S01]  /*01f0*/  LOP3.LUT R7, R2, 0x7ffffffc, RZ, 0xc0, !PT ;  /* 0x7ffffffc02077812 */ /* 0x000fe200078ec0ff */
[C---:B------:R-:W-:Y:S01]  /*0200*/  IMAD.IADD R10, R8.reuse, 0x1, -R4 ;  /* 0x00000001080a7824 */ /* 0x040fe200078e0a04 */
[----:B------:R-:W-:Y:S01]  /*0210*/  SHF.R.S32.HI R4, RZ, 0x5, R0 ;  /* 0x00000005ff047819 */ /* 0x000fe20000011400 */
[C---:B------:R-:W-:Y:S01]  /*0220*/  IMAD.IADD R11, R8.reuse, 0x1, -R6 ;  /* 0x00000001080b7824 */ /* 0x040fe200078e0a06 */
[----:B------:R-:W-:Y:S01]  /*0230*/  SHF.R.S32.HI R6, RZ, 0x1f, R0 ;  /* 0x0000001fff067819 */ /* 0x000fe20000011400 */
[----:B------:R-:W-:Y:S01]  /*0240*/  IMAD.IADD R15, R8, 0x1, -R7 ;  /* 0x00000001080f7824 */ /* 0x000fe200078e0a07 */
[----:B------:R-:W-:-:S02]  /*0250*/  LOP3.LUT R5, R12, 0xfffffff8, RZ, 0xc0, !PT ;  /* 0xfffffff80c057812 */ /* 0x000fc400078ec0ff */
[----:B------:R-:W-:Y:S02]  /*0260*/  SHF.R.S32.HI R7, RZ, 0x4, R3 ;  /* 0x00000004ff077819 */ /* 0x000fe40000011403 */
[--C-:B------:R-:W-:Y:S01]  /*0270*/  SHF.R.S32.HI R9, RZ, 0x2, R2.reuse ;  /* 0x00000002ff097819 */ /* 0x100fe20000011402 */
[----:B------:R-:W-:Y:S01]  /*0280*/  IMAD.IADD R5, R8, 0x1, -R5 ;  /* 0x0000000108057824 */ /* 0x000fe200078e0a05 */
[----:B------:R-:W-:Y:S02]  /*0290*/  SHF.R.S32.HI R2, RZ, 0x1f, R2 ;  /* 0x0000001fff027819 */ /* 0x000fe40000011402 */
[----:B------:R-:W-:Y:S02]  /*02a0*/  LEA.HI R6, R6, R4, RZ, 0x2 ;  /* 0x0000000406067211 */ /* 0x000fe400078f10ff */
[----:B------:R-:W-:Y:S02]  /*02b0*/  LEA.HI R3, R3, R7, RZ, 0x1 ;  /* 0x0000000703037211 */ /* 0x000fe400078f08ff */
[----:B------:R-:W-:-:S02]  /*02c0*/  SHF.R.S32.HI R243, RZ, 0x3, R12 ;  /* 0x00000003fff37819 */ /* 0x000fc4000001140c */
[----:B------:R-:W-:Y:S02]  /*02d0*/  LEA.HI R0, R0, R4, RZ, 0x1 ;  /* 0x0000000400007211 */ /* 0x000fe400078f08ff */
[----:B------:R-:W-:Y:S02]  /*02e0*/  LEA.HI R8, R2, R9, RZ, 0x3 ;  /* 0x0000000902087211 */ /* 0x000fe400078f18ff */
[----:B------:R-:W-:Y:S01]  /*02f0*/  LOP3.LUT R2, R6, 0xfffffffc, RZ, 0xc0, !PT ;  /* 0xfffffffc06027812 */ /* 0x000fe200078ec0ff */
[----:B------:R-:W-:Y:S01]  /*0300*/  IMAD.SHL.U32 R6, R243, 0x40, RZ ;  /* 0x00000040f3067824 */ /* 0x000fe200078e00ff */
[----:B------:R-:W-:Y:S02]  /*0310*/  LOP3.LUT R3, R3, 0xfffffffe, RZ, 0xc0, !PT ;  /* 0xfffffffe03037812 */ /* 0x000fe400078ec0ff */
[----:B------:R-:W-:Y:S01]  /*0320*/  LOP3.LUT R0, R0, 0xfffffffe, RZ, 0xc0, !PT ;  /* 0xfffffffe00007812 */ /* 0x000fe200078ec0ff */
[----:B------:R-:W-:Y:S01]  /*0330*/  IMAD.IADD R251, R4, 0x1, -R2 ;  /* 0x0000000104fb7824 */ /* 0x000fe200078e0a02 */
[----:B------:R-:W-:Y:S01]  /*0340*/  LOP3.LUT R2, R8, 0xfffffff8, RZ, 0xc0, !PT ;  /* 0xfffffff808027812 */ /* 0x000fe200078ec0ff */
[----:B------:R-:W-:Y:S01]  /*0350*/  IMAD.IADD R13, R7, 0x1, -R3 ;  /* 0x00000001070d7824 */ /* 0x000fe200078e0a03 */
[----:B------:R-:W-:Y:S01]  /*0360*/  SHF.R.S32.HI R249, RZ, 0x7, R249 ;  /* 0x00000007fff97819 */ /* 0x000fe200000114f9 */
[----:B------:R-:W-:Y:S01]  /*0370*/  IMAD.IADD R224, R4, 0x1, -R0 ;  /* 0x0000000104e07824 */ /* 0x000fe200078e0a00 */
[----:B------:R-:W-:Y:S01]  /*0380*/  LOP3.LUT R0, R6, 0x1c0, RZ, 0xc0, !PT ;  /* 0x000001c006007812 */ /* 0x000fe200078ec0ff */
[----:B------:R-:W-:Y:S01]  /*0390*/  IMAD.SHL.U32 R3, R5, 0x8, RZ ;  /* 0x0000000805037824 */ /* 0x000fe200078e00ff */
[----:B------:R-:W-:Y:S01]  /*03a0*/  SHF.R.S32.HI R4, RZ, 0x1f, R10 ;  /* 0x0000001fff047819 */ /* 0x000fe2000001140a */
[----:B------:R-:W-:Y:S01]  /*03b0*/  IMAD.IADD R6, R9, 0x1, -R2 ;  /* 0x0000000109067824 */ /* 0x000fe200078e0a02 */
[----:B------:R-:W-:Y:S01]  /*03c0*/  SHF.R.U32.HI R2, RZ, 0x3, R0 ;  /* 0x00000003ff027819 */ /* 0x000fe20000011600 */
[----:B------:R-:W-:Y:S01]  /*03d0*/  IMAD.SHL.U32 R219, R13, 0x200, RZ ;  /* 0x000002000ddb7824 */ /* 0x000fe200078e00ff */
[----:B------:R-:W-:Y:S01]  /*03e0*/  LOP3.LUT R3, R0, 0x38, R3, 0xf8, !PT ;  /* 0x0000003800037812 */ /* 0x000fe200078ef803 */
[----:B------:R-:W-:Y:S01]  /*03f0*/  IMAD.SHL.U32 R0, R5, 0x40, RZ ;  /* 0x0000004005007824 */ /* 0x000fe200078e00ff */
[----:B------:R-:W-:-:S02]  /*0400*/  LEA.HI R242, R4, R10, RZ, 0x2 ;  /* 0x0000000a04f27211 */ /* 0x000fc400078f10ff */
[----:B------:R-:W-:Y:S01]  /*0410*/  LOP3.LUT R8, R3, R2, RZ, 0x3c, !PT ;  /* 0x0000000203087212 */ /* 0x000fe200078e3cff */
[----:B------:R-:W-:Y:S01]  /*0420*/  IMAD.SHL.U32 R2, R224, 0x10, RZ ;  /* 0x00000010e0027824 */ /* 0x000fe200078e00ff */
[----:B------:R-:W-:Y:S02]  /*0430*/  SHF.R.S32.HI R3, RZ, 0x1f, R11 ;  /* 0x0000001fff037819 */ /* 0x000fe4000001140b */
[----:B------:R-:W-:Y:S02]  /*0440*/  LOP3.LUT R0, R0, 0x1c0, RZ, 0xc0, !PT ;  /* 0x000001c000007812 */ /* 0x000fe400078ec0ff */
[----:B------:R-:W-:Y:S02]  /*0450*/  LEA.HI R14, R3, R11, RZ, 0x3 ;  /* 0x0000000b030e7211 */ /* 0x000fe400078f18ff */
[C---:B------:R-:W-:Y:S02]  /*0460*/  LOP3.LUT R4, R0.reuse, 0x10, R2, 0xf8, !PT ;  /* 0x0000001000047812 */ /* 0x040fe400078ef802 */
[----:B------:R-:W-:-:S02]  /*0470*/  LOP3.LUT R3, R0, 0x8, R12, 0xf8, !PT ;  /* 0x0000000800037812 */ /* 0x000fc400078ef80c */
[----:B------:R-:W-:Y:S02]  /*0480*/  SHF.R.U32.HI R0, RZ, 0x3, R0 ;  /* 0x00000003ff007819 */ /* 0x000fe40000011600 */
[----:B------:R-:W-:Y:S02]  /*0490*/  LOP3.LUT R4, R4, 0x8, R12, 0xf8, !PT ;  /* 0x0000000804047812 */ /* 0x000fe400078ef80c */
[----:B------:R-:W-:Y:S01]  /*04a0*/  LOP3.LUT R2, R3, R0, RZ, 0x3c, !PT ;  /* 0x0000000003027212 */ /* 0x000fe200078e3cff */
[----:B------:R-:W-:Y:S01]  /*04b0*/  IMAD R3, R249, 0x800, R219 ;  /* 0x00000800f9037824 */ /* 0x000fe200078e02db */
[----:B------:R-:W-:Y:S02]  /*04c0*/  LOP3.LUT R219, R219, R4, R0, 0xf6, !PT ;  /* 0x00000004dbdb7212 */ /* 0x000fe400078ef600 */
[----:B------:R-:W-:Y:S01]  /*04d0*/  SHF.R.S32.HI R0, RZ, 0x6, R16 ;  /* 0x00000006ff007819 */ /* 0x000fe20000011410 */
[----:B------:R-:W-:Y:S01]  /*04e0*/  IMAD.IADD R2, R3, 0x1, R2 ;  /* 0x0000000103027824 */ /* 0x000fe200078e0202 */
[----:B------:R-:W-:-:S02]  /*04f0*/  LOP3.LUT P4, RZ, R5, 0x2, RZ, 0xc0, !PT ;  /* 0x0000000205ff7812 */ /* 0x000fc4000788c0ff */
[----:B------:R-:W-:Y:S01]  /*0500*/  LOP3.LUT P3, RZ, R5, 0x4, RZ, 0xc0, !PT ;  /* 0x0000000405ff7812 */ /* 0x000fe2000786c0ff */
[----:B------:R-:W-:Y:S01]  /*0510*/  IMAD R231, R0, 0x200, R8 ;  /* 0x0000020000e77824 */ /* 0x000fe200078e0208 */
[----:B------:R-:W-:Y:S01]  /*0520*/  LOP3.LUT R7, R14, 0xfffffff8, RZ, 0xc0, !PT ;  /* 0xfffffff80e077812 */ /* 0x000fe200078ec0ff */
[----:B------:R-:W-:Y:S01]  /*0530*/  IMAD.SHL.U32 R3, R0, 0x8, RZ ;  /* 0x0000000800037824 */ /* 0x000fe200078e00ff */
[C---:B------:R-:W-:Y:S01]  /*0540*/  LOP3.LUT R5, R6.reuse, 0x1, RZ, 0xc0, !PT ;  /* 0x0000000106057812 */ /* 0x040fe200078ec0ff */
[----:B------:R-:W-:Y:S01]  /*0550*/  IMAD.SHL.U32 R0, R6, 0x40, RZ ;  /* 0x0000004006007824 */ /* 0x000fe200078e00ff */
[----:B------:R-:W-:Y:S01]  /*0560*/  SEL R221, R222, 0xffffffc0, !P3 ;  /* 0xffffffc0dedd7807 */ /* 0x000fe20005800000 */
[----:B------:R-:W-:Y:S01]  /*0570*/  IMAD.SHL.U32 R8, R249, 0x20, RZ ;  /* 0x00000020f9087824 */ /* 0x000fe200078e00ff */
[----:B------:R-:W-:Y:S01]  /*0580*/  ISETP.NE.U32.AND P0, PT, R5, 0x1, PT ;  /* 0x000000010500780c */ /* 0x000fe20003f05070 */
[----:B------:R-:W-:Y:S01]  /*0590*/  IMAD.IADD R7, R11, 0x1, -R7 ;  /* 0x000000010b077824 */ /* 0x000fe200078e0a07 */
[----:B------:R-:W-:Y:S01]  /*05a0*/  LOP3.LUT R0, R0, 0x1c0, RZ, 0xc0, !PT ;  /* 0x000001c000007812 */ /* 0x000fe200078ec0ff */
[----:B------:R-:W-:Y:S01]  /*05b0*/  IMAD.SHL.U32 R5, R13, 0x20, RZ ;  /* 0x000000200d057824 */ /* 0x000fe200078e00ff */
[----:B------:R-:W-:Y:S01]  /*05c0*/  R2P PR, R6, 0x6 ;  /* 0x0000000606007804 */ /* 0x000fe20000000000 */
[----:B------:R-:W-:Y:S01]  /*05d0*/  IMAD.SHL.U32 R6, R15, 0x2, RZ ;  /* 0x000000020f067824 */ /* 0x000fe200078e00ff */
[----:B------:R-:W-:-:S02]  /*05e0*/  LOP3.LUT R8, R0, 0x20, R8, 0xf8, !PT ;  /* 0x0000002000087812 */ /* 0x000fc400078ef808 */
[----:B------:R-:W-:Y:S01]  /*05f0*/  SHF.R.U32.HI R4, RZ, 0x3, R0 ;  /* 0x00000003ff047819 */ /* 0x000fe20000011600 */
[--C-:B------:R-:W-:Y:S01]  /*0600*/  IMAD R9, R251, 0x400, R6.reuse ;  /* 0x00000400fb097824 */ /* 0x100fe200078e0206 */
[----:B------:R-:W-:Y:S02]  /*0610*/  LOP3.LUT R3, R3, 0x18, RZ, 0xc0, !PT ;  /* 0x0000001803037812 */ /* 0x000fe400078ec0ff */
[C---:B------:R-:W-:Y:S02]  /*0620*/  LOP3.LUT P6, RZ, R7.reuse, 0x2, RZ, 0xc0, !PT ;  /* 0x0000000207ff7812 */ /* 0x040fe400078cc0ff */
[C---:B------:R-:W-:Y:S01]  /*0630*/  LOP3.LUT P5, RZ, R7.reuse, 0x4, RZ, 0xc0, !PT ;  /* 0x0000000407ff7812 */ /* 0x040fe200078ac0ff */
[----:B------:R-:W-:Y:S01]  /*0640*/  IMAD.SHL.U32 R7, R7, 0x40, RZ ;  /* 0x0000004007077824 */ /* 0x000fe200078e00ff */
[----:B------:R-:W-:Y:S02]  /*0650*/  LOP3.LUT R8, R8, R4, RZ, 0x3c, !PT ;  /* 0x0000000408087212 */ /* 0x000fe400078e3cff */
[----:B------:R-:W-:Y:S01]  /*0660*/  LOP3.LUT R10, R3, 0x20, R5, 0xf8, !PT ;  /* 0x00000020030a7812 */ /* 0x000fe200078ef805 */
[----:B------:R-:W-:Y:S01]  /*0670*/  IMAD R5, R224, 0x400, R6 ;  /* 0x00000400e0057824 */ /* 0x000fe200078e0206 */
[----:B------:R-:W-:Y:S01]  /*0680*/  LOP3.LUT R4, R4, R0, R3, 0x1e, !PT ;  /* 0x0000000004047212 */ /* 0x000fe200078e1e03 */
[----:B------:R-:W-:Y:S01]  /*0690*/  IMAD.SHL.U32 R6, R13, 0x8, RZ ;  /* 0x000000080d067824 */ /* 0x000fe200078e00ff */
[----:B------:R-:W-:Y:S01]  /*06a0*/  LOP3.LUT R0, R7, 0x1c0, RZ, 0xc0, !PT ;  /* 0x000001c007007812 */ /* 0x000fe200078ec0ff */
[----:B------:R-:W-:Y:S01]  /*06b0*/  IMAD.IADD R8, R9, 0x1, R8 ;  /* 0x0000000109087824 */ /* 0x000fe200078e0208 */
[----:B------:R-:W-:Y:S01]  /*06c0*/  LEA R2, R2, UR4, 0x1 ;  /* 0x0000000402027c11 */ /* 0x000fe2000f8e08ff */
[----:B------:R-:W-:Y:S01]  /*06d0*/  IMAD.IADD R246, R5, 0x1, R4 ;  /* 0x0000000105f67824 */ /* 0x000fe200078e0204 */
[----:B------:R-:W-:Y:S01]  /*06e0*/  SHF.R.U32.HI R3, RZ, 0x3, R0 ;  /* 0x00000003ff037819 */ /* 0x000fe20000011600 */
[----:B------:R-:W-:Y:S01]  /*06f0*/  IMAD.SHL.U32 R4, R14, 0x40, RZ ;  /* 0x000000400e047824 */ /* 0x000fe200078e00ff */
[----:B------:R-:W-:Y:S01]  /*0700*/  LOP3.LUT R5, R0, 0x8, R6, 0xf8, !PT ;  /* 0x0000000800057812 */ /* 0x000fe200078ef806 */
[----:B------:R-:W-:Y:S01]  /*0710*/  IMAD.IADD R217, R221, 0x1, R2 ;  /* 0x00000001ddd97824 */ /* 0x000fe200078e0202 */
[----:B------:R-:W-:-:S02]  /*0720*/  LOP3.LUT R6, R3, R10, R0, 0x1e, !PT ;  /* 0x0000000a03067212 */ /* 0x000fc400078e1e00 */
[----:B------:R-:W-:Y:S01]  /*0730*/  LOP3.LUT R0, R4, 0xfffffe00, RZ, 0xc0, !PT ;  /* 0xfffffe0004007812 */ /* 0x000fe200078ec0ff */
[----:B------:R-:W-:Y:S01]  /*0740*/  IMAD.U32 R4, RZ, RZ, UR5 ;  /* 0x00000005ff047e24 */ /* 0x000fe2000f8e00ff */
[----:B------:R-:W-:Y:S01]  /*0750*/  LOP3.LUT R3, R5, R3, RZ, 0x3c, !PT ;  /* 0x0000000305037212 */ /* 0x000fe200078e3cff */
[----:B----4-:R-:W-:Y:S01]  /*0760*/  USHF.L.U32 UR5, UR42, 0x7, URZ ;  /* 0x000000072a057899 */ /* 0x010fe2000800063f */
[----:B------:R-:W-:Y:S01]  /*0770*/  LEA R236, R8, UR4, 0x1 ;  /* 0x0000000408ec7c11 */ /* 0x000fe2000f8e08ff */
[--C-:B------:R-:W-:Y:S01]  /*0780*/  IMAD R218, R251, 0x400, R0.reuse ;  /* 0x00000400fbda7824 */ /* 0x100fe200078e0200 */
[----:B------:R-:W-:Y:S01]  /*0790*/  SEL R222, R222, 0xffffffc0, !P5 ;  /* 0xffffffc0dede7807 */ /* 0x000fe20006800000 */
[----:B------:R-:W-:Y:S01]  /*07a0*/  IMAD R224, R224, 0x400, R0 ;  /* 0x00000400e0e07824 */ /* 0x000fe200078e0200 */
[----:B------:R-:W-:Y:S01]  /*07b0*/  SEL R238, R238, 0x10, !P0 ;  /* 0x00000010eeee7807 */ /* 0x000fe20004000000 */
[----:B------:R-:W-:Y:S01]  /*07c0*/  IMAD.IADD R218, R218, 0x1, R3 ;  /* 0x00000001dada7824 */ /* 0x000fe200078e0203 */
[----:B------:R-:W-:Y:S01]  /*07d0*/  SHF.R.S32.HI R242, RZ, 0x2, R242 ;  /* 0x00000002fff27819 */ /* 0x000fe200000114f2 */
[----:B------:R-:W-:Y:S01]  /*07e0*/  IMAD.IADD R224, R3, 0x1, R224 ;  /* 0x0000000103e07824 */ /* 0x000fe200078e02e0 */
[----:B------:R-:W-:Y:S01]  /*07f0*/  LEA R219, R219, UR4, 0x1 ;  /* 0x00000004dbdb7c11 */ /* 0x000fe2000f8e08ff */
[----:B------:R-:W-:Y:S01]  /*0800*/  IMAD.U32 R3, RZ, RZ, UR5 ;  /* 0x00000005ff037e24 */ /* 0x000fe2000f8e00ff */
[----:B------:R-:W-:Y:S01]  /*0810*/  USHF.R.S32.HI UR5, URZ, 0x1f, UR42 ;  /* 0x0000001f3f057899 */ /* 0x000fe2000801142a */
[----:B------:R-:W-:Y:S01]  /*0820*/  IMAD.U32 R3, RZ, RZ, UR6 ;  /* 0x00000006ff037e24 */ /* 0x000fe2000f8e00ff */
[----:B------:R-:W-:Y:S01]  /*0830*/  UIADD3 UR6, UR4, 0x10000, URZ ;  /* 0x0001000004067890 */ /* 0x000fe2000fffe03f */
[----:B------:R-:W-:Y:S01]  /*0840*/  LEA R218, R218, UR4, 0x1 ;  /* 0x00000004dada7c11 */ /* 0x000fe2000f8e08ff */
[----:B------:R-:W-:Y:S01]  /*0850*/  VIADD R237, R236, 0x20 ;  /* 0x00000020eced7836 */ /* 0x000fe20000000000 */
[----:B------:R-:W-:Y:S01]  /*0860*/  LOP3.LUT R0, R6, R0, RZ, 0xfc, !PT ;  /* 0x0000000006007212 */ /* 0x000fe200078efcff */
[----:B------:R-:W-:Y:S01]  /*0870*/  IMAD.U32 R4, RZ, RZ, UR5 ;  /* 0x00000005ff047e24 */ /* 0x000fe2000f8e00ff */
[----:B------:R-:W-:Y:S01]  /*0880*/  LEA R231, R231, UR4, 0x1 ;  /* 0x00000004e7e77c11 */ /* 0x000fe2000f8e08ff */
[----:B------:R-:W-:Y:S01]  /*0890*/  IMAD.U32 R3, RZ, RZ, UR5 ;  /* 0x00000005ff037e24 */ /* 0x000fe2000f8e00ff */
[----:B------:R-:W-:Y:S01]  /*08a0*/  UIADD3 UR5, UR4, 0x20000, URZ ;  /* 0x0002000004057890 */ /* 0x000fe2000fffe03f */
[----:B------:R-:W-:Y:S01]  /*08b0*/  SEL R3, R226, 0xffffffe0, !P4 ;  /* 0xffffffe0e2037807 */ /* 0x000fe20006000000 */
[----:B------:R-:W-:Y:S01]  /*08c0*/  @P1 VIADD R237, R236, 0xffffffe0 ;  /* 0xffffffe0eced1836 */ /* 0x000fe20000000000 */
[----:B------:R-:W-:Y:S01]  /*08d0*/  SEL R226, R226, 0xffffffe0, !P6 ;  /* 0xffffffe0e2e27807 */ /* 0x000fe20007000000 */
        /* <DEDUP_REMOVED lines=9> */
[----:B------:R-:W-:Y:S02]  /*0970*/  VIADD R247, R246, 0x40 ;  /* 0x00000040f6f77836 */ /* 0x000fe40000000000 */
[----:B------:R-:W-:Y:S02]  /*0980*/  IMAD.IADD R223, R218, 0x1, R222 ;  /* 0x00000001dadf7824 */ /* 0x000fe400078e02de */
[----:B------:R-:W-:Y:S02]  /*0990*/  IMAD.IADD R227, R226, 0x1, R224 ;  /* 0x00000001e2e37824 */ /* 0x000fe400078e02e0 */
[----:B------:R-:W-:Y:S02]  /*09a0*/  IMAD R242, R251, 0x10, R242 ;  /* 0x00000010fbf27824 */ /* 0x000fe400078e02f2 */
[----:B------:R-:W-:Y:S02]  /*09b0*/  IMAD.IADD R221, R221, 0x1, R219 ;  /* 0x00000001dddd7824 */ /* 0x000fe400078e02db */
[----:B------:R-:W-:-:S02]  /*09c0*/  @P2 VIADD R247, R246, 0xffffffc0 ;  /* 0xffffffc0f6f72836 */ /* 0x000fc40000000000 */
[----:B------:R-:W-:Y:S02]  /*09d0*/  IMAD.IADD R238, R238, 0x1, R237 ;  /* 0x00000001eeee7824 */ /* 0x000fe400078e02ed */
[----:B------:R-:W-:Y:S02]  /*09e0*/  IMAD.IADD R222, R220, 0x1, R222 ;  /* 0x00000001dcde7824 */ /* 0x000fe400078e02de */
[----:B------:R-:W-:-:S07]  /*09f0*/  IMAD.IADD R226, R226, 0x1, R225 ;  /* 0x00000001e2e27824 */ /* 0x000fce00078e02e1 */
.L_x_1143:
        /* <DEDUP_REMOVED lines=39> */
[----:B-1----:R-:W-:Y:S02]  /*0c70*/  IMAD.U32 R4, RZ, RZ, UR7 ;  /* 0x00000007ff047e24 */ /* 0x002fe4000f8e00ff */
[----:B------:R-:W-:Y:S01]  /*0c80*/  IMAD.U32 R5, RZ, RZ, UR6 ;  /* 0x00000006ff057e24 */ /* 0x000fe2000f8e00ff */
[----:B------:R-:W-:Y:S01]  /*0c90*/  UMOV UR31, URZ ;  /* 0x0000003f001f7c82 */ /* 0x000fe20008000000 */
[----:B------:R-:W-:-:S03]  /*0ca0*/  @!UP3 ULDC.64 UR6, c[0x0][0x318] ;  /* 0x0000c6000006bab9 */ /* 0x000fc60000000a00 */
[----:B------:R-:W5:Y:S01]  /*0cb0*/  @!P2 LDG.E R7, desc[UR4][R4.64] ;  /* 0x000000040407a981 */ /* 0x000f62000c1e1900 */
[----:B------:R-:W-:-:S03]  /*0cc0*/  @!UP3 UISETP.NE.U32.AND UP0, UPT, UR6, URZ, UPT ;  /* 0x0000003f0600b28c */ /* 0x000fc6000bf05070 */
[----:B------:R-:W-:Y:S01]  /*0cd0*/  @!UP3 ULDC UR6, c[0x0][0x2cc] ;  /* 0x0000b3000006bab9 */ /* 0x000fe20000000800 */
        /* <DEDUP_REMOVED lines=21> */
.L_x_1115:
        /* <DEDUP_REMOVED lines=15> */
[----:B------:R-:W-:-:S02]  /*0f20*/  USHF.L.U32 UR12, UR42, 0x7, URZ ;  /* 0x000000072a0c7899 */ /* 0x000fc4000800063f */
[----:B------:R-:W-:Y:S02]  /*0f30*/  UIMAD UR25, UR42, UR9, UR8 ;  /* 0x000000092a1972a4 */ /* 0x000fe4000f8e0208 */
[----:B------:R-:W-:Y:S01]  /*0f40*/  USHF.R.S32.HI UR41, URZ, 0x1f, UR56 ;  /* 0x0000001f3f297899 */ /* 0x000fe20008011438 */
[----:B------:R-:W-:Y:S01]  /*0f50*/  @!UP1 ULDC.64 UR8, c[0x0][0x418] ;  /* 0x0001060000089ab9 */ /* 0x000fe20000000a00 */
[----:B------:R-:W-:Y:S01]  /*0f60*/  ULDC.64 UR34, c[0x0][0x240] ;  /* 0x0000900000227ab9 */ /* 0x000fe20000000a00 */
[----:B------:R-:W-:Y:S01]  /*0f70*/  ULDC UR58, c[0x0][0x2dc] ;  /* 0x0000b700003a7ab9 */ /* 0x000fe20000000800 */
[----:B------:R-:W-:Y:S01]  /*0f80*/  ULDC UR57, c[0x0][0x270] ;  /* 0x00009c0000397ab9 */ /* 0x000fe20000000800 */
[----:B------:R-:W-:Y:S02]  /*0f90*/  @!UP1 UIMAD.WIDE.U32 UR36, UR42, UR8, URZ ;  /* 0x000000082a2492a5 */ /* 0x000fe4000f8e003f */
[----:B------:R-:W-:Y:S01]  /*0fa0*/  UIMAD UR23, UR16, UR35, URZ ;  /* 0x00000023101772a4 */ /* 0x000fe2000f8e023f */
[----:B-1----:R-:W-:Y:S01]  /*0fb0*/  IABS R8, R9 ;  /* 0x0000000900087213 */ /* 0x002fe20000000000 */
[----:B------:R-:W-:Y:S01]  /*0fc0*/  UIADD3 UR44, UR15, UR25, URZ ;  /* 0x000000190f2c7290 */ /* 0x000fe2000fffe03f */
[----:B------:R-:W-:Y:S01]  /*0fd0*/  ISETP.NE.AND P3, PT, R9, RZ, PT ;  /* 0x000000ff0900720c */ /* 0x000fe20003f65270 */
[----:B------:R-:W-:Y:S01]  /*0fe0*/  UISETP.NE.AND UP0, UPT, UR33, -0x1, UPT ;  /* 0xffffffff2100788c */ /* 0x000fe2000bf05270 */
[----:B------:R-:W1:Y:S01]  /*0ff0*/  I2F.RP R4, R8 ;  /* 0x0000000800047306 */ /* 0x000e620000209400 */
[----:B------:R-:W-:Y:S01]  /*1000*/  USHF.L.U64.HI UR17, UR42, 0x7, UR55 ;  /* 0x000000072a117899 */ /* 0x000fe20008010237 */
[----:B------:R-:W-:Y:S01]  /*1010*/  ULDC.U8 UR19, c[0x0][0x3d8] ;  /* 0x0000f60000137ab9 */ /* 0x000fe20000000000 */
[----:B--2---:R-:W-:-:S02]  /*1020*/  UIMAD.WIDE.U32 UR26, UR7, UR10, URZ ;  /* 0x0000000a071a72a5 */ /* 0x004fc4000f8e003f */
[----:B------:R-:W-:Y:S02]  /*1030*/  USEL UR17, UR17, URZ, UP2 ;  /* 0x0000003f11117287 */ /* 0x000fe40009000000 */
[----:B------:R-:W-:Y:S02]  /*1040*/  UIMAD UR45, UR7, UR11, UR27 ;  /* 0x0000000b072d72a4 */ /* 0x000fe4000f8e021b */
[----:B------:R-:W-:Y:S01]  /*1050*/  @!UP1 UIMAD UR7, UR55, UR8, URZ ;  /* 0x00000008370792a4 */ /* 0x000fe2000f8e023f */
[----:B------:R-:W-:Y:S01]  /*1060*/  @UP1 ULDC.64 UR10, c[0x0][0x420] ;  /* 0x00010800000a1ab9 */ /* 0x000fe20000000a00 */
[----:B------:R-:W-:Y:S01]  /*1070*/  USEL UR27, UR12, URZ, UP2 ;  /* 0x0000003f0c1b7287 */ /* 0x000fe20009000000 */
[----:B-1----:R-:W1:Y:S01]  /*1080*/  MUFU.RCP R4, R4 ;  /* 0x0000000400047308 */ /* 0x002e620000001000 */
[----:B------:R-:W-:Y:S02]  /*1090*/  @!UP1 UIMAD UR32, UR42, UR9, UR7 ;  /* 0x000000092a2092a4 */ /* 0x000fe4000f8e0207 */
[----:B------:R-:W-:-:S02]  /*10a0*/  UIADD3 UR7, UR29, 0x3f, URZ ;  /* 0x0000003f1d077890 */ /* 0x000fc4000fffe03f */
[----:B------:R-:W-:Y:S02]  /*10b0*/  @UP1 UIMAD.WIDE.U32 UR38, UR16, UR10, URZ ;  /* 0x0000000a102612a5 */ /* 0x000fe4000f8e003f */
[----:B------:R-:W-:Y:S02]  /*10c0*/  USHF.R.S32.HI UR18, URZ, 0x1f, UR7 ;  /* 0x0000001f3f127899 */ /* 0x000fe40008011407 */
[----:B------:R-:W-:Y:S02]  /*10d0*/  @UP1 UIMAD UR46, UR16, UR11, UR39 ;  /* 0x0000000b102e12a4 */ /* 0x000fe4000f8e0227 */
[----:B------:R-:W-:Y:S02]  /*10e0*/  ULEA.HI UR40, UR18, UR7, URZ, 0x6 ;  /* 0x0000000712287291 */ /* 0x000fe4000f8f303f */
[----:B------:R-:W-:Y:S02]  /*10f0*/  UIMAD UR7, UR41, UR42, URZ ;  /* 0x0000002a290772a4 */ /* 0x000fe4000f8e023f */
[----:B------:R-:W-:Y:S01]  /*1100*/  UIMAD.WIDE.U32 UR12, UR16, UR34, URZ ;  /* 0x00000022100c72a5 */ /* 0x000fe2000f8e003f */
[----:B-1----:R-:W-:Y:S01]  /*1110*/  VIADD R4, R4, 0xffffffe ;  /* 0x0ffffffe04047836 */ /* 0x002fe20000000000 */
[----:B------:R-:W-:-:S02]  /*1120*/  UIMAD.WIDE UR8, UR58, UR57, URZ ;  /* 0x000000393a0872a5 */ /* 0x000fc4000f8e023f */
[----:B------:R-:W-:Y:S01]  /*1130*/  UIMAD.WIDE.U32 UR10, UR42, UR56, URZ ;  /* 0x000000382a0a72a5 */ /* 0x000fe2000f8e003f */
[----:B------:R-:W1:Y:S01]  /*1140*/  F2I.FTZ.U32.TRUNC.NTZ R5, R4 ;  /* 0x0000000400057305 */ /* 0x000e62000021f000 */
[----:B------:R-:W-:Y:S02]  /*1150*/  UIMAD UR7, UR55, UR56, UR7 ;  /* 0x00000038370772a4 */ /* 0x000fe4000f8e0207 */
[----:B------:R-:W-:Y:S02]  /*1160*/  USEL UR54, UR14, UR12, !UP1 ;  /* 0x0000000c0e367287 */ /* 0x000fe4000c800000 */
[----:B------:R-:W-:Y:S02]  /*1170*/  @UP1 UIADD3 UR44, UR13, UR23, URZ ;  /* 0x000000170d2c1290 */ /* 0x000fe4000fffe03f */
[----:B------:R-:W-:Y:S02]  /*1180*/  UIMAD.WIDE.U32 UR14, UR8, UR10, URZ ;  /* 0x0000000a080e72a5 */ /* 0x000fe4000f8e003f */
[----:B------:R-:W-:-:S02]  /*1190*/  UIMAD UR13, UR9, UR10, URZ ;  /* 0x0000000a090d72a4 */ /* 0x000fc4000f8e023f */
[----:B------:R-:W-:Y:S02]  /*11a0*/  UIADD3 UR7, UR11, UR7, URZ ;  /* 0x000000070b077290 */ /* 0x000fe4000fffe03f */
[----:B------:R-:W-:Y:S01]  /*11b0*/  UIMAD.WIDE.U32 UR10, UR8, UR16, URZ ;  /* 0x00000010080a72a5 */ /* 0x000fe2000f8e003f */
[----:B-1----:R-:W-:Y:S01]  /*11c0*/  IMAD.MOV R4, RZ, RZ, -R5 ;  /* 0x000000ffff047224 */ /* 0x002fe200078e0a05 */
[----:B------:R-:W-:Y:S02]  /*11d0*/  ULOP3.LUT UR12, UR40, 0xffffffc0, URZ, 0xc0, !UPT ;  /* 0xffffffc0280c7892 */ /* 0x000fe4000f8ec03f */
[----:B------:R-:W-:Y:S01]  /*11e0*/  UIMAD UR7, UR8, UR7, UR13 ;  /* 0x00000007080772a4 */ /* 0x000fe2000f8e020d */
[----:B------:R-:W-:Y:S01]  /*11f0*/  IMAD R6, R4, R8, RZ ;  /* 0x0000000804067224 */ /* 0x000fe200078e02ff */
[----:B------:R-:W-:Y:S01]  /*1200*/  USEL UR52, UR14, UR10, !UP1 ;  /* 0x0000000a0e347287 */ /* 0x000fe2000c800000 */
[----:B------:R-:W-:Y:S01]  /*1210*/  IMAD.MOV.U32 R4, RZ, RZ, RZ ;  /* 0x000000ffff047224 */ /* 0x000fe200078e00ff */
[----:B------:R-:W-:-:S02]  /*1220*/  UIADD3 UR14, UR12, -0x40, URZ ;  /* 0xffffffc00c0e7890 */ /* 0x000fc4000fffe03f */
[----:B------:R-:W-:Y:S01]  /*1230*/  UIADD3 UR43, UR15, UR7, URZ ;  /* 0x000000070f2b7290 */ /* 0x000fe2000fffe03f */
[----:B------:R-:W-:Y:S01]  /*1240*/  IMAD.HI.U32 R5, R5, R6, R4 ;  /* 0x0000000605057227 */ /* 0x000fe200078e0004 */
[----:B------:R-:W-:Y:S01]  /*1250*/  MOV R4, R7 ;  /* 0x0000000700047202 */ /* 0x000fe20000000f00 */
[----:B------:R-:W-:Y:S02]  /*1260*/  UISETP.NE.AND UP3, UPT, UR19, URZ, UPT ;  /* 0x0000003f1300728c */ /* 0x000fe4000bf65270 */
[----:B------:R-:W-:Y:S02]  /*1270*/  USHF.R.S32.HI UR23, URZ, 0x1f, UR14 ;  /* 0x0000001f3f177899 */ /* 0x000fe4000801140e */
[----:B------:R-:W-:Y:S01]  /*1280*/  IMAD.HI.U32 R6, R5, R4, RZ ;  /* 0x0000000405067227 */ /* 0x000fe200078e00ff */
[----:B------:R-:W-:Y:S02]  /*1290*/  UIADD3 UR7, UP2, UR14, UR27, URZ ;  /* 0x0000001b0e077290 */ /* 0x000fe4000ff5e03f */
[----:B------:R-:W-:Y:S01]  /*12a0*/  UIMAD UR13, UR9, UR16, URZ ;  /* 0x00000010090d72a4 */ /* 0x000fe2000f8e023f */
[----:B------:R-:W-:Y:S01]  /*12b0*/  IMAD.MOV R5, RZ, RZ, -R6 ;  /* 0x000000ffff057224 */ /* 0x000fe200078e0a06 */
[----:B------:R-:W-:-:S02]  /*12c0*/  UIADD3.X UR10, UR23, UR17, URZ, UP2, !UPT ;  /* 0x00000011170a7290 */ /* 0x000fc400097fe43f */
[----:B------:R-:W-:Y:S01]  /*12d0*/  UIMAD UR9, UR9, UR7, URZ ;  /* 0x00000007090972a4 */ /* 0x000fe2000f8e023f */
[C---:B------:R-:W-:Y:S01]  /*12e0*/  IMAD R4, R8.reuse, R5, R4 ;  /* 0x0000000508047224 */ /* 0x040fe200078e0204 */
[----:B------:R-:W-:Y:S01]  /*12f0*/  @UP0 UIADD3 UR24, UR31, UR33, URZ ;  /* 0x000000211f180290 */ /* 0x000fe2000fffe03f */
[----:B------:R-:W-:Y:S01]  /*1300*/  @UP0 ULDC.64 UR18, c[0x0][0x250] ;  /* 0x0000940000120ab9 */ /* 0x000fe20000000a00 */
[----:B------:R-:W-:Y:S02]  /*1310*/  @UP1 UIADD3 UR43, UR11, UR13, URZ ;  /* 0x0000000d0b2b1290 */ /* 0x000fe4000fffe03f */
[----:B------:R-:W-:Y:S01]  /*1320*/  ISETP.GT.U32.AND P1, PT, R8, R4, PT ;  /* 0x000000040800720c */ /* 0x000fe20003f24070 */
[----:B------:R-:W-:Y:S01]  /*1330*/  UIMAD UR9, UR8, UR10, UR9 ;  /* 0x0000000a080972a4 */ /* 0x000fe2000f8e0209 */
[----:B------:R-:W-:Y:S01]  /*1340*/  ULDC UR59, c[0x0][0x2c4] ;  /* 0x0000b100003b7ab9 */ /* 0x000fe20000000800 */
[----:B------:R-:W-:Y:S02]  /*1350*/  @UP0 UIMAD.WIDE.U32 UR10, UR24, UR18, URZ ;  /* 0x00000012180a02a5 */ /* 0x000fe4000f8e003f */
[----:B------:R-:W-:-:S02]  /*1360*/  @UP0 UIMAD UR15, UR24, UR19, URZ ;  /* 0x00000013180f02a4 */ /* 0x000fc4000f8e023f */
[----:B------:R-:W-:Y:S02]  /*1370*/  UIMAD.WIDE.U32 UR24, UR8, UR7, URZ ;  /* 0x00000007081872a5 */ /* 0x000fe4000f8e003f */
[----:B------:R-:W-:Y:S01]  /*1380*/  @UP3 UIMAD UR7, UR42, UR59, URZ ;  /* 0x0000003b2a0732a4 */ /* 0x000fe2000f8e023f */
[----:B------:R-:W-:-:S03]  /*1390*/  ULDC.U8 UR20, c[0x0][0x480] ;  /* 0x0001200000147ab9 */ /* 0x000fc60000000000 */
[----:B------:R-:W-:Y:S01]  /*13a0*/  @!P1 IMAD.IADD R4, R4, 0x1, -R8 ;  /* 0x0000000104049824 */ /* 0x000fe200078e0a08 */
[----:B------:R-:W-:Y:S01]  /*13b0*/  @!P1 IADD3 R6, R6, 0x1, RZ ;  /* 0x0000000106069810 */ /* 0x000fe20007ffe0ff */
[----:B------:R-:W-:Y:S01]  /*13c0*/  @UP0 UIADD3 UR22, UR31, UR33, URZ ;  /* 0x000000211f160290 */ /* 0x000fe2000fffe03f */
[----:B------:R-:W-:Y:S01]  /*13d0*/  PLOP3.LUT P1, PT, PT, PT, UP0, 0x80, 0x0 ;  /* 0x000000000000781c */ /* 0x000fe20003f2f008 */
[----:B------:R-:W-:Y:S01]  /*13e0*/  UISETP.NE.AND UP4, UPT, UR20, URZ, UPT ;  /* 0x0000003f1400728c */ /* 0x000fe2000bf85270 */
[----:B------:R-:W-:Y:S01]  /*13f0*/  ISETP.GE.U32.AND P0, PT, R4, R8, PT ;  /* 0x000000080400720c */ /* 0x000fe20003f06070 */
[----:B------:R-:W-:Y:S01]  /*1400*/  @UP3 USEL UR8, UR7, UR16, !UP1 ;  /* 0x0000001007083287 */ /* 0x000fe2000c800000 */
[----:B------:R-:W-:Y:S01]  /*1410*/  LOP3.LUT R4, R9, UR53, RZ, 0x3c, !PT ;  /* 0x0000003509047c12 */ /* 0x000fe2000f8e3cff */
[----:B------:R-:W-:Y:S01]  /*1420*/  @UP0 ULDC.64 UR20, c[0x0][0x248] ;  /* 0x0000920000140ab9 */ /* 0x000fe20000000a00 */
[----:B------:R-:W-:Y:S01]  /*1430*/  @UP3 ULDC UR7, c[0x0][0x2e4] ;  /* 0x0000b90000073ab9 */ /* 0x000fe20000000800 */
[----:B------:R-:W-:Y:S01]  /*1440*/  @UP0 UIMAD.WIDE.U32 UR12, UR22, UR20, URZ ;  /* 0x00000014160c02a5 */ /* 0x000fe2000f8e003f */
[----:B------:R-:W-:Y:S01]  /*1450*/  ISETP.GE.AND P2, PT, R4, RZ, PT ;  /* 0x000000ff0400720c */ /* 0x000fe20003f46270 */
[----:B------:R-:W-:-:S02]  /*1460*/  @UP3 UIMAD UR17, UR53, UR7, UR8 ;  /* 0x00000007351132a4 */ /* 0x000fc4000f8e0208 */
[----:B------:R-:W-:Y:S02]  /*1470*/  UIMAD UR47, UR53, UR58, URZ ;  /* 0x0000003a352f72a4 */ /* 0x000fe4000f8e023f */
[----:B------:R-:W-:Y:S02]  /*1480*/  @UP0 UIMAD UR22, UR22, UR21, URZ ;  /* 0x00000015161602a4 */ /* 0x000fe4000f8e023f */
[----:B------:R-:W-:Y:S01]  /*1490*/  @!UP3 UIMAD UR7, UR42, UR57, UR53 ;  /* 0x000000392a07b2a4 */ /* 0x000fe2000f8e0235 */
[----:B------:R-:W-:Y:S01]  /*14a0*/  @P0 VIADD R6, R6, 0x1 ;  /* 0x0000000106060836 */ /* 0x000fe20000000000 */
[----:B------:R-:W-:Y:S01]  /*14b0*/  @!UP1 UIADD3 UR46, UR37, UR32, URZ ;  /* 0x00000020252e9290 */ /* 0x000fe2000fffe03f */
[----:B------:R-:W-:Y:S01]  /*14c0*/  PLOP3.LUT P0, PT, PT, PT, UP3, 0x80, 0x0 ;  /* 0x000000000000781c */ /* 0x000fe20003f0f038 */
[----:B------:R-:W-:Y:S02]  /*14d0*/  USEL UR50, UR26, URZ, UP4 ;  /* 0x0000003f1a327287 */ /* 0x000fe4000a000000 */
[----:B------:R-:W-:Y:S01]  /*14e0*/  USEL UR49, UR45, URZ, UP4 ;  /* 0x0000003f2d317287 */ /* 0x000fe2000a000000 */
[----:B------:R-:W-:Y:S01]  /*14f0*/  @!P2 IADD3 R6, -R6, RZ, RZ ;  /* 0x000000ff0606a210 */ /* 0x000fe20007ffe1ff */
[----:B------:R-:W-:Y:S01]  /*1500*/  USHF.R.S32.HI UR48, URZ, 0x1f, UR28 ;  /* 0x0000001f3f307899 */ /* 0x000fe2000801141c */
[----:B------:R-:W-:Y:S01]  /*1510*/  @!P3 LOP3.LUT R6, RZ, R9, RZ, 0x33, !PT ;  /* 0x00000009ff06b212 */ /* 0x000fe200078e33ff */
[----:B------:R-:W-:-:S02]  /*1520*/  USHF.R.S32.HI UR51, URZ, 0x1f, UR47 ;  /* 0x0000001f3f337899 */ /* 0x000fc4000801142f */
        /* <DEDUP_REMOVED lines=19> */
.L_x_1117:
        /* <DEDUP_REMOVED lines=13> */
.L_x_1118:
        /* <DEDUP_REMOVED lines=11> */
.L_x_1119:
[----:B------:R-:W-:-:S04]  /*17e0*/  UIMAD UR7, UR42, UR57, UR53 ;  /* 0x000000392a0772a4 */ /* 0x000fc8000f8e0235 */
[----:B------:R-:W-:-:S12]  /*17f0*/  UIMAD UR7, UR7, UR56, URZ ;  /* 0x00000038070772a4 */ /* 0x000fd8000f8e023f */
.L_x_1120:
        /* <DEDUP_REMOVED lines=12> */
[----:B------:R-:W-:Y:S01]  /*18c0*/  UIADD3 UR16, UR14, UR17, URZ ;  /* 0x000000110e107290 */ /* 0x000fe2000fffe03f */
[----:B------:R-:W-:Y:S02]  /*18d0*/  ULDC.64 UR12, c[0x0][0x258] ;  /* 0x00009600000c7ab9 */ /* 0x000fe40000000a00 */
[----:B------:R-:W-:Y:S01]  /*18e0*/  IMAD R13, R10, UR35, R11 ;  /* 0x000000230a0d7c24 */ /* 0x000fe2000f8e020b */
[----:B------:R-:W-:Y:S01]  /*18f0*/  ULDC.64 UR36, c[0x0][0x2b0] ;  /* 0x0000ac0000247ab9 */ /* 0x000fe20000000a00 */
[----:B------:R-:W-:Y:S01]  /*1900*/  ULDC.64 UR38, c[0x0][0x478] ;  /* 0x00011e0000267ab9 */ /* 0x000fe20000000a00 */
[----:B------:R-:W-:Y:S02]  /*1910*/  ULEA.HI.SX32 UR25, UR40, 0xffffffff, 0x1a ;  /* 0xffffffff28197891 */ /* 0x000fe4000f8fd23f */
[----:B------:R-:W-:Y:S01]  /*1920*/  UIMAD.WIDE UR16, UR16, 0x4, UR36 ;  /* 0x00000004101078a5 */ /* 0x000fe2000f8e0224 */
        /* <DEDUP_REMOVED lines=11> */
[----:B------:R-:W-:-:S03]  /*19e0*/  IMAD R12, R12, UR11, R32 ;  /* 0x0000000b0c0c7c24 */ /* 0x000fc6000f8e0220 */
[--C-:B------:R-:W-:Y:S02]  /*19f0*/  SHF.R.S32.HI R5, RZ, 0x1f, R4.reuse ;  /* 0x0000001fff057819 */ /* 0x100fe40000011404 */
[----:B------:R-:W-:Y:S01]  /*1a00*/  IADD3 R8, P0, R4, UR10, RZ ;  /* 0x0000000a04087c10 */ /* 0x000fe2000ff1e0ff */
[----:B------:R-:W-:Y:S01]  /*1a10*/  USHF.L.U32 UR10, UR11, 0x6, URZ ;  /* 0x000000060b0a7899 */ /* 0x000fe2000800063f */
[----:B------:R-:W-:Y:S02]  /*1a20*/  IMAD.WIDE.U32 R10, R10, UR34, R4 ;  /* 0x000000220a0a7c25 */ /* 0x000fe4000f8e0004 */
[----:B------:R-:W-:Y:S02]  /*1a30*/  IADD3.X R9, R5, UR46, RZ, P0, !PT ;  /* 0x0000002e05097c10 */ /* 0x000fe400087fe4ff */
[----:B------:R-:W-:Y:S01]  /*1a40*/  IADD3 R10, P0, R10, UR54, RZ ;  /* 0x000000360a0a7c10 */ /* 0x000fe2000ff1e0ff */
[----:B------:R-:W-:Y:S01]  /*1a50*/  IMAD.WIDE.U32 R8, R14, UR14, R8 ;  /* 0x0000000e0e087c25 */ /* 0x000fe2000f8e0008 */
[----:B------:R-:W-:-:S02]  /*1a60*/  UIMAD UR14, UR53, UR9, UR7 ;  /* 0x00000009350e72a4 */ /* 0x000fc4000f8e0207 */
[----:B------:R-:W-:Y:S01]  /*1a70*/  UIMAD UR7, UR15, UR12, URZ ;  /* 0x0000000c0f0772a4 */ /* 0x000fe2000f8e023f */
[----:B------:R-:W-:Y:S01]  /*1a80*/  IMAD.IADD R9, R9, 0x1, R7 ;  /* 0x0000000109097824 */ /* 0x000fe200078e0207 */
[----:B------:R-:W-:Y:S01]  /*1a90*/  USHF.R.S32.HI UR9, URZ, 0x1f, UR10 ;  /* 0x0000001f3f097899 */ /* 0x000fe2000801140a */
[----:B------:R-:W-:Y:S01]  /*1aa0*/  IMAD.U32 R7, RZ, RZ, UR8 ;  /* 0x00000008ff077e24 */ /* 0x000fe2000f8e00ff */
[----:B------:R-:W-:Y:S01]  /*1ab0*/  UIADD3 UR8, UP1, UP0, UR24, UR10, UR47 ;  /* 0x0000000a18087290 */ /* 0x000fe2000f83e02f */
[----:B------:R-:W-:Y:S01]  /*1ac0*/  IADD3.X R11, R11, UR44, R13, P0, !PT ;  /* 0x0000002c0b0b7c10 */ /* 0x000fe200087fe40d */
[----:B------:R-:W-:Y:S01]  /*1ad0*/  UIMAD UR15, UR53, UR13, UR7 ;  /* 0x0000000d350f72a4 */ /* 0x000fe2000f8e0207 */
[----:B------:R-:W-:Y:S01]  /*1ae0*/  IMAD.WIDE.U32 R8, R7, UR53, R8 ;  /* 0x0000003507087c25 */ /* 0x000fe2000f8e0008 */
[----:B------:R-:W-:Y:S02]  /*1af0*/  UIADD3.X UR7, UR45, UR9, UR51, UP1, UP0 ;  /* 0x000000092d077290 */ /* 0x000fe40008fe0433 */
[----:B------:R-:W-:Y:S01]  /*1b00*/  UIADD3 UR8, UP1, UP0, UR50, UR8, UR52 ;  /* 0x0000000832087290 */ /* 0x000fe2000f83e034 */
[----:B------:R-:W-:Y:S01]  /*1b10*/  IMAD.U32 R7, RZ, RZ, UR12 ;  /* 0x0000000cff077e24 */ /* 0x000fe2000f8e00ff */
[----:B------:R-:W-:Y:S01]  /*1b20*/  ULDC.64 UR12, c[0x0][0x210] ;  /* 0x00008400000c7ab9 */ /* 0x000fe20000000a00 */
[----:B------:R-:W-:Y:S01]  /*1b30*/  VIADD R9, R9, UR14 ;  /* 0x0000000e09097c36 */ /* 0x000fe20008000000 */
[----:B------:R-:W-:Y:S01]  /*1b40*/  UIADD3.X UR7, UR49, UR7, UR43, UP1, UP0 ;  /* 0x0000000731077290 */ /* 0x000fe20008fe042b */
[----:B------:R-:W-:Y:S01]  /*1b50*/  IMAD.WIDE.U32 R10, R7, UR53, R10 ;  /* 0x00000035070a7c25 */ /* 0x000fe2000f8e000a */
[----:B------:R-:W-:Y:S01]  /*1b60*/  IADD3 R7, P0, R12, UR8, RZ ;  /* 0x000000080c077c10 */ /* 0x000fe2000ff1e0ff */
[----:B------:R-:W-:Y:S01]  /*1b70*/  ULDC.64 UR8, c[0x0][0x400] ;  /* 0x0001000000087ab9 */ /* 0x000fe20000000a00 */
[----:B------:R-:W-:Y:S01]  /*1b80*/  UISETP.GE.AND UP0, UPT, UR29, 0x1, UPT ;  /* 0x000000011d00788c */ /* 0x000fe2000bf06270 */
[-C--:B------:R-:W-:Y:S01]  /*1b90*/  IMAD R13, R22, R14.reuse, RZ ;  /* 0x0000000e160d7224 */ /* 0x080fe200078e02ff */
[----:B------:R-:W-:Y:S01]  /*1ba0*/  LEA.HI.X.SX32 R12, R12, UR7, 0x1, P0 ;  /* 0x000000070c0c7c11 */ /* 0x000fe200080f0eff */
[----:B------:R-:W-:Y:S01]  /*1bb0*/  IMAD.WIDE.U32 R8, R243, R14, R8 ;  /* 0x0000000ef3087225 */ /* 0x000fe200078e0008 */
[----:B------:R-:W-:Y:S01]  /*1bc0*/  LEA R228, P0, R7, UR8, 0x2 ;  /* 0x0000000807e47c11 */ /* 0x000fe2000f8010ff */
        /* <DEDUP_REMOVED lines=8> */
[----:B------:R-:W-:Y:S01]  /*1c50*/  UIMAD.WIDE UR14, UR22, 0x4, UR38 ;  /* 0x00000004160e78a5 */ /* 0x000fe2000f8e0226 */
[----:B------:R-:W-:-:S02]  /*1c60*/  LEA.HI.X R21, R10, UR13, R11, 0x1, P2 ;  /* 0x0000000d0a157c11 */ /* 0x000fc400090f0c0b */
[----:B------:R-:W-:-:S07]  /*1c70*/  LEA.HI.X R13, R8, UR11, R7, 0x1, P1 ;  /* 0x0000000b080d7c11 */ /* 0x000fce00088f0c07 */
[----:B------:R-:W-:Y:S05]  /*1c80*/  @!P0 BRA `(.L_x_1121) ;  /* 0x0000006c00c88947 */ /* 0x000fea0003800000 */
[----:B------:R-:W-:Y:S01]  /*1c90*/  UIMAD UR8, UR48, UR20, URZ ;  /* 0x00000014300872a4 */ /* 0x000fe2000f8e023f */
[----:B------:R-:W-:Y:S01]  /*1ca0*/  IMAD.U32 R8, RZ, RZ, UR20 ;  /* 0x00000014ff087e24 */ /* 0x000fe2000f8e00ff */
[----:B------:R-:W-:Y:S01]  /*1cb0*/  UMOV UR7, UR25 ;  /* 0x0000001900077c82 */ /* 0x000fe20008000000 */
[----:B------:R-:W-:Y:S01]  /*1cc0*/  IMAD.U32 R7, RZ, RZ, UR18 ;  /* 0x00000012ff077e24 */ /* 0x000fe2000f8e00ff */
[----:B------:R-:W-:Y:S01]  /*1cd0*/  UIMAD UR10, UR28, UR21, UR8 ;  /* 0x000000151c0a72a4 */ /* 0x000fe2000f8e0208 */
[----:B------:R-:W-:Y:S01]  /*1ce0*/  VIADD R10, R243, 0x20 ;  /* 0x00000020f30a7836 */ /* 0x000fe20000000000 */
[----:B------:R-:W-:Y:S01]  /*1cf0*/  UIMAD UR8, UR7, -0x40, UR29 ;  /* 0xffffffc0070878a4 */ /* 0x000fe2000f8e021d */
[--C-:B------:R-:W-:Y:S01]  /*1d00*/  IMAD.WIDE.U32 R8, R8, UR28, R4.reuse ;  /* 0x0000001c08087c25 */ /* 0x100fe2000f8e0004 */
[----:B------:R-:W-:Y:S01]  /*1d10*/  UIMAD UR9, UR30, -0x40, UR6 ;  /* 0xffffffc01e0978a4 */ /* 0x000fe2000f8e0206 */
[----:B------:R-:W1:Y:S01]  /*1d20*/  LDC R250, c[0x0][0x270] ;  /* 0x00009c00fffa7b82 */ /* 0x000e620000000800 */
[----:B------:R-:W-:Y:S01]  /*1d30*/  UIMAD UR12, UR48, UR18, URZ ;  /* 0x00000012300c72a4 */ /* 0x000fe2000f8e023f */
[----:B------:R-:W-:Y:S01]  /*1d40*/  IMAD.WIDE.U32 R4, R7, UR28, R4 ;  /* 0x0000001c07047c25 */ /* 0x000fe2000f8e0004 */
[----:B------:R-:W-:-:S03]  /*1d50*/  ISETP.GE.AND P2, PT, R10, UR8, PT ;  /* 0x000000080a007c0c */ /* 0x000fc6000bf46270 */
[----:B------:R-:W-:Y:S01]  /*1d60*/  IMAD.SHL.U32 R17, R15, 0x40, RZ ;  /* 0x000000400f117824 */ /* 0x000fe200078e00ff */
[----:B------:R-:W-:Y:S01]  /*1d70*/  IADD3 R8, P1, R8, UR26, RZ ;  /* 0x0000001a08087c10 */ /* 0x000fe2000ff3e0ff */
[----:B------:R-:W-:Y:S01]  /*1d80*/  IMAD.U32 R7, RZ, RZ, UR10 ;  /* 0x0000000aff077e24 */ /* 0x000fe2000f8e00ff */
[----:B------:R-:W-:Y:S01]  /*1d90*/  ULDC.64 UR10, c[0x0][0x260] ;  /* 0x00009800000a7ab9 */ /* 0x000fe20000000a00 */
[----:B------:R-:W-:Y:S01]  /*1da0*/  ISETP.GE.AND P0, PT, R10, UR9, PT ;  /* 0x000000090a007c0c */ /* 0x000fe2000bf06270 */
[----:B------:R-:W-:Y:S01]  /*1db0*/  UIMAD UR12, UR28, UR19, UR12 ;  /* 0x000000131c0c72a4 */ /* 0x000fe2000f8e020c */
[----:B------:R-:W-:Y:S01]  /*1dc0*/  IMAD.WIDE.U32 R14, R14, 0x40, RZ ;  /* 0x000000400e0e7825 */ /* 0x000fe200078e00ff */
[----:B------:R-:W-:-:S03]  /*1dd0*/  IADD3.X R9, R9, UR32, R7, P1, !PT ;  /* 0x0000002009097c10 */ /* 0x000fc60008ffe407 */
[----:B------:R-:W-:Y:S01]  /*1de0*/  IMAD.MOV.U32 R234, RZ, RZ, R12 ;  /* 0x000000ffffea7224 */ /* 0x000fe200078e000c */
[----:B------:R-:W-:Y:S01]  /*1df0*/  IADD3 R10, P3, R4, UR27, RZ ;  /* 0x0000001b040a7c10 */ /* 0x000fe2000ff7e0ff */
[----:B------:R-:W-:Y:S01]  /*1e00*/  IMAD R7, R16, UR10, RZ ;  /* 0x0000000a10077c24 */ /* 0x000fe2000f8e02ff */
[----:B------:R-:W-:Y:S01]  /*1e10*/  ISETP.GE.AND P1, PT, R243, UR9, PT ;  /* 0x00000009f3007c0c */ /* 0x000fe2000bf26270 */
[----:B------:R-:W-:Y:S01]  /*1e20*/  IMAD.MOV.U32 R235, RZ, RZ, R13 ;  /* 0x000000ffffeb7224 */ /* 0x000fe200078e000d */
[----:B------:R-:W-:Y:S01]  /*1e30*/  @!P2 IADD3 R4, P4, R234, R14, RZ ;  /* 0x0000000eea04a210 */ /* 0x000fe20007f9e0ff */
[C---:B------:R-:W-:Y:S01]  /*1e40*/  IMAD R12, R6.reuse, UR11, R7 ;  /* 0x0000000b060c7c24 */ /* 0x040fe2000f8e0207 */
[----:B------:R-:W-:Y:S01]  /*1e50*/  USHF.L.U32 UR9, UR35, 0x6, URZ ;  /* 0x0000000623097899 */ /* 0x000fe2000800063f */
[----:B------:R-:W-:Y:S01]  /*1e60*/  IMAD.U32 R7, RZ, RZ, UR12 ;  /* 0x0000000cff077e24 */ /* 0x000fe2000f8e00ff */
[----:B------:R-:W2:Y:S01]  /*1e70*/  @!P0 LDC.64 R28, c[0x0][0x218] ;  /* 0x00008600ff1c8b82 */ /* 0x000ea20000000a00 */
[----:B------:R-:W-:Y:S01]  /*1e80*/  IMAD.WIDE.U32 R8, R6, UR10, R8 ;  /* 0x0000000a06087c25 */ /* 0x000fe2000f8e0008 */
[----:B------:R-:W-:-:S03]  /*1e90*/  ULDC.64 UR10, c[0x0][0x268] ;  /* 0x00009a00000a7ab9 */ /* 0x000fc60000000a00 */
[----:B------:R-:W-:Y:S01]  /*1ea0*/  IMAD.MOV.U32 R232, RZ, RZ, R20 ;  /* 0x000000ffffe87224 */ /* 0x000fe200078e0014 */
[----:B------:R-:W-:Y:S01]  /*1eb0*/  IADD3.X R11, R5, UR41, R7, P3, !PT ;  /* 0x00000029050b7c10 */ /* 0x000fe20009ffe407 */
[----:B------:R-:W-:Y:S01]  /*1ec0*/  IMAD R7, R16, UR10, RZ ;  /* 0x0000000a10077c24 */ /* 0x000fe2000f8e02ff */
[----:B------:R-:W-:Y:S01]  /*1ed0*/  @!P2 IADD3.X R5, R235, R15, R17, P4, !PT ;  /* 0x0000000feb05a210 */ /* 0x000fe200027fe411 */
[----:B------:R-:W3:Y:S01]  /*1ee0*/  @!P1 LDC.64 R26, c[0x0][0x218] ;  /* 0x00008600ff1a9b82 */ /* 0x000ee20000000a00 */
[C---:B------:R-:W-:Y:S01]  /*1ef0*/  @!P0 IADD3 R16, P4, R243.reuse, 0x20, RZ ;  /* 0x00000020f3108810 */ /* 0x040fe20007f9e0ff */
[C---:B------:R-:W-:Y:S01]  /*1f00*/  IMAD R14, R6.reuse, UR11, R7 ;  /* 0x0000000b060e7c24 */ /* 0x040fe2000f8e0207 */
[----:B------:R-:W-:Y:S01]  /*1f10*/  @!P0 IADD3 R18, P3, R243, 0x20, RZ ;  /* 0x00000020f3128810 */ /* 0x000fe20007f7e0ff */
[----:B------:R-:W-:Y:S01]  /*1f20*/  IMAD.WIDE.U32 R6, R6, UR10, R10 ;  /* 0x0000000a06067c25 */ /* 0x000fe2000f8e000a */
[----:B------:R-:W-:-:S03]  /*1f30*/  UIMAD.WIDE.U32 UR10, UR34, 0x40, URZ ;  /* 0x00000040220a78a5 */ /* 0x000fc6000f8e003f */
[----:B------:R-:W-:Y:S01]  /*1f40*/  IMAD.MOV.U32 R233, RZ, RZ, R21 ;  /* 0x000000ffffe97224 */ /* 0x000fe200078e0015 */
[----:B------:R-:W4:Y:S01]  /*1f50*/  @!P0 LDC.64 R24, c[0x0][0x220] ;  /* 0x00008800ff188b82 */ /* 0x000f220000000a00 */
[----:B------:R-:W-:Y:S01]  /*1f60*/  @!P0 IMAD.X R10, RZ, RZ, R22, P4 ;  /* 0x000000ffff0a8224 */ /* 0x000fe200020e0616 */
[----:B------:R-:W-:Y:S01]  /*1f70*/  PLOP3.LUT P4, PT, PT, PT, UP4, 0x80, 0x0 ;  /* 0x000000000000781c */ /* 0x000fe20003f8f048 */
[----:B------:R-:W-:Y:S02]  /*1f80*/  IMAD.IADD R7, R7, 0x1, R14 ;  /* 0x0000000107077824 */ /* 0x000fe400078e020e */
[----:B------:R-:W-:Y:S02]  /*1f90*/  IMAD.MOV.U32 R240, RZ, RZ, 0x7f800000 ;  /* 0x7f800000fff07424 */ /* 0x000fe400078e00ff */
[----:B------:R-:W-:Y:S01]  /*1fa0*/  IMAD.MOV.U32 R241, RZ, RZ, 0x7f800000 ;  /* 0x7f800000fff17424 */ /* 0x000fe200078e00ff */
[----:B------:R-:W-:Y:S01]  /*1fb0*/  CS2R R190, SRZ ;  /* 0x0000000000be7805 */ /* 0x000fe2000001ff00 */
[----:B------:R-:W-:Y:S01]  /*1fc0*/  @!P0 IMAD.X R14, RZ, RZ, R22, P3 ;  /* 0x000000ffff0e8224 */ /* 0x000fe200018e0616 */
[----:B------:R-:W-:Y:S01]  /*1fd0*/  ISETP.GE.AND P3, PT, R243, UR8, PT ;  /* 0x00000008f3007c0c */ /* 0x000fe2000bf66270 */
[----:B------:R-:W-:Y:S01]  /*1fe0*/  IMAD.IADD R9, R9, 0x1, R12 ;  /* 0x0000000109097824 */ /* 0x000fe200078e020c */
[----:B------:R-:W-:Y:S01]  /*1ff0*/  CS2R R188, SRZ ;  /* 0x0000000000bc7805 */ /* 0x000fe2000001ff00 */
[----:B------:R-:W-:Y:S01]  /*2000*/  @!P0 IMAD R15, R10, UR20, RZ ;  /* 0x000000140a0f8c24 */ /* 0x000fe2000f8e02ff */
[----:B------:R-:W-:Y:S01]  /*2010*/  CS2R R194, SRZ ;  /* 0x0000000000c27805 */ /* 0x000fe2000001ff00 */
[----:B------:R-:W-:Y:S01]  /*2020*/  @P4 BAR.SYNC.DEFER_BLOCKING 0x0 ;  /* 0x0000000000004b1d */ /* 0x000fe20000010000 */
[----:B------:R-:W-:-:S02]  /*2030*/  @!P0 IMAD R14, R14, UR18, RZ ;  /* 0x000000120e0e8c24 */ /* 0x000fc4000f8e02ff */
[----:B------:R-:W-:Y:S02]  /*2040*/  @!P0 IMAD.MOV.U32 R10, RZ, RZ, R6 ;  /* 0x000000ffff0a8224 */ /* 0x000fe400078e0006 */
[----:B------:R-:W-:Y:S01]  /*2050*/  @!P0 IMAD.MOV.U32 R11, RZ, RZ, R7 ;  /* 0x000000ffff0b8224 */ /* 0x000fe200078e0007 */
[----:B------:R-:W-:Y:S01]  /*2060*/  CS2R R192, SRZ ;  /* 0x0000000000c07805 */ /* 0x000fe2000001ff00 */
[----:B------:R-:W-:Y:S01]  /*2070*/  @!P0 IMAD.MOV.U32 R12, RZ, RZ, R8 ;  /* 0x000000ffff0c8224 */ /* 0x000fe200078e0008 */
[----:B------:R-:W-:Y:S01]  /*2080*/  CS2R R186, SRZ ;  /* 0x0000000000ba7805 */ /* 0x000fe2000001ff00 */
[----:B------:R-:W-:Y:S01]  /*2090*/  @!P0 IMAD.MOV.U32 R13, RZ, RZ, R9 ;  /* 0x000000ffff0d8224 */ /* 0x000fe200078e0009 */
[----:B------:R-:W-:Y:S01]  /*20a0*/  CS2R R184, SRZ ;  /* 0x0000000000b87805 */ /* 0x000fe2000001ff00 */
[----:B------:R-:W-:Y:S01]  /*20b0*/  @!P0 IMAD R31, R18, UR19, R14 ;  /* 0x00000013121f8c24 */ /* 0x000fe2000f8e020e */
[----:B------:R-:W-:Y:S01]  /*20c0*/  CS2R R182, SRZ ;  /* 0x0000000000b67805 */ /* 0x000fe2000001ff00 */
[----:B------:R-:W-:Y:S01]  /*20d0*/  @!P0 IMAD R30, R16, UR21, R15 ;  /* 0x00000015101e8c24 */ /* 0x000fe2000f8e020f */
[----:B------:R-:W-:Y:S01]  /*20e0*/  CS2R R180, SRZ ;  /* 0x0000000000b47805 */ /* 0x000fe2000001ff00 */
[----:B------:R-:W-:Y:S01]  /*20f0*/  @!P0 IMAD.WIDE.U32 R18, R18, UR18, R10 ;  /* 0x0000001212128c25 */ /* 0x000fe2000f8e000a */
[----:B------:R-:W-:-:S02]  /*2100*/  CS2R R174, SRZ ;  /* 0x0000000000ae7805 */ /* 0x000fc4000001ff00 */
[----:B------:R-:W-:Y:S02]  /*2110*/  CS2R R172, SRZ ;  /* 0x0000000000ac7805 */ /* 0x000fe4000001ff00 */
[----:B------:R-:W-:Y:S01]  /*2120*/  CS2R R178, SRZ ;  /* 0x0000000000b27805 */ /* 0x000fe2000001ff00 */
[----:B------:R-:W-:Y:S01]  /*2130*/  @!P0 IMAD.WIDE.U32 R16, R16, UR20, R12 ;  /* 0x0000001410108c25 */ /* 0x000fe2000f8e000c */
[----:B------:R-:W-:Y:S02]  /*2140*/  CS2R R176, SRZ ;  /* 0x0000000000b07805 */ /* 0x000fe4000001ff00 */
[----:B------:R-:W-:Y:S02]  /*2150*/  CS2R R170, SRZ ;  /* 0x0000000000aa7805 */ /* 0x000fe4000001ff00 */
[----:B------:R-:W-:Y:S01]  /*2160*/  CS2R R168, SRZ ;  /* 0x0000000000a87805 */ /* 0x000fe2000001ff00 */
[----:B------:R-:W-:Y:S01]  /*2170*/  IMAD.U32 R10, RZ, RZ, UR9 ;  /* 0x00000009ff0a7e24 */ /* 0x000fe2000f8e00ff */
[----:B------:R1:W-:Y:S01]  /*2180*/  @P3 STS.128 [R231+0x8000], RZ ;  /* 0x008000ffe7003388 */ /* 0x0003e20000000c00 */
[----:B------:R-:W-:Y:S01]  /*2190*/  @!P1 IMAD.WIDE.U32 R12, R243, UR20, R8 ;  /* 0x00000014f30c9c25 */ /* 0x000fe2000f8e0008 */
[----:B------:R-:W-:-:S02]  /*21a0*/  CS2R R166, SRZ ;  /* 0x0000000000a67805 */ /* 0x000fc4000001ff00 */
[----:B------:R-:W-:Y:S01]  /*21b0*/  CS2R R164, SRZ ;  /* 0x0000000000a47805 */ /* 0x000fe2000001ff00 */
[----:B------:R1:W-:Y:S01]  /*21c0*/  @P3 STS.128 [R231+0xa000], RZ ;  /* 0x00a000ffe7003388 */ /* 0x0003e20000000c00 */
[----:B------:R-:W-:Y:S01]  /*21d0*/  @!P1 IMAD.WIDE.U32 R14, R243, UR18, R6 ;  /* 0x00000012f30e9c25 */ /* 0x000fe2000f8e0006 */
[----:B------:R-:W-:Y:S02]  /*21e0*/  CS2R R158, SRZ ;  /* 0x00000000009e7805 */ /* 0x000fe4000001ff00 */
[----:B------:R-:W-:Y:S01]  /*21f0*/  CS2R R156, SRZ ;  /* 0x00000000009c7805 */ /* 0x000fe2000001ff00 */
[----:B------:R1:W-:Y:S01]  /*2200*/  @P3 STS.128 [R231+0xc000], RZ ;  /* 0x00c000ffe7003388 */ /* 0x0003e20000000c00 */
[----:B------:R-:W-:Y:S01]  /*2210*/  @!P1 IMAD R11, R22, UR18, RZ ;  /* 0x00000012160b9c24 */ /* 0x000fe2000f8e02ff */
[----:B------:R-:W-:Y:S01]  /*2220*/  CS2R R162, SRZ ;  /* 0x0000000000a27805 */ /* 0x000fe2000001ff00 */
[----:B------:R-:W-:Y:S01]  /*2230*/  @!P0 IMAD.IADD R7, R17, 0x1, R30 ;  /* 0x0000000111078824 */ /* 0x000fe200078e021e */
[----:B------:R1:W-:Y:S01]  /*2240*/  @P3 STS.128 [R231+0xe000], RZ ;  /* 0x00e000ffe7003388 */ /* 0x0003e20000000c00 */
[----:B------:R-:W-:Y:S01]  /*2250*/  @!P1 IMAD R21, R243, UR19, R11 ;  /* 0x00000013f3159c24 */ /* 0x000fe2000f8e020b */
[----:B------:R-:W-:Y:S01]  /*2260*/  CS2R R160, SRZ ;  /* 0x0000000000a07805 */ /* 0x000fe2000001ff00 */
[----:B------:R-:W-:Y:S01]  /*2270*/  IMAD.SHL.U32 R252, R249, 0x20, RZ ;  /* 0x00000020f9fc7824 */ /* 0x000fe200078e00ff */
        /* <DEDUP_REMOVED lines=55> */
[----:B------:R-:W-:Y:S01]  /*25f0*/  CS2R R34, SRZ ;  /* 0x0000000000227805 */ /* 0x000fe2000001ff00 */
[----:B------:R-:W-:Y:S01]  /*2600*/  ULDC UR32, c[0x0][0x2dc] ;  /* 0x0000b70000207ab9 */ /* 0x000fe20000000800 */
[----:B------:R-:W-:Y:S01]  /*2610*/  ULDC.U8 UR13, c[0x0][0x388] ;  /* 0x0000e200000d7ab9 */ /* 0x000fe20000000000 */
[----:B------:R1:W-:Y:S04]  /*2620*/  @P3 STS.128 [R231+0x2000], RZ ;  /* 0x002000ffe7003388 */ /* 0x0003e80000000c00 */
[----:B------:R1:W-:Y:S04]  /*2630*/  @P3 STS.128 [R231+0x4000], RZ ;  /* 0x004000ffe7003388 */ /* 0x0003e80000000c00 */
[----:B------:R1:W-:Y:S04]  /*2640*/  @P3 STS.128 [R231+0x6000], RZ ;  /* 0x006000ffe7003388 */ /* 0x0003e80000000c00 */
[----:B------:R-:W-:Y:S01]  /*2650*/  @!PT LDS RZ, [RZ] ;  /* 0x00000000fffff984 */ /* 0x000fe20000000800 */
[----:B------:R-:W-:Y:S01]  /*2660*/  @!PT LDS RZ, [RZ] ;  /* 0x00000000fffff984 */ /* 0x000fe20000000800 */
[----:B------:R-:W-:Y:S01]  /*2670*/  @!PT LDS RZ, [RZ] ;  /* 0x00000000fffff984 */ /* 0x000fe20000000800 */
[----:B------:R-:W-:Y:S04]  /*2680*/  @!P3 LDGSTS.E.BYPASS.LTC128B.128 [R231], desc[UR4][R232.64] ;  /* 0x00000000e8e7bfae */ /* 0x000fe8000b901d44 */
[----:B------:R-:W-:Y:S01]  /*2690*/  @!P3 LDGSTS.E.BYPASS.LTC128B.128 [R231+0x2000], desc[UR4][R232.64+0x80] ;  /* 0x02000080e8e7bfae */ /* 0x000fe2000b901d44 */
[----:B--2---:R-:W-:Y:S01]  /*26a0*/  @!P1 IMAD R5, R22, UR20, RZ ;  /* 0x0000001416059c24 */ /* 0x004fe2000f8e02ff */
[----:B------:R-:W-:-:S02]  /*26b0*/  @!P2 IADD3 R4, P4, R232, UR10, RZ ;  /* 0x0000000ae804ac10 */ /* 0x000fc4000ff9e0ff */
[----:B------:R-:W-:Y:S01]  /*26c0*/  @!P3 LDGSTS.E.BYPASS.LTC128B.128 [R231+0x4000], desc[UR4][R232.64+0x100] ;  /* 0x04000100e8e7bfae */ /* 0x000fe2000b901d44 */
[----:B------:R-:W2:Y:S01]  /*26d0*/  @!P1 LDC.64 R22, c[0x0][0x220] ;  /* 0x00008800ff169b82 */ /* 0x000ea20000000a00 */
[----:B------:R-:W-:Y:S01]  /*26e0*/  @!P1 IMAD R20, R243, UR21, R5 ;  /* 0x00000015f3149c24 */ /* 0x000fe2000f8e0205 */
[----:B------:R-:W-:Y:S01]  /*26f0*/  @!P2 IADD3.X R5, R233, UR11, R10, P4, !PT ;  /* 0x0000000be905ac10 */ /* 0x000fe2000a7fe40a */
[----:B------:R-:W-:Y:S01]  /*2700*/  @!P3 LDGSTS.E.BYPASS.LTC128B.128 [R231+0x6000], desc[UR4][R232.64+0x180] ;  /* 0x06000180e8e7bfae */ /* 0x000fe2000b901d44 */
[----:B---3--:R-:W-:Y:S01]  /*2710*/  @!P1 LEA R10, P5, R12, R26, 0x1 ;  /* 0x0000001a0c0a9211 */ /* 0x008fe200078a08ff */
[----:B------:R-:W-:Y:S01]  /*2720*/  @!P1 IMAD.IADD R6, R13, 0x1, R20 ;  /* 0x000000010d069824 */ /* 0x000fe200078e0214 */
[----:B------:R-:W-:Y:S01]  /*2730*/  @!P0 LEA R8, P4, R16, R28, 0x1 ;  /* 0x0000001c10088211 */ /* 0x000fe200078808ff */
[----:B------:R3:W-:Y:S03]  /*2740*/  @P2 STS.128 [R231+0x1000], RZ ;  /* 0x001000ffe7002388 */ /* 0x0007e60000000c00 */
[----:B------:R-:W-:Y:S01]  /*2750*/  @!P1 LEA.HI.X R11, R12, R27, R6, 0x1, P5 ;  /* 0x0000001b0c0b9211 */ /* 0x000fe200028f0c06 */
[----:B------:R3:W-:Y:S01]  /*2760*/  @P2 STS.128 [R231+0x3000], RZ ;  /* 0x003000ffe7002388 */ /* 0x0007e20000000c00 */
[----:B------:R-:W-:Y:S01]  /*2770*/  @!P0 LEA.HI.X R9, R16, R29, R7, 0x1, P4 ;  /* 0x0000001d10098211 */ /* 0x000fe200020f0c07 */
[----:B------:R-:W-:-:S02]  /*2780*/  @!P0 IMAD.IADD R12, R19, 0x1, R31 ;  /* 0x00000001130c8824 */ /* 0x000fc400078e021f */
[----:B------:R3:W-:Y:S04]  /*2790*/  @P2 STS.128 [R231+0x5000], RZ ;  /* 0x005000ffe7002388 */ /* 0x0007e80000000c00 */
[----:B------:R3:W-:Y:S04]  /*27a0*/  @P2 STS.128 [R231+0x7000], RZ ;  /* 0x007000ffe7002388 */ /* 0x0007e80000000c00 */
[----:B------:R-:W-:Y:S01]  /*27b0*/  @!PT LDS RZ, [RZ] ;  /* 0x00000000fffff984 */ /* 0x000fe20000000800 */
[----:B------:R-:W-:Y:S01]  /*27c0*/  @!PT LDS RZ, [RZ] ;  /* 0x00000000fffff984 */ /* 0x000fe20000000800 */
[----:B------:R-:W-:Y:S01]  /*27d0*/  @!PT LDS RZ, [RZ] ;  /* 0x00000000fffff984 */ /* 0x000fe20000000800 */
[----:B------:R-:W-:Y:S01]  /*27e0*/  @!P2 LDGSTS.E.BYPASS.LTC128B.128 [R231+0x1000], desc[UR4][R4.64] ;  /* 0x0100000004e7afae */ /* 0x000fe2000b901d44 */
[----:B--2---:R-:W-:-:S03]  /*27f0*/  @!P1 LEA R6, P3, R14, R22, 0x1 ;  /* 0x000000160e069211 */ /* 0x004fc600078608ff */
        /* <DEDUP_REMOVED lines=12> */
[----:B--2---:R-:W-:-:S03]  /*28c0*/  @!P1 IMAD.IADD R5, R15, 0x1, R21 ;  /* 0x000000010f059824 */ /* 0x004fc600078e0215 */
[----:B------:R-:W-:Y:S01]  /*28d0*/  @!P1 LDGSTS.E.BYPASS.LTC128B.128 [R231+0x14000], desc[UR4][R10.64+0x100] ;  /* 0x140001000ae79fae */ /* 0x000fe2000b901d44 */
[----:B----4-:R-:W-:-:S03]  /*28e0*/  @!P0 LEA R4, P2, R18, R24, 0x1 ;  /* 0x0000001812048211 */ /* 0x010fc600078408ff */
[----:B------:R2:W-:Y:S01]  /*28f0*/  @!P1 LDGSTS.E.BYPASS.LTC128B.128 [R231+0x16000], desc[UR4][R10.64+0x180] ;  /* 0x160001800ae79fae */ /* 0x0005e2000b901d44 */
[----:B------:R-:W-:Y:S02]  /*2900*/  @!P1 LEA.HI.X R7, R14, R23, R5, 0x1, P3 ;  /* 0x000000170e079211 */ /* 0x000fe400018f0c05 */
[----:B------:R-:W-:Y:S01]  /*2910*/  @!P0 LEA.HI.X R5, R18, R25, R12, 0x1, P2 ;  /* 0x0000001912058211 */ /* 0x000fe200010f0c0c */
        /* <DEDUP_REMOVED lines=9> */
[----:B--2---:R-:W2:Y:S03]  /*29b0*/  LDC.64 R10, c[0x0][0x3b8] ;  /* 0x0000ee00ff0a7b82 */ /* 0x004ea60000000a00 */
        /* <DEDUP_REMOVED lines=24> */
[----:B------:R-:W-:-:S03]  /*2b40*/  ISETP.GE.AND P1, PT, R242, UR8, PT ;  /* 0x00000008f2007c0c */ /* 0x000fc6000bf26270 */
[----:B------:R-:W0:Y:S04]  /*2b50*/  LDGDEPBAR ;  /* 0x00000000000079af */ /* 0x000e280000000000 */
[----:B--2---:R-:W2:Y:S04]  /*2b60*/  LDG.E.64 R8, desc[UR4][R10.64] ;  /* 0x000000040a087981 */ /* 0x004ea8000c1e1b00 */
[----:B------:R-:W3:Y:S01]  /*2b70*/  LDG.E.64 R6, desc[UR4][R10.64+0x8] ;  /* 0x000008040a067981 */ /* 0x000ee2000c1e1b00 */
[----:B------:R-:W-:Y:S01]  /*2b80*/  UIMAD UR10, UR42, UR57, UR53 ;  /* 0x000000392a0a72a4 */ /* 0x000fe2000f8e0235 */
[----:B------:R-:W-:Y:S01]  /*2b90*/  UMOV UR9, UR17 ;  /* 0x0000001100097c82 */ /* 0x000fe20008000000 */
[----:B----4-:R-:W-:-:S05]  /*2ba0*/  VIADD R4, R242, 0x8 ;  /* 0x00000008f2047836 */ /* 0x010fca0000000000 */
[----:B------:R-:W-:Y:S01]  /*2bb0*/  ISETP.GE.AND P0, PT, R4, UR8, PT ;  /* 0x0000000804007c0c */ /* 0x000fe2000bf06270 */
[----:B------:R-:W-:Y:S01]  /*2bc0*/  IMAD.MOV.U32 R4, RZ, RZ, 0x4 ;  /* 0x00000004ff047424 */ /* 0x000fe200078e00ff */
[----:B------:R-:W-:Y:S01]  /*2bd0*/  UMOV UR8, UR16 ;  /* 0x0000001000087c82 */ /* 0x000fe20008000000 */
[----:B------:R-:W-:Y:S02]  /*2be0*/  USHF.L.U32 UR10, UR10, 0x5, URZ ;  /* 0x000000050a0a7899 */ /* 0x000fe4000800063f */
[----:B------:R-:W-:Y:S01]  /*2bf0*/  IMAD.WIDE R4, R242, R4, UR8 ;  /* 0x00000008f2047e25 */ /* 0x000fe2000f8e0204 */
[----:B------:R-:W-:Y:S02]  /*2c00*/  UIADD3 UR12, UR28, 0x40, URZ ;  /* 0x000000401c0c7890 */ /* 0x000fe4000fffe03f */
[----:B------:R-:W-:Y:S02]  /*2c10*/  USHF.R.S32.HI UR11, URZ, 0x1f, UR10 ;  /* 0x0000001f3f0b7899 */ /* 0x000fe4000801140a */
[----:B------:R-:W5:Y:S04]  /*2c20*/  @!P1 LDG.E R240, desc[UR4][R4.64] ;  /* 0x0000000404f09981 */ /* 0x000f68000c1e1900 */
[----:B------:R4:W5:Y:S01]  /*2c30*/  @!P0 LDG.E R241, desc[UR4][R4.64+0x20] ;  /* 0x0000200404f18981 */ /* 0x000962000c1e1900 */
[----:B------:R-:W-:-:S02]  /*2c40*/  CS2R R30, SRZ ;  /* 0x00000000001e7805 */ /* 0x000fc4000001ff00 */
[----:B------:R-:W-:Y:S02]  /*2c50*/  CS2R R28, SRZ ;  /* 0x00000000001c7805 */ /* 0x000fe4000001ff00 */
[----:B------:R-:W-:Y:S02]  /*2c60*/  CS2R R26, SRZ ;  /* 0x00000000001a7805 */ /* 0x000fe4000001ff00 */
[----:B------:R-:W-:Y:S02]  /*2c70*/  CS2R R24, SRZ ;  /* 0x0000000000187805 */ /* 0x000fe4000001ff00 */
[----:B------:R-:W-:Y:S02]  /*2c80*/  CS2R R22, SRZ ;  /* 0x0000000000167805 */ /* 0x000fe4000001ff00 */
[----:B------:R-:W-:Y:S01]  /*2c90*/  CS2R R20, SRZ ;  /* 0x0000000000147805 */ /* 0x000fe2000001ff00 */
[----:B------:R-:W-:-:S03]  /*2ca0*/  UISETP.GE.AND UP0, UPT, UR12, UR6, UPT ;  /* 0x000000060c00728c */ /* 0x000fc6000bf06270 */
[----:B------:R-:W-:Y:S01]  /*2cb0*/  ULDC UR12, c[0x0][0x2ec] ;  /* 0x0000bb00000c7ab9 */ /* 0x000fe20000000800 */
[--C-:B----4-:R-:W-:Y:S02]  /*2cc0*/  SHF.R.S32.HI R4, RZ, 0x1f, R32.reuse ;  /* 0x0000001fff047819 */ /* 0x110fe40000011420 */
[----:B--2---:R-:W-:Y:S02]  /*2cd0*/  R2UR UR16, R9 ;  /* 0x00000000091072ca */ /* 0x004fe400000e0000 */
[----:B------:R-:W-:Y:S02]  /*2ce0*/  R2UR UR17, R8 ;  /* 0x00000000081172ca */ /* 0x000fe400000e0000 */
[----:B---3--:R-:W-:Y:S02]  /*2cf0*/  IADD3 R244, P1, P0, R6, UR10, R32 ;  /* 0x0000000a06f47c10 */ /* 0x008fe4000f83e020 */
[----:B------:R-:W-:Y:S01]  /*2d00*/  CS2R R32, SRZ ;  /* 0x0000000000207805 */ /* 0x000fe2000001ff00 */
[----:B------:R-:W-:-:S02]  /*2d10*/  UMOV UR10, UR15 ;  /* 0x0000000f000a7c82 */ /* 0x000fc40008000000 */
[----:B------:R-:W-:Y:S01]  /*2d20*/  IMAD.WIDE.U32 R244, R244, -0x2daee0ad, RZ ;  /* 0xd2511f53f4f47825 */ /* 0x000fe200078e00ff */
[----:B------:R-:W-:Y:S01]  /*2d30*/  IADD3.X R248, R7, UR11, R4, P1, P0 ;  /* 0x0000000b07f87c10 */ /* 0x000fe20008fe0404 */
[----:B------:R-:W-:Y:S02]  /*2d40*/  UMOV UR11, UR14 ;  /* 0x0000000e000b7c82 */ /* 0x000fe40008000000 */
        /* <DEDUP_REMOVED lines=11> */
[----:B-1----:R-:W-:-:S12]  /*2e00*/  UIADD3 UR18, UR16, 0x646e171e, URZ ;  /* 0x646e171e10127890 */ /* 0x002fd8000fffe03f */
.L_x_1124:
        /* <DEDUP_REMOVED lines=170> */
[----:B------:R-:W-:Y:S01]  /*38b0*/  FFMA.FTZ R4, R4, UR12, -R88 ;  /* 0x0000000c04047c23 */ /* 0x000fe20008010858 */
        /* <DEDUP_REMOVED lines=14> */
[----:B------:R-:W-:Y:S01]  /*39a0*/  FFMA.FTZ R8, R8, UR12, -R88 ;  /* 0x0000000c08087c23 */ /* 0x000fe20008010858 */
        /* <DEDUP_REMOVED lines=23> */
[----:B------:R-:W-:Y:S01]  /*3b20*/  FFMA.FTZ R9, R9, UR12, -R88 ;  /* 0x0000000c09097c23 */ /* 0x000fe20008010858 */
        /* <DEDUP_REMOVED lines=9> */
[----:B------:R-:W-:Y:S03]  /*3bc0*/  FFMA.FTZ R12, R12, UR12, -R88 ;  /* 0x0000000c0c0c7c23 */ /* 0x000fe60008010858 */
        /* <DEDUP_REMOVED lines=15> */
[----:B------:R-:W-:Y:S01]  /*3cc0*/  SHF.R.U32.HI R91, RZ, 0x10, R84 ;  /* 0x00000010ff5b7819 */ /* 0x000fe20000011654 */
[----:B------:R-:W-:Y:S01]  /*3cd0*/  FFMA.FTZ R13, R13, UR12, -R88 ;  /* 0x0000000c0d0d7c23 */ /* 0x000fe20008010858 */
        /* <DEDUP_REMOVED lines=48> */
[----:B------:R-:W-:Y:S01]  /*3fe0*/  SHF.R.U32.HI R6, RZ, 0x18, R89 ;  /* 0x00000018ff067819 */ /* 0x000fe20000011659 */
        /* <DEDUP_REMOVED lines=357> */
.L_x_1122:
[----:B------:R-:W-:Y:S01]  /*5640*/  LDSM.16.M88.4 R128, [R224] ;  /* 0x00000000e080783b */ /* 0x000fe20000000200 */
[----:B------:R-:W-:Y:S01]  /*5650*/  IMAD R230, R250, UR32, RZ ;  /* 0x00000020fae67c24 */ /* 0x000fe2000f8e02ff */
[----:B------:R-:W-:Y:S02]  /*5660*/  @UP2 UIADD3 UR15, UP1, UR8, -0x100, URZ ;  /* 0xffffff00080f2890 */ /* 0x000fe4000ff3e03f */
[----:B------:R-:W1:Y:S02]  /*5670*/  LDSM.16.MT88.4 R16, [R0+0x10000] ;  /* 0x010000000010783b */ /* 0x000e640000004200 */
[----:B------:R-:W-:Y:S02]  /*5680*/  @UP2 UIADD3.X UR14, UR9, -0x1, URZ, UP1, !UPT ;  /* 0xffffffff090e2890 */ /* 0x000fe40008ffe43f */
[----:B------:R-:W2:Y:S01]  /*5690*/  LDSM.16.M88.4 R124, [R224+0x1000] ;  /* 0x00100000e07c783b */ /* 0x000ea20000000200 */
[----:B------:R-:W-:Y:S01]  /*56a0*/  @UP2 UMOV UR8, UR15 ;  /* 0x0000000f00082c82 */ /* 0x000fe20008000000 */
[----:B------:R-:W-:Y:S02]  /*56b0*/  @UP2 UIADD3 UR11, UP1, UR11, -0x100, URZ ;  /* 0xffffff000b0b2890 */ /* 0x000fe4000ff3e03f */
[----:B------:R-:W3:Y:S01]  /*56c0*/  LDSM.16.MT88.4 R96, [R0+0x12000] ;  /* 0x012000000060783b */ /* 0x000ee20000004200 */
        /* <DEDUP_REMOVED lines=97> */
[C---:B------:R-:W-:Y:S01]  /*5ce0*/  IMAD.SHL.U32 R197, R230.reuse, 0x10, RZ ;  /* 0x00000010e6c57824 */ /* 0x040fe200078e00ff */
[----:B------:R-:W-:Y:S05]  /*5cf0*/  HMMA.16816.F32.BF16 R128, R200, R206, R128 ;  /* 0x000000cec880723c */ /* 0x000fea0000041880 */
[CC--:B------:R-:W-:Y:S01]  /*5d00*/  LEA R204, P0, R197.reuse, R228.reuse, 0x2 ;  /* 0x000000e4c5cc7211 */ /* 0x0c0fe200078010ff */
[C---:B------:R-:W-:Y:S02]  /*5d10*/  IMAD R210, R230.reuse, 0x18, RZ ;  /* 0x00000018e6d27824 */ /* 0x040fe400078e02ff */
[C---:B------:R-:W-:Y:S03]  /*5d20*/  IMAD R211, R230.reuse, 0x30, RZ ;  /* 0x00000030e6d37824 */ /* 0x040fe600078e02ff */
[-C--:B------:R-:W-:Y:S01]  /*5d30*/  LEA.HI.X.SX32 R205, R197, R229.reuse, 0x2, P0 ;  /* 0x000000e5c5cd7211 */ /* 0x080fe200000f16ff */
[----:B-1----:R-:W-:Y:S04]  /*5d40*/  IMAD.SHL.U32 R209, R230, 0x20, RZ ;  /* 0x00000020e6d17824 */ /* 0x002fe800078e00ff */
[----:B------:R1:W-:Y:S01]  /*5d50*/  REDG.E.ADD.F32.FTZ.RN.STRONG.GPU desc[UR4][R204.64], R6 ;  /* 0x00000006cc0079a6 */ /* 0x0003e2000c10f384 */
[CC--:B--2---:R-:W-:Y:S02]  /*5d60*/  LEA R4, P1, R210.reuse, R228.reuse, 0x2 ;  /* 0x000000e4d2047211 */ /* 0x0c4fe400078210ff */
[CC--:B------:R-:W-:Y:S02]  /*5d70*/  LEA R208, P0, R209.reuse, R228.reuse, 0x2 ;  /* 0x000000e4d1d07211 */ /* 0x0c0fe400078010ff */
[-C--:B---3--:R-:W-:Y:S01]  /*5d80*/  LEA.HI.X.SX32 R5, R210, R229.reuse, 0x2, P1 ;  /* 0x000000e5d2057211 */ /* 0x088fe200008f16ff */
[C---:B------:R-:W-:Y:S01]  /*5d90*/  IMAD R210, R230.reuse, 0x38, RZ ;  /* 0x00000038e6d27824 */ /* 0x040fe200078e02ff */
        /* <DEDUP_REMOVED lines=308> */
.L_x_1123:
[----:B------:R-:W-:Y:S01]  /*70e0*/  ISETP.LT.AND P0, PT, RZ, UR7, PT ;  /* 0x00000007ff007c0c */ /* 0x000fe2000bf01270 */
[----:B------:R-:W-:Y:S11]  /*70f0*/  UIADD3 UR7, UR7, -0x1, URZ ;  /* 0xffffffff07077890 */ /* 0x000ff6000fffe03f */
[----:B------:R-:W-:Y:S01]  /*7100*/  @!UPT UIADD3 URZ, URZ, URZ, URZ ;  /* 0x0000003f3f3ff290 */ /* 0x000fe2000fffe03f */
[----:B------:R-:W-:Y:S05]  /*7110*/  @P0 BRA `(.L_x_1124) ;  /* 0xffffffbc003c0947 */ /* 0x000fea000383ffff */
[----:B------:R-:W-:Y:S01]  /*7120*/  BAR.SYNC.DEFER_BLOCKING 0x0 ;  /* 0x0000000000007b1d */ /* 0x000fe20000010000 */
[----:B------:R-:W-:Y:S02]  /*7130*/  UISETP.NE.AND UP0, UPT, UR33, -0x1, UPT ;  /* 0xffffffff2100788c */ /* 0x000fe4000bf05270 */
[----:B------:R-:W-:-:S03]  /*7140*/  USHF.L.U32 UR17, UR30, 0x6, URZ ;  /* 0x000000061e117899 */ /* 0x000fc6000800063f */
[----:B------:R-:W-:Y:S01]  /*7150*/  ULDC UR8, c[0x0][0x38c] ;  /* 0x0000e30000087ab9 */ /* 0x000fe20000000800 */
[----:B------:R-:W-:Y:S01]  /*7160*/  ULDC UR7, c[0x0][0x390] ;  /* 0x0000e40000077ab9 */ /* 0x000fe20000000800 */
        /* <DEDUP_REMOVED lines=206> */
[----:B-1----:R-:W-:Y:S01]  /*7e50*/  FMUL.FTZ R5, R77, UR8 ;  /* 0x000000084d057c20 */ /* 0x002fe20008410000 */
[----:B------:R-:W-:Y:S01]  /*7e60*/  FMUL.FTZ R78, R78, UR8 ;  /* 0x000000084e4e7c20 */ /* 0x000fe20008410000 */
[----:B------:R-:W-:Y:S01]  /*7e70*/  FMUL.FTZ R4, R79, UR8 ;  /* 0x000000084f047c20 */ /* 0x000fe20008410000 */
        /* <DEDUP_REMOVED lines=25> */
[----:B------:R-:W-:-:S03]  /*8010*/  PLOP3.LUT P0, PT, PT, PT, UP0, 0x80, 0x0 ;  /* 0x000000000000781c */ /* 0x000fc60003f0f008 */
        /* <DEDUP_REMOVED lines=14> */
[----:B------:R-:W-:Y:S04]  /*8100*/  STS [R247+0xc000], R15 ;  /* 0x00c0000ff7007388 */ /* 0x000fe80000000800 */
[----:B------:R-:W-:Y:S04]  /*8110*/  STS [R247+0xc400], R14 ;  /* 0x00c4000ef7007388 */ /* 0x000fe80000000800 */
[----:B------:R-:W-:Y:S04]  /*8120*/  STS [R246+0xd000], R17 ;  /* 0x00d00011f6007388 */ /* 0x000fe80000000800 */
[----:B------:R-:W-:Y:S04]  /*8130*/  STS [R246+0xd400], R16 ;  /* 0x00d40010f6007388 */ /* 0x000fe80000000800 */
[----:B------:R-:W-:Y:S01]  /*8140*/  STS [R247+0xd000], R13 ;  /* 0x00d0000df7007388 */ /* 0x000fe20000000800 */
[----:B-1----:R-:W1:Y:S03]  /*8150*/  S2R R19, SR_TID.X ;  /* 0x0000000000137919 */ /* 0x002e660000002100 */
        /* <DEDUP_REMOVED lines=8> */
[----:B------:R2:W-:Y:S01]  /*81e0*/  STS [R247+0xf400], R4 ;  /* 0x00f40004f7007388 */ /* 0x0005e20000000800 */
[----:B-1----:R-:W-:Y:S01]  /*81f0*/  SHF.R.S32.HI R6, RZ, 0x1f, R19 ;  /* 0x0000001fff067819 */ /* 0x002fe20000011413 */
[----:B------:R-:W-:Y:S06]  /*8200*/  @P0 BRA `(.L_x_1125) ;  /* 0x0000000000340947 */ /* 0x000fec0003800000 */
        /* <DEDUP_REMOVED lines=13> */
.L_x_1125:
        /* <DEDUP_REMOVED lines=23> */
.L_x_1126:
[----:B------:R-:W-:Y:S01]  /*8450*/  BAR.SYNC.DEFER_BLOCKING 0x0 ;  /* 0x0000000000007b1d */ /* 0x000fe20000010000 */
[----:B------:R-:W-:Y:S01]  /*8460*/  IMAD.SHL.U32 R6, R6, 0x8, RZ ;  /* 0x0000000806067824 */ /* 0x000fe200078e00ff */
[----:B------:R-:W-:Y:S01]  /*8470*/  USHF.R.S32.HI UR7, URZ, 0x1f, UR17 ;  /* 0x0000001f3f077899 */ /* 0x000fe20008011411 */
[----:B--2---:R-:W-:Y:S01]  /*8480*/  IMAD.U32 R4, RZ, RZ, UR12 ;  /* 0x0000000cff047e24 */ /* 0x004fe2000f8e00ff */
        /* <DEDUP_REMOVED lines=9> */
[----:B------:R-:W-:-:S02]  /*8520*/  ISETP.GE.AND P1, PT, R9, UR6, PT ;  /* 0x0000000609007c0c */ /* 0x000fc4000bf26270 */
[----:B------:R-:W-:Y:S01]  /*8530*/  SHF.R.S32.HI R64, RZ, 0x1f, R243 ;  /* 0x0000001fff407819 */ /* 0x000fe200000114f3 */
[----:B------:R-:W-:Y:S01]  /*8540*/  IMAD.U32 R8, RZ, RZ, UR10 ;  /* 0x0000000aff087e24 */ /* 0x000fe2000f8e00ff */
[----:B------:R-:W-:Y:S01]  /*8550*/  IADD3 R4, P0, R4, UR18, RZ ;  /* 0x0000001204047c10 */ /* 0x000fe2000ff1e0ff */
[----:B------:R-:W-:Y:S02]  /*8560*/  ULDC.64 UR10, c[0x0][0x468] ;  /* 0x00011a00000a7ab9 */ /* 0x000fe40000000a00 */
        /* <DEDUP_REMOVED lines=32> */
.L_x_1128:
[----:B------:R-:W-:Y:S05]  /*8770*/  BSYNC B0 ;  /* 0x0000000000007941 */ /* 0x000fea0003800000 */
.L_x_1127:
        /* <DEDUP_REMOVED lines=16> */
.L_x_1130:
[----:B------:R-:W-:Y:S05]  /*8880*/  BSYNC B0 ;  /* 0x0000000000007941 */ /* 0x000fea0003800000 */
.L_x_1129:
        /* <DEDUP_REMOVED lines=33> */
.L_x_1132:
[----:B------:R-:W-:Y:S05]  /*8aa0*/  BSYNC B0 ;  /* 0x0000000000007941 */ /* 0x000fea0003800000 */
.L_x_1131:
        /* <DEDUP_REMOVED lines=16> */
.L_x_1121:
        /* <DEDUP_REMOVED lines=23> */
.L_x_1134:
        /* <DEDUP_REMOVED lines=21> */
.L_x_1135:
[----:B------:R-:W-:Y:S01]  /*8e70*/  UIMAD UR7, UR17, UR12, URZ ;  /* 0x0000000c110772a4 */ /* 0x000fe2000f8e023f */
[----:B------:R-:W-:Y:S01]  /*8e80*/  IMAD.U32 R6, RZ, RZ, UR12 ;  /* 0x0000000cff067e24 */ /* 0x000fe2000f8e00ff */
[----:B------:R-:W-:Y:S01]  /*8e90*/  UIMAD UR6, UR30, -0x40, UR6 ;  /* 0xffffffc01e0678a4 */ /* 0x000fe2000f8e0206 */
[C---:B------:R-:W-:Y:S01]  /*8ea0*/  IADD3 R10, R243.reuse, 0x20, RZ ;  /* 0x00000020f30a7810 */ /* 0x040fe20007ffe0ff */
[----:B------:R-:W-:Y:S01]  /*8eb0*/  UIMAD UR7, UR16, UR13, UR7 ;  /* 0x0000000d100772a4 */ /* 0x000fe2000f8e0207 */
[----:B------:R-:W-:Y:S01]  /*8ec0*/  IMAD.WIDE.U32 R6, R6, UR16, R4 ;  /* 0x0000001006067c25 */ /* 0x000fe2000f8e0004 */
[----:B------:R-:W-:Y:S01]  /*8ed0*/  ULDC.64 UR10, c[0x0][0x468] ;  /* 0x00011a00000a7ab9 */ /* 0x000fe20000000a00 */
[----:B------:R-:W-:Y:S01]  /*8ee0*/  BSSY B0, `(.L_x_1136) ;  /* 0x000001a000007945 */ /* 0x000fe20003800000 */
[----:B------:R-:W-:Y:S02]  /*8ef0*/  ISETP.GE.AND P2, PT, R243, UR6, PT ;  /* 0x00000006f3007c0c */ /* 0x000fe4000bf46270 */
[----:B------:R-:W-:Y:S01]  /*8f00*/  IMAD.U32 R9, RZ, RZ, UR7 ;  /* 0x00000007ff097e24 */ /* 0x000fe2000f8e00ff */
[----:B------:R-:W-:Y:S01]  /*8f10*/  IADD3 R8, P0, R6, UR18, RZ ;  /* 0x0000001206087c10 */ /* 0x000fe2000ff1e0ff */
[----:B------:R-:W-:Y:S01]  /*8f20*/  UIMAD UR7, UR61, UR10, URZ ;  /* 0x0000000a3d0772a4 */ /* 0x000fe2000f8e023f */
[----:B------:R-:W-:Y:S01]  /*8f30*/  IMAD.U32 R6, RZ, RZ, UR10 ;  /* 0x0000000aff067e24 */ /* 0x000fe2000f8e00ff */
[----:B------:R-:W-:-:S02]  /*8f40*/  ISETP.GE.AND P1, PT, R10, UR6, PT ;  /* 0x000000060a007c0c */ /* 0x000fc4000bf26270 */
[----:B------:R-:W-:Y:S01]  /*8f50*/  IADD3.X R9, R7, UR19, R9, P0, !PT ;  /* 0x0000001307097c10 */ /* 0x000fe200087fe409 */
[----:B------:R-:W-:Y:S01]  /*8f60*/  UIMAD UR11, UR53, UR11, UR7 ;  /* 0x0000000b350b72a4 */ /* 0x000fe2000f8e0207 */
[----:B------:R-:W-:Y:S01]  /*8f70*/  SHF.R.S32.HI R14, RZ, 0x1f, R243 ;  /* 0x0000001fff0e7819 */ /* 0x000fe200000114f3 */
        /* <DEDUP_REMOVED lines=16> */
.L_x_1137:
[----:B------:R-:W-:Y:S05]  /*9080*/  BSYNC B0 ;  /* 0x0000000000007941 */ /* 0x000fea0003800000 */
.L_x_1136:
        /* <DEDUP_REMOVED lines=16> */
.L_x_1139:
[----:B------:R-:W-:Y:S05]  /*9190*/  BSYNC B0 ;  /* 0x0000000000007941 */ /* 0x000fea0003800000 */
.L_x_1138:
[----:B-12---:R-:W-:Y:S01]  /*91a0*/  IMAD.U32 R6, RZ, RZ, UR8 ;  /* 0x00000008ff067e24 */ /* 0x006fe2000f8e00ff */
[----:B------:R-:W-:Y:S01]  /*91b0*/  UIMAD UR6, UR17, UR8, URZ ;  /* 0x00000008110672a4 */ /* 0x000fe2000f8e023f */
[----:B------:R-:W-:Y:S02]  /*91c0*/  BSSY B0, `(.L_x_1140) ;  /* 0x000001a000007945 */ /* 0x000fe40003800000 */
[----:B------:R-:W-:Y:S01]  /*91d0*/  IMAD.WIDE.U32 R4, R6, UR16, R4 ;  /* 0x0000001006047c25 */ /* 0x000fe2000f8e0004 */
[----:B------:R-:W-:Y:S02]  /*91e0*/  UIMAD UR6, UR16, UR9, UR6 ;  /* 0x00000009100672a4 */ /* 0x000fe4000f8e0206 */
[----:B------:R-:W-:-:S04]  /*91f0*/  IADD3 R6, P0, R4, UR14, RZ ;  /* 0x0000000e04067c10 */ /* 0x000fc8000ff1e0ff */
[----:B------:R-:W-:Y:S01]  /*9200*/  IMAD.U32 R4, RZ, RZ, UR6 ;  /* 0x00000006ff047e24 */ /* 0x000fe2000f8e00ff */
[----:B------:R-:W-:Y:S02]  /*9210*/  ULDC.64 UR6, c[0x0][0x470] ;  /* 0x00011c0000067ab9 */ /* 0x000fe40000000a00 */
[----:B------:R-:W-:Y:S02]  /*9220*/  UIMAD UR10, UR61, UR6, URZ ;  /* 0x000000063d0a72a4 */ /* 0x000fe4000f8e023f */
        /* <DEDUP_REMOVED lines=19> */
.L_x_1141:
[----:B------:R-:W-:Y:S05]  /*9360*/  BSYNC B0 ;  /* 0x0000000000007941 */ /* 0x000fea0003800000 */
.L_x_1140:
        /* <DEDUP_REMOVED lines=15> */
.L_x_1133:
[----:B------:R-:W-:Y:S05]  /*9460*/  BSYNC B1 ;  /* 0x0000000000017941 */ /* 0x000fea0003800000 */
.L_x_1116:
[----:B------:R-:W-:Y:S02]  /*9470*/  ULDC UR6, c[0x0][0xc] ;  /* 0x0000030000067ab9 */ /* 0x000fe40000000800 */
[----:B------:R-:W-:-:S04]  /*9480*/  UIADD3 UR30, UR6, UR30, URZ ;  /* 0x0000001e061e7290 */ /* 0x000fc8000fffe03f */
[----:B------:R-:W-:-:S06]  /*9490*/  UISETP.GE.AND UP0, UPT, UR30, UR60, UPT ;  /* 0x0000003c1e00728c */ /* 0x000fcc000bf06270 */
[----:B------:R-:W-:-:S13]  /*94a0*/  PLOP3.LUT P0, PT, PT, PT, UP0, 0x80, 0x0 ;  /* 0x000000000000781c */ /* 0x000fda0003f0f008 */
[----:B------:R-:W-:Y:S05]  /*94b0*/  @P0 BRA `(.L_x_1142) ;  /* 0x0000000000040947 */ /* 0x000fea0003800000 */
[----:B------:R-:W-:Y:S05]  /*94c0*/  BRA `(.L_x_1143) ;  /* 0xffffff74004c7947 */ /* 0x000fea000383ffff */
.L_x_1142:
[----:B------:R-:W-:Y:S05]  /*94d0*/  EXIT ;  /* 0x000000000000794d */ /* 0x000fea0003800000 */
.L_x_1144:
        /* <DEDUP_REMOVED lines=10> */
.L_x_2051:


//--------------------- .text._ZN5flash44flash_bwd_dq_dk_dv_loop_seqk_parallel_kernelI23Flash_bwd_kernel_traitsILi256ELi64ELi64ELi8ELi4ELi2ELi2ELb0ELb1EN7cutlass10bfloat16_tE19Flash_kernel_traitsILi256ELi64ELi64ELi8ES3_EELb0ELb0ELb0ELb0ELb0ELb1ELb1EEEvNS_16Flash_bwd_paramsE --------------------------
	.section	.text._ZN5flash44flash_bwd_dq_dk_dv_loop_seqk_parallel_kernelI23Flash_bwd_kernel_traitsILi256ELi64ELi64ELi8ELi4ELi2ELi2ELb0ELb1EN7cutlass10bfloat16_tE19Flash_kernel_traitsILi256ELi64ELi64ELi8ES3_EELb0ELb0ELb0ELb0ELb0ELb1ELb1EEEvNS_16Flash_bwd_paramsE,"ax",@progbits
	.align	128
        .global         _ZN5flash44flash_bwd_dq_dk_dv_loop_seqk_parallel_kernelI23Flash_bwd_kernel_traitsILi256ELi64ELi64ELi8ELi4ELi2ELi2ELb0ELb1EN7cutlass10bfloat16_tE19Flash_kernel_traitsILi256ELi64ELi64ELi8ES3_EELb0ELb0ELb0ELb0ELb0ELb1ELb1EEEvNS_16Flash_bwd_paramsE
        .type           _ZN5flash44flash_bwd_dq_dk_dv_loop_seqk_parallel_kernelI23Flash_bwd_kernel_traitsILi256ELi64ELi64ELi8ELi4ELi2ELi2ELb0ELb1EN7cutlass10bfloat16_tE19Flash_kernel_traitsILi256ELi64ELi64ELi8ES3_EELb0ELb0ELb0ELb0ELb0ELb1ELb1EEEvNS_16Flash_bwd_paramsE,@function
        .size           _ZN5flash44flash_bwd_dq_dk_dv_loop_seqk_parallel_kernelI23Flash_bwd_kernel_traitsILi256ELi64ELi64ELi8ELi4ELi2ELi2ELb0ELb1EN7cutlass10bfloat16_tE19Flash_kernel_traitsILi256ELi64ELi64ELi8ES3_EELb0ELb0ELb0ELb0ELb0ELb1ELb1EEEvNS_16Flash_bwd_paramsE,(.L_x_2052 - _ZN5flash44flash_bwd_dq_dk_dv_loop_seqk_parallel_kernelI23Flash_bwd_kernel_traitsILi256ELi64ELi64ELi8ELi4ELi2ELi2ELb0ELb1EN7cutlass10bfloat16_tE19Flash_kernel_traitsILi256ELi64ELi64ELi8ES3_EELb0ELb0ELb0ELb0ELb0ELb1ELb1EEEvNS_16Flash_bwd_paramsE)
        .other          _ZN5flash44flash_bwd_dq_dk_dv_loop_seqk_parallel_kernelI23Flash_bwd_kernel_traitsILi256ELi64ELi64ELi8ELi4ELi2ELi2ELb0ELb1EN7cutlass10bfloat16_tE19Flash_kernel_traitsILi256ELi64ELi64ELi8ES3_EELb0ELb0ELb0ELb0ELb0ELb1ELb1EEEvNS_16Flash_bwd_paramsE,@"STO_CUDA_ENTRY STV_DEFAULT"
_ZN5flash44flash_bwd_dq_dk_dv_loop_seqk_parallel_kernelI23Flash_bwd_kernel_traitsILi256ELi64ELi64ELi8ELi4ELi2ELi2ELb0ELb1EN7cutlass10bfloat16_tE19Flash_kernel_traitsILi256ELi64ELi64ELi8ES3_EELb0ELb0ELb0ELb0ELb0ELb1ELb1EEEvNS_16Flash_bwd_paramsE:
.text._ZN5flash44flash_bwd_dq_dk_dv_loop_seqk_parallel_kernelI23Flash_bwd_kernel_traitsILi256ELi64ELi64ELi8ELi4ELi2ELi2ELb0ELb1EN7cutlass10bfloat16_tE19Flash_kernel_traitsILi256ELi64ELi64ELi8ES3_EELb0ELb0ELb0ELb0ELb0ELb1ELb1EEEvNS_16Flash_bwd_paramsE:
        /* <DEDUP_REMOVED lines=18> */
[----:B------:R-:W4:Y:S08]  /*0120*/  S2UR UR44, SR_CTAID.Y ;  /* 0x00000000002c79c3 */ /* 0x000f300000002600 */
[----:B------:R-:W5:Y:S01]  /*0130*/  S2UR UR4, SR_CgaCtaId ;  /* 0x00000000000479c3 */ /* 0x000f620000008800 */
        /* <DEDUP_REMOVED lines=8> */
[----:B----4-:R-:W-:Y:S01]  /*01c0*/  USHF.L.U32 UR7, UR44, 0x7, URZ ;  /* 0x000000072c077899 */ /* 0x010fe2000800063f */
[----:B------:R-:W-:Y:S02]  /*01d0*/  SHF.R.S32.HI R3, RZ, 0x1f, R2 ;  /* 0x0000001fff037819 */ /* 0x000fe40000011402 */
[-C--:B------:R-:W-:Y:S02]  /*01e0*/  LEA.HI R2, R2, R0.reuse, RZ, 0x1 ;  /* 0x0000000002027211 */ /* 0x080fe400078f08ff */
[----:B------:R-:W-:-:S02]  /*01f0*/  LEA.HI R3, R3, R0, RZ, 0x2 ;  /* 0x0000000003037211 */ /* 0x000fc400078f10ff */
[----:B------:R-:W-:Y:S01]  /*0200*/  LOP3.LUT R2, R2, 0xfffffffe, RZ, 0xc0, !PT ;  /* 0xfffffffe02027812 */ /* 0x000fe200078ec0ff */
[----:B-----5:R-:W-:Y:S01]  /*0210*/  ULEA UR4, UR4, UR6, 0x18 ;  /* 0x0000000604047291 */ /* 0x020fe2000f8ec03f */
[----:B------:R-:W-:Y:S01]  /*0220*/  LOP3.LUT R3, R3, 0xfffffffc, RZ, 0xc0, !PT ;  /* 0xfffffffc03037812 */ /* 0x000fe200078ec0ff */
[----:B------:R-:W-:Y:S01]  /*0230*/  USHF.R.S32.HI UR6, URZ, 0x1f, UR44 ;  /* 0x0000001f3f067899 */ /* 0x000fe2000801142c */
[-C--:B------:R-:W-:Y:S01]  /*0240*/  LEA.HI R5, R10, R16.reuse, RZ, 0x4 ;  /* 0x000000100a057211 */ /* 0x080fe200078f20ff */
[----:B------:R-:W-:Y:S01]  /*0250*/  IMAD.IADD R228, R0, 0x1, -R2 ;  /* 0x0000000100e47824 */ /* 0x000fe200078e0a02 */
[----:B------:R-:W-:Y:S01]  /*0260*/  LEA.HI R17, R10, R16, RZ, 0x2 ;  /* 0x000000100a117211 */ /* 0x000fe200078f10ff */
[----:B------:R-:W-:Y:S01]  /*0270*/  IMAD.IADD R222, R0, 0x1, -R3 ;  /* 0x0000000100de7824 */ /* 0x000fe200078e0a03 */
[----:B------:R-:W-:Y:S01]  /*0280*/  SHF.R.S32.HI R4, RZ, 0x4, R5 ;  /* 0x00000004ff047819 */ /* 0x000fe20000011405 */
[----:B------:R-:W-:Y:S01]  /*0290*/  IMAD.U32 R252, RZ, RZ, UR6 ;  /* 0x00000006fffc7e24 */ /* 0x000fe2000f8e00ff */
[----:B------:R-:W-:-:S02]  /*02a0*/  SHF.R.S32.HI R247, RZ, 0x3, R15 ;  /* 0x00000003fff77819 */ /* 0x000fc4000001140f */
[--C-:B------:R-:W-:Y:S02]  /*02b0*/  SHF.R.S32.HI R7, RZ, 0x2, R17.reuse ;  /* 0x00000002ff077819 */ /* 0x100fe40000011411 */
[----:B------:R-:W-:Y:S01]  /*02c0*/  SHF.R.S32.HI R2, RZ, 0x1f, R17 ;  /* 0x0000001fff027819 */ /* 0x000fe20000011411 */
[----:B------:R-:W-:Y:S01]  /*02d0*/  IMAD.SHL.U32 R6, R247, 0x40, RZ ;  /* 0x00000040f7067824 */ /* 0x000fe200078e00ff */
[----:B------:R-:W-:Y:S02]  /*02e0*/  LOP3.LUT R0, R15, 0xfffffff8, RZ, 0xc0, !PT ;  /* 0xfffffff80f007812 */ /* 0x000fe400078ec0ff */
[C---:B------:R-:W-:Y:S02]  /*02f0*/  LEA.HI R3, R5.reuse, R4, RZ, 0x1 ;  /* 0x0000000405037211 */ /* 0x040fe400078f08ff */
[----:B------:R-:W-:Y:S01]  /*0300*/  LEA.HI R2, R2, R7, RZ, 0x3 ;  /* 0x0000000702027211 */ /* 0x000fe200078f18ff */
[----:B------:R-:W-:Y:S01]  /*0310*/  IMAD.IADD R0, R16, 0x1, -R0 ;  /* 0x0000000110007824 */ /* 0x000fe200078e0a00 */
[----:B------:R-:W-:-:S02]  /*0320*/  LOP3.LUT R8, R5, 0xfffffff0, RZ, 0xc0, !PT ;  /* 0xfffffff005087812 */ /* 0x000fc400078ec0ff */
[----:B------:R-:W-:Y:S02]  /*0330*/  LOP3.LUT R5, R3, 0xfffffffe, RZ, 0xc0, !PT ;  /* 0xfffffffe03057812 */ /* 0x000fe400078ec0ff */
[----:B------:R-:W-:Y:S02]  /*0340*/  LOP3.LUT R3, R2, 0xfffffff8, RZ, 0xc0, !PT ;  /* 0xfffffff802037812 */ /* 0x000fe400078ec0ff */
[----:B------:R-:W-:Y:S01]  /*0350*/  LOP3.LUT R2, R6, 0x1c0, RZ, 0xc0, !PT ;  /* 0x000001c006027812 */ /* 0x000fe200078ec0ff */
[C---:B------:R-:W-:Y:S01]  /*0360*/  IMAD.SHL.U32 R6, R0.reuse, 0x8, RZ ;  /* 0x0000000800067824 */ /* 0x040fe200078e00ff */
[C---:B------:R-:W-:Y:S01]  /*0370*/  LOP3.LUT P4, RZ, R0.reuse, 0x2, RZ, 0xc0, !PT ;  /* 0x0000000200ff7812 */ /* 0x040fe2000788c0ff */
[----:B------:R-:W-:Y:S01]  /*0380*/  IMAD.IADD R7, R7, 0x1, -R3 ;  /* 0x0000000107077824 */ /* 0x000fe200078e0a03 */
[----:B------:R-:W-:Y:S01]  /*0390*/  LOP3.LUT P3, RZ, R0, 0x4, RZ, 0xc0, !PT ;  /* 0x0000000400ff7812 */ /* 0x000fe2000786c0ff */
[----:B------:R-:W-:Y:S01]  /*03a0*/  IMAD.IADD R12, R4, 0x1, -R5 ;  /* 0x00000001040c7824 */ /* 0x000fe200078e0a05 */
[----:B------:R-:W-:Y:S01]  /*03b0*/  LOP3.LUT R3, R2, 0x38, R6, 0xf8, !PT ;  /* 0x0000003802037812 */ /* 0x000fe200078ef806 */
[----:B------:R-:W-:Y:S01]  /*03c0*/  IMAD.IADD R5, R16, 0x1, -R8 ;  /* 0x0000000110057824 */ /* 0x000fe200078e0a08 */
[----:B------:R-:W-:Y:S01]  /*03d0*/  SHF.R.U32.HI R2, RZ, 0x3, R2 ;  /* 0x00000003ff027819 */ /* 0x000fe20000011602 */
[----:B------:R-:W-:Y:S01]  /*03e0*/  IMAD.SHL.U32 R0, R0, 0x40, RZ ;  /* 0x0000004000007824 */ /* 0x000fe200078e00ff */
[----:B------:R-:W-:Y:S01]  /*03f0*/  LEA.HI R9, R10, R16, RZ, 0x7 ;  /* 0x000000100a097211 */ /* 0x000fe200078f38ff */
[----:B------:R-:W-:Y:S01]  /*0400*/  IMAD.SHL.U32 R11, R12, 0x200, RZ ;  /* 0x000002000c0b7824 */ /* 0x000fe200078e00ff */
[----:B------:R-:W-:Y:S01]  /*0410*/  LOP3.LUT R13, R3, R2, RZ, 0x3c, !PT ;  /* 0x00000002030d7212 */ /* 0x000fe200078e3cff */
[----:B------:R-:W-:Y:S01]  /*0420*/  IMAD.SHL.U32 R2, R228, 0x10, RZ ;  /* 0x00000010e4027824 */ /* 0x000fe200078e00ff */
[----:B------:R-:W-:-:S02]  /*0430*/  SHF.R.S32.HI R3, RZ, 0x1f, R5 ;  /* 0x0000001fff037819 */ /* 0x000fc40000011405 */
[----:B------:R-:W-:Y:S02]  /*0440*/  LOP3.LUT R0, R0, 0x1c0, RZ, 0xc0, !PT ;  /* 0x000001c000007812 */ /* 0x000fe400078ec0ff */
[----:B------:R-:W-:Y:S02]  /*0450*/  LEA.HI R14, R3, R5, RZ, 0x3 ;  /* 0x00000005030e7211 */ /* 0x000fe400078f18ff */
[----:B------:R-:W-:Y:S02]  /*0460*/  SHF.R.S32.HI R9, RZ, 0x7, R9 ;  /* 0x00000007ff097819 */ /* 0x000fe40000011409 */
[C---:B------:R-:W-:Y:S02]  /*0470*/  LOP3.LUT R3, R0.reuse, 0x8, R15, 0xf8, !PT ;  /* 0x0000000800037812 */ /* 0x040fe400078ef80f */
[----:B------:R-:W-:Y:S02]  /*0480*/  SHF.R.U32.HI R223, RZ, 0x3, R0 ;  /* 0x00000003ffdf7819 */ /* 0x000fe40000011600 */
[----:B------:R-:W-:Y:S01]  /*0490*/  LOP3.LUT R6, R0, 0x10, R2, 0xf8, !PT ;  /* 0x0000001000067812 */ /* 0x000fe200078ef802 */
[----:B------:R-:W-:Y:S01]  /*04a0*/  IMAD R2, R9, 0x800, R11 ;  /* 0x0000080009027824 */ /* 0x000fe200078e020b */
[----:B------:R-:W-:-:S02]  /*04b0*/  LOP3.LUT R0, R7, 0x1, RZ, 0xc0, !PT ;  /* 0x0000000107007812 */ /* 0x000fc400078ec0ff */
[----:B------:R-:W-:Y:S02]  /*04c0*/  LOP3.LUT R3, R3, R223, RZ, 0x3c, !PT ;  /* 0x000000df03037212 */ /* 0x000fe400078e3cff */
[----:B------:R-:W-:Y:S02]  /*04d0*/  ISETP.NE.U32.AND P0, PT, R0, 0x1, PT ;  /* 0x000000010000780c */ /* 0x000fe40003f05070 */
[----:B------:R-:W-:Y:S01]  /*04e0*/  LOP3.LUT R4, R14, 0xfffffff8, RZ, 0xc0, !PT ;  /* 0xfffffff80e047812 */ /* 0x000fe200078ec0ff */
[----:B------:R-:W-:Y:S01]  /*04f0*/  IMAD.IADD R3, R2, 0x1, R3 ;  /* 0x0000000102037824 */ /* 0x000fe200078e0203 */
[----:B------:R-:W-:Y:S02]  /*0500*/  LEA.HI R0, R10, R16, RZ, 0x6 ;  /* 0x000000100a007211 */ /* 0x000fe400078f30ff */
[----:B------:R-:W-:Y:S01]  /*0510*/  LOP3.LUT R2, R17, 0x7ffffffc, RZ, 0xc0, !PT ;  /* 0x7ffffffc11027812 */ /* 0x000fe200078ec0ff */
[----:B------:R-:W-:Y:S01]  /*0520*/  IMAD.IADD R8, R5, 0x1, -R4 ;  /* 0x0000000105087824 */ /* 0x000fe200078e0a04 */
[----:B------:R-:W-:Y:S01]  /*0530*/  SHF.R.S32.HI R0, RZ, 0x6, R0 ;  /* 0x00000006ff007819 */ /* 0x000fe20000011400 */
[C---:B------:R-:W-:Y:S01]  /*0540*/  IMAD.SHL.U32 R4, R7.reuse, 0x40, RZ ;  /* 0x0000004007047824 */ /* 0x040fe200078e00ff */
[----:B------:R-:W-:Y:S01]  /*0550*/  R2P PR, R7, 0x6 ;  /* 0x0000000607007804 */ /* 0x000fe20000000000 */
[----:B------:R-:W-:Y:S01]  /*0560*/  IMAD.IADD R10, R16, 0x1, -R2 ;  /* 0x00000001100a7824 */ /* 0x000fe200078e0a02 */
[----:B------:R-:W-:Y:S01]  /*0570*/  LOP3.LUT R15, R6, 0x8, R15, 0xf8, !PT ;  /* 0x00000008060f7812 */ /* 0x000fe200078ef80f */
[----:B------:R-:W-:Y:S01]  /*0580*/  IMAD.SHL.U32 R2, R0, 0x8, RZ ;  /* 0x0000000800027824 */ /* 0x000fe200078e00ff */
        /* <DEDUP_REMOVED lines=9> */
[----:B------:R-:W-:Y:S01]  /*0620*/  LOP3.LUT R6, R0, 0x20, R5, 0xf8, !PT ;  /* 0x0000002000067812 */ /* 0x000fe200078ef805 */
[----:B------:R-:W-:Y:S01]  /*0630*/  IMAD.SHL.U32 R5, R10, 0x2, RZ ;  /* 0x000000020a057824 */ /* 0x000fe200078e00ff */
[----:B------:R-:W-:Y:S02]  /*0640*/  LOP3.LUT R9, R2, 0x20, R7, 0xf8, !PT ;  /* 0x0000002002097812 */ /* 0x000fe400078ef807 */
[----:B------:R-:W-:Y:S01]  /*0650*/  LOP3.LUT R7, R4, R0, R2, 0x1e, !PT ;  /* 0x0000000004077212 */ /* 0x000fe200078e1e02 */
[--C-:B------:R-:W-:Y:S01]  /*0660*/  IMAD R0, R228, 0x400, R5.reuse ;  /* 0x00000400e4007824 */ /* 0x100fe200078e0205 */
[----:B------:R-:W-:Y:S01]  /*0670*/  LOP3.LUT R4, R6, R4, RZ, 0x3c, !PT ;  /* 0x0000000406047212 */ /* 0x000fe200078e3cff */
[C---:B------:R-:W-:Y:S01]  /*0680*/  IMAD.SHL.U32 R2, R8.reuse, 0x40, RZ ;  /* 0x0000004008027824 */ /* 0x040fe200078e00ff */
[----:B------:R-:W-:Y:S01]  /*0690*/  LOP3.LUT P5, RZ, R8, 0x4, RZ, 0xc0, !PT ;  /* 0x0000000408ff7812 */ /* 0x000fe200078ac0ff */
[----:B------:R-:W-:Y:S01]  /*06a0*/  IMAD R6, R222, 0x400, R5 ;  /* 0x00000400de067824 */ /* 0x000fe200078e0205 */
[----:B------:R-:W-:Y:S01]  /*06b0*/  LOP3.LUT R223, R11, R15, R223, 0xf6, !PT ;  /* 0x0000000f0bdf7212 */ /* 0x000fe200078ef6df */
[----:B------:R-:W-:Y:S01]  /*06c0*/  IMAD.IADD R7, R0, 0x1, R7 ;  /* 0x0000000100077824 */ /* 0x000fe200078e0207 */
[----:B------:R-:W-:Y:S01]  /*06d0*/  LOP3.LUT R0, R2, 0x1c0, RZ, 0xc0, !PT ;  /* 0x000001c002007812 */ /* 0x000fe200078ec0ff */
[----:B------:R-:W-:Y:S01]  /*06e0*/  IMAD.IADD R240, R6, 0x1, R4 ;  /* 0x0000000106f07824 */ /* 0x000fe200078e0204 */
[----:B------:R-:W-:Y:S01]  /*06f0*/  SEL R220, R226, 0xffffffc0, !P3 ;  /* 0xffffffc0e2dc7807 */ /* 0x000fe20005800000 */
[----:B------:R-:W-:Y:S01]  /*0700*/  IMAD.SHL.U32 R5, R12, 0x8, RZ ;  /* 0x000000080c057824 */ /* 0x000fe200078e00ff */
[----:B------:R-:W-:Y:S01]  /*0710*/  SHF.R.U32.HI R2, RZ, 0x3, R0 ;  /* 0x00000003ff027819 */ /* 0x000fe20000011600 */
[----:B------:R-:W-:Y:S01]  /*0720*/  IMAD.SHL.U32 R4, R14, 0x40, RZ ;  /* 0x000000400e047824 */ /* 0x000fe200078e00ff */
[----:B------:R-:W-:-:S02]  /*0730*/  LEA R240, R240, UR5, 0x1 ;  /* 0x00000005f0f07c11 */ /* 0x000fc4000f8e08ff */
[----:B------:R-:W-:Y:S02]  /*0740*/  LOP3.LUT R5, R0, 0x8, R5, 0xf8, !PT ;  /* 0x0000000800057812 */ /* 0x000fe400078ef805 */
[----:B------:R-:W-:Y:S01]  /*0750*/  LOP3.LUT R6, R2, R9, R0, 0x1e, !PT ;  /* 0x0000000902067212 */ /* 0x000fe200078e1e00 */
[----:B------:R-:W-:Y:S01]  /*0760*/  VIADD R235, R240, 0x20 ;  /* 0x00000020f0eb7836 */ /* 0x000fe20000000000 */
[----:B------:R-:W-:Y:S01]  /*0770*/  LOP3.LUT R0, R4, 0xfffffe00, RZ, 0xc0, !PT ;  /* 0xfffffe0004007812 */ /* 0x000fe200078ec0ff */
[----:B------:R-:W-:Y:S01]  /*0780*/  IMAD.U32 R4, RZ, RZ, UR8 ;  /* 0x00000008ff047e24 */ /* 0x000fe2000f8e00ff */
[----:B------:R-:W-:Y:S01]  /*0790*/  LOP3.LUT R2, R5, R2, RZ, 0x3c, !PT ;  /* 0x0000000205027212 */ /* 0x000fe200078e3cff */
[----:B------:R-:W-:Y:S01]  /*07a0*/  IMAD.U32 R4, RZ, RZ, UR7 ;  /* 0x00000007ff047e24 */ /* 0x000fe2000f8e00ff */
[----:B------:R-:W-:Y:S01]  /*07b0*/  USHF.R.S32.HI UR7, URZ, 0x1f, UR54 ;  /* 0x0000001f3f077899 */ /* 0x000fe20008011436 */
[--C-:B------:R-:W-:Y:S01]  /*07c0*/  IMAD R222, R222, 0x400, R0.reuse ;  /* 0x00000400dede7824 */ /* 0x100fe200078e0200 */
[----:B------:R-:W-:Y:S01]  /*07d0*/  SEL R226, R226, 0xffffffc0, !P5 ;  /* 0xffffffc0e2e27807 */ /* 0x000fe20006800000 */
[----:B------:R-:W-:Y:S01]  /*07e0*/  IMAD R228, R228, 0x400, R0 ;  /* 0x00000400e4e47824 */ /* 0x000fe200078e0200 */
[----:B------:R-:W-:Y:S01]  /*07f0*/  SEL R241, R241, 0x10, !P0 ;  /* 0x00000010f1f17807 */ /* 0x000fe20004000000 */
[----:B------:R-:W-:Y:S01]  /*0800*/  IMAD.IADD R222, R222, 0x1, R2 ;  /* 0x00000001dede7824 */ /* 0x000fe200078e0202 */
[----:B------:R-:W-:Y:S01]  /*0810*/  LEA R223, R223, UR5, 0x1 ;  /* 0x00000005dfdf7c11 */ /* 0x000fe2000f8e08ff */
[----:B------:R-:W-:Y:S01]  /*0820*/  IMAD.IADD R228, R2, 0x1, R228 ;  /* 0x0000000102e47824 */ /* 0x000fe200078e02e4 */
[----:B------:R-:W-:Y:S01]  /*0830*/  LOP3.LUT R0, R6, R0, RZ, 0xfc, !PT ;  /* 0x0000000006007212 */ /* 0x000fe200078efcff */
[----:B------:R-:W-:Y:S01]  /*0840*/  IMAD.U32 R2, RZ, RZ, UR6 ;  /* 0x00000006ff027e24 */ /* 0x000fe2000f8e00ff */
[----:B------:R-:W-:Y:S01]  /*0850*/  UIADD3 UR6, UR5, 0x20000, URZ ;  /* 0x0002000005067890 */ /* 0x000fe2000fffe03f */
[----:B------:R-:W-:Y:S01]  /*0860*/  IMAD.U32 R2, RZ, RZ, UR7 ;  /* 0x00000007ff027e24 */ /* 0x000fe2000f8e00ff */
[----:B------:R-:W-:Y:S01]  /*0870*/  UIADD3 UR7, UR5, 0x10000, URZ ;  /* 0x0001000005077890 */ /* 0x000fe2000fffe03f */
[----:B------:R-:W-:Y:S01]  /*0880*/  SEL R2, R230, 0xffffffe0, !P4 ;  /* 0xffffffe0e6027807 */ /* 0x000fe20006000000 */
[----:B------:R-:W-:Y:S01]  /*0890*/  @P1 VIADD R235, R240, 0xffffffe0 ;  /* 0xffffffe0f0eb1836 */ /* 0x000fe20000000000 */
[----:B------:R-:W-:Y:S01]  /*08a0*/  SEL R230, R230, 0xffffffe0, !P6 ;  /* 0xffffffe0e6e67807 */ /* 0x000fe20007000000 */
[----:B------:R-:W-:Y:S01]  /*08b0*/  IMAD.IADD R225, R220, 0x1, R223 ;  /* 0x00000001dce17824 */ /* 0x000fe200078e02df */
[----:B------:R-:W-:Y:S01]  /*08c0*/  LEA R222, R222, UR5, 0x1 ;  /* 0x00000005dede7c11 */ /* 0x000fe2000f8e08ff */
[----:B------:R-:W-:Y:S01]  /*08d0*/  VIADD R221, R3, UR7 ;  /* 0x0000000703dd7c36 */ /* 0x000fe20008000000 */
        /* <DEDUP_REMOVED lines=13> */
[----:B------:R-:W-:Y:S02]  /*09b0*/  IMAD.IADD R220, R2, 0x1, R220 ;  /* 0x0000000102dc7824 */ /* 0x000fe400078e02dc */
[----:B------:R-:W-:Y:S02]  /*09c0*/  @P2 VIADD R249, R248, 0xffffffc0 ;  /* 0xffffffc0f8f92836 */ /* 0x000fe40000000000 */
[----:B------:R-:W-:-:S02]  /*09d0*/  IMAD.IADD R241, R241, 0x1, R235 ;  /* 0x00000001f1f17824 */ /* 0x000fc400078e02eb */
[----:B------:R-:W-:Y:S02]  /*09e0*/  IMAD.IADD R226, R224, 0x1, R226 ;  /* 0x00000001e0e27824 */ /* 0x000fe400078e02e2 */
[----:B------:R-:W-:-:S07]  /*09f0*/  IMAD.IADD R230, R230, 0x1, R229 ;  /* 0x00000001e6e67824 */ /* 0x000fce00078e02e5 */
.L_x_1173:
        /* <DEDUP_REMOVED lines=67> */
.L_x_1145:
        /* <DEDUP_REMOVED lines=98> */
[----:B------:R-:W-:Y:S02]  /*1450*/  @UP0 UIMAD.WIDE.U32 UR14, UR21, UR26, URZ ;  /* 0x0000001a150e02a5 */ /* 0x000fe4000f8e003f */
[----:B------:R-:W-:Y:S02]  /*1460*/  @UP0 UIMAD.WIDE.U32 UR10, UR31, UR24, URZ ;  /* 0x000000181f0a02a5 */ /* 0x000fe4000f8e003f */
[----:B------:R-:W-:Y:S02]  /*1470*/  UIMAD UR28, UR8, UR37, URZ ;  /* 0x00000025081c72a4 */ /* 0x000fe4000f8e023f */
[----:B------:R-:W-:Y:S01]  /*1480*/  UIMAD UR48, UR54, UR59, URZ ;  /* 0x0000003b363072a4 */ /* 0x000fe2000f8e023f */
[----:B------:R-:W-:Y:S01]  /*1490*/  @P0 VIADD R6, R6, 0x1 ;  /* 0x0000000106060836 */ /* 0x000fe20000000000 */
[----:B------:R-:W-:Y:S01]  /*14a0*/  @UP0 UIMAD UR13, UR21, UR27, URZ ;  /* 0x0000001b150d02a4 */ /* 0x000fe2000f8e023f */
[----:B------:R-:W-:Y:S01]  /*14b0*/  PLOP3.LUT P0, PT, PT, PT, UP3, 0x80, 0x0 ;  /* 0x000000000000781c */ /* 0x000fe20003f0f038 */
[----:B------:R-:W-:-:S02]  /*14c0*/  @UP0 UIMAD UR12, UR31, UR25, URZ ;  /* 0x000000191f0c02a4 */ /* 0x000fc4000f8e023f */
[----:B------:R-:W-:Y:S01]  /*14d0*/  USEL UR50, UR30, URZ, UP4 ;  /* 0x0000003f1e327287 */ /* 0x000fe2000a000000 */
[----:B------:R-:W-:Y:S01]  /*14e0*/  @!P2 IADD3 R6, -R6, RZ, RZ ;  /* 0x000000ff0606a210 */ /* 0x000fe20007ffe1ff */
[----:B------:R-:W-:Y:S01]  /*14f0*/  USHF.R.S32.HI UR52, URZ, 0x1f, UR29 ;  /* 0x0000001f3f347899 */ /* 0x000fe2000801141d */
[----:B------:R-:W-:Y:S01]  /*1500*/  @!P3 LOP3.LUT R6, RZ, R9, RZ, 0x33, !PT ;  /* 0x00000009ff06b212 */ /* 0x000fe200078e33ff */
[----:B------:R-:W-:Y:S02]  /*1510*/  @UP1 UIADD3 UR46, UR19, UR28, URZ ;  /* 0x0000001c132e1290 */ /* 0x000fe4000fffe03f */
        /* <DEDUP_REMOVED lines=20> */
.L_x_1147:
        /* <DEDUP_REMOVED lines=13> */
.L_x_1148:
        /* <DEDUP_REMOVED lines=11> */
.L_x_1149:
[----:B------:R-:W-:-:S04]  /*17e0*/  UIMAD UR8, UR44, UR58, UR54 ;  /* 0x0000003a2c0872a4 */ /* 0x000fc8000f8e0236 */
[----:B------:R-:W-:-:S12]  /*17f0*/  UIMAD UR8, UR8, UR57, URZ ;  /* 0x00000039080872a4 */ /* 0x000fd8000f8e023f */
.L_x_1150:
        /* <DEDUP_REMOVED lines=12> */
[----:B------:R-:W-:Y:S01]  /*18c0*/  USHF.L.U32 UR8, UR13, 0x6, URZ ;  /* 0x000000060d087899 */ /* 0x000fe2000800063f */
[----:B------:R-:W-:Y:S02]  /*18d0*/  ULDC.64 UR14, c[0x0][0x258] ;  /* 0x00009600000e7ab9 */ /* 0x000fe40000000a00 */
[----:B------:R-:W-:Y:S01]  /*18e0*/  IMAD R13, R10, UR37, R11 ;  /* 0x000000250a0d7c24 */ /* 0x000fe2000f8e020b */
[----:B------:R-:W-:Y:S02]  /*18f0*/  UIMAD UR12, UR54, UR11, UR12 ;  /* 0x0000000b360c72a4 */ /* 0x000fe4000f8e020c */
[----:B------:R-:W-:Y:S02]  /*1900*/  USHF.R.S32.HI UR11, URZ, 0x1f, UR8 ;  /* 0x0000001f3f0b7899 */ /* 0x000fe40008011408 */
[----:B------:R-:W-:Y:S01]  /*1910*/  UIADD3 UR20, UR16, UR20, URZ ;  /* 0x0000001410147290 */ /* 0x000fe2000fffe03f */
[----:B------:R-:W-:Y:S01]  /*1920*/  ULDC.64 UR38, c[0x0][0x2b0] ;  /* 0x0000ac0000267ab9 */ /* 0x000fe20000000a00 */
[----:B--2---:R-:W-:Y:S01]  /*1930*/  IMAD R7, R14, UR18, RZ ;  /* 0x000000120e077c24 */ /* 0x004fe2000f8e02ff */
[----:B------:R-:W-:Y:S01]  /*1940*/  ULDC.64 UR40, c[0x0][0x478] ;  /* 0x00011e0000287ab9 */ /* 0x000fe20000000a00 */
[----:B------:R-:W-:-:S02]  /*1950*/  ULEA.HI.SX32 UR28, UR43, 0xffffffff, 0x1a ;  /* 0xffffffff2b1c7891 */ /* 0x000fc4000f8fd23f */
[----:B------:R-:W-:Y:S01]  /*1960*/  IMAD R12, R15, UR16, R7 ;  /* 0x000000100f0c7c24 */ /* 0x000fe2000f8e0207 */
[----:B------:R-:W-:Y:S01]  /*1970*/  UIMAD.WIDE UR18, UR19, 0x4, UR40 ;  /* 0x00000004131278a5 */ /* 0x000fe2000f8e0228 */
        /* <DEDUP_REMOVED lines=9> */
[----:B------:R-:W-:-:S03]  /*1a10*/  IMAD R17, R24, R14, RZ ;  /* 0x0000000e18117224 */ /* 0x000fc600078e02ff */
[--C-:B------:R-:W-:Y:S01]  /*1a20*/  SHF.R.S32.HI R5, RZ, 0x1f, R4.reuse ;  /* 0x0000001fff057819 */ /* 0x100fe20000011404 */
[----:B------:R-:W-:Y:S01]  /*1a30*/  IMAD R17, R247, R15, R17 ;  /* 0x0000000ff7117224 */ /* 0x000fe200078e0211 */
[----:B------:R-:W-:Y:S01]  /*1a40*/  IADD3 R8, P0, R4, UR9, RZ ;  /* 0x0000000904087c10 */ /* 0x000fe2000ff1e0ff */
[----:B------:R-:W-:Y:S01]  /*1a50*/  UIMAD UR9, UR56, UR14, URZ ;  /* 0x0000000e380972a4 */ /* 0x000fe2000f8e023f */
[----:B------:R-:W-:Y:S02]  /*1a60*/  IMAD.WIDE.U32 R10, R10, UR36, R4 ;  /* 0x000000240a0a7c25 */ /* 0x000fe4000f8e0004 */
[----:B------:R-:W-:Y:S01]  /*1a70*/  IADD3.X R9, R5, UR47, RZ, P0, !PT ;  /* 0x0000002f05097c10 */ /* 0x000fe200087fe4ff */
[----:B------:R-:W-:Y:S01]  /*1a80*/  UIMAD UR15, UR54, UR15, UR9 ;  /* 0x0000000f360f72a4 */ /* 0x000fe2000f8e0209 */
[----:B------:R-:W-:Y:S01]  /*1a90*/  IADD3 R10, P0, R10, UR55, RZ ;  /* 0x000000370a0a7c10 */ /* 0x000fe2000ff1e0ff */
[----:B------:R-:W-:-:S03]  /*1aa0*/  IMAD.WIDE.U32 R8, R14, UR16, R8 ;  /* 0x000000100e087c25 */ /* 0x000fc6000f8e0008 */
[----:B------:R-:W-:Y:S01]  /*1ab0*/  IADD3.X R11, R11, UR46, R13, P0, !PT ;  /* 0x0000002e0b0b7c10 */ /* 0x000fe200087fe40d */
[----:B------:R-:W-:Y:S02]  /*1ac0*/  IMAD.IADD R9, R9, 0x1, R12 ;  /* 0x0000000109097824 */ /* 0x000fe400078e020c */
[----:B------:R-:W-:Y:S01]  /*1ad0*/  IMAD.U32 R12, RZ, RZ, UR10 ;  /* 0x0000000aff0c7e24 */ /* 0x000fe2000f8e00ff */
[----:B------:R-:W-:Y:S01]  /*1ae0*/  UIADD3 UR10, UP1, UP0, UR32, UR8, UR48 ;  /* 0x00000008200a7290 */ /* 0x000fe2000f83e030 */
[----:B------:R-:W-:Y:S02]  /*1af0*/  IMAD R13, R20, UR13, R7 ;  /* 0x0000000d140d7c24 */ /* 0x000fe4000f8e0207 */
[----:B------:R-:W-:Y:S01]  /*1b00*/  IMAD.WIDE.U32 R8, R12, UR54, R8 ;  /* 0x000000360c087c25 */ /* 0x000fe2000f8e0008 */
[----:B------:R-:W-:Y:S02]  /*1b10*/  UIADD3.X UR8, UR21, UR11, UR51, UP1, UP0 ;  /* 0x0000000b15087290 */ /* 0x000fe40008fe0433 */
[----:B------:R-:W-:Y:S01]  /*1b20*/  UIADD3 UR9, UP1, UP0, UR50, UR10, UR53 ;  /* 0x0000000a32097290 */ /* 0x000fe2000f83e035 */
[----:B------:R-:W-:Y:S01]  /*1b30*/  IMAD.U32 R12, RZ, RZ, UR14 ;  /* 0x0000000eff0c7e24 */ /* 0x000fe2000f8e00ff */
[----:B------:R-:W-:Y:S01]  /*1b40*/  UIMAD.WIDE UR20, UR20, 0x4, UR38 ;  /* 0x00000004141478a5 */ /* 0x000fe2000f8e0226 */
[----:B------:R-:W-:Y:S01]  /*1b50*/  VIADD R9, R9, UR12 ;  /* 0x0000000c09097c36 */ /* 0x000fe20008000000 */
[----:B------:R-:W-:Y:S01]  /*1b60*/  UIADD3.X UR10, UR49, UR8, UR45, UP1, UP0 ;  /* 0x00000008310a7290 */ /* 0x000fe20008fe042d */
[----:B------:R-:W-:Y:S01]  /*1b70*/  IMAD.WIDE.U32 R10, R12, UR54, R10 ;  /* 0x000000360c0a7c25 */ /* 0x000fe2000f8e000a */
[----:B------:R-:W-:Y:S01]  /*1b80*/  IADD3 R12, P0, R13, UR9, RZ ;  /* 0x000000090d0c7c10 */ /* 0x000fe2000ff1e0ff */
[----:B------:R-:W-:Y:S01]  /*1b90*/  ULDC.64 UR8, c[0x0][0x400] ;  /* 0x0001000000087ab9 */ /* 0x000fe20000000a00 */
[----:B------:R-:W-:Y:S01]  /*1ba0*/  UISETP.GE.AND UP0, UPT, UR34, 0x1, UPT ;  /* 0x000000012200788c */ /* 0x000fe2000bf06270 */
[----:B------:R-:W-:Y:S01]  /*1bb0*/  IMAD.WIDE.U32 R8, R247, R14, R8 ;  /* 0x0000000ef7087225 */ /* 0x000fe200078e0008 */
[----:B------:R-:W-:Y:S01]  /*1bc0*/  LEA.HI.X.SX32 R13, R13, UR10, 0x1, P0 ;  /* 0x0000000a0d0d7c11 */ /* 0x000fe200080f0eff */
[----:B------:R-:W-:Y:S01]  /*1bd0*/  ULDC.64 UR12, c[0x0][0x210] ;  /* 0x00008400000c7ab9 */ /* 0x000fe20000000a00 */
[----:B------:R-:W-:Y:S01]  /*1be0*/  LEA R232, P0, R12, UR8, 0x2 ;  /* 0x000000080ce87c11 */ /* 0x000fe2000f8010ff */
[----:B------:R-:W-:Y:S01]  /*1bf0*/  ULDC.64 UR10, c[0x0][0x3e0] ;  /* 0x0000f800000a7ab9 */ /* 0x000fe20000000a00 */
[----:B------:R-:W-:Y:S01]  /*1c00*/  VIADD R11, R11, UR15 ;  /* 0x0000000f0b0b7c36 */ /* 0x000fe20008000000 */
[----:B------:R-:W-:Y:S01]  /*1c10*/  LEA R236, P2, R10, UR12, 0x1 ;  /* 0x0000000c0aec7c11 */ /* 0x000fe2000f8408ff */
[----:B------:R-:W-:Y:S01]  /*1c20*/  IMAD.IADD R9, R9, 0x1, R17 ;  /* 0x0000000109097824 */ /* 0x000fe200078e0211 */
[----:B------:R-:W-:-:S02]  /*1c30*/  LEA.HI.X R233, R12, UR9, R13, 0x2, P0 ;  /* 0x000000090ce97c11 */ /* 0x000fc400080f140d */
[----:B------:R-:W-:Y:S02]  /*1c40*/  PLOP3.LUT P0, PT, PT, PT, UP0, 0x80, 0x0 ;  /* 0x000000000000781c */ /* 0x000fe40003f0f008 */
[----:B------:R-:W-:Y:S02]  /*1c50*/  LEA R12, P1, R8, UR10, 0x1 ;  /* 0x0000000a080c7c11 */ /* 0x000fe4000f8208ff */
[----:B------:R-:W-:Y:S02]  /*1c60*/  LEA.HI.X R237, R10, UR13, R11, 0x1, P2 ;  /* 0x0000000d0aed7c11 */ /* 0x000fe400090f0c0b */
[----:B------:R-:W-:-:S07]  /*1c70*/  LEA.HI.X R13, R8, UR11, R9, 0x1, P1 ;  /* 0x0000000b080d7c11 */ /* 0x000fce00088f0c09 */
[----:B------:R-:W-:Y:S05]  /*1c80*/  @!P0 BRA `(.L_x_1151) ;  /* 0x0000006800088947 */ /* 0x000fea0003800000 */
[----:B------:R-:W-:Y:S01]  /*1c90*/  SHF.R.S32.HI R18, RZ, 0x1f, R7 ;  /* 0x0000001fff127819 */ /* 0x000fe20000011407 */
[----:B------:R-:W-:Y:S01]  /*1ca0*/  UMOV UR9, UR28 ;  /* 0x0000001c00097c82 */ /* 0x000fe20008000000 */
[----:B------:R-:W-:Y:S01]  /*1cb0*/  UIMAD UR14, UR22, -0x40, UR5 ;  /* 0xffffffc0160e78a4 */ /* 0x000fe2000f8e0205 */
[----:B------:R-:W-:Y:S01]  /*1cc0*/  IMAD.U32 R8, RZ, RZ, UR26 ;  /* 0x0000001aff087e24 */ /* 0x000fe2000f8e00ff */
[----:B------:R-:W-:Y:S01]  /*1cd0*/  LEA.HI R18, R18, R7, RZ, 0x2 ;  /* 0x0000000712127211 */ /* 0x000fe200078f10ff */
[----:B------:R-:W-:Y:S01]  /*1ce0*/  UIMAD UR8, UR9, -0x40, UR34 ;  /* 0xffffffc0090878a4 */ /* 0x000fe2000f8e0222 */
[----:B------:R-:W-:Y:S01]  /*1cf0*/  VIADD R7, R247, 0x20 ;  /* 0x00000020f7077836 */ /* 0x000fe20000000000 */
[----:B------:R-:W-:Y:S01]  /*1d00*/  UIMAD UR11, UR52, UR26, URZ ;  /* 0x0000001a340b72a4 */ /* 0x000fe2000f8e023f */
[----:B------:R-:W-:Y:S01]  /*1d10*/  IMAD.U32 R10, RZ, RZ, UR24 ;  /* 0x00000018ff0a7e24 */ /* 0x000fe2000f8e00ff */
[----:B------:R-:W-:Y:S01]  /*1d20*/  UIMAD UR10, UR52, UR24, URZ ;  /* 0x00000018340a72a4 */ /* 0x000fe2000f8e023f */
[----:B------:R-:W-:Y:S01]  /*1d30*/  IMAD.WIDE.U32 R8, R8, UR29, R4 ;  /* 0x0000001d08087c25 */ /* 0x000fe2000f8e0004 */
[C---:B------:R-:W-:Y:S01]  /*1d40*/  ISETP.GE.AND P2, PT, R7.reuse, UR8, PT ;  /* 0x0000000807007c0c */ /* 0x040fe2000bf46270 */
[----:B------:R-:W-:Y:S01]  /*1d50*/  UIMAD UR11, UR29, UR27, UR11 ;  /* 0x0000001b1d0b72a4 */ /* 0x000fe2000f8e020b */
[----:B------:R-:W-:Y:S01]  /*1d60*/  ISETP.GE.AND P0, PT, R7, UR14, PT ;  /* 0x0000000e07007c0c */ /* 0x000fe2000bf06270 */
[----:B------:R-:W-:Y:S01]  /*1d70*/  UIMAD UR10, UR29, UR25, UR10 ;  /* 0x000000191d0a72a4 */ /* 0x000fe2000f8e020a */
[----:B------:R-:W-:Y:S01]  /*1d80*/  SHF.R.S32.HI R7, RZ, 0x1f, R16 ;  /* 0x0000001fff077819 */ /* 0x000fe20000011410 */
[----:B------:R-:W-:Y:S01]  /*1d90*/  IMAD.WIDE.U32 R4, R10, UR29, R4 ;  /* 0x0000001d0a047c25 */ /* 0x000fe2000f8e0004 */
[----:B------:R-:W-:Y:S01]  /*1da0*/  IADD3 R10, P3, R8, UR31, RZ ;  /* 0x0000001f080a7c10 */ /* 0x000fe2000ff7e0ff */
[----:B------:R-:W-:Y:S01]  /*1db0*/  ULDC.64 UR12, c[0x0][0x260] ;  /* 0x00009800000c7ab9 */ /* 0x000fe20000000a00 */
[----:B------:R-:W-:Y:S01]  /*1dc0*/  LEA.HI R7, R7, R20, RZ, 0x2 ;  /* 0x0000001407077211 */ /* 0x000fe200078f10ff */
[----:B------:R-:W-:Y:S01]  /*1dd0*/  IMAD.SHL.U32 R16, R15, 0x40, RZ ;  /* 0x000000400f107824 */ /* 0x000fe200078e00ff */
[----:B------:R-:W-:Y:S01]  /*1de0*/  IADD3 R8, P1, R4, UR30, RZ ;  /* 0x0000001e04087c10 */ /* 0x000fe2000ff3e0ff */
[----:B------:R-:W-:Y:S01]  /*1df0*/  IMAD.WIDE.U32 R14, R14, 0x40, RZ ;  /* 0x000000400e0e7825 */ /* 0x000fe200078e00ff */
[----:B------:R-:W-:Y:S01]  /*1e00*/  LOP3.LUT R7, R7, 0xfffffffc, RZ, 0xc0, !PT ;  /* 0xfffffffc07077812 */ /* 0x000fe200078ec0ff */
[----:B------:R-:W1:Y:S01]  /*1e10*/  LDC R250, c[0x0][0x270] ;  /* 0x00009c00fffa7b82 */ /* 0x000e620000000800 */
[----:B------:R-:W-:Y:S01]  /*1e20*/  SHF.R.S32.HI R18, RZ, 0x2, R18 ;  /* 0x00000002ff127819 */ /* 0x000fe20000011412 */
[----:B------:R-:W-:-:S02]  /*1e30*/  IMAD.MOV.U32 R238, RZ, RZ, R12 ;  /* 0x000000ffffee7224 */ /* 0x000fc400078e000c */
[----:B------:R-:W-:Y:S02]  /*1e40*/  IMAD.U32 R11, RZ, RZ, UR11 ;  /* 0x0000000bff0b7e24 */ /* 0x000fe4000f8e00ff */
[----:B------:R-:W-:Y:S01]  /*1e50*/  IMAD.U32 R12, RZ, RZ, UR10 ;  /* 0x0000000aff0c7e24 */ /* 0x000fe2000f8e00ff */
[----:B------:R-:W-:Y:S01]  /*1e60*/  @!P2 IADD3 R4, P4, R238, R14, RZ ;  /* 0x0000000eee04a210 */ /* 0x000fe20007f9e0ff */
[----:B------:R-:W-:Y:S01]  /*1e70*/  IMAD.MOV.U32 R239, RZ, RZ, R13 ;  /* 0x000000ffffef7224 */ /* 0x000fe200078e000d */
[----:B------:R-:W-:Y:S01]  /*1e80*/  IADD3.X R11, R9, UR35, R11, P3, !PT ;  /* 0x00000023090b7c10 */ /* 0x000fe20009ffe40b */
[----:B------:R-:W-:Y:S01]  /*1e90*/  IMAD.IADD R7, R20, 0x1, -R7 ;  /* 0x0000000114077824 */ /* 0x000fe200078e0a07 */
[----:B------:R-:W-:Y:S01]  /*1ea0*/  IADD3.X R9, R5, UR42, R12, P1, !PT ;  /* 0x0000002a05097c10 */ /* 0x000fe20008ffe40c */
[----:B------:R-:W-:Y:S01]  /*1eb0*/  ULDC.64 UR10, c[0x0][0x268] ;  /* 0x00009a00000a7ab9 */ /* 0x000fe20000000a00 */
[----:B------:R-:W-:Y:S01]  /*1ec0*/  @!P2 IADD3.X R5, R239, R15, R16, P4, !PT ;  /* 0x0000000fef05a210 */ /* 0x000fe200027fe410 */
[----:B------:R-:W-:Y:S01]  /*1ed0*/  IMAD R12, R19, UR12, RZ ;  /* 0x0000000c130c7c24 */ /* 0x000fe2000f8e02ff */
[----:B------:R-:W-:Y:S01]  /*1ee0*/  @!P0 IADD3 R14, P4, R247, 0x20, RZ ;  /* 0x00000020f70e8810 */ /* 0x000fe20007f9e0ff */
[----:B------:R-:W-:Y:S01]  /*1ef0*/  IMAD R18, R7, 0x10, R18 ;  /* 0x0000001007127824 */ /* 0x000fe200078e0212 */
[----:B------:R-:W-:Y:S01]  /*1f00*/  ISETP.GE.AND P1, PT, R247, UR14, PT ;  /* 0x0000000ef7007c0c */ /* 0x000fe2000bf26270 */
[----:B------:R-:W-:Y:S01]  /*1f10*/  IMAD R7, R19, UR10, RZ ;  /* 0x0000000a13077c24 */ /* 0x000fe2000f8e02ff */
[----:B------:R-:W-:Y:S01]  /*1f20*/  @!P0 IADD3 R16, P3, R247, 0x20, RZ ;  /* 0x00000020f7108810 */ /* 0x000fe20007f7e0ff */
[----:B------:R-:W-:Y:S01]  /*1f30*/  @!P0 IMAD.X R15, RZ, RZ, R24, P4 ;  /* 0x000000ffff0f8224 */ /* 0x000fe200020e0618 */
[----:B------:R-:W-:Y:S01]  /*1f40*/  PLOP3.LUT P4, PT, PT, PT, UP4, 0x80, 0x0 ;  /* 0x000000000000781c */ /* 0x000fe20003f8f048 */
[C---:B------:R-:W-:Y:S01]  /*1f50*/  IMAD R13, R6.reuse, UR13, R12 ;  /* 0x0000000d060d7c24 */ /* 0x040fe2000f8e020c */
[----:B------:R-:W2:Y:S01]  /*1f60*/  @!P0 LDC.64 R22, c[0x0][0x218] ;  /* 0x00008600ff168b82 */ /* 0x000ea20000000a00 */
[----:B------:R-:W-:Y:S01]  /*1f70*/  IMAD.WIDE.U32 R10, R6, UR12, R10 ;  /* 0x0000000c060a7c25 */ /* 0x000fe2000f8e000a */
[----:B------:R-:W-:-:S03]  /*1f80*/  USHF.L.U32 UR12, UR37, 0x6, URZ ;  /* 0x00000006250c7899 */ /* 0x000fc6000800063f */
[----:B------:R-:W-:Y:S02]  /*1f90*/  IMAD.MOV.U32 R243, RZ, RZ, 0x7f800000 ;  /* 0x7f800000fff37424 */ /* 0x000fe400078e00ff */
[----:B------:R-:W-:Y:S01]  /*1fa0*/  IMAD.MOV.U32 R244, RZ, RZ, 0x7f800000 ;  /* 0x7f800000fff47424 */ /* 0x000fe200078e00ff */
[----:B------:R-:W3:Y:S01]  /*1fb0*/  @!P1 LDC.64 R20, c[0x0][0x218] ;  /* 0x00008600ff149b82 */ /* 0x000ee20000000a00 */
[C---:B------:R-:W-:Y:S01]  /*1fc0*/  IMAD R17, R6.reuse, UR11, R7 ;  /* 0x0000000b06117c24 */ /* 0x040fe2000f8e0207 */
[----:B------:R-:W-:Y:S01]  /*1fd0*/  CS2R R190, SRZ ;  /* 0x0000000000be7805 */ /* 0x000fe2000001ff00 */
[----:B------:R-:W-:Y:S01]  /*1fe0*/  IMAD.WIDE.U32 R8, R6, UR10, R8 ;  /* 0x0000000a06087c25 */ /* 0x000fe2000f8e0008 */
[----:B------:R-:W-:Y:S01]  /*1ff0*/  UIMAD.WIDE.U32 UR10, UR36, 0x40, URZ ;  /* 0x00000040240a78a5 */ /* 0x000fe2000f8e003f */
[----:B------:R-:W-:Y:S02]  /*2000*/  CS2R R188, SRZ ;  /* 0x0000000000bc7805 */ /* 0x000fe4000001ff00 */
[----:B------:R-:W-:Y:S01]  /*2010*/  CS2R R194, SRZ ;  /* 0x0000000000c27805 */ /* 0x000fe2000001ff00 */
[----:B------:R-:W-:Y:S01]  /*2020*/  IMAD.IADD R7, R11, 0x1, R13 ;  /* 0x000000010b077824 */ /* 0x000fe200078e020d */
[----:B------:R-:W-:Y:S01]  /*2030*/  CS2R R192, SRZ ;  /* 0x0000000000c07805 */ /* 0x000fe2000001ff00 */
[----:B------:R-:W-:Y:S01]  /*2040*/  IMAD.IADD R11, R9, 0x1, R17 ;  /* 0x00000001090b7824 */ /* 0x000fe200078e0211 */
[----:B------:R-:W-:Y:S01]  /*2050*/  CS2R R186, SRZ ;  /* 0x0000000000ba7805 */ /* 0x000fe2000001ff00 */
[----:B------:R-:W-:Y:S01]  /*2060*/  @!P0 IMAD.X R17, RZ, RZ, R24, P3 ;  /* 0x000000ffff118224 */ /* 0x000fe200018e0618 */
[----:B------:R-:W-:Y:S01]  /*2070*/  ISETP.GE.AND P3, PT, R247, UR8, PT ;  /* 0x00000008f7007c0c */ /* 0x000fe2000bf66270 */
[----:B------:R-:W-:Y:S01]  /*2080*/  @P4 BAR.SYNC.DEFER_BLOCKING 0x0 ;  /* 0x0000000000004b1d */ /* 0x000fe20000010000 */
[----:B------:R-:W-:-:S02]  /*2090*/  VIADD R12, R18, 0x8 ;  /* 0x00000008120c7836 */ /* 0x000fc40000000000 */
[----:B------:R-:W-:Y:S02]  /*20a0*/  @!P0 IMAD R15, R15, UR26, RZ ;  /* 0x0000001a0f0f8c24 */ /* 0x000fe4000f8e02ff */
[----:B------:R-:W-:Y:S01]  /*20b0*/  @!P0 IMAD.MOV.U32 R13, RZ, RZ, R7 ;  /* 0x000000ffff0d8224 */ /* 0x000fe200078e0007 */
[----:B------:R-:W-:Y:S01]  /*20c0*/  ISETP.GE.AND P6, PT, R12, UR8, PT ;  /* 0x000000080c007c0c */ /* 0x000fe2000bfc6270 */
[----:B------:R-:W-:Y:S01]  /*20d0*/  @!P0 IMAD.MOV.U32 R12, RZ, RZ, R10 ;  /* 0x000000ffff0c8224 */ /* 0x000fe200078e000a */
[----:B------:R-:W-:Y:S01]  /*20e0*/  CS2R R184, SRZ ;  /* 0x0000000000b87805 */ /* 0x000fe2000001ff00 */
[C---:B------:R-:W-:Y:S01]  /*20f0*/  @!P0 IMAD R26, R14.reuse, UR27, R15 ;  /* 0x0000001b0e1a8c24 */ /* 0x040fe2000f8e020f */
[----:B------:R-:W-:Y:S01]  /*2100*/  CS2R R182, SRZ ;  /* 0x0000000000b67805 */ /* 0x000fe2000001ff00 */
[----:B------:R-:W-:Y:S01]  /*2110*/  @!P0 IMAD.WIDE.U32 R14, R14, UR26, R12 ;  /* 0x0000001a0e0e8c25 */ /* 0x000fe2000f8e000c */
[----:B------:R-:W-:Y:S02]  /*2120*/  CS2R R180, SRZ ;  /* 0x0000000000b47805 */ /* 0x000fe4000001ff00 */
[----:B------:R-:W-:-:S02]  /*2130*/  CS2R R174, SRZ ;  /* 0x0000000000ae7805 */ /* 0x000fc4000001ff00 */
[----:B------:R-:W-:Y:S01]  /*2140*/  CS2R R172, SRZ ;  /* 0x0000000000ac7805 */ /* 0x000fe2000001ff00 */
[----:B------:R-:W-:Y:S01]  /*2150*/  @!P0 IMAD R12, R17, UR24, RZ ;  /* 0x00000018110c8c24 */ /* 0x000fe2000f8e02ff */
[----:B------:R-:W-:Y:S01]  /*2160*/  CS2R R178, SRZ ;  /* 0x0000000000b27805 */ /* 0x000fe2000001ff00 */
[----:B------:R-:W-:Y:S01]  /*2170*/  @!P0 IMAD.MOV.U32 R9, RZ, RZ, R11 ;  /* 0x000000ffff098224 */ /* 0x000fe200078e000b */
[----:B------:R-:W-:Y:S01]  /*2180*/  CS2R R176, SRZ ;  /* 0x0000000000b07805 */ /* 0x000fe2000001ff00 */
[C---:B------:R-:W-:Y:S01]  /*2190*/  @!P1 IMAD R13, R24.reuse, UR26, RZ ;  /* 0x0000001a180d9c24 */ /* 0x040fe2000f8e02ff */
[----:B------:R-:W-:Y:S01]  /*21a0*/  CS2R R170, SRZ ;  /* 0x0000000000aa7805 */ /* 0x000fe2000001ff00 */
[----:B------:R-:W-:Y:S01]  /*21b0*/  @!P1 IMAD.MOV.U32 R6, RZ, RZ, R10 ;  /* 0x000000ffff069224 */ /* 0x000fe200078e000a */
[----:B------:R-:W-:Y:S01]  /*21c0*/  CS2R R168, SRZ ;  /* 0x0000000000a87805 */ /* 0x000fe2000001ff00 */
[----:B------:R-:W-:Y:S01]  /*21d0*/  @!P1 IMAD R19, R24, UR24, RZ ;  /* 0x0000001818139c24 */ /* 0x000fe2000f8e02ff */
[----:B------:R4:W-:Y:S01]  /*21e0*/  @P3 STS.128 [R234+0x8000], RZ ;  /* 0x008000ffea003388 */ /* 0x0009e20000000c00 */
[C---:B------:R-:W-:Y:S01]  /*21f0*/  @!P0 IMAD R27, R16.reuse, UR25, R12 ;  /* 0x00000019101b8c24 */ /* 0x040fe2000f8e020c */
[----:B------:R-:W1:Y:S01]  /*2200*/  @!P1 LDC.64 R24, c[0x0][0x220] ;  /* 0x00008800ff189b82 */ /* 0x000e620000000a00 */
[--C-:B------:R-:W-:Y:S01]  /*2210*/  @!P1 IMAD.MOV.U32 R10, RZ, RZ, R8.reuse ;  /* 0x000000ffff0a9224 */ /* 0x100fe200078e0008 */
[----:B------:R4:W-:Y:S01]  /*2220*/  @P3 STS.128 [R234+0xa000], RZ ;  /* 0x00a000ffea003388 */ /* 0x0009e20000000c00 */
[----:B------:R-:W-:Y:S01]  /*2230*/  @!P0 IMAD.WIDE.U32 R16, R16, UR24, R8 ;  /* 0x0000001810108c25 */ /* 0x000fe2000f8e0008 */
[----:B------:R-:W-:-:S02]  /*2240*/  CS2R R166, SRZ ;  /* 0x0000000000a67805 */ /* 0x000fc4000001ff00 */
[----:B------:R-:W-:Y:S01]  /*2250*/  CS2R R164, SRZ ;  /* 0x0000000000a47805 */ /* 0x000fe2000001ff00 */
[----:B------:R4:W-:Y:S01]  /*2260*/  @P3 STS.128 [R234+0xc000], RZ ;  /* 0x00c000ffea003388 */ /* 0x0009e20000000c00 */
[C---:B------:R-:W-:Y:S01]  /*2270*/  @!P1 IMAD R8, R247.reuse, UR27, R13 ;  /* 0x0000001bf7089c24 */ /* 0x040fe2000f8e020d */
[----:B------:R-:W-:Y:S01]  /*2280*/  CS2R R158, SRZ ;  /* 0x00000000009e7805 */ /* 0x000fe2000001ff00 */
[----:B------:R-:W-:Y:S01]  /*2290*/  @!P1 IMAD.WIDE.U32 R12, R247, UR26, R6 ;  /* 0x0000001af70c9c25 */ /* 0x000fe2000f8e0006 */
[----:B------:R4:W-:Y:S01]  /*22a0*/  @P3 STS.128 [R234+0xe000], RZ ;  /* 0x00e000ffea003388 */ /* 0x0009e20000000c00 */
[----:B------:R-:W-:Y:S01]  /*22b0*/  @!P2 IADD3 R6, P4, R236, UR10, RZ ;  /* 0x0000000aec06ac10 */ /* 0x000fe2000ff9e0ff */
[----:B------:R-:W-:Y:S01]  /*22c0*/  UMOV UR10, UR21 ;  /* 0x00000015000a7c82 */ /* 0x000fe20008000000 */
[----:B------:R-:W-:Y:S01]  /*22d0*/  IMAD.U32 R7, RZ, RZ, UR12 ;  /* 0x0000000cff077e24 */ /* 0x000fe2000f8e00ff */
[----:B------:R-:W-:Y:S01]  /*22e0*/  @!PT LDS RZ, [RZ] ;  /* 0x00000000fffff984 */ /* 0x000fe20000000800 */
[----:B------:R-:W-:Y:S01]  /*22f0*/  @!PT LDS RZ, [RZ] ;  /* 0x00000000fffff984 */ /* 0x000fe20000000800 */
[----:B------:R-:W-:Y:S01]  /*2300*/  @!PT LDS RZ, [RZ] ;  /* 0x00000000fffff984 */ /* 0x000fe20000000800 */
[----:B------:R-:W-:Y:S01]  /*2310*/  @!P3 LDGSTS.E.BYPASS.LTC128B.128 [R234+0x8000], desc[UR6][R238.64] ;  /* 0x08000000eeeabfae */ /* 0x000fe2000b901d46 */
[----:B------:R-:W-:Y:S01]  /*2320*/  @!P0 IMAD.IADD R9, R15, 0x1, R26 ;  /* 0x000000010f098824 */ /* 0x000fe200078e021a */
[----:B------:R-:W-:Y:S01]  /*2330*/  CS2R R156, SRZ ;  /* 0x00000000009c7805 */ /* 0x000fe2000001ff00 */
[----:B------:R-:W-:Y:S01]  /*2340*/  @!P1 IMAD.WIDE.U32 R10, R247, UR24, R10 ;  /* 0x00000018f70a9c25 */ /* 0x000fe2000f8e000a */
[----:B------:R-:W-:Y:S01]  /*2350*/  @!P3 LDGSTS.E.BYPASS.LTC128B.128 [R234+0xa000], desc[UR6][R238.64+0x80] ;  /* 0x0a000080eeeabfae */ /* 0x000fe2000b901d46 */
[----:B------:R-:W-:Y:S01]  /*2360*/  @!P2 IADD3.X R7, R237, UR11, R7, P4, !PT ;  /* 0x0000000bed07ac10 */ /* 0x000fe2000a7fe407 */
[----:B------:R-:W-:Y:S01]  /*2370*/  UMOV UR11, UR20 ;  /* 0x00000014000b7c82 */ /* 0x000fe20008000000 */
[----:B------:R-:W-:Y:S01]  /*2380*/  IMAD.SHL.U32 R245, R18, 0x4, RZ ;  /* 0x0000000412f57824 */ /* 0x000fe200078e00ff */
        /* <DEDUP_REMOVED lines=65> */
[----:B--2---:R-:W-:Y:S01]  /*27a0*/  @!P1 IMAD.IADD R5, R13, 0x1, R8 ;  /* 0x000000010d059824 */ /* 0x004fe200078e0208 */
[----:B---3--:R-:W-:Y:S02]  /*27b0*/  @!P1 LEA R4, P5, R12, R20, 0x1 ;  /* 0x000000140c049211 */ /* 0x008fe400078a08ff */
[----:B------:R-:W-:Y:S01]  /*27c0*/  @!P3 LDGSTS.E.BYPASS.LTC128B.128 [R234+0x4000], desc[UR6][R236.64+0x100] ;  /* 0x04000100eceabfae */ /* 0x000fe2000b901d46 */
[----:B------:R-:W-:Y:S02]  /*27d0*/  @!P0 LEA R8, P4, R14, R22, 0x1 ;  /* 0x000000160e088211 */ /* 0x000fe400078808ff */
[----:B------:R-:W-:Y:S01]  /*27e0*/  @!P1 LEA.HI.X R5, R12, R21, R5, 0x1, P5 ;  /* 0x000000150c059211 */ /* 0x000fe200028f0c05 */
[----:B------:R-:W-:Y:S01]  /*27f0*/  @!P3 LDGSTS.E.BYPASS.LTC128B.128 [R234+0x6000], desc[UR6][R236.64+0x180] ;  /* 0x06000180eceabfae */ /* 0x000fe2000b901d46 */
[----:B------:R-:W-:Y:S01]  /*2800*/  @!P0 LEA.HI.X R9, R14, R23, R9, 0x1, P4 ;  /* 0x000000170e098211 */ /* 0x000fe200020f0c09 */
[----:B------:R-:W2:Y:S01]  /*2810*/  @!P0 LDC.64 R12, c[0x0][0x220] ;  /* 0x00008800ff0c8b82 */ /* 0x000ea20000000a00 */
        /* <DEDUP_REMOVED lines=21> */
[----:B---3--:R-:W-:-:S03]  /*2970*/  @!P1 IMAD R6, R247, UR25, R19 ;  /* 0x00000019f7069c24 */ /* 0x008fc6000f8e0213 */
        /* <DEDUP_REMOVED lines=11> */
[----:B---3--:R-:W-:Y:S01]  /*2a30*/  @!P1 IMAD.IADD R5, R11, 0x1, R6 ;  /* 0x000000010b059824 */ /* 0x008fe200078e0206 */
[----:B-1----:R-:W-:-:S02]  /*2a40*/  @!P1 LEA R6, P2, R10, R24, 0x1 ;  /* 0x000000180a069211 */ /* 0x002fc400078408ff */
[----:B------:R-:W-:Y:S01]  /*2a50*/  @!P0 LDGSTS.E.BYPASS.LTC128B.128 [R234+0x15000], desc[UR6][R8.64+0x100] ;  /* 0x1500010008ea8fae */ /* 0x000fe2000b901d46 */
[----:B------:R-:W-:Y:S02]  /*2a60*/  SHF.R.S32.HI R4, RZ, 0x1f, R18 ;  /* 0x0000001fff047819 */ /* 0x000fe40000011412 */
[----:B------:R-:W-:Y:S01]  /*2a70*/  @!P1 LEA.HI.X R7, R10, R25, R5, 0x1, P2 ;  /* 0x000000190a079211 */ /* 0x000fe200010f0c05 */
[----:B------:R-:W-:Y:S01]  /*2a80*/  @!P0 LDGSTS.E.BYPASS.LTC128B.128 [R234+0x17000], desc[UR6][R8.64+0x180] ;  /* 0x1700018008ea8fae */ /* 0x000fe2000b901d46 */
[----:B------:R-:W-:Y:S01]  /*2a90*/  SHF.L.U64.HI R246, R18, 0x2, R4 ;  /* 0x0000000212f67819 */ /* 0x000fe20000010204 */
[----:B------:R-:W-:Y:S01]  /*2aa0*/  @!P0 IMAD.IADD R5, R17, 0x1, R27 ;  /* 0x0000000111058824 */ /* 0x000fe200078e021b */
[C---:B--2---:R-:W-:Y:S01]  /*2ab0*/  @!P0 LEA R4, P2, R16.reuse, R12, 0x1 ;  /* 0x0000000c10048211 */ /* 0x044fe200078408ff */
[----:B------:R4:W-:Y:S03]  /*2ac0*/  @P1 STS.128 [R234+0x18000], RZ ;  /* 0x018000ffea001388 */ /* 0x0009e60000000c00 */
[----:B------:R-:W-:Y:S01]  /*2ad0*/  @!P0 LEA.HI.X R5, R16, R13, R5, 0x1, P2 ;  /* 0x0000000d10058211 */ /* 0x000fe200010f0c05 */
        /* <DEDUP_REMOVED lines=26> */
[----:B------:R-:W-:Y:S01]  /*2c80*/  UIADD3 UR8, UR29, 0x40, URZ ;  /* 0x000000401d087890 */ /* 0x000fe2000fffe03f */
[----:B------:R-:W-:-:S02]  /*2c90*/  CS2R R26, SRZ ;  /* 0x00000000001a7805 */ /* 0x000fc4000001ff00 */
[----:B------:R-:W-:Y:S02]  /*2ca0*/  CS2R R24, SRZ ;  /* 0x0000000000187805 */ /* 0x000fe4000001ff00 */
[----:B------:R-:W-:Y:S02]  /*2cb0*/  CS2R R22, SRZ ;  /* 0x0000000000167805 */ /* 0x000fe4000001ff00 */
[----:B------:R-:W-:Y:S01]  /*2cc0*/  CS2R R20, SRZ ;  /* 0x0000000000147805 */ /* 0x000fe2000001ff00 */
[----:B------:R-:W-:Y:S01]  /*2cd0*/  UMOV UR13, UR18 ;  /* 0x00000012000d7c82 */ /* 0x000fe20008000000 */
[----:B------:R-:W-:Y:S01]  /*2ce0*/  UISETP.GE.AND UP0, UPT, UR8, UR5, UPT ;  /* 0x000000050800728c */ /* 0x000fe2000bf06270 */
[----:B------:R-:W-:Y:S01]  /*2cf0*/  UMOV UR12, UR19 ;  /* 0x00000013000c7c82 */ /* 0x000fe20008000000 */
[----:B------:R-:W-:Y:S01]  /*2d00*/  ULDC UR18, c[0x0][0x2dc] ;  /* 0x0000b70000127ab9 */ /* 0x000fe20000000800 */
[----:B------:R-:W-:-:S08]  /*2d10*/  ULDC UR8, c[0x0][0x39c] ;  /* 0x0000e70000087ab9 */ /* 0x000fd00000000800 */
.L_x_1154:
        /* <DEDUP_REMOVED lines=11> */
[----:B------:R-:W-:Y:S05]  /*2dd0*/  LDSM.16.M88.4 R16, [R222] ;  /* 0x00000000de10783b */ /* 0x000fea0000000200 */
[----:B------:R-:W4:Y:S05]  /*2de0*/  LDSM.16.M88.4 R8, [R3+UR4+0x10000] ;  /* 0x010000040308783b */ /* 0x000f2a0008000200 */
[----:B-1----:R-:W1:Y:S05]  /*2df0*/  LDSM.16.M88.4 R84, [R3+UR4+0x10800] ;  /* 0x010800040354783b */ /* 0x002e6a0008000200 */
[----:B------:R-:W-:Y:S05]  /*2e00*/  LDSM.16.M88.4 R88, [R224] ;  /* 0x00000000e058783b */ /* 0x000fea0000000200 */
[----:B------:R-:W2:Y:S05]  /*2e10*/  LDSM.16.M88.4 R92, [R2] ;  /* 0x00000000025c783b */ /* 0x000eaa0000000200 */
[----:B------:R-:W3:Y:S05]  /*2e20*/  LDSM.16.M88.4 R96, [R2+0x800] ;  /* 0x000800000260783b */ /* 0x000eea0000000200 */
[----:B------:R-:W-:Y:S05]  /*2e30*/  LDSM.16.M88.4 R100, [R227] ;  /* 0x00000000e364783b */ /* 0x000fea0000000200 */
[----:B------:R-:W3:Y:S05]  /*2e40*/  LDSM.16.M88.4 R104, [R221] ;  /* 0x00000000dd68783b */ /* 0x000eea0000000200 */
[----:B------:R-:W-:Y:S01]  /*2e50*/  LDSM.16.M88.4 R108, [R226] ;  /* 0x00000000e26c783b */ /* 0x000fe20000000200 */
[C---:B----4-:R-:W-:Y:S04]  /*2e60*/  HMMA.16816.F32.BF16 R4, R16.reuse, R8, RZ ;  /* 0x000000081004723c */ /* 0x050fe800000418ff */
[----:B------:R-:W-:Y:S02]  /*2e70*/  LDSM.16.M88.4 R112, [R220] ;  /* 0x00000000dc70783b */ /* 0x000fe40000000200 */
        /* <DEDUP_REMOVED lines=242> */
[----:B------:R-:W-:Y:S05]  /*3da0*/  IADD3.X R115, R246, UR12, RZ, P0, !PT ;  /* 0x0000000cf6737c10 */ /* 0x000fea00087fe4ff */
[----:B------:R-:W2:Y:S01]  /*3db0*/  LDG.E R113, desc[UR6][R114.64] ;  /* 0x0000000672717981 */ /* 0x000ea2000c1e1900 */
[----:B-1----:R-:W-:Y:S04]  /*3dc0*/  MOV R7, R125 ;  /* 0x0000007d00077202 */ /* 0x002fe80000000f00 */
[----:B------:R-:W2:Y:S01]  /*3dd0*/  LDG.E R112, desc[UR6][R114.64+0x20] ;  /* 0x0000200672707981 */ /* 0x000ea2000c1e1900 */
[----:B------:R-:W-:Y:S02]  /*3de0*/  @P3 FSEL R7, R125, -INF , !P2 ;  /* 0xff8000007d073808 */ /* 0x000fe40005000000 */
[----:B------:R-:W-:Y:S03]  /*3df0*/  PLOP3.LUT P3, PT, PT, PT, UP3, 0x80, 0x0 ;  /* 0x000000000000781c */ /* 0x000fe60003f6f038 */
        /* <DEDUP_REMOVED lines=341> */
.L_x_1152:
        /* <DEDUP_REMOVED lines=77> */
[C---:B--2---:R-:W-:Y:S06]  /*5820*/  HMMA.16816.F32.BF16 R8, R208.reuse, R204, R8 ;  /* 0x000000ccd008723c */ /* 0x044fec0000041808 */
[-C--:B------:R-:W-:Y:S05]  /*5830*/  HMMA.16816.F32.BF16 R12, R208, R206.reuse, R12 ;  /* 0x000000ced00c723c */ /* 0x080fea000004180c */
[----:B------:R-:W-:Y:S01]  /*5840*/  @P3 IADD3 R204, P1, R245, UR11, RZ ;  /* 0x0000000bf5cc3c10 */ /* 0x000fe2000ff3e0ff */
[C---:B------:R-:W-:Y:S01]  /*5850*/  HMMA.16816.F32.BF16 R16, R200.reuse, R206, R16 ;  /* 0x000000cec810723c */ /* 0x040fe20000041810 */
[----:B------:R-:W-:Y:S04]  /*5860*/  @UP3 UMOV UR11, UR16 ;  /* 0x00000010000b3c82 */ /* 0x000fe80008000000 */
[----:B------:R-:W-:Y:S01]  /*5870*/  @P3 IADD3.X R205, R246, UR10, RZ, P1, !PT ;  /* 0x0000000af6cd3c10 */ /* 0x000fe20008ffe4ff */
[-C--:B---3--:R-:W-:Y:S01]  /*5880*/  HMMA.16816.F32.BF16 R84, R200, R212.reuse, R84 ;  /* 0x000000d4c854723c */ /* 0x088fe20000041854 */
[----:B------:R-:W-:Y:S03]  /*5890*/  @UP3 UMOV UR10, UR15 ;  /* 0x0000000f000a3c82 */ /* 0x000fe60008000000 */
[----:B------:R-:W5:Y:S01]  /*58a0*/  @P3 LDG.E R243, desc[UR6][R204.64+-0x100] ;  /* 0xffff0006ccf33981 */ /* 0x000f62000c1e1900 */
[----:B------:R-:W-:Y:S01]  /*58b0*/  IMAD R207, R250, UR18, RZ ;  /* 0x00000012facf7c24 */ /* 0x000fe2000f8e02ff */
[C---:B------:R-:W-:Y:S02]  /*58c0*/  HMMA.16816.F32.BF16 R88, R208.reuse, R212, R88 ;  /* 0x000000d4d058723c */ /* 0x040fe40000041858 */
[----:B------:R1:W5:Y:S04]  /*58d0*/  @P3 LDG.E R244, desc[UR6][R204.64+-0xe0] ;  /* 0xffff2006ccf43981 */ /* 0x000368000c1e1900 */
[-C--:B------:R-:W-:Y:S06]  /*58e0*/  HMMA.16816.F32.BF16 R92, R208, R214.reuse, R92 ;  /* 0x000000d6d05c723c */ /* 0x080fec000004185c */
[C---:B------:R-:W-:Y:S06]  /*58f0*/  HMMA.16816.F32.BF16 R96, R200.reuse, R214, R96 ;  /* 0x000000d6c860723c */ /* 0x040fec0000041860 */
[-C--:B----4-:R-:W-:Y:S06]  /*5900*/  HMMA.16816.F32.BF16 R100, R200, R196.reuse, R100 ;  /* 0x000000c4c864723c */ /* 0x090fec0000041864 */
[C---:B------:R-:W-:Y:S06]  /*5910*/  HMMA.16816.F32.BF16 R104, R208.reuse, R196, R104 ;  /* 0x000000c4d068723c */ /* 0x040fec0000041868 */
        /* <DEDUP_REMOVED lines=333> */
.L_x_1153:
        /* <DEDUP_REMOVED lines=223> */
.L_x_1155:
        /* <DEDUP_REMOVED lines=23> */
.L_x_1156:
        /* <DEDUP_REMOVED lines=50> */
.L_x_1158:
[----:B------:R-:W-:Y:S05]  /*8070*/  BSYNC B0 ;  /* 0x0000000000007941 */ /* 0x000fea0003800000 */
.L_x_1157:
        /* <DEDUP_REMOVED lines=16> */
.L_x_1160:
[----:B------:R-:W-:Y:S05]  /*8180*/  BSYNC B0 ;  /* 0x0000000000007941 */ /* 0x000fea0003800000 */
.L_x_1159:
        /* <DEDUP_REMOVED lines=33> */
.L_x_1162:
[----:B------:R-:W-:Y:S05]  /*83a0*/  BSYNC B0 ;  /* 0x0000000000007941 */ /* 0x000fea0003800000 */
.L_x_1161:
        /* <DEDUP_REMOVED lines=16> */
.L_x_1151:
        /* <DEDUP_REMOVED lines=23> */
.L_x_1164:
        /* <DEDUP_REMOVED lines=21> */
.L_x_1165:
[----:B------:R-:W-:Y:S01]  /*8770*/  UIMAD UR12, UR19, UR8, URZ ;  /* 0x00000008130c72a4 */ /* 0x000fe2000f8e023f */
[----:B------:R-:W-:Y:S01]  /*8780*/  IMAD.U32 R6, RZ, RZ, UR8 ;  /* 0x00000008ff067e24 */ /* 0x000fe2000f8e00ff */
[----:B------:R-:W-:Y:S01]  /*8790*/  UIMAD UR5, UR22, -0x40, UR5 ;  /* 0xffffffc0160578a4 */ /* 0x000fe2000f8e0205 */
[C---:B------:R-:W-:Y:S01]  /*87a0*/  IADD3 R10, R247.reuse, 0x20, RZ ;  /* 0x00000020f70a7810 */ /* 0x040fe20007ffe0ff */
        /* <DEDUP_REMOVED lines=29> */
.L_x_1167:
[----:B------:R-:W-:Y:S05]  /*8980*/  BSYNC B0 ;  /* 0x0000000000007941 */ /* 0x000fea0003800000 */
.L_x_1166:
        /* <DEDUP_REMOVED lines=16> */
.L_x_1169:
[----:B------:R-:W-:Y:S05]  /*8a90*/  BSYNC B0 ;  /* 0x0000000000007941 */ /* 0x000fea0003800000 */
.L_x_1168:
        /* <DEDUP_REMOVED lines=28> */
.L_x_1171:
[----:B------:R-:W-:Y:S05]  /*8c60*/  BSYNC B0 ;  /* 0x0000000000007941 */ /* 0x000fea0003800000 */
.L_x_1170:
        /* <DEDUP_REMOVED lines=15> */
.L_x_1163:
[----:B------:R-:W-:Y:S05]  /*8d60*/  BSYNC B1 ;  /* 0x0000000000017941 */ /* 0x000fea0003800000 */
.L_x_1146:
[----:B------:R-:W-:Y:S02]  /*8d70*/  ULDC UR5, c[0x0][0xc] ;  /* 0x0000030000057ab9 */ /* 0x000fe40000000800 */
[----:B------:R-:W-:-:S04]  /*8d80*/  UIADD3 UR22, UR5, UR22, URZ ;  /* 0x0000001605167290 */ /* 0x000fc8000fffe03f */
[----:B------:R-:W-:-:S06]  /*8d90*/  UISETP.GE.AND UP0, UPT, UR22, UR60, UPT ;  /* 0x0000003c1600728c */ /* 0x000fcc000bf06270 */
[----:B------:R-:W-:-:S13]  /*8da0*/  PLOP3.LUT P0, PT, PT, PT, UP0, 0x80, 0x0 ;  /* 0x000000000000781c */ /* 0x000fda0003f0f008 */
[----:B------:R-:W-:Y:S05]  /*8db0*/  @P0 BRA `(.L_x_1172) ;  /* 0x0000000000040947 */ /* 0x000fea0003800000 */
[----:B------:R-:W-:Y:S05]  /*8dc0*/  BRA `(.L_x_1173) ;  /* 0xffffff7c000c7947 */ /* 0x000fea000383ffff */
.L_x_1172:
[----:B------:R-:W-:Y:S05]  /*8dd0*/  EXIT ;  /* 0x000000000000794d */ /* 0x000fea0003800000 */
.L_x_1174:
        /* <DEDUP_REMOVED lines=10> */
.L_x_2052:


//--------------------- .text._ZN5flash44flash_bwd_dq_dk_dv_loop_seqk_parallel_kernelI23Flash_bwd_kernel_traitsILi256ELi64ELi64ELi8ELi4ELi2ELi2ELb0ELb1EN7cutlass10bfloat16_tE19Flash_kernel_traitsILi256ELi64ELi64ELi8ES3_EELb1ELb0ELb0ELb1ELb0ELb0ELb0EEEvNS_16Flash_bwd_paramsE --------------------------
	.section	.text._ZN5flash44flash_bwd_dq_dk_dv_loop_seqk_parallel_kernelI23Flash_bwd_kernel_traitsILi256ELi64ELi64ELi8ELi4ELi2ELi2ELb0ELb1EN7cutlass10bfloat16_tE19Flash_kernel_traitsILi256ELi64ELi64ELi8ES3_EELb1ELb0ELb0ELb1ELb0ELb0ELb0EEEvNS_16Flash_bwd_paramsE,"ax",@progbits
	.align	128
        .global         _ZN5flash44flash_bwd_dq_dk_dv_loop_seqk_parallel_kernelI23Flash_bwd_kernel_traitsILi256ELi64ELi64ELi8ELi4ELi2ELi2ELb0ELb1EN7cutlass10bfloat16_tE19Flash_kernel_traitsILi256ELi64ELi64ELi8ES3_EELb1ELb0ELb0ELb1ELb0ELb0ELb0EEEvNS_16Flash_bwd_paramsE
        .type           _ZN5flash44flash_bwd_dq_dk_dv_loop_seqk_parallel_kernelI23Flash_bwd_kernel_traitsILi256ELi64ELi64ELi8ELi4ELi2ELi2ELb0ELb1EN7cutlass10bfloat16_tE19Flash_kernel_traitsILi256ELi64ELi64ELi8ES3_EELb1ELb0ELb0ELb1ELb0ELb0ELb0EEEvNS_16Flash_bwd_paramsE,@function
        .size           _ZN5flash44flash_bwd_dq_dk_dv_loop_seqk_parallel_kernelI23Flash_bwd_kernel_traitsILi256ELi64ELi64ELi8ELi4ELi2ELi2ELb0ELb1EN7cutlass10bfloat16_tE19Flash_kernel_traitsILi256ELi64ELi64ELi8ES3_EELb1ELb0ELb0ELb1ELb0ELb0ELb0EEEvNS_16Flash_bwd_paramsE,(.L_x_2053 - _ZN5flash44flash_bwd_dq_dk_dv_loop_seqk_parallel_kernelI23Flash_bwd_kernel_traitsILi256ELi64ELi64ELi8ELi4ELi2ELi2ELb0ELb1EN7cutlass10bfloat16_tE19Flash_kernel_traitsILi256ELi64ELi64ELi8ES3_EELb1ELb0ELb0ELb1ELb0ELb0ELb0EEEvNS_16Flash_bwd_paramsE)
        .other          _ZN5flash44flash_bwd_dq_dk_dv_loop_seqk_parallel_kernelI23Flash_bwd_kernel_traitsILi256ELi64ELi64ELi8ELi4ELi2ELi2ELb0ELb1EN7cutlass10bfloat16_tE19Flash_kernel_traitsILi256ELi64ELi64ELi8ES3_EELb1ELb0ELb0ELb1ELb0ELb0ELb0EEEvNS_16Flash_bwd_paramsE,@"STO_CUDA_ENTRY STV_DEFAULT"
_ZN5flash44flash_bwd_dq_dk_dv_loop_seqk_parallel_kernelI23Flash_bwd_kernel_traitsILi256ELi64ELi64ELi8ELi4ELi2ELi2ELb0ELb1EN7cutlass10bfloat16_tE19Flash_kernel_traitsILi256ELi64ELi64ELi8ES3_EELb1ELb0ELb0ELb1ELb0ELb0ELb0EEEvNS_16Flash_bwd_paramsE:
.text._ZN5flash44flash_bwd_dq_dk_dv_loop_seqk_parallel_kernelI23Flash_bwd_kernel_traitsILi256ELi64ELi64ELi8ELi4ELi2ELi2ELb0ELb1EN7cutlass10bfloat16_tE19Flash_kernel_traitsILi256ELi64ELi64ELi8ES3_EELb1ELb0ELb0ELb1ELb0ELb0ELb0EEEvNS_16Flash_bwd_paramsE:
        /* <DEDUP_REMOVED lines=14> */
[----:B------:R-:W3:Y:S01]  /*00e0*/  S2UR UR47, SR_CTAID.Y ;  /* 0x00000000002f79c3 */ /* 0x000ee20000002600 */
[----:B------:R-:W-:Y:S01]  /*00f0*/  UMOV UR4, 0x400 ;  /* 0x0000040000047882 */ /* 0x000fe20000000000 */
[----:B------:R-:W-:Y:S01]  /*0100*/  IMAD.MOV.U32 R218, RZ, RZ, 0x20 ;  /* 0x00000020ffda7424 */ /* 0x000fe200078e00ff */
[----:B------:R-:W-:Y:S01]  /*0110*/  UMOV UR58, URZ ;  /* 0x0000003f003a7c82 */ /* 0x000fe20008000000 */
[----:B------:R-:W-:Y:S02]  /*0120*/  IMAD.MOV.U32 R214, RZ, RZ, 0x40 ;  /* 0x00000040ffd67424 */ /* 0x000fe400078e00ff */
[----:B------:R-:W-:Y:S02]  /*0130*/  IMAD.MOV.U32 R236, RZ, RZ, -0x10 ;  /* 0xfffffff0ffec7424 */ /* 0x000fe400078e00ff */
[----:B------:R-:W4:Y:S08]  /*0140*/  S2UR UR5, SR_CgaCtaId ;  /* 0x00000000000579c3 */ /* 0x000f300000008800 */
[----:B------:R-:W5:Y:S01]  /*0150*/  S2UR UR55, SR_CTAID.Z ;  /* 0x00000000003779c3 */ /* 0x000f620000002700 */
[----:B---3--:R-:W-:Y:S01]  /*0160*/  USHF.L.U32 UR6, UR47, 0x7, URZ ;  /* 0x000000072f067899 */ /* 0x008fe2000800063f */
[----:B--2---:R-:W-:Y:S01]  /*0170*/  SHF.R.S32.HI R2, RZ, 0x1f, R8 ;  /* 0x0000001fff027819 */ /* 0x004fe20000011408 */
[----:B----4-:R-:W-:-:S03]  /*0180*/  ULEA UR4, UR5, UR4, 0x18 ;  /* 0x0000000405047291 */ /* 0x010fc6000f8ec03f */
[CC--:B-1----:R-:W-:Y:S02]  /*0190*/  LEA.HI R0, R2.reuse, R8.reuse, RZ, 0x5 ;  /* 0x0000000802007211 */ /* 0x0c2fe400078f28ff */
[CC--:B------:R-:W-:Y:S02]  /*01a0*/  LEA.HI R11, R2.reuse, R8.reuse, RZ, 0x3 ;  /* 0x00000008020b7211 */ /* 0x0c0fe400078f18ff */
[CC--:B------:R-:W-:Y:S01]  /*01b0*/  LEA.HI R3, R2.reuse, R8.reuse, RZ, 0x4 ;  /* 0x0000000802037211 */ /* 0x0c0fe200078f20ff */
[----:B-----5:R-:W-:Y:S01]  /*01c0*/  USHF.R.S32.HI UR5, URZ, 0x1f, UR55 ;  /* 0x0000001f3f057899 */ /* 0x020fe20008011437 */
[CC--:B------:R-:W-:Y:S02]  /*01d0*/  LEA.HI R14, R2.reuse, R8.reuse, RZ, 0x7 ;  /* 0x00000008020e7211 */ /* 0x0c0fe400078f38ff */
[CC--:B------:R-:W-:Y:S02]  /*01e0*/  LEA.HI R15, R2.reuse, R8.reuse, RZ, 0x6 ;  /* 0x00000008020f7211 */ /* 0x0c0fe400078f30ff */
[----:B------:R-:W-:-:S02]  /*01f0*/  LEA.HI R2, R2, R8, RZ, 0x2 ;  /* 0x0000000802027211 */ /* 0x000fc400078f10ff */
[----:B------:R-:W-:Y:S02]  /*0200*/  LOP3.LUT R4, R0, 0xffffffe0, RZ, 0xc0, !PT ;  /* 0xffffffe000047812 */ /* 0x000fe400078ec0ff */
[----:B------:R-:W-:Y:S02]  /*0210*/  LOP3.LUT R5, R11, 0xfffffff8, RZ, 0xc0, !PT ;  /* 0xfffffff80b057812 */ /* 0x000fe400078ec0ff */
[----:B------:R-:W-:Y:S01]  /*0220*/  LOP3.LUT R6, R3, 0xfffffff0, RZ, 0xc0, !PT ;  /* 0xfffffff003067812 */ /* 0x000fe200078ec0ff */
[----:B------:R-:W-:Y:S01]  /*0230*/  IMAD.IADD R10, R8, 0x1, -R4 ;  /* 0x00000001080a7824 */ /* 0x000fe200078e0a04 */
[----:B------:R-:W-:Y:S01]  /*0240*/  LOP3.LUT R7, R2, 0x7ffffffc, RZ, 0xc0, !PT ;  /* 0x7ffffffc02077812 */ /* 0x000fe200078ec0ff */
[C---:B------:R-:W-:Y:S01]  /*0250*/  IMAD.IADD R5, R8.reuse, 0x1, -R5 ;  /* 0x0000000108057824 */ /* 0x040fe200078e0a05 */
[----:B------:R-:W-:Y:S01]  /*0260*/  SHF.R.S32.HI R4, RZ, 0x5, R0 ;  /* 0x00000005ff047819 */ /* 0x000fe20000011400 */
        /* <DEDUP_REMOVED lines=14> */
[----:B------:R-:W-:Y:S01]  /*0350*/  LOP3.LUT R2, R2, 0xfffffff8, RZ, 0xc0, !PT ;  /* 0xfffffff802027812 */ /* 0x000fe200078ec0ff */
[----:B------:R-:W-:Y:S01]  /*0360*/  IMAD.IADD R216, R4, 0x1, -R0 ;  /* 0x0000000104d87824 */ /* 0x000fe200078e0a00 */
[----:B------:R-:W-:Y:S01]  /*0370*/  LOP3.LUT R0, R12, 0x1c0, RZ, 0xc0, !PT ;  /* 0x000001c00c007812 */ /* 0x000fe200078ec0ff */
[----:B------:R-:W-:Y:S01]  /*0380*/  IMAD.IADD R13, R6, 0x1, -R3 ;  /* 0x00000001060d7824 */ /* 0x000fe200078e0a03 */
[----:B------:R-:W-:Y:S01]  /*0390*/  LEA.HI R8, R8, R4, RZ, 0x2 ;  /* 0x0000000408087211 */ /* 0x000fe200078f10ff */
[----:B------:R-:W-:Y:S01]  /*03a0*/  IMAD.IADD R6, R7, 0x1, -R2 ;  /* 0x0000000107067824 */ /* 0x000fe200078e0a02 */
[----:B------:R-:W-:Y:S02]  /*03b0*/  SHF.R.U32.HI R3, RZ, 0x3, R0 ;  /* 0x00000003ff037819 */ /* 0x000fe40000011600 */
[----:B------:R-:W-:Y:S01]  /*03c0*/  LOP3.LUT R2, R0, 0x38, R228, 0xf8, !PT ;  /* 0x0000003800027812 */ /* 0x000fe200078ef8e4 */
[----:B------:R-:W-:Y:S01]  /*03d0*/  IMAD.SHL.U32 R0, R5, 0x40, RZ ;  /* 0x0000004005007824 */ /* 0x000fe200078e00ff */
[----:B------:R-:W-:-:S02]  /*03e0*/  LOP3.LUT R8, R8, 0xfffffffc, RZ, 0xc0, !PT ;  /* 0xfffffffc08087812 */ /* 0x000fc400078ec0ff */
[----:B------:R-:W-:Y:S01]  /*03f0*/  LOP3.LUT R12, R2, R3, RZ, 0x3c, !PT ;  /* 0x00000003020c7212 */ /* 0x000fe200078e3cff */
[----:B------:R-:W-:Y:S01]  /*0400*/  IMAD.SHL.U32 R2, R216, 0x10, RZ ;  /* 0x00000010d8027824 */ /* 0x000fe200078e00ff */
[----:B------:R-:W-:Y:S01]  /*0410*/  SHF.R.S32.HI R3, RZ, 0x1f, R9 ;  /* 0x0000001fff037819 */ /* 0x000fe20000011409 */
[----:B------:R-:W-:Y:S01]  /*0420*/  IMAD.IADD R252, R4, 0x1, -R8 ;  /* 0x0000000104fc7824 */ /* 0x000fe200078e0a08 */
[----:B------:R-:W-:Y:S02]  /*0430*/  LOP3.LUT R0, R0, 0x1c0, RZ, 0xc0, !PT ;  /* 0x000001c000007812 */ /* 0x000fe400078ec0ff */
[----:B------:R-:W-:Y:S02]  /*0440*/  SHF.R.S32.HI R4, RZ, 0x1f, R10 ;  /* 0x0000001fff047819 */ /* 0x000fe4000001140a */
[----:B------:R-:W-:Y:S02]  /*0450*/  SHF.R.S32.HI R8, RZ, 0x7, R14 ;  /* 0x00000007ff087819 */ /* 0x000fe4000001140e */
[----:B------:R-:W-:-:S02]  /*0460*/  LEA.HI R14, R3, R9, RZ, 0x3 ;  /* 0x00000009030e7211 */ /* 0x000fc400078f18ff */
[C---:B------:R-:W-:Y:S02]  /*0470*/  LOP3.LUT P4, RZ, R5.reuse, 0x4, RZ, 0xc0, !PT ;  /* 0x0000000405ff7812 */ /* 0x040fe4000788c0ff */
[----:B------:R-:W-:Y:S02]  /*0480*/  LOP3.LUT P3, RZ, R5, 0x2, RZ, 0xc0, !PT ;  /* 0x0000000205ff7812 */ /* 0x000fe4000786c0ff */
[C---:B------:R-:W-:Y:S02]  /*0490*/  LOP3.LUT R3, R0.reuse, 0x8, R11, 0xf8, !PT ;  /* 0x0000000800037812 */ /* 0x040fe400078ef80b */
[----:B------:R-:W-:Y:S02]  /*04a0*/  LOP3.LUT R5, R0, 0x10, R2, 0xf8, !PT ;  /* 0x0000001000057812 */ /* 0x000fe400078ef802 */
[----:B------:R-:W-:Y:S02]  /*04b0*/  SHF.R.U32.HI R211, RZ, 0x3, R0 ;  /* 0x00000003ffd37819 */ /* 0x000fe40000011600 */
[----:B------:R-:W-:Y:S01]  /*04c0*/  LEA.HI R240, R4, R10, RZ, 0x2 ;  /* 0x0000000a04f07211 */ /* 0x000fe200078f10ff */
[----:B------:R-:W-:Y:S01]  /*04d0*/  IMAD.SHL.U32 R10, R13, 0x200, RZ ;  /* 0x000002000d0a7824 */ /* 0x000fe200078e00ff */
[----:B------:R-:W-:-:S02]  /*04e0*/  LOP3.LUT R0, R6, 0x1, RZ, 0xc0, !PT ;  /* 0x0000000106007812 */ /* 0x000fc400078ec0ff */
        /* <DEDUP_REMOVED lines=22> */
[C---:B------:R-:W-:Y:S01]  /*0650*/  IMAD.SHL.U32 R0, R7.reuse, 0x40, RZ ;  /* 0x0000004007007824 */ /* 0x040fe200078e00ff */
        /* <DEDUP_REMOVED lines=63> */
.L_x_1219:
        /* <DEDUP_REMOVED lines=42> */
[----:B------:R-:W3:Y:S01]  /*0cf0*/  S2UR UR49, SR_CTAID.X ;  /* 0x00000000003179c3 */ /* 0x000ee20000002500 */
        /* <DEDUP_REMOVED lines=13> */
[----:B-1----:R-:W-:Y:S02]  /*0dd0*/  SHF.R.S32.HI R28, RZ, 0x1f, R29 ;  /* 0x0000001fff1c7819 */ /* 0x002fe4000001141d */
[----:B--2---:R-:W-:Y:S02]  /*0de0*/  @P0 R2UR UR9, R8 ;  /* 0x00000000080902ca */ /* 0x004fe400000e0000 */
[----:B------:R-:W-:-:S02]  /*0df0*/  ISETP.NE.U32.AND P0, PT, RZ, UR12, PT ;  /* 0x0000000cff007c0c */ /* 0x000fc4000bf05070 */
[----:B---3--:R-:W-:Y:S02]  /*0e00*/  @P1 R2UR UR32, R10 ;  /* 0x000000000a2012ca */ /* 0x008fe400000e0000 */
[----:B------:R-:W-:Y:S01]  /*0e10*/  ISETP.NE.AND.EX P0, PT, RZ, UR13, PT, P0 ;  /* 0x0000000dff007c0c */ /* 0x000fe2000bf05300 */
[----:B------:R-:W-:-:S10]  /*0e20*/  USHF.L.U32 UR12, UR49, 0x6, URZ ;  /* 0x00000006310c7899 */ /* 0x000fd4000800063f */
        /* <DEDUP_REMOVED lines=11> */
.L_x_1175:
        /* <DEDUP_REMOVED lines=16> */
[----:B------:R-:W-:Y:S02]  /*0fe0*/  USHF.L.U32 UR18, UR47, 0x7, URZ ;  /* 0x000000072f127899 */ /* 0x000fe4000800063f */
[----:B------:R-:W-:Y:S02]  /*0ff0*/  UIMAD.WIDE.U32 UR16, UR47, UR8, URZ ;  /* 0x000000082f1072a5 */ /* 0x000fe4000f8e003f */
[----:B------:R-:W-:Y:S01]  /*1000*/  UIMAD UR8, UR56, UR8, URZ ;  /* 0x00000008380872a4 */ /* 0x000fe2000f8e023f */
[----:B------:R-:W-:Y:S01]  /*1010*/  ULDC UR57, c[0x0][0x2d4] ;  /* 0x0000b50000397ab9 */ /* 0x000fe20000000800 */
[----:B------:R-:W-:Y:S02]  /*1020*/  USEL UR31, UR18, URZ, UP2 ;  /* 0x0000003f121f7287 */ /* 0x000fe40009000000 */
[----:B------:R-:W-:-:S02]  /*1030*/  UIMAD UR29, UR47, UR9, UR8 ;  /* 0x000000092f1d72a4 */ /* 0x000fc4000f8e0208 */
[----:B------:R-:W-:Y:S01]  /*1040*/  USHF.R.S32.HI UR34, URZ, 0x1f, UR57 ;  /* 0x0000001f3f227899 */ /* 0x000fe20008011439 */
[----:B------:R-:W-:Y:S01]  /*1050*/  @!UP1 ULDC.64 UR8, c[0x0][0x418] ;  /* 0x0001060000089ab9 */ /* 0x000fe20000000a00 */
[----:B------:R-:W-:Y:S01]  /*1060*/  @UP1 ULDC.64 UR10, c[0x0][0x420] ;  /* 0x00010800000a1ab9 */ /* 0x000fe20000000a00 */
[----:B------:R-:W-:Y:S02]  /*1070*/  @!UP1 UIMAD UR6, UR56, UR8, URZ ;  /* 0x00000008380692a4 */ /* 0x000fe4000f8e023f */
[----:B------:R-:W-:Y:S02]  /*1080*/  @UP1 UIMAD.WIDE.U32 UR44, UR14, UR10, URZ ;  /* 0x0000000a0e2c12a5 */ /* 0x000fe4000f8e003f */
[----:B------:R-:W-:Y:S01]  /*1090*/  @!UP1 UIMAD UR38, UR47, UR9, UR6 ;  /* 0x000000092f2692a4 */ /* 0x000fe2000f8e0206 */
[----:B-1----:R-:W-:Y:S01]  /*10a0*/  IABS R7, R8 ;  /* 0x0000000800077213 */ /* 0x002fe20000000000 */
[----:B------:R-:W-:Y:S01]  /*10b0*/  UIADD3 UR6, UR40, 0x3f, URZ ;  /* 0x0000003f28067890 */ /* 0x000fe2000fffe03f */
[----:B------:R-:W-:Y:S01]  /*10c0*/  ISETP.NE.AND P3, PT, R8, RZ, PT ;  /* 0x000000ff0800720c */ /* 0x000fe20003f65270 */
[----:B------:R-:W-:Y:S01]  /*10d0*/  ULDC.64 UR12, c[0x0][0x488] ;  /* 0x00012200000c7ab9 */ /* 0x000fe20000000a00 */
[----:B------:R-:W1:Y:S01]  /*10e0*/  I2F.RP R4, R7 ;  /* 0x0000000700047306 */ /* 0x000e620000209400 */
[----:B------:R-:W-:-:S02]  /*10f0*/  USHF.R.S32.HI UR18, URZ, 0x1f, UR6 ;  /* 0x0000001f3f127899 */ /* 0x000fc40008011406 */
[----:B------:R-:W-:Y:S02]  /*1100*/  UIMAD.WIDE.U32 UR24, UR49, UR12, URZ ;  /* 0x0000000c311872a5 */ /* 0x000fe4000f8e003f */
[----:B------:R-:W-:Y:S02]  /*1110*/  ULEA.HI UR46, UR18, UR6, URZ, 0x6 ;  /* 0x00000006122e7291 */ /* 0x000fe4000f8f303f */
[----:B------:R-:W-:Y:S01]  /*1120*/  UIMAD UR6, UR34, UR47, URZ ;  /* 0x0000002f220672a4 */ /* 0x000fe2000f8e023f */
[----:B------:R-:W-:Y:S01]  /*1130*/  ULDC UR60, c[0x0][0x2dc] ;  /* 0x0000b700003c7ab9 */ /* 0x000fe20000000800 */
[----:B------:R-:W-:Y:S01]  /*1140*/  ULDC UR59, c[0x0][0x270] ;  /* 0x00009c00003b7ab9 */ /* 0x000fe20000000800 */
[----:B------:R-:W-:Y:S02]  /*1150*/  @UP1 UIMAD UR37, UR14, UR11, UR45 ;  /* 0x0000000b0e2512a4 */ /* 0x000fe4000f8e022d */
[----:B------:R-:W-:Y:S01]  /*1160*/  @!UP1 UIMAD.WIDE.U32 UR42, UR47, UR8, URZ ;  /* 0x000000082f2a92a5 */ /* 0x000fe2000f8e003f */
[----:B-1----:R-:W1:Y:S01]  /*1170*/  MUFU.RCP R4, R4 ;  /* 0x0000000400047308 */ /* 0x002e620000001000 */
[----:B------:R-:W-:-:S02]  /*1180*/  USHF.L.U64.HI UR15, UR47, 0x7, UR56 ;  /* 0x000000072f0f7899 */ /* 0x000fc40008010238 */
[----:B------:R-:W-:Y:S02]  /*1190*/  UIMAD.WIDE UR8, UR60, UR59, URZ ;  /* 0x0000003b3c0872a5 */ /* 0x000fe4000f8e023f */
[----:B------:R-:W-:Y:S02]  /*11a0*/  UIMAD.WIDE.U32 UR10, UR47, UR57, URZ ;  /* 0x000000392f0a72a5 */ /* 0x000fe4000f8e003f */
[----:B------:R-:W-:Y:S01]  /*11b0*/  UIMAD UR6, UR56, UR57, UR6 ;  /* 0x00000039380672a4 */ /* 0x000fe2000f8e0206 */
[----:B------:R-:W-:Y:S01]  /*11c0*/  ULDC.64 UR26, c[0x0][0x240] ;  /* 0x00009000001a7ab9 */ /* 0x000fe20000000a00 */
[----:B------:R-:W-:Y:S02]  /*11d0*/  UIMAD UR49, UR49, UR13, UR25 ;  /* 0x0000000d313172a4 */ /* 0x000fe4000f8e0219 */
[----:B------:R-:W-:Y:S02]  /*11e0*/  UIMAD.WIDE.U32 UR12, UR14, UR26, URZ ;  /* 0x0000001a0e0c72a5 */ /* 0x000fe4000f8e003f */
[----:B------:R-:W-:-:S02]  /*11f0*/  UIMAD UR28, UR14, UR27, URZ ;  /* 0x0000001b0e1c72a4 */ /* 0x000fc4000f8e023f */
[----:B------:R-:W-:Y:S01]  /*1200*/  USEL UR30, UR15, URZ, UP2 ;  /* 0x0000003f0f1e7287 */ /* 0x000fe20009000000 */
[----:B-1----:R-:W-:Y:S01]  /*1210*/  VIADD R4, R4, 0xffffffe ;  /* 0x0ffffffe04047836 */ /* 0x002fe20000000000 */
[----:B------:R-:W-:Y:S02]  /*1220*/  UIMAD UR15, UR9, UR10, URZ ;  /* 0x0000000a090f72a4 */ /* 0x000fe4000f8e023f */
[----:B------:R-:W-:Y:S01]  /*1230*/  UIADD3 UR6, UR11, UR6, URZ ;  /* 0x000000060b067290 */ /* 0x000fe2000fffe03f */
[----:B------:R-:W1:Y:S01]  /*1240*/  F2I.FTZ.U32.TRUNC.NTZ R5, R4 ;  /* 0x0000000400057305 */ /* 0x000e62000021f000 */
[----:B------:R-:W-:Y:S02]  /*1250*/  UIADD3 UR34, UR17, UR29, URZ ;  /* 0x0000001d11227290 */ /* 0x000fe4000fffe03f */
[----:B------:R-:W-:Y:S02]  /*1260*/  USEL UR41, UR16, UR12, !UP1 ;  /* 0x0000000c10297287 */ /* 0x000fe4000c800000 */
[----:B------:R-:W-:-:S02]  /*1270*/  @UP1 UIADD3 UR34, UR13, UR28, URZ ;  /* 0x0000001c0d221290 */ /* 0x000fc4000fffe03f */
[----:B------:R-:W-:Y:S02]  /*1280*/  UIMAD.WIDE.U32 UR12, UR8, UR10, URZ ;  /* 0x0000000a080c72a5 */ /* 0x000fe4000f8e003f */
[----:B------:R-:W-:Y:S02]  /*1290*/  UIMAD UR6, UR8, UR6, UR15 ;  /* 0x00000006080672a4 */ /* 0x000fe4000f8e020f */
[----:B------:R-:W-:Y:S02]  /*12a0*/  UIMAD.WIDE.U32 UR10, UR8, UR14, URZ ;  /* 0x0000000e080a72a5 */ /* 0x000fe4000f8e003f */
[----:B------:R-:W-:Y:S01]  /*12b0*/  ULOP3.LUT UR15, UR46, 0xffffffc0, URZ, 0xc0, !UPT ;  /* 0xffffffc02e0f7892 */ /* 0x000fe2000f8ec03f */
[----:B-1----:R-:W-:Y:S01]  /*12c0*/  IMAD.MOV R4, RZ, RZ, -R5 ;  /* 0x000000ffff047224 */ /* 0x002fe200078e0a05 */
[----:B------:R-:W-:Y:S02]  /*12d0*/  UIADD3 UR48, UR13, UR6, URZ ;  /* 0x000000060d307290 */ /* 0x000fe4000fffe03f */
[----:B------:R-:W-:Y:S01]  /*12e0*/  USEL UR54, UR12, UR10, !UP1 ;  /* 0x0000000a0c367287 */ /* 0x000fe2000c800000 */
[----:B------:R-:W-:Y:S01]  /*12f0*/  IMAD R6, R4, R7, RZ ;  /* 0x0000000704067224 */ /* 0x000fe200078e02ff */
[----:B------:R-:W-:Y:S01]  /*1300*/  UIMAD UR6, UR9, UR14, URZ ;  /* 0x0000000e090672a4 */ /* 0x000fe2000f8e023f */
[----:B------:R-:W-:Y:S01]  /*1310*/  IMAD.MOV.U32 R4, RZ, RZ, RZ ;  /* 0x000000ffff047224 */ /* 0x000fe200078e00ff */
[----:B------:R-:W-:Y:S01]  /*1320*/  UISETP.NE.AND UP0, UPT, UR35, -0x1, UPT ;  /* 0xffffffff2300788c */ /* 0x000fe2000bf05270 */
[----:B------:R-:W-:-:S02]  /*1330*/  ULDC.U8 UR20, c[0x0][0x3d8] ;  /* 0x0000f60000147ab9 */ /* 0x000fc40000000000 */
[----:B------:R-:W-:Y:S01]  /*1340*/  IMAD.HI.U32 R4, R5, R6, R4 ;  /* 0x0000000605047227 */ /* 0x000fe200078e0004 */
[----:B------:R-:W-:Y:S01]  /*1350*/  IABS R5, UR55 ;  /* 0x0000003700057c13 */ /* 0x000fe20008000000 */
[----:B------:R-:W-:Y:S02]  /*1360*/  UIADD3 UR12, UR15, -0x40, URZ ;  /* 0xffffffc00f0c7890 */ /* 0x000fe4000fffe03f */
[----:B------:R-:W-:Y:S02]  /*1370*/  UISETP.NE.AND UP3, UPT, UR20, URZ, UPT ;  /* 0x0000003f1400728c */ /* 0x000fe4000bf65270 */
[----:B------:R-:W-:Y:S01]  /*1380*/  IMAD.HI.U32 R4, R4, R5, RZ ;  /* 0x0000000504047227 */ /* 0x000fe200078e00ff */
[----:B------:R-:W-:Y:S02]  /*1390*/  @UP1 UIADD3 UR48, UR11, UR6, URZ ;  /* 0x000000060b301290 */ /* 0x000fe4000fffe03f */
[----:B------:R-:W-:Y:S02]  /*13a0*/  USHF.R.S32.HI UR15, URZ, 0x1f, UR12 ;  /* 0x0000001f3f0f7899 */ /* 0x000fe4000801140c */
[----:B------:R-:W-:Y:S01]  /*13b0*/  IADD3 R6, -R4, RZ, RZ ;  /* 0x000000ff04067210 */ /* 0x000fe20007ffe1ff */
[----:B------:R-:W-:Y:S01]  /*13c0*/  UIADD3 UR6, UP2, UR12, UR31, URZ ;  /* 0x0000001f0c067290 */ /* 0x000fe2000ff5e03f */
[----:B------:R-:W-:Y:S01]  /*13d0*/  ULDC.U8 UR21, c[0x0][0x480] ;  /* 0x0001200000157ab9 */ /* 0x000fe20000000000 */
[----:B------:R-:W-:-:S02]  /*13e0*/  ULDC UR61, c[0x0][0x2c4] ;  /* 0x0000b100003d7ab9 */ /* 0x000fc40000000800 */
[C---:B------:R-:W-:Y:S01]  /*13f0*/  IMAD R5, R7.reuse, R6, R5 ;  /* 0x0000000607057224 */ /* 0x040fe200078e0205 */
[----:B------:R-:W-:Y:S02]  /*1400*/  UIADD3.X UR13, UR15, UR30, URZ, UP2, !UPT ;  /* 0x0000001e0f0d7290 */ /* 0x000fe400097fe43f */
[----:B------:R-:W-:Y:S02]  /*1410*/  UIMAD UR9, UR9, UR6, URZ ;  /* 0x00000006090972a4 */ /* 0x000fe4000f8e023f */
[----:B------:R-:W-:Y:S01]  /*1420*/  ISETP.GT.U32.AND P1, PT, R7, R5, PT ;  /* 0x000000050700720c */ /* 0x000fe20003f24070 */
[----:B------:R-:W-:Y:S02]  /*1430*/  @UP0 UIADD3 UR19, UR32, UR35, URZ ;  /* 0x0000002320130290 */ /* 0x000fe4000fffe03f */
[----:B------:R-:W-:Y:S02]  /*1440*/  @UP0 UIADD3 UR25, UR32, UR35, URZ ;  /* 0x0000002320190290 */ /* 0x000fe4000fffe03f */
[----:B------:R-:W-:-:S02]  /*1450*/  UISETP.NE.AND UP4, UPT, UR21, URZ, UPT ;  /* 0x0000003f1500728c */ /* 0x000fc4000bf85270 */
[----:B------:R-:W-:Y:S01]  /*1460*/  UIMAD UR13, UR8, UR13, UR9 ;  /* 0x0000000d080d72a4 */ /* 0x000fe2000f8e0209 */
[----:B------:R-:W-:Y:S01]  /*1470*/  @UP0 ULDC.64 UR20, c[0x0][0x248] ;  /* 0x0000920000140ab9 */ /* 0x000fe20000000a00 */
[----:B------:R-:W-:Y:S01]  /*1480*/  @UP0 ULDC.64 UR22, c[0x0][0x250] ;  /* 0x0000940000160ab9 */ /* 0x000fe20000000a00 */
[----:B------:R-:W-:-:S03]  /*1490*/  @UP3 UIMAD UR9, UR47, UR61, URZ ;  /* 0x0000003d2f0932a4 */ /* 0x000fc6000f8e023f */
[----:B------:R-:W-:Y:S01]  /*14a0*/  @!P1 IMAD.IADD R5, R5, 0x1, -R7 ;  /* 0x0000000105059824 */ /* 0x000fe200078e0a07 */
[----:B------:R-:W-:Y:S01]  /*14b0*/  @UP0 UIMAD.WIDE.U32 UR16, UR19, UR20, URZ ;  /* 0x00000014131002a5 */ /* 0x000fe2000f8e003f */
[----:B------:R-:W-:Y:S01]  /*14c0*/  @!P1 VIADD R4, R4, 0x1 ;  /* 0x0000000104049836 */ /* 0x000fe20000000000 */
[----:B------:R-:W-:Y:S01]  /*14d0*/  PLOP3.LUT P1, PT, PT, PT, UP0, 0x80, 0x0 ;  /* 0x000000000000781c */ /* 0x000fe20003f2f008 */
[----:B------:R-:W-:Y:S01]  /*14e0*/  @UP0 UIMAD.WIDE.U32 UR10, UR25, UR22, URZ ;  /* 0x00000016190a02a5 */ /* 0x000fe2000f8e003f */
[----:B------:R-:W-:Y:S01]  /*14f0*/  ISETP.GE.U32.AND P0, PT, R5, R7, PT ;  /* 0x000000070500720c */ /* 0x000fe20003f06070 */
[----:B------:R-:W-:Y:S01]  /*1500*/  @!UP1 UIADD3 UR37, UR43, UR38, URZ ;  /* 0x000000262b259290 */ /* 0x000fe2000fffe03f */
[----:B------:R-:W-:Y:S01]  /*1510*/  LOP3.LUT R5, R8, UR55, RZ, 0x3c, !PT ;  /* 0x0000003708057c12 */ /* 0x000fe2000f8e3cff */
[----:B------:R-:W-:Y:S02]  /*1520*/  @UP0 UIMAD UR25, UR25, UR23, URZ ;  /* 0x00000017191902a4 */ /* 0x000fe4000f8e023f */
[----:B------:R-:W-:Y:S01]  /*1530*/  UIMAD.WIDE.U32 UR38, UR8, UR6, URZ ;  /* 0x00000006082672a5 */ /* 0x000fe2000f8e003f */
[----:B------:R-:W-:Y:S01]  /*1540*/  ISETP.GE.AND P2, PT, R5, RZ, PT ;  /* 0x000000ff0500720c */ /* 0x000fe20003f46270 */
[----:B------:R-:W-:-:S02]  /*1550*/  @UP3 USEL UR9, UR9, UR14, !UP1 ;  /* 0x0000000e09093287 */ /* 0x000fc4000c800000 */
[----:B------:R-:W-:Y:S02]  /*1560*/  UIMAD UR50, UR55, UR60, URZ ;  /* 0x0000003c373272a4 */ /* 0x000fe4000f8e023f */
[----:B------:R-:W-:Y:S02]  /*1570*/  @UP0 UIMAD UR19, UR19, UR21, URZ ;  /* 0x00000015131302a4 */ /* 0x000fe4000f8e023f */
[----:B------:R-:W-:Y:S01]  /*1580*/  @P0 IADD3 R4, R4, 0x1, RZ ;  /* 0x0000000104040810 */ /* 0x000fe20007ffe0ff */
[----:B------:R-:W-:Y:S01]  /*1590*/  @!UP3 UIMAD UR8, UR47, UR59, UR55 ;  /* 0x0000003b2f08b2a4 */ /* 0x000fe2000f8e0237 */
[----:B------:R-:W-:Y:S01]  /*15a0*/  PLOP3.LUT P0, PT, PT, PT, UP3, 0x80, 0x0 ;  /* 0x000000000000781c */ /* 0x000fe20003f0f038 */
[----:B------:R-:W-:Y:S01]  /*15b0*/  @UP3 ULDC UR6, c[0x0][0x2e4] ;  /* 0x0000b90000063ab9 */ /* 0x000fe20000000800 */
[----:B------:R-:W-:Y:S01]  /*15c0*/  USEL UR53, UR24, URZ, UP4 ;  /* 0x0000003f18357287 */ /* 0x000fe2000a000000 */
[----:B------:R-:W-:Y:S01]  /*15d0*/  IMAD.MOV.U32 R17, RZ, RZ, R4 ;  /* 0x000000ffff117224 */ /* 0x000fe200078e0004 */
[----:B------:R-:W-:-:S02]  /*15e0*/  @UP0 UIADD3 UR29, UR11, UR25, URZ ;  /* 0x000000190b1d0290 */ /* 0x000fc4000fffe03f */
[----:B------:R-:W-:Y:S02]  /*15f0*/  @UP3 UIMAD UR30, UR55, UR6, UR9 ;  /* 0x00000006371e32a4 */ /* 0x000fe4000f8e0209 */
[----:B------:R-:W-:Y:S01]  /*1600*/  USEL UR51, UR49, URZ, UP4 ;  /* 0x0000003f31337287 */ /* 0x000fe2000a000000 */
[----:B------:R-:W-:Y:S01]  /*1610*/  @!P2 IADD3 R17, -R17, RZ, RZ ;  /* 0x000000ff1111a210 */ /* 0x000fe20007ffe1ff */
[----:B------:R-:W-:Y:S01]  /*1620*/  USHF.R.S32.HI UR52, URZ, 0x1f, UR50 ;  /* 0x0000001f3f347899 */ /* 0x000fe20008011432 */
        /* <DEDUP_REMOVED lines=19> */
.L_x_1177:
        /* <DEDUP_REMOVED lines=13> */
.L_x_1178:
        /* <DEDUP_REMOVED lines=11> */
.L_x_1179:
[----:B------:R-:W-:-:S04]  /*18e0*/  UIMAD UR6, UR47, UR59, UR55 ;  /* 0x0000003b2f0672a4 */ /* 0x000fc8000f8e0237 */
[----:B------:R-:W-:-:S12]  /*18f0*/  UIMAD UR6, UR6, UR57, URZ ;  /* 0x00000039060672a4 */ /* 0x000fd8000f8e023f */
.L_x_1180:
[----:B------:R-:W1:Y:S01]  /*1900*/  LDC.64 R4, c[0x0][0x420] ;  /* 0x00010800ff047b82 */ /* 0x000e620000000a00 */
[--C-:B------:R-:W-:Y:S01]  /*1910*/  SHF.R.S32.HI R229, RZ, 0x1f, R228.reuse ;  /* 0x0000001fffe57819 */ /* 0x100fe200000114e4 */
[----:B------:R-:W-:Y:S01]  /*1920*/  USHF.R.S32.HI UR11, URZ, 0x1f, UR55 ;  /* 0x0000001f3f0b7899 */ /* 0x000fe20008011437 */
[----:B------:R-:W-:Y:S01]  /*1930*/  IADD3 R6, P0, R228, UR18, RZ ;  /* 0x00000012e4067c10 */ /* 0x000fe2000ff1e0ff */
[----:B------:R-:W-:Y:S01]  /*1940*/  ULDC.64 UR8, c[0x0][0x428] ;  /* 0x00010a0000087ab9 */ /* 0x000fe20000000a00 */
[----:B------:R-:W-:Y:S01]  /*1950*/  UIADD3 UR6, UR12, UR6, URZ ;  /* 0x000000060c067290 */ /* 0x000fe2000fffe03f */
[----:B------:R-:W-:Y:S01]  /*1960*/  IMAD.U32 R18, RZ, RZ, UR8 ;  /* 0x00000008ff127e24 */ /* 0x000fe2000f8e00ff */
[----:B------:R-:W-:Y:S01]  /*1970*/  IADD3.X R7, R229, UR37, RZ, P0, !PT ;  /* 0x00000025e5077c10 */ /* 0x000fe200087fe4ff */
[----:B------:R-:W-:Y:S01]  /*1980*/  UIMAD UR19, UR11, UR8, URZ ;  /* 0x000000080b1372a4 */ /* 0x000fe2000f8e023f */
[----:B------:R-:W-:Y:S01]  /*1990*/  IADD3 R15, P0, R14, UR12, RZ ;  /* 0x0000000c0e0f7c10 */ /* 0x000fe2000ff1e0ff */
[----:B------:R-:W-:Y:S01]  /*19a0*/  UIMAD UR10, UR60, UR59, URZ ;  /* 0x0000003b3c0a72a4 */ /* 0x000fe2000f8e023f */
[----:B------:R-:W-:Y:S01]  /*19b0*/  BSSY B1, `(.L_x_1176) ;  /* 0x00009a6000017945 */ /* 0x000fe20003800000 */
[----:B------:R-:W-:Y:S01]  /*19c0*/  ULDC.64 UR42, c[0x0][0x478] ;  /* 0x00011e00002a7ab9 */ /* 0x000fe20000000a00 */
[----:B------:R-:W-:Y:S01]  /*19d0*/  UIMAD UR19, UR55, UR9, UR19 ;  /* 0x00000009371372a4 */ /* 0x000fe2000f8e0213 */
[----:B------:R-:W-:Y:S01]  /*19e0*/  IADD3.X R13, R26, UR15, RZ, P0, !PT ;  /* 0x0000000f1a0d7c10 */ /* 0x000fe200087fe4ff */
[----:B------:R-:W-:Y:S01]  /*19f0*/  UIMAD.WIDE UR8, UR6, 0x4, UR42 ;  /* 0x00000004060878a5 */ /* 0x000fe2000f8e022a */
[----:B------:R-:W-:Y:S01]  /*1a00*/  IMAD.WIDE.U32 R10, R15, UR26, R228 ;  /* 0x0000001a0f0a7c25 */ /* 0x000fe2000f8e00e4 */
[----:B------:R-:W-:Y:S01]  /*1a10*/  USHF.L.U32 UR6, UR10, 0x6, URZ ;  /* 0x000000060a067899 */ /* 0x000fe2000800063f */
[----:B------:R-:W-:Y:S01]  /*1a20*/  ULDC.64 UR16, c[0x0][0x258] ;  /* 0x0000960000107ab9 */ /* 0x000fe20000000a00 */
[----:B------:R-:W-:Y:S01]  /*1a30*/  UIADD3 UR14, UR12, UR30, URZ ;  /* 0x0000001e0c0e7290 */ /* 0x000fe2000fffe03f */
[----:B------:R-:W-:Y:S01]  /*1a40*/  IADD3 R10, P2, R10, UR41, RZ ;  /* 0x000000290a0a7c10 */ /* 0x000fe2000ff5e0ff */
[----:B------:R-:W-:Y:S01]  /*1a50*/  UISETP.GE.AND UP2, UPT, UR40, 0x1, UPT ;  /* 0x000000012800788c */ /* 0x000fe2000bf46270 */
[C---:B-1----:R-:W-:Y:S01]  /*1a60*/  IMAD R8, R4.reuse, UR15, RZ ;  /* 0x0000000f04087c24 */ /* 0x042fe2000f8e02ff */
[----:B------:R-:W-:Y:S01]  /*1a70*/  ULDC.64 UR30, c[0x0][0x400] ;  /* 0x00010000001e7ab9 */ /* 0x000fe20000000a00 */
[----:B------:R-:W-:Y:S01]  /*1a80*/  IMAD.WIDE.U32 R6, R4, UR12, R6 ;  /* 0x0000000c04067c25 */ /* 0x000fe2000f8e0006 */
[----:B------:R-:W-:-:S02]  /*1a90*/  ULDC.64 UR44, c[0x0][0x2b0] ;  /* 0x0000ac00002c7ab9 */ /* 0x000fc40000000a00 */
[----:B------:R-:W-:Y:S01]  /*1aa0*/  PLOP3.LUT P0, PT, PT, PT, UP2, 0x80, 0x0 ;  /* 0x000000000000781c */ /* 0x000fe20003f0f028 */
[----:B------:R-:W-:Y:S01]  /*1ab0*/  ULEA.HI.SX32 UR13, UR46, 0xffffffff, 0x1a ;  /* 0xffffffff2e0d7891 */ /* 0x000fe2000f8fd23f */
[----:B------:R-:W-:Y:S01]  /*1ac0*/  IMAD R8, R5, UR12, R8 ;  /* 0x0000000c05087c24 */ /* 0x000fe2000f8e0208 */
[----:B------:R-:W-:Y:S02]  /*1ad0*/  UIMAD UR12, UR11, UR16, URZ ;  /* 0x000000100b0c72a4 */ /* 0x000fe4000f8e023f */
[----:B------:R-:W-:Y:S01]  /*1ae0*/  UIADD3 UR11, UP1, UP0, UR38, UR6, UR50 ;  /* 0x00000006260b7290 */ /* 0x000fe2000f83e032 */
[----:B------:R-:W-:Y:S01]  /*1af0*/  IMAD.IADD R7, R7, 0x1, R8 ;  /* 0x0000000107077824 */ /* 0x000fe200078e0208 */
[----:B------:R-:W-:Y:S01]  /*1b00*/  LEA.HI R8, R28, R29, RZ, 0x5 ;  /* 0x0000001d1c087211 */ /* 0x000fe200078f28ff */
[----:B------:R-:W-:Y:S01]  /*1b10*/  USHF.R.S32.HI UR6, URZ, 0x1f, UR6 ;  /* 0x0000001f3f067899 */ /* 0x000fe20008011406 */
[----:B------:R-:W-:Y:S02]  /*1b20*/  IMAD.WIDE.U32 R6, R18, UR55, R6 ;  /* 0x0000003712067c25 */ /* 0x000fe4000f8e0006 */
[----:B------:R-:W-:Y:S01]  /*1b30*/  LOP3.LUT R9, R8, 0xffffffe0, RZ, 0xc0, !PT ;  /* 0xffffffe008097812 */ /* 0x000fe200078ec0ff */
[----:B------:R-:W-:Y:S01]  /*1b40*/  UIADD3.X UR6, UR49, UR6, UR52, UP1, UP0 ;  /* 0x0000000631067290 */ /* 0x000fe20008fe0434 */
[----:B------:R-:W-:Y:S01]  /*1b50*/  SHF.R.S32.HI R8, RZ, 0x5, R8 ;  /* 0x00000005ff087819 */ /* 0x000fe20000011408 */
[----:B------:R-:W-:-:S02]  /*1b60*/  UIADD3 UR11, UP1, UP0, UR53, UR11, UR54 ;  /* 0x0000000b350b7290 */ /* 0x000fc4000f83e036 */
[----:B------:R-:W-:Y:S01]  /*1b70*/  IMAD.IADD R24, R29, 0x1, -R9 ;  /* 0x000000011d187824 */ /* 0x000fe200078e0a09 */
[----:B------:R-:W-:Y:S01]  /*1b80*/  UIMAD.WIDE UR14, UR14, 0x4, UR44 ;  /* 0x000000040e0e78a5 */ /* 0x000fe2000f8e022c */
[----:B------:R-:W-:Y:S01]  /*1b90*/  IMAD R9, R13, UR26, RZ ;  /* 0x0000001a0d097c24 */ /* 0x000fe2000f8e02ff */
[----:B------:R-:W-:Y:S01]  /*1ba0*/  UIADD3.X UR6, UR51, UR6, UR48, UP1, UP0 ;  /* 0x0000000633067290 */ /* 0x000fe20008fe0430 */
[----:B------:R-:W-:Y:S02]  /*1bb0*/  IMAD R8, R8, UR10, R24 ;  /* 0x0000000a08087c24 */ /* 0x000fe4000f8e0218 */
[----:B------:R-:W-:Y:S02]  /*1bc0*/  IMAD R19, R15, UR27, R9 ;  /* 0x0000001b0f137c24 */ /* 0x000fe4000f8e0209 */
[----:B------:R-:W-:Y:S01]  /*1bd0*/  VIADD R9, R7, UR19 ;  /* 0x0000001307097c36 */ /* 0x000fe20008000000 */
[----:B------:R-:W-:Y:S02]  /*1be0*/  IADD3 R12, P1, R8, UR11, RZ ;  /* 0x0000000b080c7c10 */ /* 0x000fe4000ff3e0ff */
[----:B------:R-:W-:-:S02]  /*1bf0*/  IADD3.X R11, R11, UR34, R19, P2, !PT ;  /* 0x000000220b0b7c10 */ /* 0x000fc400097fe413 */
[----:B------:R-:W-:Y:S01]  /*1c00*/  LEA.HI.X.SX32 R8, R8, UR6, 0x1, P1 ;  /* 0x0000000608087c11 */ /* 0x000fe200088f0eff */
[----:B------:R-:W-:Y:S01]  /*1c10*/  UIMAD UR6, UR55, UR17, UR12 ;  /* 0x00000011370672a4 */ /* 0x000fe2000f8e020c */
[----:B------:R-:W-:-:S04]  /*1c20*/  LEA R204, P1, R12, UR30, 0x2 ;  /* 0x0000001e0ccc7c11 */ /* 0x000fc8000f8210ff */
[----:B------:R-:W-:Y:S01]  /*1c30*/  LEA.HI.X R205, R12, UR31, R8, 0x2, P1 ;  /* 0x0000001f0ccd7c11 */ /* 0x000fe200088f1408 */
[----:B------:R-:W-:Y:S01]  /*1c40*/  IMAD.MOV.U32 R8, RZ, RZ, R6 ;  /* 0x000000ffff087224 */ /* 0x000fe200078e0006 */
[----:B------:R-:W-:Y:S07]  /*1c50*/  @!P0 BRA `(.L_x_1181) ;  /* 0x0000008c00488947 */ /* 0x000fee0003800000 */
[----:B------:R-:W-:Y:S01]  /*1c60*/  PLOP3.LUT P0, PT, PT, PT, UP4, 0x80, 0x0 ;  /* 0x000000000000781c */ /* 0x000fe20003f0f048 */
[----:B------:R-:W-:Y:S01]  /*1c70*/  UMOV UR12, UR8 ;  /* 0x00000008000c7c82 */ /* 0x000fe20008000000 */
        /* <DEDUP_REMOVED lines=10> */
[----:B------:R-:W-:Y:S01]  /*1d20*/  ULDC.64 UR16, c[0x0][0x210] ;  /* 0x0000840000107ab9 */ /* 0x000fe20000000a00 */
[----:B------:R-:W-:Y:S01]  /*1d30*/  @P0 BAR.SYNC.DEFER_BLOCKING 0x0 ;  /* 0x0000000000000b1d */ /* 0x000fe20000010000 */
[----:B------:R-:W-:Y:S01]  /*1d40*/  VIADD R27, R14, 0x20 ;  /* 0x000000200e1b7836 */ /* 0x000fe20000000000 */
[----:B------:R-:W-:Y:S01]  /*1d50*/  LEA R232, P0, R8, UR14, 0x1 ;  /* 0x0000000e08e87c11 */ /* 0x000fe2000f8008ff */
[----:B------:R-:W-:Y:S01]  /*1d60*/  IMAD.WIDE.U32 R10, R22, UR55, R10 ;  /* 0x00000037160a7c25 */ /* 0x000fe2000f8e000a */
[----:B------:R-:W-:-:S02]  /*1d70*/  IADD3 R16, R9, R6, RZ ;  /* 0x0000000609107210 */ /* 0x000fc40007ffe0ff */
        /* <DEDUP_REMOVED lines=53> */
.L_x_1183:
[----:B------:R-:W-:Y:S05]  /*20d0*/  BSYNC B0 ;  /* 0x0000000000007941 */ /* 0x000fea0003800000 */
.L_x_1182:
        /* <DEDUP_REMOVED lines=47> */
.L_x_1185:
[----:B------:R-:W-:Y:S05]  /*23d0*/  BSYNC B0 ;  /* 0x0000000000007941 */ /* 0x000fea0003800000 */
.L_x_1184:
        /* <DEDUP_REMOVED lines=44> */
.L_x_1187:
[----:B------:R-:W-:Y:S05]  /*26a0*/  BSYNC B0 ;  /* 0x0000000000007941 */ /* 0x000fea0003800000 */
.L_x_1186:
        /* <DEDUP_REMOVED lines=47> */
.L_x_1189:
[----:B------:R-:W-:Y:S05]  /*29a0*/  BSYNC B0 ;  /* 0x0000000000007941 */ /* 0x000fea0003800000 */
.L_x_1188:
        /* <DEDUP_REMOVED lines=69> */
.L_x_1191:
[----:B------:R-:W-:Y:S05]  /*2e00*/  BSYNC B0 ;  /* 0x0000000000007941 */ /* 0x000fea0003800000 */
.L_x_1190:
        /* <DEDUP_REMOVED lines=59> */
.L_x_1193:
[----:B------:R-:W-:Y:S05]  /*31c0*/  BSYNC B0 ;  /* 0x0000000000007941 */ /* 0x000fea0003800000 */
.L_x_1192:
        /* <DEDUP_REMOVED lines=64> */
.L_x_1195:
[----:B------:R-:W-:Y:S05]  /*35d0*/  BSYNC B0 ;  /* 0x0000000000007941 */ /* 0x000fea0003800000 */
.L_x_1194:
        /* <DEDUP_REMOVED lines=55> */
.L_x_1197:
[----:B------:R-:W-:Y:S05]  /*3950*/  BSYNC B0 ;  /* 0x0000000000007941 */ /* 0x000fea0003800000 */
.L_x_1196:
[----:B------:R-:W-:Y:S01]  /*3960*/  ULDC.64 UR16, c[0x0][0x3c8] ;  /* 0x0000f20000107ab9 */ /* 0x000fe20000000a00 */
[----:B------:R-:W-:Y:S01]  /*3970*/  USHF.R.S32.HI UR13, URZ, 0x1f, UR55 ;  /* 0x0000001f3f0d7899 */ /* 0x000fe20008011437 */
[----:B-1----:R-:W1:Y:S01]  /*3980*/  LDC.64 R10, c[0x0][0x3b8] ;  /* 0x0000ee00ff0a7b82 */ /* 0x002e620000000a00 */
[----:B------:R-:W-:Y:S01]  /*3990*/  UISETP.NE.U32.AND UP1, UPT, UR16, URZ, UPT ;  /* 0x0000003f1000728c */ /* 0x000fe2000bf25070 */
[----:B------:R-:W2:Y:S01]  /*39a0*/  S2R R8, SR_TID.X ;  /* 0x0000000000087919 */ /* 0x000ea20000002100 */
[----:B------:R-:W-:Y:S01]  /*39b0*/  IMAD.MOV.U32 R238, RZ, RZ, 0x7f800000 ;  /* 0x7f800000ffee7424 */ /* 0x000fe200078e00ff */
[----:B------:R-:W-:Y:S01]  /*39c0*/  ULDC UR34, c[0x0][0x2dc] ;  /* 0x0000b70000227ab9 */ /* 0x000fe20000000800 */
[----:B------:R-:W-:Y:S01]  /*39d0*/  UISETP.NE.AND.EX UP1, UPT, UR17, URZ, UPT, UP1 ;  /* 0x0000003f1100728c */ /* 0x000fe2000bf25310 */
[----:B------:R-:W-:Y:S01]  /*39e0*/  IMAD.MOV.U32 R239, RZ, RZ, 0x7f800000 ;  /* 0x7f800000ffef7424 */ /* 0x000fe200078e00ff */
[----:B------:R-:W0:Y:S01]  /*39f0*/  LDGDEPBAR ;  /* 0x00000000000079af */ /* 0x000e220000000000 */
[----:B------:R-:W2:Y:S03]  /*3a00*/  LDC R251, c[0x0][0x270] ;  /* 0x00009c00fffb7b82 */ /* 0x000ea60000000800 */
[----:B------:R-:W-:-:S05]  /*3a10*/  PLOP3.LUT P0, PT, PT, PT, UP1, 0x80, 0x0 ;  /* 0x000000000000781c */ /* 0x000fca0003f0f018 */
[----:B------:R-:W-:Y:S01]  /*3a20*/  @UP1 ULDC.64 UR18, c[0x0][0x3d0] ;  /* 0x0000f40000121ab9 */ /* 0x000fe20000000a00 */
[----:B------:R-:W-:Y:S01]  /*3a30*/  @UP1 UMOV UR14, UR55 ;  /* 0x00000037000e1c82 */ /* 0x000fe20008000000 */
[----:B------:R-:W-:Y:S01]  /*3a40*/  @UP1 UIMAD UR6, UR56, UR18, URZ ;  /* 0x00000012380612a4 */ /* 0x000fe2000f8e023f */
[----:B------:R-:W-:Y:S02]  /*3a50*/  @UP1 UMOV UR15, UR13 ;  /* 0x0000000d000f1c82 */ /* 0x000fe40008000000 */
[----:B------:R-:W-:Y:S02]  /*3a60*/  @UP1 UIMAD.WIDE.U32 UR14, UR47, UR18, UR14 ;  /* 0x000000122f0e12a5 */ /* 0x000fe4000f8e000e */
[----:B------:R-:W-:Y:S01]  /*3a70*/  @UP1 UIMAD UR6, UR47, UR19, UR6 ;  /* 0x000000132f0612a4 */ /* 0x000fe2000f8e0206 */
[----:B-1----:R-:W4:Y:S01]  /*3a80*/  LDG.E.64 R6, desc[UR4][R10.64+0x8] ;  /* 0x000008040a067981 */ /* 0x002f22000c1e1b00 */
[----:B------:R-:W-:Y:S02]  /*3a90*/  @UP1 ULEA UR16, UP0, UR14, UR16, 0x2 ;  /* 0x000000100e101291 */ /* 0x000fe4000f80103f */
[----:B------:R-:W-:Y:S01]  /*3aa0*/  @UP1 UIADD3 UR6, UR15, UR6, URZ ;  /* 0x000000060f061290 */ /* 0x000fe2000fffe03f */
[----:B------:R-:W-:-:S02]  /*3ab0*/  CS2R R190, SRZ ;  /* 0x0000000000be7805 */ /* 0x000fc4000001ff00 */
[----:B------:R-:W-:Y:S02]  /*3ac0*/  CS2R R188, SRZ ;  /* 0x0000000000bc7805 */ /* 0x000fe4000001ff00 */
[----:B------:R-:W-:Y:S01]  /*3ad0*/  CS2R R194, SRZ ;  /* 0x0000000000c27805 */ /* 0x000fe2000001ff00 */
[----:B------:R-:W-:Y:S01]  /*3ae0*/  @UP1 ULEA.HI.X UR17, UR14, UR17, UR6, 0x2, UP0 ;  /* 0x000000110e111291 */ /* 0x000fe200080f1406 */
[----:B---3--:R-:W-:Y:S01]  /*3af0*/  IMAD.U32 R4, RZ, RZ, UR16 ;  /* 0x00000010ff047e24 */ /* 0x008fe2000f8e00ff */
[----:B------:R-:W-:Y:S01]  /*3b00*/  CS2R R192, SRZ ;  /* 0x0000000000c07805 */ /* 0x000fe2000001ff00 */
[----:B------:R-:W-:Y:S01]  /*3b10*/  @UP1 ULDC UR6, c[0x0][0x2e8] ;  /* 0x0000ba0000061ab9 */ /* 0x000fe20000000800 */
[----:B--2---:R-:W-:Y:S01]  /*3b20*/  IMAD.SHL.U32 R8, R8, 0x2, RZ ;  /* 0x0000000208087824 */ /* 0x004fe200078e00ff */
[----:B------:R-:W-:Y:S01]  /*3b30*/  CS2R R186, SRZ ;  /* 0x0000000000ba7805 */ /* 0x000fe2000001ff00 */
[----:B------:R-:W-:Y:S01]  /*3b40*/  IMAD.U32 R5, RZ, RZ, UR17 ;  /* 0x00000011ff057e24 */ /* 0x000fe2000f8e00ff */
[----:B------:R-:W-:-:S02]  /*3b50*/  CS2R R184, SRZ ;  /* 0x0000000000b87805 */ /* 0x000fc4000001ff00 */
[----:B------:R-:W-:Y:S02]  /*3b60*/  CS2R R182, SRZ ;  /* 0x0000000000b67805 */ /* 0x000fe4000001ff00 */
[----:B------:R-:W-:Y:S02]  /*3b70*/  CS2R R180, SRZ ;  /* 0x0000000000b47805 */ /* 0x000fe4000001ff00 */
[----:B------:R-:W-:Y:S01]  /*3b80*/  CS2R R174, SRZ ;  /* 0x0000000000ae7805 */ /* 0x000fe2000001ff00 */
[----:B------:R1:W2:Y:S01]  /*3b90*/  @P0 LDG.E R9, desc[UR4][R4.64] ;  /* 0x0000000404090981 */ /* 0x0002a2000c1e1900 */
[----:B------:R-:W-:Y:S02]  /*3ba0*/  CS2R R172, SRZ ;  /* 0x0000000000ac7805 */ /* 0x000fe4000001ff00 */
[----:B------:R-:W-:Y:S02]  /*3bb0*/  CS2R R178, SRZ ;  /* 0x0000000000b27805 */ /* 0x000fe4000001ff00 */
[----:B------:R-:W-:-:S02]  /*3bc0*/  CS2R R176, SRZ ;  /* 0x0000000000b07805 */ /* 0x000fc4000001ff00 */
[----:B------:R-:W-:Y:S02]  /*3bd0*/  CS2R R170, SRZ ;  /* 0x0000000000aa7805 */ /* 0x000fe4000001ff00 */
[----:B------:R-:W-:Y:S02]  /*3be0*/  CS2R R168, SRZ ;  /* 0x0000000000a87805 */ /* 0x000fe4000001ff00 */
[----:B------:R-:W-:Y:S01]  /*3bf0*/  CS2R R166, SRZ ;  /* 0x0000000000a67805 */ /* 0x000fe2000001ff00 */
[----:B------:R-:W3:Y:S01]  /*3c00*/  LDG.E.64 R10, desc[UR4][R10.64] ;  /* 0x000000040a0a7981 */ /* 0x000ee2000c1e1b00 */
        /* <DEDUP_REMOVED lines=17> */
[----:B-1----:R-:W-:Y:S01]  /*3d20*/  IMAD.MOV.U32 R4, RZ, RZ, 0x4 ;  /* 0x00000004ff047424 */ /* 0x002fe200078e00ff */
[----:B------:R-:W-:Y:S02]  /*3d30*/  CS2R R78, SRZ ;  /* 0x00000000004e7805 */ /* 0x000fe4000001ff00 */
[----:B------:R-:W-:Y:S02]  /*3d40*/  CS2R R76, SRZ ;  /* 0x00000000004c7805 */ /* 0x000fe4000001ff00 */
[----:B------:R-:W-:Y:S01]  /*3d50*/  CS2R R82, SRZ ;  /* 0x0000000000527805 */ /* 0x000fe2000001ff00 */
[----:B------:R-:W-:Y:S01]  /*3d60*/  IMAD.WIDE R4, R240, R4, UR10 ;  /* 0x0000000af0047e25 */ /* 0x000fe2000f8e0204 */
        /* <DEDUP_REMOVED lines=30> */
[----:B-1----:R-:W2:Y:S01]  /*3f50*/  @P0 MUFU.RCP R5, UR6 ;  /* 0x0000000600050d08 */ /* 0x002ea20008001000 */
[----:B------:R-:W-:-:S04]  /*3f60*/  LEA.HI R4, R28, R29, RZ, 0x7 ;  /* 0x0000001d1c047211 */ /* 0x000fc800078f38ff */
[----:B------:R-:W-:Y:S01]  /*3f70*/  SHF.R.S32.HI R248, RZ, 0x7, R4 ;  /* 0x00000007fff87819 */ /* 0x000fe20000011404 */
[----:B------:R-:W-:-:S04]  /*3f80*/  UIMAD UR6, UR47, UR59, UR55 ;  /* 0x0000003b2f0672a4 */ /* 0x000fc8000f8e0237 */
[----:B------:R-:W-:Y:S01]  /*3f90*/  IMAD.SHL.U32 R4, R248, 0x20, RZ ;  /* 0x00000020f8047824 */ /* 0x000fe200078e00ff */
[----:B------:R-:W-:-:S04]  /*3fa0*/  USHF.L.U32 UR6, UR6, 0x5, URZ ;  /* 0x0000000506067899 */ /* 0x000fc8000800063f */
[----:B------:R-:W-:Y:S01]  /*3fb0*/  LOP3.LUT R8, R4, 0x6, R8, 0xf8, !PT ;  /* 0x0000000604087812 */ /* 0x000fe200078ef808 */
[----:B------:R-:W-:Y:S01]  /*3fc0*/  IMAD.U32 R4, RZ, RZ, UR33 ;  /* 0x00000021ff047e24 */ /* 0x000fe2000f8e00ff */
[----:B------:R-:W-:-:S03]  /*3fd0*/  USHF.R.S32.HI UR13, URZ, 0x1f, UR6 ;  /* 0x0000001f3f0d7899 */ /* 0x000fc60008011406 */
[----:B------:R-:W-:Y:S01]  /*3fe0*/  IMAD R227, R4, 0x40, R8 ;  /* 0x0000004004e37824 */ /* 0x000fe200078e0208 */
[--C-:B------:R-:W-:Y:S02]  /*3ff0*/  SHF.R.S32.HI R4, RZ, 0x1f, R24.reuse ;  /* 0x0000001fff047819 */ /* 0x100fe40000011418 */
[----:B------:R-:W-:Y:S02]  /*4000*/  CS2R R28, SRZ ;  /* 0x00000000001c7805 */ /* 0x000fe4000001ff00 */
[----:B----4-:R-:W-:-:S04]  /*4010*/  IADD3 R242, P2, P1, R6, UR6, R24 ;  /* 0x0000000606f27c10 */ /* 0x010fc8000f95e018 */
[----:B------:R-:W-:Y:S01]  /*4020*/  IADD3.X R250, R7, UR13, R4, P2, P1 ;  /* 0x0000000d07fa7c10 */ /* 0x000fe200097e2404 */
[----:B------:R-:W-:Y:S01]  /*4030*/  UIADD3 UR13, UR36, 0x40, URZ ;  /* 0x00000040240d7890 */ /* 0x000fe2000fffe03f */
[----:B------:R-:W-:Y:S01]  /*4040*/  IADD3 R4, R240, -UR40, -R227 ;  /* 0x80000028f0047c10 */ /* 0x000fe2000fffe8e3 */
[----:B--2---:R-:W-:-:S05]  /*4050*/  @P0 FMUL.FTZ R5, R9, R5 ;  /* 0x0000000509050220 */ /* 0x004fca0000410000 */
[----:B------:R-:W-:Y:S02]  /*4060*/  @P0 R2UR UR14, R5 ;  /* 0x00000000050e02ca */ /* 0x000fe400000e0000 */
[----:B---3--:R-:W-:Y:S02]  /*4070*/  R2UR UR17, R11 ;  /* 0x000000000b1172ca */ /* 0x008fe400000e0000 */
[----:B------:R-:W-:Y:S02]  /*4080*/  R2UR UR18, R10 ;  /* 0x000000000a1272ca */ /* 0x000fe400000e0000 */
[----:B------:R-:W-:Y:S01]  /*4090*/  CS2R R24, SRZ ;  /* 0x0000000000187805 */ /* 0x000fe2000001ff00 */
[----:B------:R-:W-:Y:S01]  /*40a0*/  VIADD R249, R4, UR7 ;  /* 0x0000000704f97c36 */ /* 0x000fe20008000000 */
[----:B------:R-:W-:Y:S01]  /*40b0*/  UMOV UR6, URZ ;  /* 0x0000003f00067c82 */ /* 0x000fe20008000000 */
[----:B------:R-:W-:Y:S01]  /*40c0*/  IMAD.WIDE.U32 R242, R242, -0x2daee0ad, RZ ;  /* 0xd2511f53f2f27825 */ /* 0x000fe200078e00ff */
[----:B------:R-:W-:-:S03]  /*40d0*/  UISETP.GE.AND UP0, UPT, UR13, UR7, UPT ;  /* 0x000000070d00728c */ /* 0x000fc6000bf06270 */
[----:B------:R-:W-:Y:S01]  /*40e0*/  ULDC UR13, c[0x0][0x2ec] ;  /* 0x0000bb00000d7ab9 */ /* 0x000fe20000000800 */
[----:B------:R-:W-:Y:S01]  /*40f0*/  @UP1 UMOV UR6, UR14 ;  /* 0x0000000e00061c82 */ /* 0x000fe20008000000 */
[----:B------:R-:W-:Y:S01]  /*4100*/  ULDC.U8 UR14, c[0x0][0x388] ;  /* 0x0000e200000e7ab9 */ /* 0x000fe20000000000 */
[----:B------:R-:W-:Y:S02]  /*4110*/  UIADD3 UR31, UR17, 0x646e171e, URZ ;  /* 0x646e171e111f7890 */ /* 0x000fe4000fffe03f */
[----:B------:R-:W-:Y:S02]  /*4120*/  UIADD3 UR30, UR18, -0x4ab325aa, URZ ;  /* 0xb54cda56121e7890 */ /* 0x000fe4000fffe03f */
[----:B------:R-:W-:Y:S02]  /*4130*/  UIADD3 UR29, UR17, -0x56f99767, URZ ;  /* 0xa9066899111d7890 */ /* 0x000fe4000fffe03f */
[----:B------:R-:W-:Y:S02]  /*4140*/  UIADD3 UR28, UR18, 0x1715609d, URZ ;  /* 0x1715609d121c7890 */ /* 0x000fe4000fffe03f */
[----:B------:R-:W-:-:S02]  /*4150*/  UIADD3 UR27, UR17, -0x126145ec, URZ ;  /* 0xed9eba14111b7890 */ /* 0x000fc4000fffe03f */
[----:B------:R-:W-:Y:S02]  /*4160*/  UIADD3 UR26, UR18, 0x78dde6e4, URZ ;  /* 0x78dde6e4121a7890 */ /* 0x000fe4000fffe03f */
[----:B------:R-:W-:Y:S02]  /*4170*/  UIADD3 UR25, UR17, 0x32370b8f, URZ ;  /* 0x32370b8f11197890 */ /* 0x000fe4000fffe03f */
[----:B------:R-:W-:Y:S02]  /*4180*/  UIADD3 UR24, UR18, -0x255992d5, URZ ;  /* 0xdaa66d2b12187890 */ /* 0x000fe4000fffe03f */
[----:B------:R-:W-:Y:S02]  /*4190*/  UIADD3 UR23, UR17, 0x76cf5d0a, URZ ;  /* 0x76cf5d0a11177890 */ /* 0x000fe4000fffe03f */
[----:B------:R-:W-:Y:S02]  /*41a0*/  UIADD3 UR22, UR18, 0x3c6ef372, URZ ;  /* 0x3c6ef37212167890 */ /* 0x000fe4000fffe03f */
[----:B------:R-:W-:-:S02]  /*41b0*/  UIADD3 UR21, UR17, -0x4498517b, URZ ;  /* 0xbb67ae8511157890 */ /* 0x000fc4000fffe03f */
[----:B------:R-:W-:-:S12]  /*41c0*/  UIADD3 UR20, UR18, -0x61c88647, URZ ;  /* 0x9e3779b912147890 */ /* 0x000fd8000fffe03f */
.L_x_1200:
[----:B------:R-:W0:Y:S01]  /*41d0*/  LDGDEPBAR ;  /* 0x00000000000079af */ /* 0x000e220000000000 */
[----:B------:R-:W-:Y:S01]  /*41e0*/  PLOP3.LUT P0, PT, PT, PT, UP0, 0x80, 0x0 ;  /* 0x000000000000781c */ /* 0x000fe20003f0f008 */
[----:B------:R-:W-:Y:S01]  /*41f0*/  UISETP.GE.AND UP2, UPT, UR8, 0x1, UPT ;  /* 0x000000010800788c */ /* 0x000fe2000bf46270 */
        /* <DEDUP_REMOVED lines=106> */
[----:B------:R-:W-:Y:S04]  /*48a0*/  IMAD.U32 R88, RZ, RZ, UR8 ;  /* 0x00000008ff587e24 */ /* 0x000fe8000f8e00ff */
[----:B------:R-:W-:Y:S01]  /*48b0*/  IMAD.U32 R89, RZ, RZ, UR33 ;  /* 0x00000021ff597e24 */ /* 0x000fe2000f8e00ff */
[C---:B----4-:R-:W-:Y:S05]  /*48c0*/  HMMA.16816.F32.BF16 R4, R100.reuse, R104, R4 ;  /* 0x000000686404723c */ /* 0x050fea0000041804 */
[----:B------:R-:W-:Y:S01]  /*48d0*/  IMAD R96, R88, 0x4, R252 ;  /* 0x0000000458607824 */ /* 0x000fe200078e02fc */
[C---:B------:R-:W-:Y:S05]  /*48e0*/  HMMA.16816.F32.BF16 R8, R100.reuse, R106, R8 ;  /* 0x0000006a6408723c */ /* 0x040fea0000041808 */
[----:B------:R-:W-:Y:S01]  /*48f0*/  IMAD.WIDE.U32 R96, R96, -0x326172a9, RZ ;  /* 0xcd9e8d5760607825 */ /* 0x000fe200078e00ff */
[C---:B-1----:R-:W-:Y:S05]  /*4900*/  HMMA.16816.F32.BF16 R12, R100.reuse, R84, R12 ;  /* 0x00000054640c723c */ /* 0x042fea000004180c */
[----:B------:R-:W-:Y:S01]  /*4910*/  LOP3.LUT R90, R97, UR18, R250, 0x96, !PT ;  /* 0x00000012615a7c12 */ /* 0x000fe2000f8e96fa */
[----:B------:R-:W-:Y:S01]  /*4920*/  HMMA.16816.F32.BF16 R16, R100, R86, R16 ;  /* 0x000000566410723c */ /* 0x000fe20000041810 */
[----:B------:R-:W-:Y:S04]  /*4930*/  IMAD.U32 R84, RZ, RZ, UR8 ;  /* 0x00000008ff547e24 */ /* 0x000fe8000f8e00ff */
[----:B------:R-:W-:Y:S01]  /*4940*/  IMAD R88, R89, 0x2, R248 ;  /* 0x0000000259587824 */ /* 0x000fe200078e02f8 */
[C---:B--2---:R-:W-:Y:S05]  /*4950*/  HMMA.16816.F32.BF16 R4, R92.reuse, R108, R4 ;  /* 0x0000006c5c04723c */ /* 0x044fea0000041804 */
[----:B------:R-:W-:Y:S01]  /*4960*/  IMAD.WIDE.U32 R90, R90, -0x2daee0ad, RZ ;  /* 0xd2511f535a5a7825 */ /* 0x000fe200078e00ff */
[C---:B------:R-:W-:Y:S05]  /*4970*/  HMMA.16816.F32.BF16 R8, R92.reuse, R110, R8 ;  /* 0x0000006e5c08723c */ /* 0x040fea0000041808 */
[----:B------:R-:W-:Y:S01]  /*4980*/  LOP3.LUT R88, R88, UR17, RZ, 0x3c, !PT ;  /* 0x0000001158587c12 */ /* 0x000fe2000f8e3cff */
[----:B------:R-:W-:Y:S01]  /*4990*/  IMAD R84, R84, 0x40, R249 ;  /* 0x0000004054547824 */ /* 0x000fe200078e02f9 */
[----:B------:R-:W-:Y:S04]  /*49a0*/  LOP3.LUT R85, R91, UR21, R242, 0x96, !PT ;  /* 0x000000155b557c12 */ /* 0x000fe8000f8e96f2 */
[----:B------:R-:W-:Y:S01]  /*49b0*/  LOP3.LUT R88, R88, R243, RZ, 0x3c, !PT ;  /* 0x000000f358587212 */ /* 0x000fe200078e3cff */
[----:B------:R-:W-:Y:S01]  /*49c0*/  IMAD.WIDE.U32 R102, R85, -0x326172a9, RZ ;  /* 0xcd9e8d5755667825 */ /* 0x000fe200078e00ff */
[----:B------:R-:W-:Y:S03]  /*49d0*/  IABS R101, R84 ;  /* 0x0000005400657213 */ /* 0x000fe60000000000 */
[----:B------:R-:W-:Y:S01]  /*49e0*/  IMAD.WIDE.U32 R88, R88, -0x326172a9, RZ ;  /* 0xcd9e8d5758587825 */ /* 0x000fe200078e00ff */
[----:B------:R-:W-:Y:S03]  /*49f0*/  I2FP.F32.S32 R101, R101 ;  /* 0x0000006500657245 */ /* 0x000fe60000201400 */
[C---:B------:R-:W-:Y:S01]  /*4a00*/  VIADD R87, R84.reuse, 0xffffffff ;  /* 0xffffffff54577836 */ /* 0x040fe20000000000 */
[----:B------:R-:W-:Y:S01]  /*4a10*/  LOP3.LUT R106, R103, UR22, R88, 0x96, !PT ;  /* 0x00000016676a7c12 */ /* 0x000fe2000f8e9658 */
[----:B------:R-:W-:Y:S01]  /*4a20*/  @P0 VIADD R88, R227, 0x1 ;  /* 0x00000001e3580836 */ /* 0x000fe20000000000 */
[----:B------:R-:W-:Y:S01]  /*4a30*/  LOP3.LUT R104, R89, UR20, R96, 0x96, !PT ;  /* 0x0000001459687c12 */ /* 0x000fe2000f8e9660 */
[C---:B------:R-:W-:Y:S01]  /*4a40*/  VIADD R89, R84.reuse, 0xfffffff8 ;  /* 0xfffffff854597836 */ /* 0x040fe20000000000 */
[----:B------:R-:W-:Y:S01]  /*4a50*/  ISETP.GE.AND P0, PT, R87, RZ, PT ;  /* 0x000000ff5700720c */ /* 0x000fe20003f06270 */
[C---:B------:R-:W-:Y:S02]  /*4a60*/  VIADD R85, R84.reuse, 0x8 ;  /* 0x0000000854557836 */ /* 0x040fe40000000000 */
[----:B------:R-:W-:Y:S01]  /*4a70*/  FFMA.FTZ R4, R101, -UR6, R4 ;  /* 0x8000000665047c23 */ /* 0x000fe20008010004 */
[C---:B------:R-:W-:Y:S01]  /*4a80*/  VIADD R86, R84.reuse, 0x7 ;  /* 0x0000000754567836 */ /* 0x040fe20000000000 */
[----:B------:R-:W-:Y:S01]  /*4a90*/  ISETP.GE.AND P3, PT, R89, RZ, PT ;  /* 0x000000ff5900720c */ /* 0x000fe20003f66270 */
[C---:B------:R-:W-:Y:S01]  /*4aa0*/  VIADD R100, R84.reuse, 0xffffffe7 ;  /* 0xffffffe754647836 */ /* 0x040fe20000000000 */
[----:B------:R-:W-:Y:S01]  /*4ab0*/  ISETP.GE.AND P2, PT, R85, RZ, PT ;  /* 0x000000ff5500720c */ /* 0x000fe20003f46270 */
[----:B------:R-:W-:Y:S01]  /*4ac0*/  VIADD R96, R84, 0xfffffff7 ;  /* 0xfffffff754607836 */ /* 0x000fe20000000000 */
[----:B------:R-:W-:Y:S01]  /*4ad0*/  ISETP.GE.AND P1, PT, R86, RZ, PT ;  /* 0x000000ff5600720c */ /* 0x000fe20003f26270 */
[----:B------:R-:W-:Y:S01]  /*4ae0*/  VIADD R97, R84, 0xfffffff0 ;  /* 0xfffffff054617836 */ /* 0x000fe20000000000 */
[----:B------:R-:W-:Y:S01]  /*4af0*/  @P6 ISETP.GE.AND P6, PT, R88, UR7, PT ;  /* 0x0000000758006c0c */ /* 0x000fe2000bfc6270 */
[----:B------:R-:W-:Y:S01]  /*4b00*/  VIADD R98, R84, 0xffffffef ;  /* 0xffffffef54627836 */ /* 0x000fe20000000000 */
[----:B------:R-:W-:Y:S01]  /*4b10*/  ISETP.GE.AND P5, PT, R96, RZ, PT ;  /* 0x000000ff6000720c */ /* 0x000fe20003fa6270 */
[C---:B------:R-:W-:Y:S01]  /*4b20*/  VIADD R99, R84.reuse, 0xffffffe8 ;  /* 0xffffffe854637836 */ /* 0x040fe20000000000 */
[----:B------:R-:W-:Y:S01]  /*4b30*/  @!P0 IADD3 R87, -R84, 0x1, RZ ;  /* 0x0000000154578810 */ /* 0x000fe20007ffe1ff */
[----:B------:R-:W-:Y:S01]  /*4b40*/  IMAD.WIDE.U32 R104, R104, -0x2daee0ad, RZ ;  /* 0xd2511f5368687825 */ /* 0x000fe200078e00ff */
[----:B------:R-:W-:Y:S02]  /*4b50*/  ISETP.GE.AND P0, PT, R100, RZ, PT ;  /* 0x000000ff6400720c */ /* 0x000fe40003f06270 */
[----:B------:R-:W-:Y:S01]  /*4b60*/  @!P3 IADD3 R89, -R84, 0x8, RZ ;  /* 0x000000085459b810 */ /* 0x000fe20007ffe1ff */
[----:B------:R-:W-:Y:S01]  /*4b70*/  IMAD.WIDE.U32 R106, R106, -0x2daee0ad, RZ ;  /* 0xd2511f536a6a7825 */ /* 0x000fe200078e00ff */
[----:B------:R-:W-:Y:S02]  /*4b80*/  PLOP3.LUT P3, PT, PT, PT, UP0, 0x80, 0x0 ;  /* 0x000000000000781c */ /* 0x000fe40003f6f008 */
[----:B------:R-:W-:Y:S01]  /*4b90*/  @!P2 IADD3 R85, -R84, -0x8, RZ ;  /* 0xfffffff85455a810 */ /* 0x000fe20007ffe1ff */
[----:B-----5:R-:W-:Y:S01]  /*4ba0*/  FMUL.FTZ R88, R238, 1.4426950216293334961 ;  /* 0x3fb8aa3bee587820 */ /* 0x020fe20000410000 */
[----:B------:R-:W-:Y:S01]  /*4bb0*/  @!P1 IADD3 R86, -R84, -0x7, RZ ;  /* 0xfffffff954569810 */ /* 0x000fe20007ffe1ff */
[----:B------:R-:W-:Y:S01]  /*4bc0*/  FFMA.FTZ R10, R101, -UR6, R10 ;  /* 0x80000006650a7c23 */ /* 0x000fe2000801000a */
[----:B------:R-:W-:Y:S01]  /*4bd0*/  ISETP.GE.AND P4, PT, R97, RZ, PT ;  /* 0x000000ff6100720c */ /* 0x000fe20003f86270 */
[----:B------:R-:W-:Y:S01]  /*4be0*/  FMUL.FTZ R101, R239, 1.4426950216293334961 ;  /* 0x3fb8aa3bef657820 */ /* 0x000fe20000410000 */
[----:B------:R-:W-:Y:S02]  /*4bf0*/  ISETP.GE.AND P2, PT, R98, RZ, PT ;  /* 0x000000ff6200720c */ /* 0x000fe40003f46270 */
[----:B------:R-:W-:Y:S02]  /*4c00*/  @!P0 IADD3 R100, -R84, 0x19, RZ ;  /* 0x0000001954648810 */ /* 0x000fe40007ffe1ff */
[----:B------:R-:W-:Y:S02]  /*4c10*/  ISETP.GE.AND P1, PT, R99, RZ, PT ;  /* 0x000000ff6300720c */ /* 0x000fe40003f26270 */
[----:B------:R-:W-:Y:S02]  /*4c20*/  PLOP3.LUT P0, PT, PT, PT, UP0, 0x80, 0x0 ;  /* 0x000000000000781c */ /* 0x000fe40003f0f008 */
[----:B------:R-:W-:Y:S02]  /*4c30*/  I2FP.F32.S32 R85, R85 ;  /* 0x0000005500557245 */ /* 0x000fe40000201400 */
[----:B------:R-:W-:Y:S02]  /*4c40*/  I2FP.F32.S32 R86, R86 ;  /* 0x0000005600567245 */ /* 0x000fe40000201400 */
[----:B------:R-:W-:Y:S01]  /*4c50*/  @P3 ISETP.GE.AND P3, PT, R227, UR7, PT ;  /* 0x00000007e3003c0c */ /* 0x000fe2000bf66270 */
[----:B------:R-:W-:Y:S01]  /*4c60*/  FFMA.FTZ R6, R85, -UR6, R6 ;  /* 0x8000000655067c23 */ /* 0x000fe20008010006 */
[----:B------:R-:W-:Y:S01]  /*4c70*/  LOP3.LUT R108, R107, UR25, R104, 0x96, !PT ;  /* 0x000000196b6c7c12 */ /* 0x000fe2000f8e9668 */
[----:B------:R-:W-:Y:S01]  /*4c80*/  FFMA.FTZ R7, R86, -UR6, R7 ;  /* 0x8000000656077c23 */ /* 0x000fe20008010007 */
[C---:B------:R-:W-:Y:S02]  /*4c90*/  @!P5 IADD3 R96, -R84.reuse, 0x9, RZ ;  /* 0x000000095460d810 */ /* 0x040fe40007ffe1ff */
[----:B------:R-:W-:Y:S01]  /*4ca0*/  @!P4 IADD3 R97, -R84, 0x10, RZ ;  /* 0x000000105461c810 */ /* 0x000fe20007ffe1ff */
[----:B------:R-:W-:Y:S01]  /*4cb0*/  IMAD.WIDE.U32 R108, R108, -0x326172a9, RZ ;  /* 0xcd9e8d576c6c7825 */ /* 0x000fe200078e00ff */
[C---:B------:R-:W-:Y:S02]  /*4cc0*/  @!P2 IADD3 R98, -R84.reuse, 0x11, RZ ;  /* 0x000000115462a810 */ /* 0x040fe40007ffe1ff */
[----:B------:R-:W-:Y:S02]  /*4cd0*/  @!P1 IADD3 R99, -R84, 0x18, RZ ;  /* 0x0000001854639810 */ /* 0x000fe40007ffe1ff */
[----:B------:R-:W-:Y:S02]  /*4ce0*/  I2FP.F32.S32 R107, R87 ;  /* 0x00000057006b7245 */ /* 0x000fe40000201400 */
[----:B------:R-:W-:Y:S01]  /*4cf0*/  @P0 FSEL R4, R4, -INF , !P3 ;  /* 0xff80000004040808 */ /* 0x000fe20005800000 */
[----:B------:R-:W1:Y:S01]  /*4d00*/  LDSM.16.M88.4 R84, [R208+0x16800] ;  /* 0x01680000d054783b */ /* 0x000e620000000200 */
[----:B------:R-:W-:Y:S01]  /*4d10*/  PLOP3.LUT P0, PT, PT, PT, UP0, 0x80, 0x0 ;  /* 0x000000000000781c */ /* 0x000fe20003f0f008 */
[----:B------:R-:W-:Y:S01]  /*4d20*/  FFMA.FTZ R5, R107, -UR6, R5 ;  /* 0x800000066b057c23 */ /* 0x000fe20008010005 */
[----:B------:R-:W-:Y:S01]  /*4d30*/  LOP3.LUT R90, R105, UR23, R90, 0x96, !PT ;  /* 0x00000017695a7c12 */ /* 0x000fe2000f8e965a */
[----:B------:R-:W-:Y:S01]  /*4d40*/  FFMA.FTZ R11, R107, -UR6, R11 ;  /* 0x800000066b0b7c23 */ /* 0x000fe2000801000b */
[----:B------:R-:W-:Y:S02]  /*4d50*/  FSETP.NEU.FTZ.AND P2, PT, R238, -INF , PT ;  /* 0xff800000ee00780b */ /* 0x000fe40003f5d000 */
[----:B------:R-:W-:Y:S01]  /*4d60*/  PLOP3.LUT P1, PT, PT, PT, UP0, 0x80, 0x0 ;  /* 0x000000000000781c */ /* 0x000fe20003f2f008 */
[----:B------:R-:W-:Y:S01]  /*4d70*/  IMAD.WIDE.U32 R90, R90, -0x326172a9, RZ ;  /* 0xcd9e8d575a5a7825 */ /* 0x000fe200078e00ff */
[----:B------:R-:W-:Y:S02]  /*4d80*/  FSEL R88, R88, RZ, P2 ;  /* 0x000000ff58587208 */ /* 0x000fe40001000000 */
[----:B------:R-:W-:Y:S02]  /*4d90*/  PLOP3.LUT P2, PT, PT, PT, UP0, 0x80, 0x0 ;  /* 0x000000000000781c */ /* 0x000fe40003f4f008 */
[----:B------:R-:W-:Y:S01]  /*4da0*/  LOP3.LUT R91, R91, UR24, R102, 0x96, !PT ;  /* 0x000000185b5b7c12 */ /* 0x000fe2000f8e9666 */
[----:B------:R-:W-:Y:S01]  /*4db0*/  @P0 VIADD R102, R227, 0x8 ;  /* 0x00000008e3660836 */ /* 0x000fe20000000000 */
[----:B------:R-:W-:Y:S01]  /*4dc0*/  PLOP3.LUT P0, PT, PT, PT, UP0, 0x80, 0x0 ;  /* 0x000000000000781c */ /* 0x000fe20003f0f008 */
[----:B------:R-:W-:Y:S01]  /*4dd0*/  FFMA.FTZ R4, R4, UR13, -R88 ;  /* 0x0000000d04047c23 */ /* 0x000fe20008010858 */
[----:B------:R-:W-:Y:S01]  /*4de0*/  LOP3.LUT R104, R109, UR26, R90, 0x96, !PT ;  /* 0x0000001a6d687c12 */ /* 0x000fe2000f8e965a */
[----:B------:R-:W-:Y:S01]  /*4df0*/  IMAD.WIDE.U32 R90, R91, -0x2daee0ad, RZ ;  /* 0xd2511f535b5a7825 */ /* 0x000fe200078e00ff */
[----:B------:R-:W-:Y:S01]  /*4e00*/  I2FP.F32.S32 R109, R89 ;  /* 0x00000059006d7245 */ /* 0x000fe20000201400 */
[----:B------:R2:W3:Y:S01]  /*4e10*/  MUFU.EX2 R129, R4 ;  /* 0x0000000400817308 */ /* 0x0004e20000000800 */
[----:B------:R-:W-:Y:S01]  /*4e20*/  @P1 FSEL R6, R6, -INF , !P3 ;  /* 0xff80000006061808 */ /* 0x000fe20005800000 */
[----:B------:R-:W-:Y:S01]  /*4e30*/  IMAD.WIDE.U32 R104, R104, -0x2daee0ad, RZ ;  /* 0xd2511f5368687825 */ /* 0x000fe200078e00ff */
[----:B------:R-:W-:Y:S03]  /*4e40*/  PLOP3.LUT P1, PT, PT, PT, UP0, 0x80, 0x0 ;  /* 0x000000000000781c */ /* 0x000fe60003f2f008 */
[----:B------:R-:W-:Y:S01]  /*4e50*/  FFMA.FTZ R8, R109, -UR6, R8 ;  /* 0x800000066d087c23 */ /* 0x000fe20008010008 */
[----:B------:R-:W-:Y:S02]  /*4e60*/  @P2 ISETP.GE.AND P2, PT, R102, UR7, PT ;  /* 0x0000000766002c0c */ /* 0x000fe4000bf46270 */
[----:B------:R-:W-:Y:S02]  /*4e70*/  PLOP3.LUT P4, PT, PT, PT, UP0, 0x80, 0x0 ;  /* 0x000000000000781c */ /* 0x000fe40003f8f008 */
[----:B------:R-:W-:Y:S02]  /*4e80*/  @P0 FSEL R8, R8, -INF , !P2 ;  /* 0xff80000008080808 */ /* 0x000fe40005000000 */
[----:B------:R-:W-:Y:S02]  /*4e90*/  PLOP3.LUT P0, PT, PT, PT, UP0, 0x80, 0x0 ;  /* 0x000000000000781c */ /* 0x000fe40003f0f008 */
[----:B------:R-:W-:Y:S01]  /*4ea0*/  PLOP3.LUT P5, PT, PT, PT, UP0, 0x80, 0x0 ;  /* 0x000000000000781c */ /* 0x000fe20003faf008 */
[--C-:B------:R-:W-:Y:S01]  /*4eb0*/  FFMA.FTZ R8, R8, UR13, -R88.reuse ;  /* 0x0000000d08087c23 */ /* 0x100fe20008010858 */
[----:B------:R-:W-:Y:S01]  /*4ec0*/  @P1 VIADD R103, R227, 0x9 ;  /* 0x00000009e3671836 */ /* 0x000fe20000000000 */
[----:B------:R-:W-:Y:S02]  /*4ed0*/  PLOP3.LUT P3, PT, PT, PT, UP0, 0x80, 0x0 ;  /* 0x000000000000781c */ /* 0x000fe40003f6f008 */
[----:B------:R-:W-:Y:S01]  /*4ee0*/  PLOP3.LUT P1, PT, PT, PT, UP0, 0x80, 0x0 ;  /* 0x000000000000781c */ /* 0x000fe20003f2f008 */
[C---:B-1----:R-:W-:Y:S01]  /*4ef0*/  HMMA.16816.F32.BF16 R12, R92.reuse, R84, R12 ;  /* 0x000000545c0c723c */ /* 0x042fe2000004180c */
[----:B------:R-:W-:Y:S02]  /*4f00*/  MUFU.EX2 R124, R8 ;  /* 0x00000008007c7308 */ /* 0x000fe40000000800 */
[----:B------:R-:W-:Y:S02]  /*4f10*/  @P4 FSEL R5, R5, -INF , !P6 ;  /* 0xff80000005054808 */ /* 0x000fe40007000000 */
[----:B------:R-:W-:Y:S01]  /*4f20*/  @P0 FSEL R10, R10, -INF , !P2 ;  /* 0xff8000000a0a0808 */ /* 0x000fe20005000000 */
[----:B------:R-:W-:Y:S01]  /*4f30*/  HMMA.16816.F32.BF16 R16, R92, R86, R16 ;  /* 0x000000565c10723c */ /* 0x000fe20000041810 */
[----:B------:R-:W-:Y:S02]  /*4f40*/  PLOP3.LUT P2, PT, PT, PT, UP0, 0x80, 0x0 ;  /* 0x000000000000781c */ /* 0x000fe40003f4f008 */
[----:B------:R-:W-:Y:S02]  /*4f50*/  FSETP.NEU.FTZ.AND P0, PT, R239, -INF , PT ;  /* 0xff800000ef00780b */ /* 0x000fe40003f1d000 */
[----:B------:R-:W-:Y:S01]  /*4f60*/  PLOP3.LUT P4, PT, PT, PT, UP0, 0x80, 0x0 ;  /* 0x000000000000781c */ /* 0x000fe20003f8f008 */
[----:B------:R-:W-:Y:S01]  /*4f70*/  @P3 VIADD R110, R227, 0x10 ;  /* 0x00000010e36e3836 */ /* 0x000fe20000000000 */
[----:B------:R-:W-:Y:S01]  /*4f80*/  I2FP.F32.S32 R96, R96 ;  /* 0x0000006000607245 */ /* 0x000fe20000201400 */
[----:B------:R-:W-:Y:S01]  /*4f90*/  FFMA.FTZ R5, R5, UR13, -R88 ;  /* 0x0000000d05057c23 */ /* 0x000fe20008010858 */
[----:B------:R-:W-:Y:S02]  /*4fa0*/  @P1 ISETP.GE.AND P1, PT, R103, UR7, PT ;  /* 0x0000000767001c0c */ /* 0x000fe4000bf26270 */
[----:B--2---:R-:W-:Y:S01]  /*4fb0*/  FSEL R4, R101, RZ, P0 ;  /* 0x000000ff65047208 */ /* 0x004fe20000000000 */
[----:B------:R-:W-:Y:S01]  /*4fc0*/  FFMA.FTZ R9, R96, -UR6, R9 ;  /* 0x8000000660097c23 */ /* 0x000fe20008010009 */
[----:B------:R-:W-:Y:S01]  /*4fd0*/  PLOP3.LUT P0, PT, PT, PT, UP0, 0x80, 0x0 ;  /* 0x000000000000781c */ /* 0x000fe20003f0f008 */
[----:B------:R-:W1:Y:S01]  /*4fe0*/  MUFU.EX2 R128, R5 ;  /* 0x0000000500807308 */ /* 0x000e620000000800 */
[----:B------:R-:W-:Y:S01]  /*4ff0*/  @P5 FSEL R7, R7, -INF , !P6 ;  /* 0xff80000007075808 */ /* 0x000fe20007000000 */
[----:B------:R-:W-:Y:S01]  /*5000*/  FFMA.FTZ R6, R6, UR13, -R4 ;  /* 0x0000000d06067c23 */ /* 0x000fe20008010804 */
[----:B------:R-:W-:Y:S01]  /*5010*/  PLOP3.LUT P6, PT, PT, PT, UP0, 0x80, 0x0 ;  /* 0x000000000000781c */ /* 0x000fe20003fcf008 */
[----:B------:R-:W-:Y:S01]  /*5020*/  @P4 VIADD R111, R227, 0x11 ;  /* 0x00000011e36f4836 */ /* 0x000fe20000000000 */
[----:B------:R-:W-:Y:S01]  /*5030*/  PLOP3.LUT P3, PT, PT, PT, UP0, 0x80, 0x0 ;  /* 0x000000000000781c */ /* 0x000fe20003f6f008 */
[----:B------:R-:W-:Y:S01]  /*5040*/  FFMA.FTZ R14, R109, -UR6, R14 ;  /* 0x800000066d0e7c23 */ /* 0x000fe2000801000e */
[----:B------:R-:W-:Y:S03]  /*5050*/  @P2 FSEL R9, R9, -INF , !P1 ;  /* 0xff80000009092808 */ /* 0x000fe60004800000 */
[----:B------:R2:W4:Y:S01]  /*5060*/  MUFU.EX2 R131, R6 ;  /* 0x0000000600837308 */ /* 0x0005220000000800 */
[----:B------:R-:W-:Y:S01]  /*5070*/  PLOP3.LUT P5, PT, PT, PT, UP0, 0x80, 0x0 ;  /* 0x000000000000781c */ /* 0x000fe20003faf008 */
[--C-:B------:R-:W-:Y:S01]  /*5080*/  FFMA.FTZ R7, R7, UR13, -R4.reuse ;  /* 0x0000000d07077c23 */ /* 0x100fe20008010804 */
[----:B------:R-:W-:Y:S01]  /*5090*/  PLOP3.LUT P2, PT, PT, PT, UP0, 0x80, 0x0 ;  /* 0x000000000000781c */ /* 0x000fe20003f4f008 */
[----:B------:R-:W-:Y:S01]  /*50a0*/  FFMA.FTZ R15, R96, -UR6, R15 ;  /* 0x80000006600f7c23 */ /* 0x000fe2000801000f */
[----:B------:R-:W-:Y:S01]  /*50b0*/  PLOP3.LUT P4, PT, PT, PT, UP0, 0x80, 0x0 ;  /* 0x000000000000781c */ /* 0x000fe20003f8f008 */
[----:B------:R-:W-:Y:S01]  /*50c0*/  FFMA.FTZ R10, R10, UR13, -R4 ;  /* 0x0000000d0a0a7c23 */ /* 0x000fe20008010804 */
[----:B------:R-:W-:Y:S01]  /*50d0*/  I2FP.F32.S32 R97, R97 ;  /* 0x0000006100617245 */ /* 0x000fe20000201400 */
[----:B------:R-:W-:Y:S01]  /*50e0*/  @P6 VIADD R89, R227, 0x19 ;  /* 0x00000019e3596836 */ /* 0x000fe20000000000 */
[----:B------:R-:W-:Y:S01]  /*50f0*/  @P0 FSEL R11, R11, -INF , !P1 ;  /* 0xff8000000b0b0808 */ /* 0x000fe20004800000 */
[----:B------:R1:W4:Y:S01]  /*5100*/  MUFU.EX2 R130, R7 ;  /* 0x0000000700827308 */ /* 0x0003220000000800 */
[----:B------:R-:W-:Y:S01]  /*5110*/  PLOP3.LUT P0, PT, PT, PT, UP0, 0x80, 0x0 ;  /* 0x000000000000781c */ /* 0x000fe20003f0f008 */
[----:B------:R-:W-:Y:S01]  /*5120*/  FFMA.FTZ R12, R97, -UR6, R12 ;  /* 0x80000006610c7c23 */ /* 0x000fe2000801000c */
[----:B------:R-:W-:Y:S01]  /*5130*/  PLOP3.LUT P1, PT, PT, PT, UP0, 0x80, 0x0 ;  /* 0x000000000000781c */ /* 0x000fe20003f2f008 */
[----:B------:R-:W-:Y:S01]  /*5140*/  @P5 VIADD R112, R227, 0x18 ;  /* 0x00000018e3705836 */ /* 0x000fe20000000000 */
[----:B------:R-:W-:Y:S01]  /*5150*/  PLOP3.LUT P6, PT, PT, PT, UP0, 0x80, 0x0 ;  /* 0x000000000000781c */ /* 0x000fe20003fcf008 */
[----:B------:R-:W-:Y:S01]  /*5160*/  FFMA.FTZ R18, R97, -UR6, R18 ;  /* 0x8000000661127c23 */ /* 0x000fe20008010012 */
[----:B------:R-:W-:Y:S03]  /*5170*/  I2FP.F32.S32 R98, R98 ;  /* 0x0000006200627245 */ /* 0x000fe60000201400 */
[----:B------:R-:W-:Y:S01]  /*5180*/  MUFU.EX2 R127, R10 ;  /* 0x0000000a007f7308 */ /* 0x000fe20000000800 */
[----:B------:R-:W-:Y:S01]  /*5190*/  @P3 ISETP.GE.AND P3, PT, R110, UR7, PT ;  /* 0x000000076e003c0c */ /* 0x000fe2000bf66270 */
[----:B------:R-:W-:Y:S01]  /*51a0*/  FFMA.FTZ R11, R11, UR13, -R4 ;  /* 0x0000000d0b0b7c23 */ /* 0x000fe20008010804 */
[----:B------:R-:W-:Y:S01]  /*51b0*/  LOP3.LUT R102, R91, UR27, R106, 0x96, !PT ;  /* 0x0000001b5b667c12 */ /* 0x000fe2000f8e966a */
[C---:B------:R-:W-:Y:S01]  /*51c0*/  FFMA.FTZ R13, R98.reuse, -UR6, R13 ;  /* 0x80000006620d7c23 */ /* 0x040fe2000801000d */
[----:B------:R-:W-:Y:S01]  /*51d0*/  LOP3.LUT R90, R105, UR29, R90, 0x96, !PT ;  /* 0x0000001d695a7c12 */ /* 0x000fe2000f8e965a */
[----:B------:R-:W-:Y:S01]  /*51e0*/  FFMA.FTZ R19, R98, -UR6, R19 ;  /* 0x8000000662137c23 */ /* 0x000fe20008010013 */
[----:B------:R-:W-:Y:S01]  /*51f0*/  @P2 FSEL R12, R12, -INF , !P3 ;  /* 0xff8000000c0c2808 */ /* 0x000fe20005800000 */
[----:B------:R-:W-:Y:S01]  /*5200*/  IMAD.WIDE.U32 R102, R102, -0x326172a9, RZ ;  /* 0xcd9e8d5766667825 */ /* 0x000fe200078e00ff */
[----:B------:R-:W-:Y:S01]  /*5210*/  @P4 ISETP.GE.AND P4, PT, R111, UR7, PT ;  /* 0x000000076f004c0c */ /* 0x000fe2000bf86270 */
[----:B------:R-:W-:Y:S01]  /*5220*/  MUFU.EX2 R126, R11 ;  /* 0x0000000b007e7308 */ /* 0x000fe20000000800 */
[----:B------:R-:W-:Y:S01]  /*5230*/  PLOP3.LUT P5, PT, PT, PT, UP0, 0x80, 0x0 ;  /* 0x000000000000781c */ /* 0x000fe20003faf008 */
[----:B------:R-:W-:Y:S01]  /*5240*/  IMAD.WIDE.U32 R90, R90, -0x326172a9, RZ ;  /* 0xcd9e8d575a5a7825 */ /* 0x000fe200078e00ff */
[----:B------:R-:W-:Y:S02]  /*5250*/  PLOP3.LUT P2, PT, PT, PT, UP0, 0x80, 0x0 ;  /* 0x000000000000781c */ /* 0x000fe40003f4f008 */
[----:B------:R-:W-:Y:S01]  /*5260*/  @P0 FSEL R14, R14, -INF , !P3 ;  /* 0xff8000000e0e0808 */ /* 0x000fe20005800000 */
[--C-:B------:R-:W-:Y:S01]  /*5270*/  FFMA.FTZ R12, R12, UR13, -R88.reuse ;  /* 0x0000000d0c0c7c23 */ /* 0x100fe20008010858 */
[----:B------:R-:W-:Y:S01]  /*5280*/  PLOP3.LUT P0, PT, PT, PT, UP0, 0x80, 0x0 ;  /* 0x000000000000781c */ /* 0x000fe20003f0f008 */
[----:B------:R-:W-:Y:S01]  /*5290*/  FFMA.FTZ R9, R9, UR13, -R88 ;  /* 0x0000000d09097c23 */ /* 0x000fe20008010858 */
[----:B------:R-:W-:Y:S01]  /*52a0*/  @P1 FSEL R13, R13, -INF , !P4 ;  /* 0xff8000000d0d1808 */ /* 0x000fe20006000000 */
[----:B------:R-:W-:Y:S01]  /*52b0*/  MUFU.EX2 R121, R12 ;  /* 0x0000000c00797308 */ /* 0x000fe20000000800 */
[----:B------:R-:W-:Y:S01]  /*52c0*/  @P6 ISETP.GE.AND P6, PT, R89, UR7, PT ;  /* 0x0000000759006c0c */ /* 0x000fe2000bfc6270 */
[----:B------:R-:W-:Y:S01]  /*52d0*/  FFMA.FTZ R14, R14, UR13, -R4 ;  /* 0x0000000d0e0e7c23 */ /* 0x000fe20008010804 */
[----:B------:R-:W-:Y:S01]  /*52e0*/  PLOP3.LUT P1, PT, PT, PT, UP0, 0x80, 0x0 ;  /* 0x000000000000781c */ /* 0x000fe20003f2f008 */
[----:B------:R-:W-:Y:S01]  /*52f0*/  FFMA.FTZ R13, R13, UR13, -R88 ;  /* 0x0000000d0d0d7c23 */ /* 0x000fe20008010858 */
[----:B------:R-:W-:Y:S02]  /*5300*/  LOP3.LUT R89, R91, UR30, R102, 0x96, !PT ;  /* 0x0000001e5b597c12 */ /* 0x000fe4000f8e9666 */
[----:B------:R-:W-:Y:S03]  /*5310*/  I2FP.F32.S32 R99, R99 ;  /* 0x0000006300637245 */ /* 0x000fe60000201400 */
[----:B------:R-:W4:Y:S01]  /*5320*/  MUFU.EX2 R125, R9 ;  /* 0x00000009007d7308 */ /* 0x000f220000000800 */
[----:B--2---:R-:W-:Y:S02]  /*5330*/  LOP3.LUT R6, R89, 0xff, RZ, 0xc0, !PT ;  /* 0x000000ff59067812 */ /* 0x004fe400078ec0ff */
[----:B------:R-:W-:Y:S01]  /*5340*/  @P5 ISETP.GE.AND P5, PT, R112, UR7, PT ;  /* 0x0000000770005c0c */ /* 0x000fe2000bfa6270 */
[----:B------:R-:W-:Y:S01]  /*5350*/  FFMA.FTZ R16, R99, -UR6, R16 ;  /* 0x8000000663107c23 */ /* 0x000fe20008010010 */
[----:B------:R-:W-:Y:S02]  /*5360*/  @P2 FSEL R15, R15, -INF , !P4 ;  /* 0xff8000000f0f2808 */ /* 0x000fe40006000000 */
[----:B------:R-:W-:Y:S03]  /*5370*/  ISETP.LE.U32.AND P4, PT, R6, UR14, PT ;  /* 0x0000000e06007c0c */ /* 0x000fe6000bf83070 */
[----:B------:R-:W-:Y:S01]  /*5380*/  MUFU.EX2 R120, R13 ;  /* 0x0000000d00787308 */ /* 0x000fe20000000800 */
[----:B------:R-:W-:Y:S01]  /*5390*/  LOP3.LUT R6, R89, 0xffff, RZ, 0xc0, !PT ;  /* 0x0000ffff59067812 */ /* 0x000fe200078ec0ff */
[----:B------:R-:W-:Y:S01]  /*53a0*/  FFMA.FTZ R15, R15, UR13, -R4 ;  /* 0x0000000d0f0f7c23 */ /* 0x000fe20008010804 */
[----:B------:R-:W-:Y:S02]  /*53b0*/  @P0 FSEL R16, R16, -INF , !P5 ;  /* 0xff80000010100808 */ /* 0x000fe40006800000 */
[----:B------:R-:W-:Y:S02]  /*53c0*/  PLOP3.LUT P0, PT, PT, PT, UP0, 0x80, 0x0 ;  /* 0x000000000000781c */ /* 0x000fe40003f0f008 */
[----:B------:R-:W-:Y:S01]  /*53d0*/  @P1 FSEL R18, R18, -INF , !P5 ;  /* 0xff80000012121808 */ /* 0x000fe20006800000 */
[----:B------:R-:W-:Y:S01]  /*53e0*/  FFMA.FTZ R16, R16, UR13, -R88 ;  /* 0x0000000d10107c23 */ /* 0x000fe20008010858 */
[----:B------:R-:W-:Y:S01]  /*53f0*/  PLOP3.LUT P1, PT, PT, PT, UP0, 0x80, 0x0 ;  /* 0x000000000000781c */ /* 0x000fe20003f2f008 */
[----:B------:R-:W-:Y:S01]  /*5400*/  MUFU.EX2 R123, R14 ;  /* 0x0000000e007b7308 */ /* 0x000fe20000000800 */
[----:B------:R-:W-:Y:S01]  /*5410*/  SHF.R.U32.HI R6, RZ, 0x8, R6 ;  /* 0x00000008ff067819 */ /* 0x000fe20000011606 */
[----:B------:R-:W-:Y:S01]  /*5420*/  FFMA.FTZ R18, R18, UR13, -R4 ;  /* 0x0000000d12127c23 */ /* 0x000fe20008010804 */
[----:B------:R-:W-:Y:S01]  /*5430*/  I2FP.F32.S32 R100, R100 ;  /* 0x0000006400647245 */ /* 0x000fe20000201400 */
[----:B---3--:R-:W-:Y:S01]  /*5440*/  @!P4 FADD.FTZ R129, -R129, -RZ ;  /* 0x800000ff8181c221 */ /* 0x008fe20000010100 */
[----:B------:R-:W-:Y:S02]  /*5450*/  LOP3.LUT R6, R6, 0xffff, RZ, 0xc0, !PT ;  /* 0x0000ffff06067812 */ /* 0x000fe400078ec0ff */
[----:B-1----:R-:W-:Y:S01]  /*5460*/  SHF.R.U32.HI R7, RZ, 0x10, R89 ;  /* 0x00000010ff077819 */ /* 0x002fe20000011659 */
[----:B------:R-:W-:Y:S01]  /*5470*/  FFMA.FTZ R17, R100, -UR6, R17 ;  /* 0x8000000664117c23 */ /* 0x000fe20008010011 */
[----:B------:R-:W-:Y:S01]  /*5480*/  ISETP.LE.U32.AND P5, PT, R6, UR14, PT ;  /* 0x0000000e06007c0c */ /* 0x000fe2000bfa3070 */
[----:B------:R-:W1:Y:S01]  /*5490*/  MUFU.EX2 R122, R15 ;  /* 0x0000000f007a7308 */ /* 0x000e620000000800 */
[----:B------:R-:W-:Y:S02]  /*54a0*/  LOP3.LUT R6, R7, 0xff, RZ, 0xc0, !PT ;  /* 0x000000ff07067812 */ /* 0x000fe400078ec0ff */
[----:B------:R-:W-:Y:S02]  /*54b0*/  LOP3.LUT R108, R103, UR28, R108, 0x96, !PT ;  /* 0x0000001c676c7c12 */ /* 0x000fe4000f8e966c */
[----:B------:R-:W-:Y:S02]  /*54c0*/  SHF.R.U32.HI R89, RZ, 0x18, R89 ;  /* 0x00000018ff597819 */ /* 0x000fe40000011659 */
[----:B------:R-:W-:Y:S01]  /*54d0*/  LOP3.LUT R106, R90, 0xffff, RZ, 0xc0, !PT ;  /* 0x0000ffff5a6a7812 */ /* 0x000fe200078ec0ff */
[----:B------:R-:W-:Y:S01]  /*54e0*/  IMAD.WIDE.U32 R84, R108, -0x2daee0ad, RZ ;  /* 0xd2511f536c547825 */ /* 0x000fe200078e00ff */
[----:B------:R-:W-:Y:S01]  /*54f0*/  @P0 FSEL R17, R17, -INF , !P6 ;  /* 0xff80000011110808 */ /* 0x000fe20007000000 */
[----:B------:R-:W-:Y:S01]  /*5500*/  MUFU.EX2 R117, R16 ;  /* 0x0000001000757308 */ /* 0x000fe20000000800 */
[----:B------:R-:W-:Y:S01]  /*5510*/  @P1 FSEL R19, R19, -INF , !P6 ;  /* 0xff80000013131808 */ /* 0x000fe20007000000 */
[----:B------:R-:W-:Y:S01]  /*5520*/  @!P5 FADD.FTZ R128, -R128, -RZ ;  /* 0x800000ff8080d221 */ /* 0x000fe20000010100 */
[----:B------:R-:W-:Y:S01]  /*5530*/  ISETP.LE.U32.AND P0, PT, R6, UR14, PT ;  /* 0x0000000e06007c0c */ /* 0x000fe2000bf03070 */
[----:B------:R-:W-:Y:S01]  /*5540*/  FFMA.FTZ R88, R17, UR13, -R88 ;  /* 0x0000000d11587c23 */ /* 0x000fe20008010858 */
[----:B------:R-:W-:Y:S01]  /*5550*/  LOP3.LUT R101, R90, 0xff, RZ, 0xc0, !PT ;  /* 0x000000ff5a657812 */ /* 0x000fe200078ec0ff */
[----:B------:R-:W-:Y:S01]  /*5560*/  FFMA.FTZ R4, R19, UR13, -R4 ;  /* 0x0000000d13047c23 */ /* 0x000fe20008010804 */
[----:B------:R-:W-:Y:S03]  /*5570*/  ISETP.LE.U32.AND P6, PT, R89, UR14, PT ;  /* 0x0000000e59007c0c */ /* 0x000fe6000bfc3070 */
[----:B------:R-:W2:Y:S01]  /*5580*/  MUFU.EX2 R116, R88 ;  /* 0x0000005800747308 */ /* 0x000ea20000000800 */
[----:B------:R-:W-:Y:S02]  /*5590*/  SHF.R.U32.HI R6, RZ, 0x8, R106 ;  /* 0x00000008ff067819 */ /* 0x000fe4000001166a */
[----:B------:R-:W-:Y:S02]  /*55a0*/  ISETP.LE.U32.AND P3, PT, R101, UR14, PT ;  /* 0x0000000e65007c0c */ /* 0x000fe4000bf63070 */
[----:B------:R-:W-:Y:S02]  /*55b0*/  SHF.R.U32.HI R105, RZ, 0x10, R90 ;  /* 0x00000010ff697819 */ /* 0x000fe4000001165a */
[----:B------:R-:W-:Y:S01]  /*55c0*/  LOP3.LUT R6, R6, 0xffff, RZ, 0xc0, !PT ;  /* 0x0000ffff06067812 */ /* 0x000fe200078ec0ff */
[----:B----4-:R-:W-:Y:S01]  /*55d0*/  @!P0 FADD.FTZ R131, -R131, -RZ ;  /* 0x800000ff83838221 */ /* 0x010fe20000010100 */
[----:B------:R-:W-:Y:S01]  /*55e0*/  LOP3.LUT R5, R85, UR31, R104, 0x96, !PT ;  /* 0x0000001f55057c12 */ /* 0x000fe2000f8e9668 */
[----:B------:R3:W4:Y:S01]  /*55f0*/  MUFU.EX2 R118, R4 ;  /* 0x0000000400767308 */ /* 0x0007220000000800 */
[----:B------:R-:W-:Y:S01]  /*5600*/  LOP3.LUT R7, R105, 0xff, RZ, 0xc0, !PT ;  /* 0x000000ff69077812 */ /* 0x000fe200078ec0ff */
[----:B------:R-:W-:Y:S01]  /*5610*/  @!P6 FADD.FTZ R130, -R130, -RZ ;  /* 0x800000ff8282e221 */ /* 0x000fe20000010100 */
[----:B------:R-:W-:Y:S02]  /*5620*/  ISETP.LE.U32.AND P5, PT, R6, UR14, PT ;  /* 0x0000000e06007c0c */ /* 0x000fe4000bfa3070 */
[----:B------:R-:W-:Y:S01]  /*5630*/  LOP3.LUT R6, R5, 0xff, RZ, 0xc0, !PT ;  /* 0x000000ff05067812 */ /* 0x000fe200078ec0ff */
[----:B------:R-:W-:Y:S01]  /*5640*/  @!P3 FADD.FTZ R124, -R124, -RZ ;  /* 0x800000ff7c7cb221 */ /* 0x000fe20000010100 */
[----:B------:R-:W-:Y:S03]  /*5650*/  ISETP.LE.U32.AND P0, PT, R7, UR14, PT ;  /* 0x0000000e07007c0c */ /* 0x000fe6000bf03070 */
[----:B------:R-:W4:Y:S01]  /*5660*/  MUFU.EX2 R119, R18 ;  /* 0x0000001200777308 */ /* 0x000f220000000800 */
[----:B------:R-:W-:Y:S02]  /*5670*/  SHF.R.U32.HI R102, RZ, 0x18, R90 ;  /* 0x00000018ff667819 */ /* 0x000fe4000001165a */
[----:B------:R-:W-:Y:S02]  /*5680*/  ISETP.LE.U32.AND P6, PT, R6, UR14, PT ;  /* 0x0000000e06007c0c */ /* 0x000fe4000bfc3070 */
[--C-:B------:R-:W-:Y:S02]  /*5690*/  SHF.R.U32.HI R7, RZ, 0x18, R5.reuse ;  /* 0x00000018ff077819 */ /* 0x100fe40000011605 */
[----:B------:R-:W-:Y:S01]  /*56a0*/  LOP3.LUT R6, R5, 0xffff, RZ, 0xc0, !PT ;  /* 0x0000ffff05067812 */ /* 0x000fe200078ec0ff */
[----:B------:R-:W-:Y:S01]  /*56b0*/  @!P5 FADD.FTZ R125, -R125, -RZ ;  /* 0x800000ff7d7dd221 */ /* 0x000fe20000010100 */
[----:B------:R-:W-:Y:S02]  /*56c0*/  ISETP.LE.U32.AND P2, PT, R102, UR14, PT ;  /* 0x0000000e66007c0c */ /* 0x000fe4000bf43070 */
[----:B------:R-:W-:Y:S01]  /*56d0*/  ISETP.LE.U32.AND P3, PT, R7, UR14, PT ;  /* 0x0000000e07007c0c */ /* 0x000fe2000bf63070 */
[----:B------:R-:W-:Y:S01]  /*56e0*/  @!P0 FADD.FTZ R127, -R127, -RZ ;  /* 0x800000ff7f7f8221 */ /* 0x000fe20000010100 */
[C---:B------:R-:W-:Y:S02]  /*56f0*/  LOP3.LUT R90, R84.reuse, 0xff, RZ, 0xc0, !PT ;  /* 0x000000ff545a7812 */ /* 0x040fe400078ec0ff */
[--C-:B------:R-:W-:Y:S01]  /*5700*/  SHF.R.U32.HI R91, RZ, 0x18, R84.reuse ;  /* 0x00000018ff5b7819 */ /* 0x100fe20000011654 */
[----:B------:R-:W-:Y:S01]  /*5710*/  @!P6 FADD.FTZ R121, -R121, -RZ ;  /* 0x800000ff7979e221 */ /* 0x000fe20000010100 */
[----:B------:R-:W-:Y:S02]  /*5720*/  SHF.R.U32.HI R103, RZ, 0x10, R84 ;  /* 0x00000010ff677819 */ /* 0x000fe40000011654 */
[----:B------:R-:W-:Y:S02]  /*5730*/  SHF.R.U32.HI R7, RZ, 0x8, R6 ;  /* 0x00000008ff077819 */ /* 0x000fe40000011606 */
[----:B------:R-:W-:Y:S01]  /*5740*/  LOP3.LUT R84, R84, 0xffff, RZ, 0xc0, !PT ;  /* 0x0000ffff54547812 */ /* 0x000fe200078ec0ff */
[----:B------:R-:W-:Y:S01]  /*5750*/  @!P2 FADD.FTZ R126, -R126, -RZ ;  /* 0x800000ff7e7ea221 */ /* 0x000fe20000010100 */
[----:B------:R-:W-:Y:S01]  /*5760*/  SHF.R.U32.HI R6, RZ, 0x10, R5 ;  /* 0x00000010ff067819 */ /* 0x000fe20000011605 */
[----:B-1----:R-:W-:Y:S01]  /*5770*/  @!P3 FADD.FTZ R122, -R122, -RZ ;  /* 0x800000ff7a7ab221 */ /* 0x002fe20000010100 */
[----:B------:R-:W-:Y:S02]  /*5780*/  LOP3.LUT R5, R7, 0xffff, RZ, 0xc0, !PT ;  /* 0x0000ffff07057812 */ /* 0x000fe400078ec0ff */
[----:B------:R-:W-:Y:S02]  /*5790*/  SHF.R.U32.HI R7, RZ, 0x8, R84 ;  /* 0x00000008ff077819 */ /* 0x000fe40000011654 */
[----:B------:R-:W-:Y:S02]  /*57a0*/  ISETP.LE.U32.AND P0, PT, R5, UR14, PT ;  /* 0x0000000e05007c0c */ /* 0x000fe4000bf03070 */
[----:B------:R-:W-:Y:S02]  /*57b0*/  LOP3.LUT R6, R6, 0xff, RZ, 0xc0, !PT ;  /* 0x000000ff06067812 */ /* 0x000fe400078ec0ff */
[----:B------:R-:W-:Y:S02]  /*57c0*/  LOP3.LUT R5, R7, 0xffff, RZ, 0xc0, !PT ;  /* 0x0000ffff07057812 */ /* 0x000fe400078ec0ff */
[----:B------:R-:W-:Y:S02]  /*57d0*/  ISETP.LE.U32.AND P2, PT, R6, UR14, PT ;  /* 0x0000000e06007c0c */ /* 0x000fe4000bf43070 */
[----:B------:R-:W-:Y:S02]  /*57e0*/  ISETP.LE.U32.AND P6, PT, R5, UR14, PT ;  /* 0x0000000e05007c0c */ /* 0x000fe4000bfc3070 */
[----:B------:R-:W-:Y:S02]  /*57f0*/  F2FP.RELU.BF16.F32.PACK_AB R6, R128, R129 ;  /* 0x000000818006723e */ /* 0x000fe400000018ff */
[----:B------:R-:W-:Y:S01]  /*5800*/  F2FP.RELU.BF16.F32.PACK_AB R5, R130, R131 ;  /* 0x000000838205723e */ /* 0x000fe200000018ff */
[----:B------:R-:W-:Y:S01]  /*5810*/  @!P0 FADD.FTZ R120, -R120, -RZ ;  /* 0x800000ff78788221 */ /* 0x000fe20000010100 */
[----:B---3--:R-:W-:Y:S01]  /*5820*/  F2FP.RELU.BF16.F32.PACK_AB R4, R125, R124 ;  /* 0x0000007c7d04723e */ /* 0x008fe200000018ff */
[----:B------:R1:W-:Y:S01]  /*5830*/  STS [R234+0x22000], R6 ;  /* 0x02200006ea007388 */ /* 0x0003e20000000800 */
[----:B------:R-:W-:Y:S02]  /*5840*/  LOP3.LUT R8, R103, 0xff, RZ, 0xc0, !PT ;  /* 0x000000ff67087812 */ /* 0x000fe400078ec0ff */
[----:B------:R-:W-:Y:S02]  /*5850*/  ISETP.LE.U32.AND P1, PT, R90, UR14, PT ;  /* 0x0000000e5a007c0c */ /* 0x000fe4000bf23070 */
[----:B------:R3:W-:Y:S01]  /*5860*/  STS [R234+0x22400], R5 ;  /* 0x02240005ea007388 */ /* 0x0007e20000000800 */
[----:B------:R-:W-:Y:S01]  /*5870*/  ISETP.LE.U32.AND P4, PT, R91, UR14, PT ;  /* 0x0000000e5b007c0c */ /* 0x000fe2000bf83070 */
[----:B------:R-:W-:Y:S01]  /*5880*/  @!P2 FADD.FTZ R123, -R123, -RZ ;  /* 0x800000ff7b7ba221 */ /* 0x000fe20000010100 */
[----:B------:R-:W-:Y:S02]  /*5890*/  ISETP.LE.U32.AND P5, PT, R8, UR14, PT ;  /* 0x0000000e08007c0c */ /* 0x000fe4000bfa3070 */
[----:B------:R3:W-:Y:S01]  /*58a0*/  STS [R237+0x22000], R4 ;  /* 0x02200004ed007388 */ /* 0x0007e20000000800 */
[----:B------:R-:W-:Y:S01]  /*58b0*/  F2FP.RELU.BF16.F32.PACK_AB R8, R126, R127 ;  /* 0x0000007f7e08723e */ /* 0x000fe200000018ff */
[----:B--2---:R-:W-:Y:S01]  /*58c0*/  @!P6 FADD.FTZ R116, -R116, -RZ ;  /* 0x800000ff7474e221 */ /* 0x004fe20000010100 */
[----:B------:R-:W-:Y:S02]  /*58d0*/  F2FP.RELU.BF16.F32.PACK_AB R7, R120, R121 ;  /* 0x000000797807723e */ /* 0x000fe400000018ff */
[----:B------:R-:W-:Y:S01]  /*58e0*/  FSETP.GE.FTZ.AND P2, PT, R129, RZ, PT ;  /* 0x000000ff8100720b */ /* 0x000fe20003f56000 */
[----:B------:R-:W-:Y:S01]  /*58f0*/  STS [R237+0x22400], R8 ;  /* 0x02240008ed007388 */ /* 0x000fe20000000800 */
[----:B------:R-:W-:Y:S01]  /*5900*/  FSETP.GE.FTZ.AND P3, PT, R121, RZ, PT ;  /* 0x000000ff7900720b */ /* 0x000fe20003f76000 */
[----:B------:R-:W-:Y:S01]  /*5910*/  @!P1 FADD.FTZ R117, -R117, -RZ ;  /* 0x800000ff75759221 */ /* 0x000fe20000010100 */
[----:B------:R-:W-:Y:S01]  /*5920*/  FSETP.GE.FTZ.AND P1, PT, R128, RZ, PT ;  /* 0x000000ff8000720b */ /* 0x000fe20003f36000 */
[----:B----4-:R-:W-:Y:S01]  /*5930*/  @!P4 FADD.FTZ R118, -R118, -RZ ;  /* 0x800000ff7676c221 */ /* 0x010fe20000010100 */
[----:B------:R-:W-:Y:S01]  /*5940*/  STS [R235+0x22000], R7 ;  /* 0x02200007eb007388 */ /* 0x000fe20000000800 */
[----:B------:R-:W-:Y:S01]  /*5950*/  @!P5 FADD.FTZ R119, -R119, -RZ ;  /* 0x800000ff7777d221 */ /* 0x000fe20000010100 */
[----:B-1----:R-:W-:Y:S02]  /*5960*/  F2FP.RELU.BF16.F32.PACK_AB R6, R122, R123 ;  /* 0x0000007b7a06723e */ /* 0x002fe400000018ff */
[----:B---3--:R-:W-:Y:S03]  /*5970*/  F2FP.RELU.BF16.F32.PACK_AB R5, R116, R117 ;  /* 0x000000757405723e */ /* 0x008fe600000018ff */
[----:B------:R-:W-:Y:S01]  /*5980*/  STS [R235+0x22400], R6 ;  /* 0x02240006eb007388 */ /* 0x000fe20000000800 */
[----:B------:R-:W-:Y:S04]  /*5990*/  F2FP.RELU.BF16.F32.PACK_AB R4, R118, R119 ;  /* 0x000000777604723e */ /* 0x000fe800000018ff */
        /* <DEDUP_REMOVED lines=151> */
[C---:B------:R-:W-:Y:S01]  /*6310*/  FADD.FTZ R15, -R112.reuse, R15 ;  /* 0x0000000f700f7221 */ /* 0x040fe20000010100 */
        /* <DEDUP_REMOVED lines=202> */
.L_x_1198:
[----:B------:R-:W-:Y:S01]  /*6fc0*/  LDSM.16.M88.4 R128, [R216] ;  /* 0x00000000d880783b */ /* 0x000fe20000000200 */
[----:B------:R-:W-:Y:S01]  /*6fd0*/  IMAD R225, R251, UR34, RZ ;  /* 0x00000022fbe17c24 */ /* 0x000fe2000f8e02ff */
[----:B------:R-:W-:Y:S01]  /*6fe0*/  @UP2 UIADD3 UR16, UP1, UR10, -0x100, URZ ;  /* 0xffffff000a102890 */ /* 0x000fe2000ff3e03f */
[----:B------:R-:W-:Y:S01]  /*6ff0*/  IMAD.MOV.U32 R222, RZ, RZ, 0x4 ;  /* 0x00000004ffde7424 */ /* 0x000fe200078e00ff */
[----:B------:R-:W3:Y:S01]  /*7000*/  LDSM.16.MT88.4 R16, [R0+0x10000] ;  /* 0x010000000010783b */ /* 0x000ee20000004200 */
[C---:B------:R-:W-:Y:S01]  /*7010*/  IMAD.U32 R200, R225.reuse, -0x40, RZ ;  /* 0xffffffc0e1c87824 */ /* 0x040fe200078e00ff */
[----:B------:R-:W-:Y:S01]  /*7020*/  @UP2 UIADD3.X UR15, UR11, -0x1, URZ, UP1, !UPT ;  /* 0xffffffff0b0f2890 */ /* 0x000fe20008ffe43f */
[C---:B------:R-:W-:Y:S01]  /*7030*/  IMAD R221, R225.reuse, 0x18, RZ ;  /* 0x00000018e1dd7824 */ /* 0x040fe200078e02ff */
[----:B------:R-:W1:Y:S01]  /*7040*/  LDSM.16.M88.4 R124, [R216+0x1000] ;  /* 0x00100000d87c783b */ /* 0x000e620000000200 */
[----:B------:R-:W-:Y:S01]  /*7050*/  @UP2 UMOV UR10, UR16 ;  /* 0x00000010000a2c82 */ /* 0x000fe20008000000 */
[C---:B------:R-:W-:Y:S01]  /*7060*/  LEA R226, P1, R200.reuse, R204, 0x2 ;  /* 0x000000ccc8e27211 */ /* 0x040fe200078210ff */
[----:B------:R-:W-:Y:S01]  /*7070*/  @UP2 UIADD3 UR12, UP1, UR12, -0x100, URZ ;  /* 0xffffff000c0c2890 */ /* 0x000fe2000ff3e03f */
[----:B------:R-:W2:Y:S01]  /*7080*/  LDSM.16.MT88.4 R96, [R0+0x12000] ;  /* 0x012000000060783b */ /* 0x000ea20000004200 */
[----:B------:R-:W-:Y:S01]  /*7090*/  @UP2 UMOV UR11, UR15 ;  /* 0x0000000f000b2c82 */ /* 0x000fe20008000000 */
[----:B------:R-:W-:Y:S01]  /*70a0*/  LEA.HI.X.SX32 R224, R200, R205, 0x2, P1 ;  /* 0x000000cdc8e07211 */ /* 0x000fe200008f16ff */
[----:B------:R-:W-:Y:S01]  /*70b0*/  @P0 IMAD.WIDE R222, R240, R222, UR10 ;  /* 0x0000000af0de0e25 */ /* 0x000fe2000f8e02de */
[----:B------:R-:W4:Y:S01]  /*70c0*/  LDSM.16.MT88.4 R112, [R0+0x14000] ;  /* 0x014000000070783b */ /* 0x000f220000004200 */
[----:B------:R-:W-:Y:S03]  /*70d0*/  @UP2 UIADD3.X UR9, UR9, -0x1, URZ, UP1, !UPT ;  /* 0xffffffff09092890 */ /* 0x000fe60008ffe43f */
[----:B------:R-:W4:Y:S04]  /*70e0*/  LDSM.16.MT88.4 R196, [R0+0x16000] ;  /* 0x0160000000c4783b */ /* 0x000f280000004200 */
[----:B------:R-:W-:Y:S04]  /*70f0*/  LDSM.16.M88.4 R200, [R219] ;  /* 0x00000000dbc8783b */ /* 0x000fe80000000200 */
[----:B------:R-:W-:Y:S04]  /*7100*/  LDSM.16.M88.4 R204, [R219+0x1000] ;  /* 0x00100000dbcc783b */ /* 0x000fe80000000200 */
[----:B------:R-:W5:Y:S04]  /*7110*/  @P0 LDG.E R238, desc[UR4][R222.64] ;  /* 0x00000004deee0981 */ /* 0x000f68000c1e1900 */
[----:B------:R4:W5:Y:S01]  /*7120*/  @P0 LDG.E R239, desc[UR4][R222.64+0x20] ;  /* 0x00002004deef0981 */ /* 0x000962000c1e1900 */
        /* <DEDUP_REMOVED lines=78> */
[-C--:B------:R-:W-:Y:S05]  /*7610*/  HMMA.16816.F32.BF16 R124, R204, R198.reuse, R124 ;  /* 0x000000c6cc7c723c */ /* 0x080fea000004187c */
[C---:B------:R-:W-:Y:S01]  /*7620*/  IMAD.SHL.U32 R196, R225.reuse, 0x8, RZ ;  /* 0x00000008e1c47824 */ /* 0x040fe200078e00ff */
[----:B------:R-:W-:Y:S05]  /*7630*/  HMMA.16816.F32.BF16 R128, R200, R198, R128 ;  /* 0x000000c6c880723c */ /* 0x000fea0000041880 */
[----:B------:R-:W-:Y:S02]  /*7640*/  IMAD.MOV.U32 R204, RZ, RZ, R226 ;  /* 0x000000ffffcc7224 */ /* 0x000fe400078e00e2 */
[----:B------:R-:W-:Y:S04]  /*7650*/  IMAD.MOV.U32 R205, RZ, RZ, R224 ;  /* 0x000000ffffcd7224 */ /* 0x000fe800078e00e0 */
[CC--:B------:R-:W-:Y:S01]  /*7660*/  LEA R206, P1, R196.reuse, R204.reuse, 0x2 ;  /* 0x000000ccc4ce7211 */ /* 0x0c0fe200078210ff */
[----:B------:R1:W-:Y:S01]  /*7670*/  REDG.E.ADD.F32.FTZ.RN.STRONG.GPU desc[UR4][R204.64], R4 ;  /* 0x00000004cc0079a6 */ /* 0x0003e2000c10f384 */
[----:B------:R-:W-:Y:S02]  /*7680*/  IMAD.SHL.U32 R197, R225, 0x10, RZ ;  /* 0x00000010e1c57824 */ /* 0x000fe400078e00ff */
[-C--:B------:R-:W-:Y:S03]  /*7690*/  LEA.HI.X.SX32 R207, R196, R205.reuse, 0x2, P1 ;  /* 0x000000cdc4cf7211 */ /* 0x080fe600008f16ff */
[CC--:B------:R-:W-:Y:S02]  /*76a0*/  LEA R222, P2, R197.reuse, R204.reuse, 0x2 ;  /* 0x000000ccc5de7211 */ /* 0x0c0fe400078410ff */
[----:B------:R2:W-:Y:S02]  /*76b0*/  REDG.E.ADD.F32.FTZ.RN.STRONG.GPU desc[UR4][R206.64], R5 ;  /* 0x00000005ce0079a6 */ /* 0x0005e4000c10f384 */
[-C--:B------:R-:W-:Y:S05]  /*76c0*/  LEA.HI.X.SX32 R223, R197, R205.reuse, 0x2, P2 ;  /* 0x000000cdc5df7211 */ /* 0x080fea00010f16ff */
[----:B------:R3:W-:Y:S01]  /*76d0*/  REDG.E.ADD.F32.FTZ.RN.STRONG.GPU desc[UR4][R222.64], R6 ;  /* 0x00000006de0079a6 */ /* 0x0007e2000c10f384 */
[CC--:B-1----:R-:W-:Y:S04]  /*76e0*/  LEA R4, P1, R221.reuse, R204.reuse, 0x2 ;  /* 0x000000ccdd047211 */ /* 0x0c2fe800078210ff */
[-C--:B--2---:R-:W-:Y:S01]  /*76f0*/  LEA.HI.X.SX32 R5, R221, R205.reuse, 0x2, P1 ;  /* 0x000000cddd057211 */ /* 0x084fe200008f16ff */
[C---:B------:R-:W-:Y:S04]  /*7700*/  IMAD R221, R225.reuse, 0x28, RZ ;  /* 0x00000028e1dd7824 */ /* 0x040fe800078e02ff */
[----:B------:R1:W-:Y:S01]  /*7710*/  REDG.E.ADD.F32.FTZ.RN.STRONG.GPU desc[UR4][R4.64], R7 ;  /* 0x00000007040079a6 */ /* 0x0003e2000c10f384 */
[----:B---3--:R-:W-:Y:S01]  /*7720*/  IMAD.SHL.U32 R6, R225, 0x20, RZ ;  /* 0x00000020e1067824 */ /* 0x008fe200078e00ff */
[CC--:B------:R-:W-:Y:S04]  /*7730*/  LEA R222, P3, R221.reuse, R204.reuse, 0x2 ;  /* 0x000000ccddde7211 */ /* 0x0c0fe800078610ff */
[CC--:B------:R-:W-:Y:S02]  /*7740*/  LEA R224, P1, R6.reuse, R204.reuse, 0x2 ;  /* 0x000000cc06e07211 */ /* 0x0c0fe400078210ff */
[-C--:B------:R-:W-:Y:S01]  /*7750*/  LEA.HI.X.SX32 R223, R221, R205.reuse, 0x2, P3 ;  /* 0x000000cddddf7211 */ /* 0x080fe200018f16ff */
[----:B------:R-:W-:Y:S02]  /*7760*/  VIADD R221, R197, 0x20 ;  /* 0x00000020c5dd7836 */ /* 0x000fe40000000000 */
[C---:B-1----:R-:W-:Y:S02]  /*7770*/  IMAD R7, R225.reuse, 0x30, RZ ;  /* 0x00000030e1077824 */ /* 0x042fe400078e02ff */
[----:B------:R-:W-:Y:S01]  /*7780*/  IMAD R5, R225, 0x38, RZ ;  /* 0x00000038e1057824 */ /* 0x000fe200078e02ff */
[-C--:B------:R-:W-:Y:S02]  /*7790*/  LEA.HI.X.SX32 R225, R6, R205.reuse, 0x2, P1 ;  /* 0x000000cd06e17211 */ /* 0x080fe400008f16ff */
[-C--:B------:R-:W-:Y:S02]  /*77a0*/  LEA R6, P2, R7, R204.reuse, 0x2 ;  /* 0x000000cc07067211 */ /* 0x080fe400078410ff */
[-C--:B------:R-:W-:Y:S01]  /*77b0*/  LEA R4, P1, R5, R204.reuse, 0x2 ;  /* 0x000000cc05047211 */ /* 0x080fe200078210ff */
[----:B------:R1:W-:Y:S01]  /*77c0*/  REDG.E.ADD.F32.FTZ.RN.STRONG.GPU desc[UR4][R224.64], R8 ;  /* 0x00000008e00079a6 */ /* 0x0003e2000c10f384 */
[-C--:B------:R-:W-:Y:S02]  /*77d0*/  LEA.HI.X.SX32 R7, R7, R205.reuse, 0x2, P2 ;  /* 0x000000cd07077211 */ /* 0x080fe400010f16ff */
[-C--:B------:R-:W-:Y:S01]  /*77e0*/  LEA.HI.X.SX32 R5, R5, R205.reuse, 0x2, P1 ;  /* 0x000000cd05057211 */ /* 0x080fe200008f16ff */
[----:B------:R2:W-:Y:S04]  /*77f0*/  REDG.E.ADD.F32.FTZ.RN.STRONG.GPU desc[UR4][R222.64], R9 ;  /* 0x00000009de0079a6 */ /* 0x0005e8000c10f384 */
[----:B------:R3:W-:Y:S04]  /*7800*/  REDG.E.ADD.F32.FTZ.RN.STRONG.GPU desc[UR4][R6.64], R10 ;  /* 0x0000000a060079a6 */ /* 0x0007e8000c10f384 */
[----:B------:R4:W-:Y:S04]  /*7810*/  REDG.E.ADD.F32.FTZ.RN.STRONG.GPU desc[UR4][R4.64], R11 ;  /* 0x0000000b040079a6 */ /* 0x0009e8000c10f384 */
[----:B------:R4:W-:Y:S04]  /*7820*/  REDG.E.ADD.F32.FTZ.RN.STRONG.GPU desc[UR4][R204.64+0x80], R16 ;  /* 0x00008010cc0079a6 */ /* 0x0009e8000c10f384 */
[----:B------:R4:W-:Y:S01]  /*7830*/  REDG.E.ADD.F32.FTZ.RN.STRONG.GPU desc[UR4][R206.64+0x80], R17 ;  /* 0x00008011ce0079a6 */ /* 0x0009e2000c10f384 */
[CC--:B-1----:R-:W-:Y:S04]  /*7840*/  LEA R8, P1, R221.reuse, R204.reuse, 0x2 ;  /* 0x000000ccdd087211 */ /* 0x0c2fe800078210ff */
[-C--:B--2---:R-:W-:Y:S01]  /*7850*/  LEA.HI.X.SX32 R9, R221, R205.reuse, 0x2, P1 ;  /* 0x000000cddd097211 */ /* 0x084fe200008f16ff */
[C---:B---3--:R-:W-:Y:S04]  /*7860*/  IMAD.IADD R7, R196.reuse, 0x1, R221 ;  /* 0x00000001c4077824 */ /* 0x048fe800078e02dd */
[----:B------:R1:W-:Y:S01]  /*7870*/  REDG.E.ADD.F32.FTZ.RN.STRONG.GPU desc[UR4][R8.64], R18 ;  /* 0x00000012080079a6 */ /* 0x0003e2000c10f384 */
[C---:B----4-:R-:W-:Y:S01]  /*7880*/  IMAD.IADD R4, R196.reuse, 0x1, R7 ;  /* 0x00000001c4047824 */ /* 0x050fe200078e0207 */
[CC--:B------:R-:W-:Y:S03]  /*7890*/  LEA R6, P2, R7.reuse, R204.reuse, 0x2 ;  /* 0x000000cc07067211 */ /* 0x0c0fe600078410ff */
[----:B------:R-:W-:Y:S01]  /*78a0*/  IMAD.IADD R5, R196, 0x1, R4 ;  /* 0x00000001c4057824 */ /* 0x000fe200078e0204 */
[-C--:B------:R-:W-:Y:S02]  /*78b0*/  LEA.HI.X.SX32 R7, R7, R205.reuse, 0x2, P2 ;  /* 0x000000cd07077211 */ /* 0x080fe400010f16ff */
[CC--:B------:R-:W-:Y:S03]  /*78c0*/  LEA R16, P1, R4.reuse, R204.reuse, 0x2 ;  /* 0x000000cc04107211 */ /* 0x0c0fe600078210ff */
        /* <DEDUP_REMOVED lines=328> */
.L_x_1199:
        /* <DEDUP_REMOVED lines=286> */
.L_x_1201:
[----:B------:R-:W-:Y:S01]  /*9f30*/  @UP0 UIADD3 UR6, UR32, UR35, URZ ;  /* 0x0000002320060290 */ /* 0x000fe2000fffe03f */
[----:B------:R-:W-:Y:S01]  /*9f40*/  @UP0 ULDC.64 UR8, c[0x0][0x458] ;  /* 0x0001160000080ab9 */ /* 0x000fe20000000a00 */
[----:B------:R-:W-:Y:S02]  /*9f50*/  USHF.L.U32 UR14, UR33, 0x6, URZ ;  /* 0x00000006210e7899 */ /* 0x000fe4000800063f */
        /* <DEDUP_REMOVED lines=18> */
.L_x_1202:
        /* <DEDUP_REMOVED lines=13> */
[----:B------:R-:W-:-:S03]  /*a150*/  USHF.R.S32.HI UR16, URZ, 0x1f, UR55 ;  /* 0x0000001f3f107899 */ /* 0x000fc60008011437 */
[----:B------:R-:W-:Y:S01]  /*a160*/  IMAD.U32 R5, RZ, RZ, UR10 ;  /* 0x0000000aff057e24 */ /* 0x000fe2000f8e00ff */
[----:B------:R-:W-:Y:S01]  /*a170*/  IADD3 R6, P0, R6, UR18, RZ ;  /* 0x0000001206067c10 */ /* 0x000fe2000ff1e0ff */
[----:B------:R-:W-:Y:S01]  /*a180*/  ULDC.64 UR10, c[0x0][0x468] ;  /* 0x00011a00000a7ab9 */ /* 0x000fe20000000a00 */
[C---:B------:R-:W-:Y:S01]  /*a190*/  ISETP.GE.AND P5, PT, R4.reuse, UR7, PT ;  /* 0x0000000704007c0c */ /* 0x040fe2000bfa6270 */
[----:B------:R-:W-:Y:S01]  /*a1a0*/  VIADD R10, R4, 0x20 ;  /* 0x00000020040a7836 */ /* 0x000fe20000000000 */
[----:B------:R-:W-:Y:S01]  /*a1b0*/  UIMAD UR16, UR16, UR10, URZ ;  /* 0x0000000a101072a4 */ /* 0x000fe2000f8e023f */
[----:B------:R-:W-:Y:S01]  /*a1c0*/  IADD3.X R7, R7, UR19, R5, P0, !PT ;  /* 0x0000001307077c10 */ /* 0x000fe200087fe405 */
[----:B------:R-:W-:Y:S01]  /*a1d0*/  IMAD.U32 R5, RZ, RZ, UR10 ;  /* 0x0000000aff057e24 */ /* 0x000fe2000f8e00ff */
[----:B------:R1:W2:Y:S01]  /*a1e0*/  LDS.128 R48, [R220+0x11000] ;  /* 0x01100000dc307984 */ /* 0x0002a20000000c00 */
[----:B------:R-:W-:Y:S01]  /*a1f0*/  UIMAD UR11, UR55, UR11, UR16 ;  /* 0x0000000b370b72a4 */ /* 0x000fe2000f8e0210 */
[----:B------:R-:W-:Y:S01]  /*a200*/  ISETP.GE.AND P4, PT, R10, UR7, PT ;  /* 0x000000070a007c0c */ /* 0x000fe2000bf86270 */
[----:B------:R-:W-:Y:S01]  /*a210*/  IMAD.WIDE.U32 R10, R5, UR55, R6 ;  /* 0x00000037050a7c25 */ /* 0x000fe2000f8e0006 */
[----:B------:R1:W3:Y:S01]  /*a220*/  LDS.128 R44, [R220+0x13000] ;  /* 0x01300000dc2c7984 */ /* 0x0002e20000000c00 */
[----:B------:R-:W-:-:S02]  /*a230*/  SHF.R.S32.HI R68, RZ, 0x1f, R4 ;  /* 0x0000001fff447819 */ /* 0x000fc40000011404 */
        /* <DEDUP_REMOVED lines=30> */
.L_x_1204:
[----:B------:R-:W-:Y:S05]  /*a420*/  BSYNC B0 ;  /* 0x0000000000007941 */ /* 0x000fea0003800000 */
.L_x_1203:
        /* <DEDUP_REMOVED lines=22> */
.L_x_1206:
[----:B------:R-:W-:Y:S05]  /*a590*/  BSYNC B0 ;  /* 0x0000000000007941 */ /* 0x000fea0003800000 */
.L_x_1205:
        /* <DEDUP_REMOVED lines=38> */
.L_x_1208:
[----:B------:R-:W-:Y:S05]  /*a800*/  BSYNC B0 ;  /* 0x0000000000007941 */ /* 0x000fea0003800000 */
.L_x_1207:
        /* <DEDUP_REMOVED lines=23> */
.L_x_1181:
        /* <DEDUP_REMOVED lines=24> */
.L_x_1210:
        /* <DEDUP_REMOVED lines=22> */
.L_x_1211:
        /* <DEDUP_REMOVED lines=44> */
.L_x_1213:
[----:B------:R-:W-:Y:S05]  /*af20*/  BSYNC B0 ;  /* 0x0000000000007941 */ /* 0x000fea0003800000 */
.L_x_1212:
        /* <DEDUP_REMOVED lines=21> */
.L_x_1215:
[----:B------:R-:W-:Y:S05]  /*b080*/  BSYNC B0 ;  /* 0x0000000000007941 */ /* 0x000fea0003800000 */
.L_x_1214:
        /* <DEDUP_REMOVED lines=34> */
.L_x_1217:
[----:B------:R-:W-:Y:S05]  /*b2b0*/  BSYNC B0 ;  /* 0x0000000000007941 */ /* 0x000fea0003800000 */
.L_x_1216:
        /* <DEDUP_REMOVED lines=21> */
.L_x_1209:
[----:B------:R-:W-:Y:S05]  /*b410*/  BSYNC B1 ;  /* 0x0000000000017941 */ /* 0x000fea0003800000 */
.L_x_1176:
        /* <DEDUP_REMOVED lines=9> */
.L_x_1218:
[----:B------:R-:W-:Y:S05]  /*b4b0*/  EXIT ;  /* 0x000000000000794d */ /* 0x000fea0003800000 */
.L_x_1220:
        /* <DEDUP_REMOVED lines=12> */
.L_x_2053:


//--------------------- .text._ZN5flash44flash_bwd_dq_dk_dv_loop_seqk_parallel_kernelI23Flash_bwd_kernel_traitsILi256ELi64ELi64ELi8ELi4ELi2ELi2ELb0ELb1EN7cutlass10bfloat16_tE19Flash_kernel_traitsILi256ELi64ELi64ELi8ES3_EELb0ELb0ELb0ELb1ELb0ELb0ELb1EEEvNS_16Flash_bwd_paramsE --------------------------
	.section	.text._ZN5flash44flash_bwd_dq_dk_dv_loop_seqk_parallel_kernelI23Flash_bwd_kernel_traitsILi256ELi64ELi64ELi8ELi4ELi2ELi2ELb0ELb1EN7cutlass10bfloat16_tE19Flash_kernel_traitsILi256ELi64ELi64ELi8ES3_EELb0ELb0ELb0ELb1ELb0ELb0ELb1EEEvNS_16Flash_bwd_paramsE,"ax",@progbits
	.align	128
        .global         _ZN5flash44flash_bwd_dq_dk_dv_loop_seqk_parallel_kernelI23Flash_bwd_kernel_traitsILi256ELi64ELi64ELi8ELi4ELi2ELi2ELb0ELb1EN7cutlass10bfloat16_tE19Flash_kernel_traitsILi256ELi64ELi64ELi8ES3_EELb0ELb0ELb0ELb1ELb0ELb0ELb1EEEvNS_16Flash_bwd_paramsE
        .type           _ZN5flash44flash_bwd_dq_dk_dv_loop_seqk_parallel_kernelI23Flash_bwd_kernel_traitsILi256ELi64ELi64ELi8ELi4ELi2ELi2ELb0ELb1EN7cutlass10bfloat16_tE19Flash_kernel_traitsILi256ELi64ELi64ELi8ES3_EELb0ELb0ELb0ELb1ELb0ELb0ELb1EEEvNS_16Flash_bwd_paramsE,@function
        .size           _ZN5flash44flash_bwd_dq_dk_dv_loop_seqk_parallel_kernelI23Flash_bwd_kernel_traitsILi256ELi64ELi64ELi8ELi4ELi2ELi2ELb0ELb1EN7cutlass10bfloat16_tE19Flash_kernel_traitsILi256ELi64ELi64ELi8ES3_EELb0ELb0ELb0ELb1ELb0ELb0ELb1EEEvNS_16Flash_bwd_paramsE,(.L_x_2054 - _ZN5flash44flash_bwd_dq_dk_dv_loop_seqk_parallel_kernelI23Flash_bwd_kernel_traitsILi256ELi64ELi64ELi8ELi4ELi2ELi2ELb0ELb1EN7cutlass10bfloat16_tE19Flash_kernel_traitsILi256ELi64ELi64ELi8ES3_EELb0ELb0ELb0ELb1ELb0ELb0ELb1EEEvNS_16Flash_bwd_paramsE)
        .other          _ZN5flash44flash_bwd_dq_dk_dv_loop_seqk_parallel_kernelI23Flash_bwd_kernel_traitsILi256ELi64ELi64ELi8ELi4ELi2ELi2ELb0ELb1EN7cutlass10bfloat16_tE19Flash_kernel_traitsILi256ELi64ELi64ELi8ES3_EELb0ELb0ELb0ELb1ELb0ELb0ELb1EEEvNS_16Flash_bwd_paramsE,@"STO_CUDA_ENTRY STV_DEFAULT"
_ZN5flash44flash_bwd_dq_dk_dv_loop_seqk_parallel_kernelI23Flash_bwd_kernel_traitsILi256ELi64ELi64ELi8ELi4ELi2ELi2ELb0ELb1EN7cutlass10bfloat16_tE19Flash_kernel_traitsILi256ELi64ELi64ELi8ES3_EELb0ELb0ELb0ELb1ELb0ELb0ELb1EEEvNS_16Flash_bwd_paramsE:
.text._ZN5flash44flash_bwd_dq_dk_dv_loop_seqk_parallel_kernelI23Flash_bwd_kernel_traitsILi256ELi64ELi64ELi8ELi4ELi2ELi2ELb0ELb1EN7cutlass10bfloat16_tE19Flash_kernel_traitsILi256ELi64ELi64ELi8ES3_EELb0ELb0ELb0ELb1ELb0ELb0ELb1EEEvNS_16Flash_bwd_paramsE:
        /* <DEDUP_REMOVED lines=139> */
[----:B------:R-:W-:Y:S01]  /*08b0*/  LEA R214, R214, UR5, 0x1 ;  /* 0x00000005d6d67c11 */ /* 0x000fe2000f8e08ff */
[----:B------:R-:W-:Y:S01]  /*08c0*/  IMAD.U32 R252, RZ, RZ, UR6 ;  /* 0x00000006fffc7e24 */ /* 0x000fe2000f8e00ff */
[----:B------:R-:W-:Y:S01]  /*08d0*/  UIADD3 UR6, UR5, 0x20000, URZ ;  /* 0x0002000005067890 */ /* 0x000fe2000fffe03f */
[----:B------:R-:W-:Y:S01]  /*08e0*/  IMAD.U32 R2, RZ, RZ, UR7 ;  /* 0x00000007ff027e24 */ /* 0x000fe2000f8e00ff */
[----:B------:R-:W-:Y:S01]  /*08f0*/  UIADD3 UR7, UR5, 0x10000, URZ ;  /* 0x0001000005077890 */ /* 0x000fe2000fffe03f */
[C---:B------:R-:W-:Y:S01]  /*0900*/  SEL R2, R222.reuse, 0xffffffe0, !P3 ;  /* 0xffffffe0de027807 */ /* 0x040fe20005800000 */
[C---:B------:R-:W-:Y:S01]  /*0910*/  VIADD R234, R235.reuse, 0x20 ;  /* 0x00000020ebea7836 */ /* 0x040fe20000000000 */
[----:B------:R-:W-:Y:S01]  /*0920*/  SEL R222, R222, 0xffffffe0, !P5 ;  /* 0xffffffe0dede7807 */ /* 0x000fe20006800000 */
        /* <DEDUP_REMOVED lines=22> */
.L_x_1265:
        /* <DEDUP_REMOVED lines=73> */
.L_x_1221:
        /* <DEDUP_REMOVED lines=46> */
[----:B------:R-:W-:Y:S02]  /*1200*/  UIMAD.WIDE UR10, UR61, UR60, URZ ;  /* 0x0000003c3d0a72a5 */ /* 0x000fe4000f8e023f */
[----:B------:R-:W-:Y:S02]  /*1210*/  UIMAD.WIDE.U32 UR12, UR48, UR58, URZ ;  /* 0x0000003a300c72a5 */ /* 0x000fe4000f8e003f */
[----:B------:R-:W-:Y:S02]  /*1220*/  UIMAD UR9, UR57, UR58, UR9 ;  /* 0x0000003a390972a4 */ /* 0x000fe4000f8e0209 */
[----:B------:R-:W-:Y:S02]  /*1230*/  USEL UR42, UR22, UR14, !UP1 ;  /* 0x0000000e162a7287 */ /* 0x000fe4000c800000 */
[----:B------:R-:W-:-:S02]  /*1240*/  UIMAD UR14, UR11, UR12, URZ ;  /* 0x0000000c0b0e72a4 */ /* 0x000fc4000f8e023f */
[----:B------:R-:W-:Y:S01]  /*1250*/  UIADD3 UR9, UR13, UR9, URZ ;  /* 0x000000090d097290 */ /* 0x000fe2000fffe03f */
[----:B-1----:R-:W-:Y:S01]  /*1260*/  VIADD R4, R4, 0xffffffe ;  /* 0x0ffffffe04047836 */ /* 0x002fe20000000000 */
[----:B------:R-:W-:Y:S01]  /*1270*/  ULDC.U8 UR17, c[0x0][0x3d8] ;  /* 0x0000f60000117ab9 */ /* 0x000fe20000000000 */
[----:B------:R-:W-:Y:S02]  /*1280*/  ULOP3.LUT UR18, UR43, 0xffffffc0, URZ, 0xc0, !UPT ;  /* 0xffffffc02b127892 */ /* 0x000fe4000f8ec03f */
[----:B------:R-:W1:Y:S01]  /*1290*/  F2I.FTZ.U32.TRUNC.NTZ R5, R4 ;  /* 0x0000000400057305 */ /* 0x000e62000021f000 */
[----:B------:R-:W-:Y:S02]  /*12a0*/  UISETP.NE.AND UP3, UPT, UR17, URZ, UPT ;  /* 0x0000003f1100728c */ /* 0x000fe4000bf65270 */
[----:B------:R-:W-:Y:S02]  /*12b0*/  UIADD3 UR39, UR23, UR30, URZ ;  /* 0x0000001e17277290 */ /* 0x000fe4000fffe03f */
[----:B------:R-:W-:-:S02]  /*12c0*/  USHF.L.U64.HI UR16, UR48, 0x7, UR57 ;  /* 0x0000000730107899 */ /* 0x000fc40008010239 */
[----:B------:R-:W-:Y:S02]  /*12d0*/  UIMAD.WIDE.U32 UR22, UR10, UR12, URZ ;  /* 0x0000000c0a1672a5 */ /* 0x000fe4000f8e003f */
[----:B------:R-:W-:Y:S02]  /*12e0*/  UIMAD UR9, UR10, UR9, UR14 ;  /* 0x000000090a0972a4 */ /* 0x000fe4000f8e020e */
[----:B------:R-:W-:Y:S02]  /*12f0*/  UIADD3 UR18, UR18, -0x40, URZ ;  /* 0xffffffc012127890 */ /* 0x000fe4000fffe03f */
[----:B------:R-:W-:Y:S01]  /*1300*/  UISETP.NE.AND UP0, UPT, UR33, -0x1, UPT ;  /* 0xffffffff2100788c */ /* 0x000fe2000bf05270 */
[----:B-1----:R-:W-:Y:S01]  /*1310*/  IMAD.MOV R4, RZ, RZ, -R5 ;  /* 0x000000ffff047224 */ /* 0x002fe200078e0a05 */
[----:B------:R-:W-:Y:S02]  /*1320*/  USEL UR35, UR16, URZ, UP2 ;  /* 0x0000003f10237287 */ /* 0x000fe40009000000 */
[----:B------:R-:W-:Y:S01]  /*1330*/  UIADD3 UR49, UR23, UR9, URZ ;  /* 0x0000000917317290 */ /* 0x000fe2000fffe03f */
[----:B------:R-:W-:Y:S01]  /*1340*/  IMAD R6, R4, R8, RZ ;  /* 0x0000000804067224 */ /* 0x000fe200078e02ff */
[----:B------:R-:W-:Y:S01]  /*1350*/  UIMAD.WIDE.U32 UR12, UR10, UR5, URZ ;  /* 0x000000050a0c72a5 */ /* 0x000fe2000f8e003f */
[----:B------:R-:W-:Y:S01]  /*1360*/  IMAD.MOV.U32 R4, RZ, RZ, RZ ;  /* 0x000000ffff047224 */ /* 0x000fe200078e00ff */
[----:B------:R-:W-:-:S02]  /*1370*/  UIADD3 UR9, UP2, UR18, UR29, URZ ;  /* 0x0000001d12097290 */ /* 0x000fc4000ff5e03f */
[----:B------:R-:W-:Y:S01]  /*1380*/  USHF.R.S32.HI UR23, URZ, 0x1f, UR18 ;  /* 0x0000001f3f177899 */ /* 0x000fe20008011412 */
[----:B------:R-:W-:Y:S01]  /*1390*/  IMAD.HI.U32 R4, R5, R6, R4 ;  /* 0x0000000605047227 */ /* 0x000fe200078e0004 */
[----:B------:R-:W-:Y:S01]  /*13a0*/  MOV R5, R7 ;  /* 0x0000000700057202 */ /* 0x000fe20000000f00 */
[----:B------:R-:W-:Y:S01]  /*13b0*/  UIMAD UR14, UR11, UR5, URZ ;  /* 0x000000050b0e72a4 */ /* 0x000fe2000f8e023f */
[----:B------:R-:W-:Y:S01]  /*13c0*/  ULDC UR30, c[0x0][0x2c4] ;  /* 0x0000b100001e7ab9 */ /* 0x000fe20000000800 */
[----:B------:R-:W-:Y:S02]  /*13d0*/  USEL UR56, UR22, UR12, !UP1 ;  /* 0x0000000c16387287 */ /* 0x000fe4000c800000 */
[----:B------:R-:W-:Y:S01]  /*13e0*/  IMAD.HI.U32 R4, R4, R5, RZ ;  /* 0x0000000504047227 */ /* 0x000fe200078e00ff */
[----:B------:R-:W-:Y:S02]  /*13f0*/  UIMAD UR11, UR11, UR9, URZ ;  /* 0x000000090b0b72a4 */ /* 0x000fe4000f8e023f */
[----:B------:R-:W-:Y:S01]  /*1400*/  UIMAD.WIDE.U32 UR40, UR10, UR9, URZ ;  /* 0x000000090a2872a5 */ /* 0x000fe2000f8e003f */
[----:B------:R-:W-:Y:S01]  /*1410*/  IMAD.MOV R6, RZ, RZ, -R4 ;  /* 0x000000ffff067224 */ /* 0x000fe200078e0a04 */
[----:B------:R-:W-:-:S02]  /*1420*/  UIADD3.X UR12, UR23, UR35, URZ, UP2, !UPT ;  /* 0x00000023170c7290 */ /* 0x000fc400097fe43f */
[----:B------:R-:W-:Y:S01]  /*1430*/  @UP3 UIMAD UR9, UR48, UR30, URZ ;  /* 0x0000001e300932a4 */ /* 0x000fe2000f8e023f */
[C---:B------:R-:W-:Y:S01]  /*1440*/  IMAD R5, R8.reuse, R6, R5 ;  /* 0x0000000608057224 */ /* 0x040fe200078e0205 */
[----:B------:R-:W-:Y:S01]  /*1450*/  ULDC.U8 UR20, c[0x0][0x480] ;  /* 0x0001200000147ab9 */ /* 0x000fe20000000000 */
[----:B------:R-:W-:Y:S02]  /*1460*/  UIMAD UR25, UR5, UR27, URZ ;  /* 0x0000001b051972a4 */ /* 0x000fe4000f8e023f */
[----:B------:R-:W-:Y:S01]  /*1470*/  @UP0 UIADD3 UR24, UR19, UR33, URZ ;  /* 0x0000002113180290 */ /* 0x000fe2000fffe03f */
        /* <DEDUP_REMOVED lines=51> */
.L_x_1223:
        /* <DEDUP_REMOVED lines=13> */
.L_x_1224:
        /* <DEDUP_REMOVED lines=11> */
.L_x_1225:
[----:B------:R-:W-:-:S04]  /*1930*/  UIMAD UR5, UR48, UR60, UR55 ;  /* 0x0000003c300572a4 */ /* 0x000fc8000f8e0237 */
[----:B------:R-:W-:-:S12]  /*1940*/  UIMAD UR5, UR5, UR58, URZ ;  /* 0x0000003a050572a4 */ /* 0x000fd8000f8e023f */
.L_x_1226:
[----:B------:R-:W1:Y:S01]  /*1950*/  LDC.64 R4, c[0x0][0x420] ;  /* 0x00010800ff047b82 */ /* 0x000e620000000a00 */
[----:B------:R-:W-:Y:S01]  /*1960*/  LEA.HI R9, R9, R11, RZ, 0x5 ;  /* 0x0000000b09097211 */ /* 0x000fe200078f28ff */
[----:B------:R-:W-:Y:S01]  /*1970*/  UIMAD UR9, UR61, UR60, URZ ;  /* 0x0000003c3d0972a4 */ /* 0x000fe2000f8e023f */
[----:B------:R-:W-:Y:S01]  /*1980*/  SHF.R.S32.HI R229, RZ, 0x1f, R228 ;  /* 0x0000001fffe57819 */ /* 0x000fe200000114e4 */
[----:B------:R-:W-:Y:S01]  /*1990*/  UIADD3 UR12, UR18, UR5, URZ ;  /* 0x00000005120c7290 */ /* 0x000fe2000fffe03f */
[----:B------:R-:W-:Y:S01]  /*19a0*/  LOP3.LUT R10, R9, 0xffffffe0, RZ, 0xc0, !PT ;  /* 0xffffffe0090a7812 */ /* 0x000fe200078ec0ff */
[----:B------:R-:W-:Y:S01]  /*19b0*/  USHF.L.U32 UR5, UR9, 0x6, URZ ;  /* 0x0000000609057899 */ /* 0x000fe2000800063f */
[----:B------:R-:W-:Y:S01]  /*19c0*/  SHF.R.S32.HI R9, RZ, 0x5, R9 ;  /* 0x00000005ff097819 */ /* 0x000fe20000011409 */
[----:B------:R-:W-:Y:S01]  /*19d0*/  USHF.R.S32.HI UR58, URZ, 0x1f, UR55 ;  /* 0x0000001f3f3a7899 */ /* 0x000fe20008011437 */
[----:B------:R-:W-:Y:S01]  /*19e0*/  IADD3 R6, P0, R228, UR10, RZ ;  /* 0x0000000ae4067c10 */ /* 0x000fe2000ff1e0ff */
[----:B------:R-:W-:Y:S01]  /*19f0*/  IMAD.IADD R10, R11, 0x1, -R10 ;  /* 0x000000010b0a7824 */ /* 0x000fe200078e0a0a */
[----:B------:R-:W-:Y:S01]  /*1a00*/  ULDC.64 UR14, c[0x0][0x428] ;  /* 0x00010a00000e7ab9 */ /* 0x000fe20000000a00 */
[----:B------:R-:W-:Y:S01]  /*1a10*/  UIADD3 UR11, UP1, UP0, UR40, UR5, UR50 ;  /* 0x00000005280b7290 */ /* 0x000fe2000f83e032 */
[----:B------:R-:W-:Y:S01]  /*1a20*/  IADD3.X R7, R229, UR37, RZ, P0, !PT ;  /* 0x00000025e5077c10 */ /* 0x000fe200087fe4ff */
[----:B------:R-:W-:Y:S01]  /*1a30*/  IMAD R9, R9, UR9, R10 ;  /* 0x0000000909097c24 */ /* 0x000fe2000f8e020a */
[----:B------:R-:W-:Y:S01]  /*1a40*/  UIMAD UR9, UR58, UR14, URZ ;  /* 0x0000000e3a0972a4 */ /* 0x000fe2000f8e023f */
[----:B------:R-:W-:Y:S01]  /*1a50*/  IADD3 R15, P0, R14, UR18, RZ ;  /* 0x000000120e0f7c10 */ /* 0x000fe2000ff1e0ff */
[----:B------:R-:W-:Y:S01]  /*1a60*/  USHF.R.S32.HI UR5, URZ, 0x1f, UR5 ;  /* 0x0000001f3f057899 */ /* 0x000fe20008011405 */
[----:B------:R-:W-:Y:S01]  /*1a70*/  IMAD.U32 R17, RZ, RZ, UR14 ;  /* 0x0000000eff117e24 */ /* 0x000fe2000f8e00ff */
[----:B------:R-:W-:Y:S01]  /*1a80*/  UISETP.GE.AND UP2, UPT, UR38, 0x1, UPT ;  /* 0x000000012600788c */ /* 0x000fe2000bf46270 */
[----:B------:R-:W-:Y:S01]  /*1a90*/  IADD3.X R12, R25, UR23, RZ, P0, !PT ;  /* 0x00000017190c7c10 */ /* 0x000fe200087fe4ff */
[----:B------:R-:W-:Y:S01]  /*1aa0*/  UIMAD UR15, UR55, UR15, UR9 ;  /* 0x0000000f370f72a4 */ /* 0x000fe2000f8e0209 */
[----:B------:R-:W-:Y:S01]  /*1ab0*/  IMAD.WIDE.U32 R10, R15, UR26, R228 ;  /* 0x0000001a0f0a7c25 */ /* 0x000fe2000f8e00e4 */
[----:B------:R-:W-:Y:S01]  /*1ac0*/  UIADD3.X UR5, UR51, UR5, UR54, UP1, UP0 ;  /* 0x0000000533057290 */ /* 0x000fe20008fe0436 */
[----:B------:R-:W-:Y:S01]  /*1ad0*/  BSSY B1, `(.L_x_1222) ;  /* 0x0000912000017945 */ /* 0x000fe20003800000 */
[----:B------:R-:W-:Y:S01]  /*1ae0*/  UIADD3 UR9, UP1, UP0, UR53, UR11, UR56 ;  /* 0x0000000b35097290 */ /* 0x000fe2000f83e038 */
[C---:B-1----:R-:W-:Y:S01]  /*1af0*/  IMAD R8, R4.reuse, UR23, RZ ;  /* 0x0000001704087c24 */ /* 0x042fe2000f8e02ff */
[----:B------:R-:W-:Y:S01]  /*1b00*/  PLOP3.LUT P0, PT, PT, PT, UP2, 0x80, 0x0 ;  /* 0x000000000000781c */ /* 0x000fe20003f0f028 */
[----:B------:R-:W-:Y:S01]  /*1b10*/  IMAD.WIDE.U32 R6, R4, UR18, R6 ;  /* 0x0000001204067c25 */ /* 0x000fe2000f8e0006 */
[----:B------:R-:W-:Y:S01]  /*1b20*/  UIADD3.X UR5, UR52, UR5, UR49, UP1, UP0 ;  /* 0x0000000534057290 */ /* 0x000fe20008fe0431 */
[----:B------:R-:W-:Y:S01]  /*1b30*/  IADD3 R10, P2, R10, UR42, RZ ;  /* 0x0000002a0a0a7c10 */ /* 0x000fe2000ff5e0ff */
[----:B------:R-:W-:Y:S01]  /*1b40*/  ULDC.64 UR24, c[0x0][0x258] ;  /* 0x0000960000187ab9 */ /* 0x000fe20000000a00 */
[----:B------:R-:W-:Y:S01]  /*1b50*/  IMAD R8, R5, UR18, R8 ;  /* 0x0000001205087c24 */ /* 0x000fe2000f8e0208 */
[----:B------:R-:W-:Y:S01]  /*1b60*/  ULDC.64 UR40, c[0x0][0x400] ;  /* 0x0001000000287ab9 */ /* 0x000fe20000000a00 */
[----:B------:R-:W-:Y:S01]  /*1b70*/  IMAD R13, R12, UR26, RZ ;  /* 0x0000001a0c0d7c24 */ /* 0x000fe2000f8e02ff */
[----:B------:R-:W-:Y:S01]  /*1b80*/  UIADD3 UR22, UR18, UR22, URZ ;  /* 0x0000001612167290 */ /* 0x000fe2000fffe03f */
[----:B------:R-:W-:Y:S01]  /*1b90*/  IMAD.IADD R7, R7, 0x1, R8 ;  /* 0x0000000107077824 */ /* 0x000fe200078e0208 */
[----:B------:R-:W-:Y:S01]  /*1ba0*/  IADD3 R8, P1, R9, UR9, RZ ;  /* 0x0000000909087c10 */ /* 0x000fe2000ff3e0ff */
[----:B------:R-:W-:Y:S01]  /*1bb0*/  IMAD R19, R15, UR27, R13 ;  /* 0x0000001b0f137c24 */ /* 0x000fe2000f8e020d */
[----:B------:R-:W-:Y:S01]  /*1bc0*/  UIMAD UR35, UR58, UR24, URZ ;  /* 0x000000183a2372a4 */ /* 0x000fe2000f8e023f */
[----:B------:R-:W-:Y:S01]  /*1bd0*/  IMAD.WIDE.U32 R6, R17, UR55, R6 ;  /* 0x0000003711067c25 */ /* 0x000fe2000f8e0006 */
[----:B------:R-:W-:Y:S01]  /*1be0*/  LEA.HI.X.SX32 R13, R9, UR5, 0x1, P1 ;  /* 0x00000005090d7c11 */ /* 0x000fe200088f0eff */
[----:B------:R-:W-:Y:S01]  /*1bf0*/  ULDC.64 UR44, c[0x0][0x478] ;  /* 0x00011e00002c7ab9 */ /* 0x000fe20000000a00 */
[C---:B------:R-:W-:Y:S01]  /*1c00*/  LEA R224, P1, R8.reuse, UR40, 0x2 ;  /* 0x0000002808e07c11 */ /* 0x040fe2000f8210ff */
[----:B------:R-:W-:Y:S01]  /*1c10*/  ULDC.64 UR46, c[0x0][0x2b0] ;  /* 0x0000ac00002e7ab9 */ /* 0x000fe20000000a00 */
[----:B------:R-:W-:Y:S01]  /*1c20*/  ULEA.HI.SX32 UR36, UR43, 0xffffffff, 0x1a ;  /* 0xffffffff2b247891 */ /* 0x000fe2000f8fd23f */
[----:B------:R-:W-:Y:S01]  /*1c30*/  VIADD R9, R7, UR15 ;  /* 0x0000000f07097c36 */ /* 0x000fe20008000000 */
[----:B------:R-:W-:Y:S01]  /*1c40*/  UIMAD.WIDE UR12, UR12, 0x4, UR44 ;  /* 0x000000040c0c78a5 */ /* 0x000fe2000f8e022c */
[----:B------:R-:W-:Y:S01]  /*1c50*/  LEA.HI.X R225, R8, UR41, R13, 0x2, P1 ;  /* 0x0000002908e17c11 */ /* 0x000fe200088f140d */
        /* <DEDUP_REMOVED lines=39> */
[----:B------:R-:W-:Y:S01]  /*1ed0*/  ULDC UR35, c[0x0][0x2d0] ;  /* 0x0000b40000237ab9 */ /* 0x000fe20000000800 */
[-C--:B------:R-:W-:Y:S01]  /*1ee0*/  IMAD.WIDE.U32 R6, R4, R15.reuse, UR36 ;  /* 0x0000002404067e25 */ /* 0x080fe2000f8e000f */
[----:B------:R-:W-:Y:S02]  /*1ef0*/  ISETP.GE.AND P4, PT, R228, UR35, PT ;  /* 0x00000023e4007c0c */ /* 0x000fe4000bf86270 */
[----:B------:R-:W-:Y:S01]  /*1f00*/  ISETP.GE.AND P3, PT, R244, UR35, PT ;  /* 0x00000023f4007c0c */ /* 0x000fe2000bf66270 */
[----:B------:R-:W-:Y:S01]  /*1f10*/  IMAD R12, R5, R15, R12 ;  /* 0x0000000f050c7224 */ /* 0x000fe200078e020c */
[----:B------:R-:W-:-:S03]  /*1f20*/  ISETP.GE.AND P2, PT, R243, UR35, PT ;  /* 0x00000023f3007c0c */ /* 0x000fc6000bf46270 */
[----:B------:R-:W-:Y:S02]  /*1f30*/  IMAD.IADD R7, R7, 0x1, R12 ;  /* 0x0000000107077824 */ /* 0x000fe400078e020c */
[----:B------:R-:W-:-:S04]  /*1f40*/  IMAD.WIDE.U32 R12, R17, UR55, R6 ;  /* 0x00000037110c7c25 */ /* 0x000fc8000f8e0006 */
[----:B------:R3:W-:Y:S01]  /*1f50*/  @P4 STS.128 [R226+0x8000], RZ ;  /* 0x008000ffe2004388 */ /* 0x0007e20000000c00 */
[----:B------:R-:W-:Y:S02]  /*1f60*/  VIADD R13, R13, UR15 ;  /* 0x0000000f0d0d7c36 */ /* 0x000fe40008000000 */
        /* <DEDUP_REMOVED lines=26> */
.L_x_1229:
[----:B------:R-:W-:Y:S05]  /*2110*/  BSYNC B0 ;  /* 0x0000000000007941 */ /* 0x000fea0003800000 */
.L_x_1228:
        /* <DEDUP_REMOVED lines=47> */
.L_x_1231:
[----:B------:R-:W-:Y:S05]  /*2410*/  BSYNC B0 ;  /* 0x0000000000007941 */ /* 0x000fea0003800000 */
.L_x_1230:
        /* <DEDUP_REMOVED lines=44> */
.L_x_1233:
[----:B------:R-:W-:Y:S05]  /*26e0*/  BSYNC B0 ;  /* 0x0000000000007941 */ /* 0x000fea0003800000 */
.L_x_1232:
        /* <DEDUP_REMOVED lines=47> */
.L_x_1235:
[----:B------:R-:W-:Y:S05]  /*29e0*/  BSYNC B0 ;  /* 0x0000000000007941 */ /* 0x000fea0003800000 */
.L_x_1234:
[----:B------:R-:W-:Y:S01]  /*29f0*/  UIADD3 UR10, -UR34, UR8, URZ ;  /* 0x00000008220a7290 */ /* 0x000fe2000fffe13f */
[----:B--23--:R-:W-:Y:S01]  /*2a00*/  IMAD.WIDE.U32 R4, R17, UR34, R228 ;  /* 0x0000002211047c25 */ /* 0x00cfe2000f8e00e4 */
[----:B------:R-:W-:Y:S01]  /*2a10*/  UIMAD UR18, UR15, UR16, URZ ;  /* 0x000000100f1272a4 */ /* 0x000fe2000f8e023f */
[----:B------:R-:W-:Y:S01]  /*2a20*/  IADD3 R6, R250, 0x8, RZ ;  /* 0x00000008fa067810 */ /* 0x000fe20007ffe0ff */
[----:B------:R-:W-:Y:S01]  /*2a30*/  ULDC.64 UR22, c[0x0][0x260] ;  /* 0x0000980000167ab9 */ /* 0x000fe20000000a00 */
[----:B------:R-:W-:Y:S01]  /*2a40*/  BSSY B0, `(.L_x_1236) ;  /* 0x0000040000007945 */ /* 0x000fe20003800000 */
[----:B------:R-:W-:Y:S01]  /*2a50*/  ISETP.GE.AND P4, PT, R14, UR10, PT ;  /* 0x0000000a0e007c0c */ /* 0x000fe2000bf86270 */
[----:B------:R-:W-:Y:S01]  /*2a60*/  UIMAD UR18, UR34, UR17, UR18 ;  /* 0x00000011221272a4 */ /* 0x000fe2000f8e0212 */
[----:B------:R-:W-:Y:S02]  /*2a70*/  IADD3 R8, P0, R4, UR28, RZ ;  /* 0x0000001c04087c10 */ /* 0x000fe4000ff1e0ff */
[----:B------:R-:W-:-:S02]  /*2a80*/  ISETP.GE.AND P5, PT, R6, UR5, PT ;  /* 0x0000000506007c0c */ /* 0x000fc4000bfa6270 */
[----:B------:R-:W-:Y:S01]  /*2a90*/  ISETP.GE.AND P6, PT, R250, UR5, PT ;  /* 0x00000005fa007c0c */ /* 0x000fe2000bfc6270 */
[----:B------:R-:W-:-:S05]  /*2aa0*/  IMAD.U32 R4, RZ, RZ, UR18 ;  /* 0x00000012ff047e24 */ /* 0x000fca000f8e00ff */
        /* <DEDUP_REMOVED lines=57> */
.L_x_1237:
[----:B------:R-:W-:Y:S05]  /*2e40*/  BSYNC B0 ;  /* 0x0000000000007941 */ /* 0x000fea0003800000 */
.L_x_1236:
        /* <DEDUP_REMOVED lines=59> */
.L_x_1239:
[----:B------:R-:W-:Y:S05]  /*3200*/  BSYNC B0 ;  /* 0x0000000000007941 */ /* 0x000fea0003800000 */
.L_x_1238:
        /* <DEDUP_REMOVED lines=64> */
.L_x_1241:
[----:B------:R-:W-:Y:S05]  /*3610*/  BSYNC B0 ;  /* 0x0000000000007941 */ /* 0x000fea0003800000 */
.L_x_1240:
        /* <DEDUP_REMOVED lines=56> */
.L_x_1243:
[----:B------:R-:W-:Y:S05]  /*39a0*/  BSYNC B0 ;  /* 0x0000000000007941 */ /* 0x000fea0003800000 */
.L_x_1242:
        /* <DEDUP_REMOVED lines=18> */
[----:B------:R-:W-:-:S04]  /*3ad0*/  @UP0 UIADD3 UR5, UR17, UR5, URZ ;  /* 0x0000000511050290 */ /* 0x000fc8000fffe03f */
[----:B------:R-:W-:Y:S01]  /*3ae0*/  @UP0 ULEA.HI.X UR21, UR16, UR21, UR5, 0x2, UP1 ;  /* 0x0000001510150291 */ /* 0x000fe200088f1405 */
[----:B-1-3--:R-:W-:Y:S01]  /*3af0*/  IMAD.U32 R4, RZ, RZ, UR20 ;  /* 0x00000014ff047e24 */ /* 0x00afe2000f8e00ff */
[----:B------:R-:W-:Y:S01]  /*3b00*/  UIADD3 UR10, UR34, 0x40, URZ ;  /* 0x00000040220a7890 */ /* 0x000fe2000fffe03f */
[----:B------:R-:W-:Y:S01]  /*3b10*/  @UP0 ULDC UR5, c[0x0][0x2e8] ;  /* 0x0000ba0000050ab9 */ /* 0x000fe20000000800 */
[----:B------:R-:W-:Y:S02]  /*3b20*/  IMAD.SHL.U32 R241, R250, 0x4, RZ ;  /* 0x00000004faf17824 */ /* 0x000fe400078e00ff */
[----:B------:R-:W-:Y:S01]  /*3b30*/  IMAD.U32 R5, RZ, RZ, UR21 ;  /* 0x00000015ff057e24 */ /* 0x000fe2000f8e00ff */
[----:B------:R-:W-:Y:S02]  /*3b40*/  CS2R R190, SRZ ;  /* 0x0000000000be7805 */ /* 0x000fe4000001ff00 */
[----:B------:R-:W-:Y:S02]  /*3b50*/  CS2R R188, SRZ ;  /* 0x0000000000bc7805 */ /* 0x000fe4000001ff00 */
[----:B------:R-:W-:-:S02]  /*3b60*/  CS2R R194, SRZ ;  /* 0x0000000000c27805 */ /* 0x000fc4000001ff00 */
[----:B------:R-:W-:Y:S01]  /*3b70*/  CS2R R192, SRZ ;  /* 0x0000000000c07805 */ /* 0x000fe2000001ff00 */
[----:B------:R1:W3:Y:S01]  /*3b80*/  @P0 LDG.E R6, desc[UR6][R4.64] ;  /* 0x0000000604060981 */ /* 0x0002e2000c1e1900 */
        /* <DEDUP_REMOVED lines=24> */
[C---:B-1----:R-:W-:Y:S01]  /*3d10*/  IMAD.SHL.U32 R4, R250.reuse, 0x4, RZ ;  /* 0x00000004fa047824 */ /* 0x042fe200078e00ff */
[----:B------:R-:W-:Y:S02]  /*3d20*/  SHF.L.U64.HI R5, R250, 0x2, R7 ;  /* 0x00000002fa057819 */ /* 0x000fe40000010207 */
[----:B------:R-:W-:Y:S02]  /*3d30*/  CS2R R138, SRZ ;  /* 0x00000000008a7805 */ /* 0x000fe4000001ff00 */
[----:B------:R-:W-:Y:S02]  /*3d40*/  CS2R R136, SRZ ;  /* 0x0000000000887805 */ /* 0x000fe4000001ff00 */
[----:B------:R-:W-:Y:S02]  /*3d50*/  CS2R R134, SRZ ;  /* 0x0000000000867805 */ /* 0x000fe4000001ff00 */
[----:B------:R-:W-:-:S02]  /*3d60*/  IADD3 R4, P1, R4, UR12, RZ ;  /* 0x0000000c04047c10 */ /* 0x000fc4000ff3e0ff */
[----:B------:R-:W-:Y:S02]  /*3d70*/  CS2R R132, SRZ ;  /* 0x0000000000847805 */ /* 0x000fe4000001ff00 */
[----:B------:R-:W-:Y:S02]  /*3d80*/  CS2R R78, SRZ ;  /* 0x00000000004e7805 */ /* 0x000fe4000001ff00 */
[----:B------:R-:W-:Y:S02]  /*3d90*/  CS2R R76, SRZ ;  /* 0x00000000004c7805 */ /* 0x000fe4000001ff00 */
[----:B------:R-:W-:Y:S02]  /*3da0*/  IADD3.X R5, R5, UR11, RZ, P1, !PT ;  /* 0x0000000b05057c10 */ /* 0x000fe40008ffe4ff */
[----:B------:R-:W-:Y:S02]  /*3db0*/  CS2R R82, SRZ ;  /* 0x0000000000527805 */ /* 0x000fe4000001ff00 */
[----:B------:R-:W-:-:S02]  /*3dc0*/  CS2R R80, SRZ ;  /* 0x0000000000507805 */ /* 0x000fc4000001ff00 */
        /* <DEDUP_REMOVED lines=30> */
[----:B------:R-:W-:Y:S01]  /*3fb0*/  SHF.L.U64.HI R240, R250, 0x2, R7 ;  /* 0x00000002faf07819 */ /* 0x000fe20000010207 */
[----:B-1----:R-:W3:Y:S01]  /*3fc0*/  @P0 MUFU.RCP R4, UR5 ;  /* 0x0000000500040d08 */ /* 0x002ee20008001000 */
[----:B------:R-:W-:Y:S01]  /*3fd0*/  UMOV UR5, URZ ;  /* 0x0000003f00057c82 */ /* 0x000fe20008000000 */
[----:B------:R-:W-:Y:S01]  /*3fe0*/  UISETP.GE.AND UP1, UPT, UR10, UR8, UPT ;  /* 0x000000080a00728c */ /* 0x000fe2000bf26270 */
[----:B------:R-:W-:-:S02]  /*3ff0*/  ULDC UR20, c[0x0][0x2dc] ;  /* 0x0000b70000147ab9 */ /* 0x000fc40000000800 */
[----:B------:R-:W-:Y:S01]  /*4000*/  ULDC UR10, c[0x0][0x39c] ;  /* 0x0000e700000a7ab9 */ /* 0x000fe20000000800 */
[----:B---3--:R-:W-:-:S05]  /*4010*/  @P0 FMUL.FTZ R4, R6, R4 ;  /* 0x0000000406040220 */ /* 0x008fca0000410000 */
[----:B------:R-:W-:Y:S01]  /*4020*/  @P0 R2UR UR15, R4 ;  /* 0x00000000040f02ca */ /* 0x000fe200000e0000 */
[----:B------:R-:W-:-:S04]  /*4030*/  IMAD.U32 R4, RZ, RZ, UR32 ;  /* 0x00000020ff047e24 */ /* 0x000fc8000f8e00ff */
[----:B------:R-:W-:-:S05]  /*4040*/  IMAD R4, R4, 0x40, R248 ;  /* 0x0000004004047824 */ /* 0x000fca00078e02f8 */
[----:B------:R-:W-:-:S03]  /*4050*/  IADD3 R4, R250, -UR38, -R4 ;  /* 0x80000026fa047c10 */ /* 0x000fc6000fffe804 */
[----:B------:R-:W-:Y:S01]  /*4060*/  @UP0 UMOV UR5, UR15 ;  /* 0x0000000f00050c82 */ /* 0x000fe20008000000 */
[----:B------:R-:W-:Y:S01]  /*4070*/  ULDC UR15, c[0x0][0x2ec] ;  /* 0x0000bb00000f7ab9 */ /* 0x000fe20000000800 */
[----:B--2---:R-:W-:-:S07]  /*4080*/  VIADD R247, R4, UR8 ;  /* 0x0000000804f77c36 */ /* 0x004fce0008000000 */
.L_x_1246:
        /* <DEDUP_REMOVED lines=10> */
[----:B------:R-:W-:Y:S05]  /*4130*/  LDSM.16.M88.4 R16, [R214] ;  /* 0x00000000d610783b */ /* 0x000fea0000000200 */
[----:B-1----:R-:W1:Y:S05]  /*4140*/  LDSM.16.M88.4 R8, [R3+UR4+0x10000] ;  /* 0x010000040308783b */ /* 0x002e6a0008000200 */
[----:B------:R-:W2:Y:S05]  /*4150*/  LDSM.16.M88.4 R84, [R3+UR4+0x10800] ;  /* 0x010800040354783b */ /* 0x000eaa0008000200 */
[----:B------:R-:W-:Y:S05]  /*4160*/  LDSM.16.M88.4 R88, [R216] ;  /* 0x00000000d858783b */ /* 0x000fea0000000200 */
[----:B------:R-:W3:Y:S05]  /*4170*/  LDSM.16.M88.4 R92, [R2] ;  /* 0x00000000025c783b */ /* 0x000eea0000000200 */
[----:B------:R-:W4:Y:S05]  /*4180*/  LDSM.16.M88.4 R96, [R2+0x800] ;  /* 0x000800000260783b */ /* 0x000f2a0000000200 */
[----:B------:R-:W-:Y:S05]  /*4190*/  LDSM.16.M88.4 R100, [R219] ;  /* 0x00000000db64783b */ /* 0x000fea0000000200 */
[----:B------:R-:W4:Y:S05]  /*41a0*/  LDSM.16.M88.4 R104, [R213] ;  /* 0x00000000d568783b */ /* 0x000f2a0000000200 */
[----:B------:R-:W-:Y:S01]  /*41b0*/  LDSM.16.M88.4 R108, [R218] ;  /* 0x00000000da6c783b */ /* 0x000fe20000000200 */
[C---:B-1----:R-:W-:Y:S04]  /*41c0*/  HMMA.16816.F32.BF16 R4, R16.reuse, R8, RZ ;  /* 0x000000081004723c */ /* 0x042fe800000418ff */
[----:B------:R-:W-:Y:S02]  /*41d0*/  LDSM.16.M88.4 R112, [R212] ;  /* 0x00000000d470783b */ /* 0x000fe40000000200 */
        /* <DEDUP_REMOVED lines=112> */
[----:B------:R4:W-:Y:S03]  /*48e0*/  MUFU.TANH R123, R8 ;  /* 0x00000008007b7308 */ /* 0x0009e60000002400 */
[----:B--2---:R-:W-:Y:S04]  /*48f0*/  MOV R7, UR32 ;  /* 0x0000002000077c02 */ /* 0x004fe80008000f00 */
[----:B------:R-:W-:Y:S03]  /*4900*/  LEA R7, R7, R248, 0x6 ;  /* 0x000000f807077211 */ /* 0x000fe600078e30ff */
[----:B------:R2:W-:Y:S01]  /*4910*/  MUFU.TANH R120, R9 ;  /* 0x0000000900787308 */ /* 0x0005e20000002400 */
[C---:B-1----:R-:W-:Y:S02]  /*4920*/  @P0 IADD3 R4, R7.reuse, 0x1, RZ ;  /* 0x0000000107040810 */ /* 0x042fe40007ffe0ff */
[----:B------:R-:W-:Y:S01]  /*4930*/  FSETP.NEU.FTZ.AND P0, PT, R238, -INF , PT ;  /* 0xff800000ee00780b */ /* 0x000fe20003f1d000 */
[----:B------:R-:W-:Y:S01]  /*4940*/  FMUL.FTZ R12, R12, UR10 ;  /* 0x0000000a0c0c7c20 */ /* 0x000fe20008410000 */
[----:B------:R-:W-:Y:S05]  /*4950*/  @P3 ISETP.GE.AND P3, PT, R4, UR8, PT ;  /* 0x0000000804003c0c */ /* 0x000fea000bf66270 */
[----:B------:R1:W3:Y:S01]  /*4960*/  MUFU.TANH R131, R6 ;  /* 0x0000000600837308 */ /* 0x0002e20000002400 */
[----:B------:R-:W-:Y:S01]  /*4970*/  MOV R4, UR9 ;  /* 0x0000000900047c02 */ /* 0x000fe20008000f00 */
[----:B------:R-:W-:Y:S01]  /*4980*/  FMUL.FTZ R14, R14, UR10 ;  /* 0x0000000a0e0e7c20 */ /* 0x000fe20008410000 */
[----:B------:R-:W-:Y:S01]  /*4990*/  @P2 ISETP.GE.AND P2, PT, R7, UR8, PT ;  /* 0x0000000807002c0c */ /* 0x000fe2000bf46270 */
[----:B------:R-:W-:Y:S01]  /*49a0*/  FMUL.FTZ R16, R16, UR10 ;  /* 0x0000000a10107c20 */ /* 0x000fe20008410000 */
[----:B------:R-:W-:Y:S01]  /*49b0*/  LEA R4, R4, R247, 0x6 ;  /* 0x000000f704047211 */ /* 0x000fe200078e30ff */
[----:B------:R-:W-:Y:S01]  /*49c0*/  FMUL.FTZ R13, R13, UR10 ;  /* 0x0000000a0d0d7c20 */ /* 0x000fe20008410000 */
[----:B------:R-:W-:Y:S03]  /*49d0*/  FMUL.FTZ R18, R18, UR10 ;  /* 0x0000000a12127c20 */ /* 0x000fe60008410000 */
[----:B------:R3:W-:Y:S01]  /*49e0*/  MUFU.TANH R128, R11 ;  /* 0x0000000b00807308 */ /* 0x0007e20000002400 */
[----:B----4-:R-:W-:Y:S01]  /*49f0*/  IADD3 R8, R4, 0x8, RZ ;  /* 0x0000000804087810 */ /* 0x010fe20007ffe0ff */
[----:B--2---:R-:W-:Y:S01]  /*4a00*/  FMUL.FTZ R9, R15, UR10 ;  /* 0x0000000a0f097c20 */ /* 0x004fe20008410000 */
[----:B------:R-:W-:Y:S01]  /*4a10*/  IABS R15, R4 ;  /* 0x00000004000f7213 */ /* 0x000fe20000000000 */
[----:B------:R-:W-:Y:S01]  /*4a20*/  FMUL.FTZ R17, R17, UR10 ;  /* 0x0000000a11117c20 */ /* 0x000fe20008410000 */
[----:B------:R-:W-:Y:S01]  /*4a30*/  ISETP.GE.AND P6, PT, R8, RZ, PT ;  /* 0x000000ff0800720c */ /* 0x000fe20003fc6270 */
[----:B------:R-:W-:Y:S01]  /*4a40*/  FMUL.FTZ R19, R19, UR10 ;  /* 0x0000000a13137c20 */ /* 0x000fe20008410000 */
[----:B------:R-:W-:Y:S03]  /*4a50*/  I2FP.F32.S32 R15, R15 ;  /* 0x0000000f000f7245 */ /* 0x000fe60000201400 */
[----:B------:R2:W-:Y:S01]  /*4a60*/  MUFU.TANH R126, R9 ;  /* 0x00000009007e7308 */ /* 0x0005e20000002400 */
[----:B-1----:R-:W-:Y:S05]  /*4a70*/  FMUL.FTZ R6, R238, 1.4426950216293334961 ;  /* 0x3fb8aa3bee067820 */ /* 0x002fea0000410000 */
[----:B------:R-:W-:Y:S04]  /*4a80*/  FSEL R6, R6, RZ, P0 ;  /* 0x000000ff06067208 */ /* 0x000fe80000000000 */
[----:B------:R1:W-:Y:S01]  /*4a90*/  MUFU.TANH R119, R12 ;  /* 0x0000000c00777308 */ /* 0x0003e20000002400 */
[C---:B---3--:R-:W-:Y:S02]  /*4aa0*/  IADD3 R11, R4.reuse, -0x1, RZ ;  /* 0xffffffff040b7810 */ /* 0x048fe40007ffe0ff */
[----:B------:R-:W-:Y:S02]  /*4ab0*/  @!P6 IADD3 R8, -R4, -0x8, RZ ;  /* 0xfffffff80408e810 */ /* 0x000fe40007ffe1ff */
[----:B------:R-:W-:Y:S02]  /*4ac0*/  ISETP.GE.AND P6, PT, R11, RZ, PT ;  /* 0x000000ff0b00720c */ /* 0x000fe40003fc6270 */
[----:B------:R-:W-:Y:S03]  /*4ad0*/  PLOP3.LUT P0, PT, PT, PT, UP1, 0x80, 0x0 ;  /* 0x000000000000781c */ /* 0x000fe60003f0f018 */
[----:B------:R3:W-:Y:S01]  /*4ae0*/  MUFU.TANH R129, R10 ;  /* 0x0000000a00817308 */ /* 0x0007e20000002400 */
[----:B------:R-:W-:Y:S01]  /*4af0*/  I2FP.F32.S32 R8, R8 ;  /* 0x0000000800087245 */ /* 0x000fe20000201400 */
[----:B--2---:R-:W-:Y:S05]  /*4b00*/  FFMA.FTZ R9, R15, -UR5, R122 ;  /* 0x800000050f097c23 */ /* 0x004fea000801007a */
[----:B------:R-:W-:Y:S03]  /*4b10*/  @P4 FSEL R9, R9, -INF , !P2 ;  /* 0xff80000009094808 */ /* 0x000fe60005000000 */
[----:B------:R2:W-:Y:S01]  /*4b20*/  MUFU.TANH R117, R16 ;  /* 0x0000001000757308 */ /* 0x0005e20000002400 */
[----:B-1----:R-:W-:Y:S01]  /*4b30*/  FFMA.FTZ R12, R8, -UR5, R131 ;  /* 0x80000005080c7c23 */ /* 0x002fe20008010083 */
[----:B------:R-:W-:Y:S01]  /*4b40*/  @!P6 IADD3 R11, -R4, 0x1, RZ ;  /* 0x00000001040be810 */ /* 0x000fe20007ffe1ff */
[--C-:B------:R-:W-:Y:S01]  /*4b50*/  FFMA.FTZ R9, R9, UR15, -R6.reuse ;  /* 0x0000000f09097c23 */ /* 0x100fe20008010806 */
[----:B------:R-:W-:Y:S02]  /*4b60*/  PLOP3.LUT P6, PT, PT, PT, UP1, 0x80, 0x0 ;  /* 0x000000000000781c */ /* 0x000fe40003fcf018 */
[----:B------:R-:W-:Y:S04]  /*4b70*/  @P0 FSEL R12, R12, -INF , !P2 ;  /* 0xff8000000c0c0808 */ /* 0x000fe80005000000 */
[----:B------:R1:W-:Y:S01]  /*4b80*/  MUFU.TANH R127, R14 ;  /* 0x0000000e007f7308 */ /* 0x0003e20000002400 */
[----:B---3--:R-:W-:Y:S02]  /*4b90*/  IADD3 R10, R4, 0x7, RZ ;  /* 0x00000007040a7810 */ /* 0x008fe40007ffe0ff */
[----:B------:R-:W-:Y:S02]  /*4ba0*/  PLOP3.LUT P2, PT, PT, PT, UP1, 0x80, 0x0 ;  /* 0x000000000000781c */ /* 0x000fe40003f4f018 */
[----:B------:R-:W-:Y:S02]  /*4bb0*/  ISETP.GE.AND P0, PT, R10, RZ, PT ;  /* 0x000000ff0a00720c */ /* 0x000fe40003f06270 */
[----:B------:R-:W-:Y:S03]  /*4bc0*/  PLOP3.LUT P4, PT, PT, PT, UP1, 0x80, 0x0 ;  /* 0x000000000000781c */ /* 0x000fe60003f8f018 */
[----:B------:R-:W3:Y:S01]  /*4bd0*/  MUFU.TANH R121, R5 ;  /* 0x0000000500797308 */ /* 0x000ee20000002400 */
[----:B--2---:R-:W-:Y:S02]  /*4be0*/  @P5 IADD3 R16, R7, 0x8, RZ ;  /* 0x0000000807105810 */ /* 0x004fe40007ffe0ff */
[----:B------:R-:W-:Y:S07]  /*4bf0*/  PLOP3.LUT P5, PT, PT, PT, UP1, 0x80, 0x0 ;  /* 0x000000000000781c */ /* 0x000fee0003faf018 */
[----:B------:R2:W4:Y:S01]  /*4c00*/  MUFU.TANH R118, R13 ;  /* 0x0000000d00767308 */ /* 0x0005220000002400 */
[----:B-1----:R-:W-:Y:S02]  /*4c10*/  I2FP.F32.S32 R14, R11 ;  /* 0x0000000b000e7245 */ /* 0x002fe40000201400 */
[C---:B------:R-:W-:Y:S02]  /*4c20*/  IADD3 R11, R4.reuse, -0x9, RZ ;  /* 0xfffffff7040b7810 */ /* 0x040fe40007ffe0ff */
[----:B------:R-:W-:Y:S02]  /*4c30*/  @!P0 IADD3 R10, -R4, -0x7, RZ ;  /* 0xfffffff9040a8810 */ /* 0x000fe40007ffe1ff */
[----:B------:R-:W-:Y:S03]  /*4c40*/  ISETP.GE.AND P0, PT, R11, RZ, PT ;  /* 0x000000ff0b00720c */ /* 0x000fe60003f06270 */
[----:B------:R1:W-:Y:S01]  /*4c50*/  MUFU.TANH R125, R18 ;  /* 0x00000012007d7308 */ /* 0x0003e20000002400 */
[----:B---3--:R-:W-:Y:S01]  /*4c60*/  FFMA.FTZ R8, R14, -UR5, R121 ;  /* 0x800000050e087c23 */ /* 0x008fe20008010079 */
[----:B------:R-:W-:Y:S01]  /*4c70*/  FMUL.FTZ R5, R239, 1.4426950216293334961 ;  /* 0x3fb8aa3bef057820 */ /* 0x000fe20000410000 */
[----:B------:R-:W-:Y:S02]  /*4c80*/  I2FP.F32.S32 R10, R10 ;  /* 0x0000000a000a7245 */ /* 0x000fe40000201400 */
[----:B------:R-:W-:Y:S02]  /*4c90*/  @P4 ISETP.GE.AND P4, PT, R16, UR8, PT ;  /* 0x0000000810004c0c */ /* 0x000fe4000bf86270 */
[----:B------:R-:W-:Y:S03]  /*4ca0*/  @P2 FSEL R8, R8, -INF , !P3 ;  /* 0xff80000008082808 */ /* 0x000fe60005800000 */
[----:B------:R3:W-:Y:S01]  /*4cb0*/  MUFU.EX2 R203, R9 ;  /* 0x0000000900cb7308 */ /* 0x0007e20000000800 */
[----:B--2---:R-:W-:Y:S02]  /*4cc0*/  IADD3 R13, R4, -0x8, RZ ;  /* 0xfffffff8040d7810 */ /* 0x004fe40007ffe0ff */
[----:B------:R-:W-:Y:S02]  /*4cd0*/  PLOP3.LUT P2, PT, PT, PT, UP1, 0x80, 0x0 ;  /* 0x000000000000781c */ /* 0x000fe40003f4f018 */
[----:B------:R-:W-:Y:S02]  /*4ce0*/  FSEL R5, R5, RZ, P1 ;  /* 0x000000ff05057208 */ /* 0x000fe40000800000 */
[----:B------:R-:W-:Y:S03]  /*4cf0*/  PLOP3.LUT P1, PT, PT, PT, UP1, 0x80, 0x0 ;  /* 0x000000000000781c */ /* 0x000fe60003f2f018 */
[----:B------:R2:W4:Y:S01]  /*4d00*/  MUFU.TANH R116, R17 ;  /* 0x0000001100747308 */ /* 0x0005220000002400 */
[----:B-1----:R-:W-:Y:S01]  /*4d10*/  @P5 IADD3 R18, R7, 0x10, RZ ;  /* 0x0000001007125810 */ /* 0x002fe20007ffe0ff */
[--C-:B------:R-:W-:Y:S01]  /*4d20*/  FFMA.FTZ R12, R12, UR15, -R5.reuse ;  /* 0x0000000f0c0c7c23 */ /* 0x100fe20008010805 */
[----:B------:R-:W-:Y:S02]  /*4d30*/  ISETP.GE.AND P5, PT, R13, RZ, PT ;  /* 0x000000ff0d00720c */ /* 0x000fe40003fa6270 */
[----:B------:R-:W-:Y:S02]  /*4d40*/  @!P0 IADD3 R11, -R4, 0x9, RZ ;  /* 0x00000009040b8810 */ /* 0x000fe40007ffe1ff */
[----:B------:R-:W-:Y:S03]  /*4d50*/  PLOP3.LUT P0, PT, PT, PT, UP1, 0x80, 0x0 ;  /* 0x000000000000781c */ /* 0x000fe60003f0f018 */
[----:B------:R1:W-:Y:S01]  /*4d60*/  MUFU.EX2 R211, R12 ;  /* 0x0000000c00d37308 */ /* 0x0003e20000000800 */
[----:B---3--:R-:W-:Y:S01]  /*4d70*/  FFMA.FTZ R9, R8, UR15, -R6 ;  /* 0x0000000f08097c23 */ /* 0x008fe20008010806 */
[----:B------:R-:W-:Y:S01]  /*4d80*/  FFMA.FTZ R8, R10, -UR5, R130 ;  /* 0x800000050a087c23 */ /* 0x000fe20008010082 */
[----:B------:R-:W-:Y:S02]  /*4d90*/  I2FP.F32.S32 R16, R11 ;  /* 0x0000000b00107245 */ /* 0x000fe40000201400 */
[----:B------:R-:W-:Y:S02]  /*4da0*/  IADD3 R11, R4, -0x10, RZ ;  /* 0xfffffff0040b7810 */ /* 0x000fe40007ffe0ff */
[----:B------:R-:W-:Y:S03]  /*4db0*/  @P2 FSEL R8, R8, -INF , !P3 ;  /* 0xff80000008082808 */ /* 0x000fe60005800000 */
[----:B------:R3:W-:Y:S01]  /*4dc0*/  MUFU.EX2 R202, R9 ;  /* 0x0000000900ca7308 */ /* 0x0007e20000000800 */
[----:B--2---:R-:W-:Y:S02]  /*4dd0*/  @P1 IADD3 R17, R7, 0x9, RZ ;  /* 0x0000000907111810 */ /* 0x004fe40007ffe0ff */
[----:B------:R-:W-:Y:S01]  /*4de0*/  @!P5 IADD3 R13, -R4, 0x8, RZ ;  /* 0x00000008040dd810 */ /* 0x000fe20007ffe1ff */
[----:B------:R-:W-:Y:S01]  /*4df0*/  FFMA.FTZ R8, R8, UR15, -R5 ;  /* 0x0000000f08087c23 */ /* 0x000fe20008010805 */
[----:B------:R-:W-:Y:S02]  /*4e00*/  @P6 ISETP.GE.AND P6, PT, R17, UR8, PT ;  /* 0x0000000811006c0c */ /* 0x000fe4000bfc6270 */
[----:B------:R-:W-:Y:S03]  /*4e10*/  I2FP.F32.S32 R17, R13 ;  /* 0x0000000d00117245 */ /* 0x000fe60000201400 */
[----:B------:R2:W-:Y:S01]  /*4e20*/  MUFU.EX2 R210, R8 ;  /* 0x0000000800d27308 */ /* 0x0005e20000000800 */
[----:B------:R-:W-:Y:S01]  /*4e30*/  PLOP3.LUT P2, PT, PT, PT, UP1, 0x80, 0x0 ;  /* 0x000000000000781c */ /* 0x000fe20003f4f018 */
[----:B-1----:R-:W-:Y:S01]  /*4e40*/  FFMA.FTZ R12, R16, -UR5, R120 ;  /* 0x80000005100c7c23 */ /* 0x002fe20008010078 */
[----:B------:R-:W-:Y:S01]  /*4e50*/  PLOP3.LUT P3, PT, PT, PT, UP1, 0x80, 0x0 ;  /* 0x000000000000781c */ /* 0x000fe20003f6f018 */
[----:B------:R-:W-:Y:S01]  /*4e60*/  FFMA.FTZ R10, R17, -UR5, R123 ;  /* 0x80000005110a7c23 */ /* 0x000fe2000801007b */
[----:B------:R-:W-:Y:S02]  /*4e70*/  PLOP3.LUT P1, PT, PT, PT, UP1, 0x80, 0x0 ;  /* 0x000000000000781c */ /* 0x000fe40003f2f018 */
[----:B------:R-:W-:Y:S03]  /*4e80*/  PLOP3.LUT P5, PT, PT, PT, UP1, 0x80, 0x0 ;  /* 0x000000000000781c */ /* 0x000fe60003faf018 */
[----:B------:R-:W1:Y:S01]  /*4e90*/  MUFU.TANH R124, R19 ;  /* 0x00000013007c7308 */ /* 0x000e620000002400 */
[----:B------:R-:W-:Y:S01]  /*4ea0*/  @P0 FSEL R10, R10, -INF , !P4 ;  /* 0xff8000000a0a0808 */ /* 0x000fe20006000000 */
[----:B---3--:R-:W-:Y:S01]  /*4eb0*/  FFMA.FTZ R9, R15, -UR5, R129 ;  /* 0x800000050f097c23 */ /* 0x008fe20008010081 */
[----:B------:R-:W-:Y:S02]  /*4ec0*/  PLOP3.LUT P0, PT, PT, PT, UP1, 0x80, 0x0 ;  /* 0x000000000000781c */ /* 0x000fe40003f0f018 */
[----:B------:R-:W-:Y:S01]  /*4ed0*/  IADD3 R13, R4, -0x11, RZ ;  /* 0xffffffef040d7810 */ /* 0x000fe20007ffe0ff */
[----:B------:R-:W-:Y:S01]  /*4ee0*/  FFMA.FTZ R10, R10, UR15, -R6 ;  /* 0x0000000f0a0a7c23 */ /* 0x000fe20008010806 */
[----:B------:R-:W-:Y:S01]  /*4ef0*/  @P2 FSEL R12, R12, -INF , !P6 ;  /* 0xff8000000c0c2808 */ /* 0x000fe20007000000 */
[----:B--2---:R-:W-:Y:S01]  /*4f00*/  FFMA.FTZ R8, R14, -UR5, R128 ;  /* 0x800000050e087c23 */ /* 0x004fe20008010080 */
[----:B------:R-:W-:Y:S01]  /*4f10*/  @P3 FSEL R9, R9, -INF , !P4 ;  /* 0xff80000009093808 */ /* 0x000fe20006000000 */
[----:B------:R-:W-:Y:S01]  /*4f20*/  MUFU.EX2 R201, R10 ;  /* 0x0000000a00c97308 */ /* 0x000fe20000000800 */
[----:B------:R-:W-:Y:S01]  /*4f30*/  ISETP.GE.AND P2, PT, R11, RZ, PT ;  /* 0x000000ff0b00720c */ /* 0x000fe20003f46270 */
[----:B------:R-:W-:Y:S01]  /*4f40*/  FFMA.FTZ R12, R12, UR15, -R6 ;  /* 0x0000000f0c0c7c23 */ /* 0x000fe20008010806 */
[----:B------:R-:W-:Y:S01]  /*4f50*/  ISETP.GE.AND P4, PT, R13, RZ, PT ;  /* 0x000000ff0d00720c */ /* 0x000fe20003f86270 */
[--C-:B------:R-:W-:Y:S02]  /*4f60*/  FFMA.FTZ R9, R9, UR15, -R5.reuse ;  /* 0x0000000f09097c23 */ /* 0x100fe40008010805 */
[----:B------:R-:W-:Y:S02]  /*4f70*/  @P0 FSEL R8, R8, -INF , !P6 ;  /* 0xff80000008080808 */ /* 0x000fe40007000000 */
[----:B------:R-:W-:Y:S02]  /*4f80*/  @P1 ISETP.GE.AND P1, PT, R18, UR8, PT ;  /* 0x0000000812001c0c */ /* 0x000fe4000bf26270 */
[----:B------:R2:W3:Y:S01]  /*4f90*/  MUFU.EX2 R199, R12 ;  /* 0x0000000c00c77308 */ /* 0x0004e20000000800 */
[----:B------:R-:W-:Y:S01]  /*4fa0*/  @P5 IADD3 R18, R7, 0x11, RZ ;  /* 0x0000001107125810 */ /* 0x000fe20007ffe0ff */
[----:B------:R-:W-:Y:S01]  /*4fb0*/  FFMA.FTZ R8, R8, UR15, -R5 ;  /* 0x0000000f08087c23 */ /* 0x000fe20008010805 */
[----:B------:R-:W-:Y:S02]  /*4fc0*/  PLOP3.LUT P5, PT, PT, PT, UP1, 0x80, 0x0 ;  /* 0x000000000000781c */ /* 0x000fe40003faf018 */
[----:B------:R-:W-:Y:S02]  /*4fd0*/  PLOP3.LUT P0, PT, PT, PT, UP1, 0x80, 0x0 ;  /* 0x000000000000781c */ /* 0x000fe40003f0f018 */
[C---:B------:R-:W-:Y:S03]  /*4fe0*/  @!P2 IADD3 R11, -R4.reuse, 0x10, RZ ;  /* 0x00000010040ba810 */ /* 0x040fe60007ffe1ff */
[----:B------:R4:W-:Y:S01]  /*4ff0*/  MUFU.EX2 R209, R9 ;  /* 0x0000000900d17308 */ /* 0x0009e20000000800 */
[C---:B------:R-:W-:Y:S02]  /*5000*/  @!P4 IADD3 R13, -R4.reuse, 0x11, RZ ;  /* 0x00000011040dc810 */ /* 0x040fe40007ffe1ff */
[----:B------:R-:W-:Y:S02]  /*5010*/  PLOP3.LUT P2, PT, PT, PT, UP1, 0x80, 0x0 ;  /* 0x000000000000781c */ /* 0x000fe40003f4f018 */
[----:B------:R-:W-:Y:S02]  /*5020*/  PLOP3.LUT P3, PT, PT, PT, UP1, 0x80, 0x0 ;  /* 0x000000000000781c */ /* 0x000fe40003f6f018 */
[----:B------:R-:W-:Y:S03]  /*5030*/  I2FP.F32.S32 R11, R11 ;  /* 0x0000000b000b7245 */ /* 0x000fe60000201400 */
[----:B------:R1:W3:Y:S01]  /*5040*/  MUFU.EX2 R208, R8 ;  /* 0x0000000800d07308 */ /* 0x0002e20000000800 */
[----:B------:R-:W-:Y:S02]  /*5050*/  I2FP.F32.S32 R13, R13 ;  /* 0x0000000d000d7245 */ /* 0x000fe40000201400 */
[----:B--2---:R-:W-:Y:S02]  /*5060*/  IADD3 R12, R4, -0x18, RZ ;  /* 0xffffffe8040c7810 */ /* 0x004fe40007ffe0ff */
[----:B------:R-:W-:Y:S02]  /*5070*/  @P5 ISETP.GE.AND P5, PT, R18, UR8, PT ;  /* 0x0000000812005c0c */ /* 0x000fe4000bfa6270 */
[----:B------:R-:W-:Y:S01]  /*5080*/  IADD3 R10, R4, -0x19, RZ ;  /* 0xffffffe7040a7810 */ /* 0x000fe20007ffe0ff */
[----:B----4-:R-:W-:Y:S01]  /*5090*/  FFMA.FTZ R9, R11, -UR5, R119 ;  /* 0x800000050b097c23 */ /* 0x010fe20008010077 */
[----:B------:R-:W-:Y:S02]  /*50a0*/  ISETP.GE.AND P4, PT, R12, RZ, PT ;  /* 0x000000ff0c00720c */ /* 0x000fe40003f86270 */
[----:B------:R-:W-:Y:S02]  /*50b0*/  @P3 IADD3 R14, R7, 0x18, RZ ;  /* 0x00000018070e3810 */ /* 0x000fe40007ffe0ff */
[----:B------:R-:W-:Y:S02]  /*50c0*/  @P0 FSEL R9, R9, -INF , !P1 ;  /* 0xff80000009090808 */ /* 0x000fe40004800000 */
[----:B------:R-:W-:Y:S01]  /*50d0*/  ISETP.GE.AND P3, PT, R10, RZ, PT ;  /* 0x000000ff0a00720c */ /* 0x000fe20003f66270 */
[----:B-1----:R-:W-:Y:S01]  /*50e0*/  FFMA.FTZ R8, R13, -UR5, R118 ;  /* 0x800000050d087c23 */ /* 0x002fe20008010076 */
[----:B------:R-:W-:Y:S01]  /*50f0*/  PLOP3.LUT P0, PT, PT, PT, UP1, 0x80, 0x0 ;  /* 0x000000000000781c */ /* 0x000fe20003f0f018 */
[--C-:B------:R-:W-:Y:S01]  /*5100*/  FFMA.FTZ R9, R9, UR15, -R6.reuse ;  /* 0x0000000f09097c23 */ /* 0x100fe20008010806 */
[----:B------:R-:W-:Y:S02]  /*5110*/  PLOP3.LUT P6, PT, PT, PT, UP1, 0x80, 0x0 ;  /* 0x000000000000781c */ /* 0x000fe40003fcf018 */
[----:B------:R-:W-:Y:S01]  /*5120*/  @P2 FSEL R8, R8, -INF , !P5 ;  /* 0xff80000008082808 */ /* 0x000fe20006800000 */
[----:B------:R1:W-:Y:S01]  /*5130*/  MUFU.EX2 R200, R9 ;  /* 0x0000000900c87308 */ /* 0x0003e20000000800 */
[----:B------:R-:W-:Y:S02]  /*5140*/  @!P4 IADD3 R12, -R4, 0x18, RZ ;  /* 0x00000018040cc810 */ /* 0x000fe40007ffe1ff */
[----:B------:R-:W-:Y:S01]  /*5150*/  PLOP3.LUT P2, PT, PT, PT, UP1, 0x80, 0x0 ;  /* 0x000000000000781c */ /* 0x000fe20003f4f018 */
[----:B------:R-:W-:Y:S01]  /*5160*/  FFMA.FTZ R8, R8, UR15, -R6 ;  /* 0x0000000f08087c23 */ /* 0x000fe20008010806 */
[----:B------:R-:W-:Y:S02]  /*5170*/  PLOP3.LUT P4, PT, PT, PT, UP1, 0x80, 0x0 ;  /* 0x000000000000781c */ /* 0x000fe40003f8f018 */
[----:B------:R-:W-:Y:S03]  /*5180*/  @!P3 IADD3 R10, -R4, 0x19, RZ ;  /* 0x00000019040ab810 */ /* 0x000fe60007ffe1ff */
[----:B------:R2:W4:Y:S01]  /*5190*/  MUFU.EX2 R198, R8 ;  /* 0x0000000800c67308 */ /* 0x0005220000000800 */
[----:B------:R-:W-:Y:S01]  /*51a0*/  PLOP3.LUT P3, PT, PT, PT, UP1, 0x80, 0x0 ;  /* 0x000000000000781c */ /* 0x000fe20003f6f018 */
[----:B------:R-:W-:Y:S01]  /*51b0*/  FFMA.FTZ R4, R16, -UR5, R126 ;  /* 0x8000000510047c23 */ /* 0x000fe2000801007e */
[----:B------:R-:W-:Y:S02]  /*51c0*/  I2FP.F32.S32 R12, R12 ;  /* 0x0000000c000c7245 */ /* 0x000fe40000201400 */
[----:B------:R-:W-:Y:S02]  /*51d0*/  I2FP.F32.S32 R10, R10 ;  /* 0x0000000a000a7245 */ /* 0x000fe40000201400 */
[----:B------:R-:W-:Y:S01]  /*51e0*/  @P6 ISETP.GE.AND P6, PT, R14, UR8, PT ;  /* 0x000000080e006c0c */ /* 0x000fe2000bfc6270 */
[----:B-1----:R-:W-:Y:S01]  /*51f0*/  FFMA.FTZ R9, R17, -UR5, R127 ;  /* 0x8000000511097c23 */ /* 0x002fe2000801007f */
[----:B------:R-:W-:Y:S02]  /*5200*/  @P2 FSEL R4, R4, -INF , !P5 ;  /* 0xff80000004042808 */ /* 0x000fe40006800000 */
[----:B------:R-:W-:Y:S02]  /*5210*/  PLOP3.LUT P2, PT, PT, PT, UP1, 0x80, 0x0 ;  /* 0x000000000000781c */ /* 0x000fe40003f4f018 */
[----:B------:R-:W-:Y:S02]  /*5220*/  @P0 FSEL R9, R9, -INF , !P1 ;  /* 0xff80000009090808 */ /* 0x000fe40004800000 */
[----:B------:R-:W-:Y:S02]  /*5230*/  PLOP3.LUT P1, PT, PT, PT, UP1, 0x80, 0x0 ;  /* 0x000000000000781c */ /* 0x000fe40003f2f018 */
[----:B--2---:R-:W-:Y:S01]  /*5240*/  @P4 IADD3 R8, R7, 0x19, RZ ;  /* 0x0000001907084810 */ /* 0x004fe20007ffe0ff */
[----:B------:R-:W-:Y:S01]  /*5250*/  FFMA.FTZ R7, R12, -UR5, R117 ;  /* 0x800000050c077c23 */ /* 0x000fe20008010075 */
[----:B------:R-:W-:Y:S01]  /*5260*/  PLOP3.LUT P0, PT, PT, PT, UP1, 0x80, 0x0 ;  /* 0x000000000000781c */ /* 0x000fe20003f0f018 */
[--C-:B------:R-:W-:Y:S01]  /*5270*/  FFMA.FTZ R9, R9, UR15, -R5.reuse ;  /* 0x0000000f09097c23 */ /* 0x100fe20008010805 */
[----:B------:R-:W-:Y:S01]  /*5280*/  @P3 ISETP.GE.AND P3, PT, R8, UR8, PT ;  /* 0x0000000808003c0c */ /* 0x000fe2000bf66270 */
[----:B------:R-:W-:Y:S01]  /*5290*/  FFMA.FTZ R8, R4, UR15, -R5 ;  /* 0x0000000f04087c23 */ /* 0x000fe20008010805 */
[----:B------:R-:W-:Y:S01]  /*52a0*/  FFMA.FTZ R4, R10, -UR5, R116 ;  /* 0x800000050a047c23 */ /* 0x000fe20008010074 */
[----:B------:R-:W-:Y:S04]  /*52b0*/  MUFU.EX2 R207, R9 ;  /* 0x0000000900cf7308 */ /* 0x000fe80000000800 */
[----:B------:R-:W-:Y:S02]  /*52c0*/  @P1 FSEL R7, R7, -INF , !P6 ;  /* 0xff80000007071808 */ /* 0x000fe40007000000 */
[----:B------:R-:W-:Y:S04]  /*52d0*/  PLOP3.LUT P1, PT, PT, PT, UP1, 0x80, 0x0 ;  /* 0x000000000000781c */ /* 0x000fe80003f2f018 */
[----:B------:R1:W2:Y:S01]  /*52e0*/  MUFU.EX2 R206, R8 ;  /* 0x0000000800ce7308 */ /* 0x0002a20000000800 */
[----:B------:R-:W-:Y:S02]  /*52f0*/  @P0 FSEL R4, R4, -INF , !P3 ;  /* 0xff80000004040808 */ /* 0x000fe40005800000 */
[----:B------:R-:W-:Y:S04]  /*5300*/  IADD3 R114, P0, R241, UR14, RZ ;  /* 0x0000000ef1727c10 */ /* 0x000fe8000ff1e0ff */
[----:B------:R-:W-:Y:S02]  /*5310*/  IADD3.X R115, R240, UR13, RZ, P0, !PT ;  /* 0x0000000df0737c10 */ /* 0x000fe400087fe4ff */
[----:B------:R-:W-:Y:S03]  /*5320*/  PLOP3.LUT P0, PT, PT, PT, UP0, 0x80, 0x0 ;  /* 0x000000000000781c */ /* 0x000fe60003f0f008 */
[----:B------:R-:W2:Y:S05]  /*5330*/  LDG.E R113, desc[UR6][R114.64] ;  /* 0x0000000672717981 */ /* 0x000eaa000c1e1900 */
[----:B------:R-:W2:Y:S01]  /*5340*/  LDG.E R112, desc[UR6][R114.64+0x20] ;  /* 0x0000200672707981 */ /* 0x000ea2000c1e1900 */
[--C-:B-1----:R-:W-:Y:S01]  /*5350*/  FFMA.FTZ R8, R7, UR15, -R6.reuse ;  /* 0x0000000f07087c23 */ /* 0x102fe20008010806 */
[----:B------:R-:W-:Y:S01]  /*5360*/  FFMA.FTZ R7, R11, -UR5, R125 ;  /* 0x800000050b077c23 */ /* 0x000fe2000801007d */
[----:B------:R-:W-:Y:S01]  /*5370*/  FFMA.FTZ R6, R4, UR15, -R6 ;  /* 0x0000000f04067c23 */ /* 0x000fe20008010806 */
[----:B------:R-:W-:Y:S01]  /*5380*/  FFMA.FTZ R4, R13, -UR5, R124 ;  /* 0x800000050d047c23 */ /* 0x000fe2000801007c */
[----:B------:R1:W-:Y:S02]  /*5390*/  MUFU.EX2 R197, R8 ;  /* 0x0000000800c57308 */ /* 0x0003e40000000800 */
[----:B------:R-:W-:Y:S02]  /*53a0*/  @P2 FSEL R7, R7, -INF , !P6 ;  /* 0xff80000007072808 */ /* 0x000fe40007000000 */
[----:B------:R-:W-:Y:S03]  /*53b0*/  @P1 FSEL R4, R4, -INF , !P3 ;  /* 0xff80000004041808 */ /* 0x000fe60005800000 */
[--C-:B------:R-:W-:Y:S03]  /*53c0*/  FFMA.FTZ R7, R7, UR15, -R5.reuse ;  /* 0x0000000f07077c23 */ /* 0x100fe60008010805 */
[----:B------:R4:W2:Y:S01]  /*53d0*/  MUFU.EX2 R196, R6 ;  /* 0x0000000600c47308 */ /* 0x0008a20000000800 */
[----:B------:R-:W-:Y:S01]  /*53e0*/  FFMA.FTZ R5, R4, UR15, -R5 ;  /* 0x0000000f04057c23 */ /* 0x000fe20008010805 */
[----:B---3--:R-:W-:Y:S08]  /*53f0*/  F2FP.BF16.F32.PACK_AB R4, R199, R201 ;  /* 0x000000c9c704723e */ /* 0x008ff000000010ff */
[----:B------:R3:W-:Y:S01]  /*5400*/  MUFU.EX2 R204, R5 ;  /* 0x0000000500cc7308 */ /* 0x0007e20000000800 */
[----:B-1----:R-:W-:Y:S09]  /*5410*/  F2FP.BF16.F32.PACK_AB R8, R208, R209 ;  /* 0x000000d1d008723e */ /* 0x002ff200000010ff */
[----:B------:R1:W2:Y:S01]  /*5420*/  MUFU.EX2 R205, R7 ;  /* 0x0000000700cd7308 */ /* 0x0002a20000000800 */
[----:B----4-:R-:W-:Y:S05]  /*5430*/  F2FP.BF16.F32.PACK_AB R6, R202, R203 ;  /* 0x000000cbca06723e */ /* 0x010fea00000010ff */
[----:B------:R2:W-:Y:S01]  /*5440*/  STS [R235+0x22000], R6 ;  /* 0x02200006eb007388 */ /* 0x0005e20000000800 */
[----:B---3--:R-:W-:Y:S05]  /*5450*/  F2FP.BF16.F32.PACK_AB R5, R210, R211 ;  /* 0x000000d3d205723e */ /* 0x008fea00000010ff */
[----:B------:R3:W-:Y:S01]  /*5460*/  STS [R235+0x22400], R5 ;  /* 0x02240005eb007388 */ /* 0x0007e20000000800 */
[----:B-1----:R-:W-:Y:S04]  /*5470*/  F2FP.BF16.F32.PACK_AB R7, R198, R200 ;  /* 0x000000c8c607723e */ /* 0x002fe800000010ff */
[----:B------:R1:W-:Y:S05]  /*5480*/  STS [R237+0x22000], R4 ;  /* 0x02200004ed007388 */ /* 0x0003ea0000000800 */
[----:B------:R-:W-:Y:S05]  /*5490*/  STS [R237+0x22400], R8 ;  /* 0x02240008ed007388 */ /* 0x000fea0000000800 */
[----:B------:R-:W-:Y:S01]  /*54a0*/  STS [R234+0x22000], R7 ;  /* 0x02200007ea007388 */ /* 0x000fe20000000800 */
[----:B--2---:R-:W-:Y:S05]  /*54b0*/  F2FP.BF16.F32.PACK_AB R6, R206, R207 ;  /* 0x000000cfce06723e */ /* 0x004fea00000010ff */
[----:B------:R-:W-:Y:S01]  /*54c0*/  STS [R234+0x22400], R6 ;  /* 0x02240006ea007388 */ /* 0x000fe20000000800 */
[----:B---3--:R-:W-:Y:S02]  /*54d0*/  F2FP.BF16.F32.PACK_AB R5, R196, R197 ;  /* 0x000000c5c405723e */ /* 0x008fe400000010ff */
[----:B-1----:R-:W-:Y:S03]  /*54e0*/  F2FP.BF16.F32.PACK_AB R4, R204, R205 ;  /* 0x000000cdcc04723e */ /* 0x002fe600000010ff */
[----:B------:R-:W-:Y:S05]  /*54f0*/  STS [R236+0x22000], R5 ;  /* 0x02200005ec007388 */ /* 0x000fea0000000800 */
        /* <DEDUP_REMOVED lines=367> */
.L_x_1244:
        /* <DEDUP_REMOVED lines=471> */
.L_x_1245:
        /* <DEDUP_REMOVED lines=221> */
.L_x_1247:
        /* <DEDUP_REMOVED lines=19> */
.L_x_1248:
        /* <DEDUP_REMOVED lines=58> */
.L_x_1250:
[----:B------:R-:W-:Y:S05]  /*9c00*/  BSYNC B0 ;  /* 0x0000000000007941 */ /* 0x000fea0003800000 */
.L_x_1249:
        /* <DEDUP_REMOVED lines=22> */
.L_x_1252:
[----:B------:R-:W-:Y:S05]  /*9d70*/  BSYNC B0 ;  /* 0x0000000000007941 */ /* 0x000fea0003800000 */
.L_x_1251:
        /* <DEDUP_REMOVED lines=38> */
.L_x_1254:
[----:B------:R-:W-:Y:S05]  /*9fe0*/  BSYNC B0 ;  /* 0x0000000000007941 */ /* 0x000fea0003800000 */
.L_x_1253:
        /* <DEDUP_REMOVED lines=23> */
.L_x_1227:
        /* <DEDUP_REMOVED lines=24> */
.L_x_1256:
        /* <DEDUP_REMOVED lines=22> */
.L_x_1257:
        /* <DEDUP_REMOVED lines=44> */
.L_x_1259:
[----:B------:R-:W-:Y:S05]  /*a700*/  BSYNC B0 ;  /* 0x0000000000007941 */ /* 0x000fea0003800000 */
.L_x_1258:
        /* <DEDUP_REMOVED lines=21> */
.L_x_1261:
[----:B------:R-:W-:Y:S05]  /*a860*/  BSYNC B0 ;  /* 0x0000000000007941 */ /* 0x000fea0003800000 */
.L_x_1260:
        /* <DEDUP_REMOVED lines=34> */
.L_x_1263:
[----:B------:R-:W-:Y:S05]  /*aa90*/  BSYNC B0 ;  /* 0x0000000000007941 */ /* 0x000fea0003800000 */
.L_x_1262:
        /* <DEDUP_REMOVED lines=21> */
.L_x_1255:
[----:B------:R-:W-:Y:S05]  /*abf0*/  BSYNC B1 ;  /* 0x0000000000017941 */ /* 0x000fea0003800000 */
.L_x_1222:
[----:B------:R-:W-:Y:S01]  /*ac00*/  R2UR UR8, R251 ;  /* 0x00000000fb0872ca */ /* 0x000fe200000e0000 */
[----:B------:R-:W-:Y:S01]  /*ac10*/  ULDC UR5, c[0x0][0xc] ;  /* 0x0000030000057ab9 */ /* 0x000fe20000000800 */
[----:B------:R-:W-:Y:S02]  /*ac20*/  UIADD3 UR59, UR59, 0x1, URZ ;  /* 0x000000013b3b7890 */ /* 0x000fe4000fffe03f */
[----:B------:R-:W-:-:S09]  /*ac30*/  UIADD3 UR32, UR5, UR32, URZ ;  /* 0x0000002005207290 */ /* 0x000fd2000fffe03f */
[----:B------:R-:W-:-:S06]  /*ac40*/  UISETP.GE.AND UP0, UPT, UR32, UR8, UPT ;  /* 0x000000082000728c */ /* 0x000fcc000bf06270 */
[----:B------:R-:W-:-:S13]  /*ac50*/  PLOP3.LUT P0, PT, PT, PT, UP0, 0x80, 0x0 ;  /* 0x000000000000781c */ /* 0x000fda0003f0f008 */
[----:B------:R-:W-:Y:S05]  /*ac60*/  @P0 BRA `(.L_x_1264) ;  /* 0x0000000000040947 */ /* 0x000fea0003800000 */
[----:B------:R-:W-:Y:S05]  /*ac70*/  BRA `(.L_x_1265) ;  /* 0xffffff5c00847947 */ /* 0x000fea000383ffff */
.L_x_1264:
[----:B------:R-:W-:Y:S05]  /*ac80*/  EXIT ;  /* 0x000000000000794d */ /* 0x000fea0003800000 */
.L_x_1266:
        /* <DEDUP_REMOVED lines=15> */
.L_x_2054:


//--------------------- .text._ZN5flash44flash_bwd_dq_dk_dv_loop_seqk_parallel_kernelI23Flash_bwd_kernel_traitsILi256ELi64ELi64ELi8ELi4ELi2ELi2ELb0ELb1EN7cutlass10bfloat16_tE19Flash_kernel_traitsILi256ELi64ELi64ELi8ES3_EELb1ELb0ELb1ELb0ELb0ELb1ELb0EEEvNS_16Flash_bwd_paramsE --------------------------
	.section	.text._ZN5flash44flash_bwd_dq_dk_dv_loop_seqk_parallel_kernelI23Flash_bwd_kernel_traitsILi256ELi64ELi64ELi8ELi4ELi2ELi2ELb0ELb1EN7cutlass10bfloat16_tE19Flash_kernel_traitsILi256ELi64ELi64ELi8ES3_EELb1ELb0ELb1ELb0ELb0ELb1ELb0EEEvNS_16Flash_bwd_paramsE,"ax",@progbits
	.align	128
        .global         _ZN5flash44flash_bwd_dq_dk_dv_loop_seqk_parallel_kernelI23Flash_bwd_kernel_traitsILi256ELi64ELi64ELi8ELi4ELi2ELi2ELb0ELb1EN7cutlass10bfloat16_tE19Flash_kernel_traitsILi256ELi64ELi64ELi8ES3_EELb1ELb0ELb1ELb0ELb0ELb1ELb0EEEvNS_16Flash_bwd_paramsE
        .type           _ZN5flash44flash_bwd_dq_dk_dv_loop_seqk_parallel_kernelI23Flash_bwd_kernel_traitsILi256ELi64ELi64ELi8ELi4ELi2ELi2ELb0ELb1EN7cutlass10bfloat16_tE19Flash_kernel_traitsILi256ELi64ELi64ELi8ES3_EELb1ELb0ELb1ELb0ELb0ELb1ELb0EEEvNS_16Flash_bwd_paramsE,@function
        .size           _ZN5flash44flash_bwd_dq_dk_dv_loop_seqk_parallel_kernelI23Flash_bwd_kernel_traitsILi256ELi64ELi64ELi8ELi4ELi2ELi2ELb0ELb1EN7cutlass10bfloat16_tE19Flash_kernel_traitsILi256ELi64ELi64ELi8ES3_EELb1ELb0ELb1ELb0ELb0ELb1ELb0EEEvNS_16Flash_bwd_paramsE,(.L_x_2055 - _ZN5flash44flash_bwd_dq_dk_dv_loop_seqk_parallel_kernelI23Flash_bwd_kernel_traitsILi256ELi64ELi64ELi8ELi4ELi2ELi2ELb0ELb1EN7cutlass10bfloat16_tE19Flash_kernel_traitsILi256ELi64ELi64ELi8ES3_EELb1ELb0ELb1ELb0ELb0ELb1ELb0EEEvNS_16Flash_bwd_paramsE)
        .other          _ZN5flash44flash_bwd_dq_dk_dv_loop_seqk_parallel_kernelI23Flash_bwd_kernel_traitsILi256ELi64ELi64ELi8ELi4ELi2ELi2ELb0ELb1EN7cutlass10bfloat16_tE19Flash_kernel_traitsILi256ELi64ELi64ELi8ES3_EELb1ELb0ELb1ELb0ELb0ELb1ELb0EEEvNS_16Flash_bwd_paramsE,@"STO_CUDA_ENTRY STV_DEFAULT"
_ZN5flash44flash_bwd_dq_dk_dv_loop_seqk_parallel_kernelI23Flash_bwd_kernel_traitsILi256ELi64ELi64ELi8ELi4ELi2ELi2ELb0ELb1EN7cutlass10bfloat16_tE19Flash_kernel_traitsILi256ELi64ELi64ELi8ES3_EELb1ELb0ELb1ELb0ELb0ELb1ELb0EEEvNS_16Flash_bwd_paramsE:
.text._ZN5flash44flash_bwd_dq_dk_dv_loop_seqk_parallel_kernelI23Flash_bwd_kernel_traitsILi256ELi64ELi64ELi8ELi4ELi2ELi2ELb0ELb1EN7cutlass10bfloat16_tE19Flash_kernel_traitsILi256ELi64ELi64ELi8ES3_EELb1ELb0ELb1ELb0ELb0ELb1ELb0EEEvNS_16Flash_bwd_paramsE:
        /* <DEDUP_REMOVED lines=18> */
[----:B------:R-:W-:Y:S02]  /*0120*/  IMAD.MOV.U32 R242, RZ, RZ, -0x10 ;  /* 0xfffffff0fff27424 */ /* 0x000fe400078e00ff */
[----:B------:R-:W3:Y:S08]  /*0130*/  S2UR UR56, SR_CTAID.Z ;  /* 0x00000000003879c3 */ /* 0x000ef00000002700 */
[----:B------:R-:W4:Y:S01]  /*0140*/  S2UR UR45, SR_CTAID.Y ;  /* 0x00000000002d79c3 */ /* 0x000f220000002600 */
[----:B--2---:R-:W-:Y:S01]  /*0150*/  ULEA UR4, UR5, UR4, 0x18 ;  /* 0x0000000405047291 */ /* 0x004fe2000f8ec03f */
[----:B-1----:R-:W-:Y:S01]  /*0160*/  SHF.R.S32.HI R2, RZ, 0x1f, R8 ;  /* 0x0000001fff027819 */ /* 0x002fe20000011408 */
[----:B---3--:R-:W-:-:S03]  /*0170*/  USHF.R.S32.HI UR8, URZ, 0x1f, UR56 ;  /* 0x0000001f3f087899 */ /* 0x008fc60008011438 */
[CC--:B------:R-:W-:Y:S02]  /*0180*/  LEA.HI R13, R2.reuse, R8.reuse, RZ, 0x3 ;  /* 0x00000008020d7211 */ /* 0x0c0fe400078f18ff */
[CC--:B------:R-:W-:Y:S02]  /*0190*/  LEA.HI R0, R2.reuse, R8.reuse, RZ, 0x5 ;  /* 0x0000000802007211 */ /* 0x0c0fe400078f28ff */
[CC--:B------:R-:W-:Y:S01]  /*01a0*/  LEA.HI R3, R2.reuse, R8.reuse, RZ, 0x4 ;  /* 0x0000000802037211 */ /* 0x0c0fe200078f20ff */
[----:B----4-:R-:W-:Y:S01]  /*01b0*/  USHF.L.U32 UR5, UR45, 0x7, URZ ;  /* 0x000000072d057899 */ /* 0x010fe2000800063f */
        /* <DEDUP_REMOVED lines=13> */
[----:B------:R-:W-:-:S02]  /*0290*/  SHF.R.S32.HI R6, RZ, 0x4, R3 ;  /* 0x00000004ff067819 */ /* 0x000fc40000011403 */
[--C-:B------:R-:W-:Y:S02]  /*02a0*/  SHF.R.S32.HI R9, RZ, 0x2, R2.reuse ;  /* 0x00000002ff097819 */ /* 0x100fe40000011402 */
[----:B------:R-:W-:Y:S02]  /*02b0*/  SHF.R.S32.HI R8, RZ, 0x1f, R2 ;  /* 0x0000001fff087819 */ /* 0x000fe40000011402 */
[----:B------:R-:W-:Y:S02]  /*02c0*/  LEA.HI R2, R7, R4, RZ, 0x2 ;  /* 0x0000000407027211 */ /* 0x000fe400078f10ff */
[----:B------:R-:W-:Y:S02]  /*02d0*/  LEA.HI R3, R3, R6, RZ, 0x1 ;  /* 0x0000000603037211 */ /* 0x000fe400078f08ff */
[----:B------:R-:W-:Y:S02]  /*02e0*/  SHF.R.S32.HI R11, RZ, 0x3, R13 ;  /* 0x00000003ff0b7819 */ /* 0x000fe4000001140d */
[----:B------:R-:W-:-:S02]  /*02f0*/  LEA.HI R0, R0, R4, RZ, 0x1 ;  /* 0x0000000400007211 */ /* 0x000fc400078f08ff */
[----:B------:R-:W-:Y:S01]  /*0300*/  LOP3.LUT R7, R2, 0xfffffffc, RZ, 0xc0, !PT ;  /* 0xfffffffc02077812 */ /* 0x000fe200078ec0ff */
[----:B------:R-:W-:Y:S01]  /*0310*/  IMAD.SHL.U32 R11, R11, 0x40, RZ ;  /* 0x000000400b0b7824 */ /* 0x000fe200078e00ff */
[----:B------:R-:W-:Y:S02]  /*0320*/  LOP3.LUT R3, R3, 0xfffffffe, RZ, 0xc0, !PT ;  /* 0xfffffffe03037812 */ /* 0x000fe400078ec0ff */
[----:B------:R-:W-:Y:S01]  /*0330*/  LOP3.LUT R0, R0, 0xfffffffe, RZ, 0xc0, !PT ;  /* 0xfffffffe00007812 */ /* 0x000fe200078ec0ff */
[----:B------:R-:W-:Y:S01]  /*0340*/  IMAD.IADD R251, R4, 0x1, -R7 ;  /* 0x0000000104fb7824 */ /* 0x000fe200078e0a07 */
[----:B------:R-:W-:Y:S01]  /*0350*/  LEA.HI R2, R8, R9, RZ, 0x3 ;  /* 0x0000000908027211 */ /* 0x000fe200078f18ff */
[----:B------:R-:W-:Y:S01]  /*0360*/  IMAD.IADD R14, R6, 0x1, -R3 ;  /* 0x00000001060e7824 */ /* 0x000fe200078e0a03 */
[----:B------:R-:W-:Y:S01]  /*0370*/  SHF.R.S32.HI R246, RZ, 0x7, R246 ;  /* 0x00000007fff67819 */ /* 0x000fe200000114f6 */
[----:B------:R-:W-:Y:S01]  /*0380*/  IMAD.IADD R228, R4, 0x1, -R0 ;  /* 0x0000000104e47824 */ /* 0x000fe200078e0a00 */
[----:B------:R-:W-:Y:S01]  /*0390*/  LOP3.LUT R2, R2, 0xfffffff8, RZ, 0xc0, !PT ;  /* 0xfffffff802027812 */ /* 0x000fe200078ec0ff */
[----:B------:R-:W-:Y:S01]  /*03a0*/  IMAD.SHL.U32 R3, R5, 0x8, RZ ;  /* 0x0000000805037824 */ /* 0x000fe200078e00ff */
[----:B------:R-:W-:Y:S01]  /*03b0*/  LOP3.LUT R0, R11, 0x1c0, RZ, 0xc0, !PT ;  /* 0x000001c00b007812 */ /* 0x000fe200078ec0ff */
[----:B------:R-:W-:Y:S01]  /*03c0*/  IMAD.SHL.U32 R223, R14, 0x200, RZ ;  /* 0x000002000edf7824 */ /* 0x000fe200078e00ff */
[----:B------:R-:W-:Y:S01]  /*03d0*/  SHF.R.S32.HI R4, RZ, 0x1f, R10 ;  /* 0x0000001fff047819 */ /* 0x000fe2000001140a */
[----:B------:R-:W-:Y:S01]  /*03e0*/  IMAD.IADD R9, R9, 0x1, -R2 ;  /* 0x0000000109097824 */ /* 0x000fe200078e0a02 */
[----:B------:R-:W-:Y:S01]  /*03f0*/  LOP3.LUT R3, R0, 0x38, R3, 0xf8, !PT ;  /* 0x0000003800037812 */ /* 0x000fe200078ef803 */
[----:B------:R-:W-:Y:S01]  /*0400*/  IMAD.SHL.U32 R8, R14, 0x20, RZ ;  /* 0x000000200e087824 */ /* 0x000fe200078e00ff */
[----:B------:R-:W-:Y:S01]  /*0410*/  SHF.R.U32.HI R2, RZ, 0x3, R0 ;  /* 0x00000003ff027819 */ /* 0x000fe20000011600 */
        /* <DEDUP_REMOVED lines=18> */
[C---:B------:R-:W-:Y:S01]  /*0540*/  IMAD R234, R0.reuse, 0x200, R7 ;  /* 0x0000020000ea7824 */ /* 0x040fe200078e0207 */
[----:B------:R-:W-:Y:S01]  /*0550*/  LOP3.LUT R5, R9, 0x1, RZ, 0xc0, !PT ;  /* 0x0000000109057812 */ /* 0x000fe200078ec0ff */
[----:B------:R-:W-:Y:S01]  /*0560*/  IMAD.SHL.U32 R3, R0, 0x8, RZ ;  /* 0x0000000800037824 */ /* 0x000fe200078e00ff */
[----:B------:R-:W-:Y:S01]  /*0570*/  LOP3.LUT R6, R11, 0xfffffff8, RZ, 0xc0, !PT ;  /* 0xfffffff80b067812 */ /* 0x000fe200078ec0ff */
[----:B------:R-:W-:Y:S01]  /*0580*/  IMAD.SHL.U32 R0, R9, 0x40, RZ ;  /* 0x0000004009007824 */ /* 0x000fe200078e00ff */
[----:B------:R-:W-:Y:S01]  /*0590*/  ISETP.NE.U32.AND P0, PT, R5, 0x1, PT ;  /* 0x000000010500780c */ /* 0x000fe20003f05070 */
[----:B------:R-:W-:Y:S01]  /*05a0*/  IMAD.SHL.U32 R5, R246, 0x20, RZ ;  /* 0x00000020f6057824 */ /* 0x000fe200078e00ff */
[----:B------:R-:W-:Y:S01]  /*05b0*/  LOP3.LUT R3, R3, 0x18, RZ, 0xc0, !PT ;  /* 0x0000001803037812 */ /* 0x000fe200078ec0ff */
[----:B------:R-:W-:Y:S01]  /*05c0*/  IMAD.IADD R6, R12, 0x1, -R6 ;  /* 0x000000010c067824 */ /* 0x000fe200078e0a06 */
[----:B------:R-:W-:Y:S01]  /*05d0*/  LOP3.LUT R0, R0, 0x1c0, RZ, 0xc0, !PT ;  /* 0x000001c000007812 */ /* 0x000fe200078ec0ff */
[----:B------:R-:W-:Y:S01]  /*05e0*/  IMAD.SHL.U32 R7, R15, 0x2, RZ ;  /* 0x000000020f077824 */ /* 0x000fe200078e00ff */
[----:B------:R-:W-:-:S02]  /*05f0*/  R2P PR, R9, 0x6 ;  /* 0x0000000609007804 */ /* 0x000fc40000000000 */
[----:B------:R-:W-:Y:S01]  /*0600*/  LOP3.LUT R5, R0, 0x20, R5, 0xf8, !PT ;  /* 0x0000002000057812 */ /* 0x000fe200078ef805 */
[----:B------:R-:W-:Y:S01]  /*0610*/  IMAD R9, R251, 0x400, R7 ;  /* 0x00000400fb097824 */ /* 0x000fe200078e0207 */
[----:B------:R-:W-:Y:S02]  /*0620*/  SHF.R.U32.HI R4, RZ, 0x3, R0 ;  /* 0x00000003ff047819 */ /* 0x000fe40000011600 */
[C---:B------:R-:W-:Y:S02]  /*0630*/  LOP3.LUT P6, RZ, R6.reuse, 0x2, RZ, 0xc0, !PT ;  /* 0x0000000206ff7812 */ /* 0x040fe400078cc0ff */
[C---:B------:R-:W-:Y:S01]  /*0640*/  LOP3.LUT P5, RZ, R6.reuse, 0x4, RZ, 0xc0, !PT ;  /* 0x0000000406ff7812 */ /* 0x040fe200078ac0ff */
[----:B------:R-:W-:Y:S01]  /*0650*/  IMAD.SHL.U32 R6, R6, 0x40, RZ ;  /* 0x0000004006067824 */ /* 0x000fe200078e00ff */
[----:B------:R-:W-:Y:S02]  /*0660*/  LOP3.LUT R5, R5, R4, RZ, 0x3c, !PT ;  /* 0x0000000405057212 */ /* 0x000fe400078e3cff */
[----:B------:R-:W-:-:S02]  /*0670*/  LOP3.LUT R10, R3, 0x20, R8, 0xf8, !PT ;  /* 0x00000020030a7812 */ /* 0x000fc400078ef808 */
[----:B------:R-:W-:Y:S01]  /*0680*/  LOP3.LUT R8, R4, R0, R3, 0x1e, !PT ;  /* 0x0000000004087212 */ /* 0x000fe200078e1e03 */
[----:B------:R-:W-:Y:S01]  /*0690*/  IMAD.IADD R9, R9, 0x1, R5 ;  /* 0x0000000109097824 */ /* 0x000fe200078e0205 */
[----:B------:R-:W-:Y:S01]  /*06a0*/  LOP3.LUT R0, R6, 0x1c0, RZ, 0xc0, !PT ;  /* 0x000001c006007812 */ /* 0x000fe200078ec0ff */
[----:B------:R-:W-:Y:S01]  /*06b0*/  IMAD.SHL.U32 R4, R14, 0x8, RZ ;  /* 0x000000080e047824 */ /* 0x000fe200078e00ff */
[----:B------:R-:W-:Y:S01]  /*06c0*/  SEL R225, R226, 0xffffffc0, !P3 ;  /* 0xffffffc0e2e17807 */ /* 0x000fe20005800000 */
[----:B------:R-:W-:Y:S01]  /*06d0*/  IMAD R5, R228, 0x400, R7 ;  /* 0x00000400e4057824 */ /* 0x000fe200078e0207 */
[----:B------:R-:W-:Y:S01]  /*06e0*/  SHF.R.U32.HI R3, RZ, 0x3, R0 ;  /* 0x00000003ff037819 */ /* 0x000fe20000011600 */
[----:B------:R-:W-:Y:S01]  /*06f0*/  IMAD.SHL.U32 R6, R11, 0x40, RZ ;  /* 0x000000400b067824 */ /* 0x000fe200078e00ff */
[----:B------:R-:W-:Y:S01]  /*0700*/  LOP3.LUT R4, R0, 0x8, R4, 0xf8, !PT ;  /* 0x0000000800047812 */ /* 0x000fe200078ef804 */
[----:B------:R-:W-:Y:S01]  /*0710*/  IMAD.IADD R8, R5, 0x1, R8 ;  /* 0x0000000105087824 */ /* 0x000fe200078e0208 */
[----:B------:R-:W-:-:S02]  /*0720*/  LOP3.LUT R5, R3, R10, R0, 0x1e, !PT ;  /* 0x0000000a03057212 */ /* 0x000fc400078e1e00 */
[----:B------:R-:W-:Y:S02]  /*0730*/  LOP3.LUT R0, R6, 0xfffffe00, RZ, 0xc0, !PT ;  /* 0xfffffe0006007812 */ /* 0x000fe400078ec0ff */
[----:B------:R-:W-:Y:S01]  /*0740*/  LOP3.LUT R3, R4, R3, RZ, 0x3c, !PT ;  /* 0x0000000304037212 */ /* 0x000fe200078e3cff */
[----:B------:R-:W-:Y:S01]  /*0750*/  IMAD.U32 R4, RZ, RZ, UR8 ;  /* 0x00000008ff047e24 */ /* 0x000fe2000f8e00ff */
[----:B------:R-:W-:Y:S01]  /*0760*/  USHF.R.S32.HI UR8, URZ, 0x1f, UR45 ;  /* 0x0000001f3f087899 */ /* 0x000fe2000801142d */
[--C-:B------:R-:W-:Y:S01]  /*0770*/  IMAD R222, R251, 0x400, R0.reuse ;  /* 0x00000400fbde7824 */ /* 0x100fe200078e0200 */
[----:B------:R-:W-:Y:S01]  /*0780*/  LEA R2, R2, UR4, 0x1 ;  /* 0x0000000402027c11 */ /* 0x000fe2000f8e08ff */
[----:B------:R-:W-:Y:S01]  /*0790*/  IMAD R228, R228, 0x400, R0 ;  /* 0x00000400e4e47824 */ /* 0x000fe200078e0200 */
[----:B------:R-:W-:Y:S01]  /*07a0*/  LEA R240, R9, UR4, 0x1 ;  /* 0x0000000409f07c11 */ /* 0x000fe2000f8e08ff */
[----:B------:R-:W-:Y:S01]  /*07b0*/  IMAD.IADD R222, R222, 0x1, R3 ;  /* 0x00000001dede7824 */ /* 0x000fe200078e0203 */
[----:B------:R-:W-:Y:S01]  /*07c0*/  SEL R226, R226, 0xffffffc0, !P5 ;  /* 0xffffffc0e2e27807 */ /* 0x000fe20006800000 */
[----:B------:R-:W-:Y:S01]  /*07d0*/  IMAD.IADD R228, R3, 0x1, R228 ;  /* 0x0000000103e47824 */ /* 0x000fe200078e02e4 */
[----:B------:R-:W-:Y:S01]  /*07e0*/  SEL R242, R242, 0x10, !P0 ;  /* 0x00000010f2f27807 */ /* 0x000fe20004000000 */
[----:B------:R-:W-:Y:S01]  /*07f0*/  IMAD.U32 R3, RZ, RZ, UR5 ;  /* 0x00000005ff037e24 */ /* 0x000fe2000f8e00ff */
[----:B------:R-:W-:Y:S01]  /*0800*/  USHF.R.S32.HI UR5, URZ, 0x1f, UR56 ;  /* 0x0000001f3f057899 */ /* 0x000fe20008011438 */
[----:B------:R-:W-:Y:S01]  /*0810*/  IMAD.U32 R3, RZ, RZ, UR8 ;  /* 0x00000008ff037e24 */ /* 0x000fe2000f8e00ff */
[----:B------:R-:W-:Y:S01]  /*0820*/  UIADD3 UR8, UR4, 0x10000, URZ ;  /* 0x0001000004087890 */ /* 0x000fe2000fffe03f */
[----:B------:R-:W-:Y:S01]  /*0830*/  LEA R222, R222, UR4, 0x1 ;  /* 0x00000004dede7c11 */ /* 0x000fe2000f8e08ff */
[----:B------:R-:W-:Y:S01]  /*0840*/  VIADD R241, R240, 0x20 ;  /* 0x00000020f0f17836 */ /* 0x000fe20000000000 */
[----:B------:R-:W-:Y:S01]  /*0850*/  SHF.R.S32.HI R235, RZ, 0x2, R235 ;  /* 0x00000002ffeb7819 */ /* 0x000fe200000114eb */
[----:B------:R-:W-:Y:S01]  /*0860*/  IMAD.U32 R3, RZ, RZ, UR5 ;  /* 0x00000005ff037e24 */ /* 0x000fe2000f8e00ff */
[----:B------:R-:W-:Y:S01]  /*0870*/  UIADD3 UR5, UR4, 0x20000, URZ ;  /* 0x0002000004057890 */ /* 0x000fe2000fffe03f */
[----:B------:R-:W-:Y:S01]  /*0880*/  SEL R3, R230, 0xffffffe0, !P4 ;  /* 0xffffffe0e6037807 */ /* 0x000fe20006000000 */
[----:B------:R-:W-:Y:S01]  /*0890*/  @P1 VIADD R241, R240, 0xffffffe0 ;  /* 0xffffffe0f0f11836 */ /* 0x000fe20000000000 */
[----:B------:R-:W-:Y:S01]  /*08a0*/  SEL R230, R230, 0xffffffe0, !P6 ;  /* 0xffffffe0e6e67807 */ /* 0x000fe20007000000 */
[--C-:B------:R-:W-:Y:S01]  /*08b0*/  IMAD.IADD R221, R225, 0x1, R2.reuse ;  /* 0x00000001e1dd7824 */ /* 0x100fe200078e0202 */
[----:B------:R-:W-:Y:S01]  /*08c0*/  LEA R247, R8, UR8, 0x1 ;  /* 0x0000000808f77c11 */ /* 0x000fe2000f8e08ff */
        /* <DEDUP_REMOVED lines=8> */
[----:B------:R-:W-:Y:S01]  /*0950*/  IMAD.IADD R243, R240, 0x1, R242 ;  /* 0x00000001f0f37824 */ /* 0x000fe200078e02f2 */
[----:B------:R-:W-:Y:S01]  /*0960*/  LEA R0, R0, UR4, 0x1 ;  /* 0x0000000400007c11 */ /* 0x000fe2000f8e08ff */
[----:B------:R-:W-:-:S02]  /*0970*/  VIADD R248, R247, 0x40 ;  /* 0x00000040f7f87836 */ /* 0x000fc40000000000 */
[----:B------:R-:W-:Y:S02]  /*0980*/  IMAD.IADD R227, R222, 0x1, R226 ;  /* 0x00000001dee37824 */ /* 0x000fe400078e02e2 */
[----:B------:R-:W-:Y:S02]  /*0990*/  IMAD.IADD R231, R230, 0x1, R228 ;  /* 0x00000001e6e77824 */ /* 0x000fe400078e02e4 */
[----:B------:R-:W-:Y:S02]  /*09a0*/  IMAD R235, R251, 0x10, R235 ;  /* 0x00000010fbeb7824 */ /* 0x000fe400078e02eb */
[----:B------:R-:W-:Y:S02]  /*09b0*/  IMAD.IADD R225, R225, 0x1, R223 ;  /* 0x00000001e1e17824 */ /* 0x000fe400078e02df */
[----:B------:R-:W-:Y:S02]  /*09c0*/  @P2 VIADD R248, R247, 0xffffffc0 ;  /* 0xffffffc0f7f82836 */ /* 0x000fe40000000000 */
[----:B------:R-:W-:-:S02]  /*09d0*/  IMAD.IADD R242, R242, 0x1, R241 ;  /* 0x00000001f2f27824 */ /* 0x000fc400078e02f1 */
[----:B------:R-:W-:Y:S02]  /*09e0*/  IMAD.IADD R226, R224, 0x1, R226 ;  /* 0x00000001e0e27824 */ /* 0x000fe400078e02e2 */
[----:B------:R-:W-:-:S07]  /*09f0*/  IMAD.IADD R230, R230, 0x1, R229 ;  /* 0x00000001e6e67824 */ /* 0x000fce00078e02e5 */
.L_x_1297:
        /* <DEDUP_REMOVED lines=44> */
[----:B------:R-:W-:-:S04]  /*0cc0*/  @!UP3 UISETP.NE.U32.AND UP1, UPT, UR4, URZ, UPT ;  /* 0x0000003f0400b28c */ /* 0x000fc8000bf25070 */
[----:B------:R-:W-:-:S03]  /*0cd0*/  @!UP3 UISETP.NE.AND.EX UP1, UPT, UR5, URZ, UPT, UP1 ;  /* 0x0000003f0500b28c */ /* 0x000fc6000bf25310 */
[----:B------:R-:W-:Y:S01]  /*0ce0*/  @!UP3 ULDC UR5, c[0x0][0x2cc] ;  /* 0x0000b3000005bab9 */ /* 0x000fe20000000800 */
[----:B------:R-:W-:Y:S01]  /*0cf0*/  UMOV UR4, 0xffffffff ;  /* 0xffffffff00047882 */ /* 0x000fe20000000000 */
[----:B------:R-:W-:Y:S01]  /*0d00*/  @!UP3 USEL UR9, UR5, URZ, UP1 ;  /* 0x0000003f0509b287 */ /* 0x000fe20008800000 */
[----:B------:R-:W-:Y:S01]  /*0d10*/  UMOV UR41, 0xffffffff ;  /* 0xffffffff00297882 */ /* 0x000fe20000000000 */
[----:B------:R-:W-:Y:S01]  /*0d20*/  USHF.L.U32 UR26, UR13, 0x6, URZ ;  /* 0x000000060d1a7899 */ /* 0x000fe2000800063f */
[----:B------:R-:W-:Y:S01]  /*0d30*/  ULDC UR5, c[0x0][0x2c8] ;  /* 0x0000b20000057ab9 */ /* 0x000fe20000000800 */
        /* <DEDUP_REMOVED lines=15> */
.L_x_1267:
        /* <DEDUP_REMOVED lines=15> */
[----:B------:R-:W-:-:S02]  /*0f20*/  UIMAD UR23, UR45, UR15, UR14 ;  /* 0x0000000f2d1772a4 */ /* 0x000fc4000f8e020e */
[----:B------:R-:W-:Y:S01]  /*0f30*/  UIADD3 UR9, UR10, 0x3f, URZ ;  /* 0x0000003f0a097890 */ /* 0x000fe2000fffe03f */
[----:B------:R-:W-:Y:S01]  /*0f40*/  @!UP2 ULDC.64 UR14, c[0x0][0x418] ;  /* 0x00010600000eaab9 */ /* 0x000fe20000000a00 */
[----:B------:R-:W-:Y:S02]  /*0f50*/  USEL UR31, UR12, URZ, UP0 ;  /* 0x0000003f0c1f7287 */ /* 0x000fe40008000000 */
[----:B------:R-:W-:Y:S02]  /*0f60*/  @!UP2 UIMAD.WIDE.U32 UR34, UR45, UR14, URZ ;  /* 0x0000000e2d22a2a5 */ /* 0x000fe4000f8e003f */
[----:B------:R-:W-:Y:S01]  /*0f70*/  USHF.R.S32.HI UR12, URZ, 0x1f, UR9 ;  /* 0x0000001f3f0c7899 */ /* 0x000fe20008011409 */
[----:B------:R-:W-:Y:S01]  /*0f80*/  ULDC UR58, c[0x0][0x2d4] ;  /* 0x0000b500003a7ab9 */ /* 0x000fe20000000800 */
[----:B------:R-:W-:Y:S01]  /*0f90*/  USHF.L.U64.HI UR11, UR45, 0x7, UR57 ;  /* 0x000000072d0b7899 */ /* 0x000fe20008010239 */
[----:B-1----:R-:W-:Y:S01]  /*0fa0*/  IABS R8, R9 ;  /* 0x0000000900087213 */ /* 0x002fe20000000000 */
[----:B------:R-:W-:Y:S01]  /*0fb0*/  ULEA.HI UR12, UR12, UR9, URZ, 0x6 ;  /* 0x000000090c0c7291 */ /* 0x000fe2000f8f303f */
[----:B------:R-:W-:Y:S01]  /*0fc0*/  ISETP.NE.AND P3, PT, R9, RZ, PT ;  /* 0x000000ff0900720c */ /* 0x000fe20003f65270 */
[----:B------:R-:W-:Y:S01]  /*0fd0*/  USHF.R.S32.HI UR38, URZ, 0x1f, UR58 ;  /* 0x0000001f3f267899 */ /* 0x000fe2000801143a */
[----:B------:R-:W1:Y:S01]  /*0fe0*/  I2F.RP R4, R8 ;  /* 0x0000000800047306 */ /* 0x000e620000209400 */
[----:B------:R-:W-:Y:S01]  /*0ff0*/  @UP2 ULDC.64 UR16, c[0x0][0x420] ;  /* 0x0001080000102ab9 */ /* 0x000fe20000000a00 */
[----:B------:R-:W-:Y:S01]  /*1000*/  ULDC UR61, c[0x0][0x2dc] ;  /* 0x0000b700003d7ab9 */ /* 0x000fe20000000800 */
[----:B------:R-:W-:-:S02]  /*1010*/  @UP2 UIMAD.WIDE.U32 UR42, UR4, UR16, URZ ;  /* 0x00000010042a22a5 */ /* 0x000fc4000f8e003f */
[----:B--2---:R-:W-:Y:S01]  /*1020*/  UIMAD.WIDE.U32 UR32, UR5, UR18, URZ ;  /* 0x00000012052072a5 */ /* 0x004fe2000f8e003f */
[----:B------:R-:W-:Y:S01]  /*1030*/  ULDC UR60, c[0x0][0x270] ;  /* 0x00009c00003c7ab9 */ /* 0x000fe20000000800 */
[----:B------:R-:W-:Y:S02]  /*1040*/  @UP2 UIMAD UR49, UR4, UR17, UR43 ;  /* 0x00000011043122a4 */ /* 0x000fe4000f8e022b */
[----:B------:R-:W-:Y:S02]  /*1050*/  UIMAD UR50, UR5, UR19, UR33 ;  /* 0x00000013053272a4 */ /* 0x000fe4000f8e0221 */
[----:B------:R-:W-:Y:S02]  /*1060*/  @!UP2 UIMAD UR5, UR57, UR14, URZ ;  /* 0x0000000e3905a2a4 */ /* 0x000fe4000f8e023f */
[----:B------:R-:W-:Y:S01]  /*1070*/  USEL UR33, UR11, URZ, UP0 ;  /* 0x0000003f0b217287 */ /* 0x000fe20008000000 */
[----:B-1----:R-:W1:Y:S01]  /*1080*/  MUFU.RCP R4, R4 ;  /* 0x0000000400047308 */ /* 0x002e620000001000 */
[----:B------:R-:W-:-:S02]  /*1090*/  @!UP2 UIMAD UR44, UR45, UR15, UR5 ;  /* 0x0000000f2d2ca2a4 */ /* 0x000fc4000f8e0205 */
[----:B------:R-:W-:Y:S01]  /*10a0*/  UIADD3 UR5, UR10, 0x40, UR26 ;  /* 0x000000400a057890 */ /* 0x000fe2000fffe01a */
[----:B------:R-:W-:Y:S01]  /*10b0*/  ULDC UR14, c[0x0][0x394] ;  /* 0x0000e500000e7ab9 */ /* 0x000fe20000000800 */
[----:B------:R-:W-:Y:S02]  /*10c0*/  UIMAD UR11, UR38, UR45, URZ ;  /* 0x0000002d260b72a4 */ /* 0x000fe4000f8e023f */
[----:B------:R-:W-:Y:S02]  /*10d0*/  UIADD3 UR5, UR5, UR14, -UR8 ;  /* 0x0000000e05057290 */ /* 0x000fe4000fffe808 */
[----:B------:R-:W-:Y:S02]  /*10e0*/  UIMAD.WIDE UR14, UR61, UR60, URZ ;  /* 0x0000003c3d0e72a5 */ /* 0x000fe4000f8e023f */
[----:B------:R-:W-:Y:S02]  /*10f0*/  UIADD3 UR5, UR5, 0x3f, URZ ;  /* 0x0000003f05057890 */ /* 0x000fe4000fffe03f */
[----:B------:R-:W-:-:S02]  /*1100*/  UIMAD.WIDE.U32 UR16, UR45, UR58, URZ ;  /* 0x0000003a2d1072a5 */ /* 0x000fc4000f8e003f */
[----:B------:R-:W-:Y:S01]  /*1110*/  USHF.R.S32.HI UR9, URZ, 0x1f, UR5 ;  /* 0x0000001f3f097899 */ /* 0x000fe20008011405 */
[----:B-1----:R-:W-:Y:S01]  /*1120*/  VIADD R4, R4, 0xffffffe ;  /* 0x0ffffffe04047836 */ /* 0x002fe20000000000 */
[----:B------:R-:W-:Y:S02]  /*1130*/  UIMAD UR11, UR57, UR58, UR11 ;  /* 0x0000003a390b72a4 */ /* 0x000fe4000f8e020b */
[----:B------:R-:W-:Y:S01]  /*1140*/  ULEA.HI UR5, UR9, UR5, URZ, 0x6 ;  /* 0x0000000509057291 */ /* 0x000fe2000f8f303f */
[----:B------:R-:W1:Y:S01]  /*1150*/  F2I.FTZ.U32.TRUNC.NTZ R5, R4 ;  /* 0x0000000400057305 */ /* 0x000e62000021f000 */
[----:B------:R-:W-:Y:S02]  /*1160*/  USHF.R.S32.HI UR9, URZ, 0x6, UR12 ;  /* 0x000000063f097899 */ /* 0x000fe4000801140c */
[----:B------:R-:W-:Y:S01]  /*1170*/  USHF.R.S32.HI UR5, URZ, 0x6, UR5 ;  /* 0x000000063f057899 */ /* 0x000fe20008011405 */
[----:B------:R-:W-:Y:S01]  /*1180*/  ULDC.64 UR36, c[0x0][0x240] ;  /* 0x0000900000247ab9 */ /* 0x000fe20000000a00 */
[----:B------:R-:W-:-:S02]  /*1190*/  UIMAD UR12, UR15, UR16, URZ ;  /* 0x000000100f0c72a4 */ /* 0x000fc4000f8e023f */
[----:B------:R-:W-:Y:S02]  /*11a0*/  UISETP.LT.AND UP0, UPT, UR9, UR5, UPT ;  /* 0x000000050900728c */ /* 0x000fe4000bf01270 */
[----:B------:R-:W-:Y:S02]  /*11b0*/  UIMAD.WIDE.U32 UR18, UR4, UR36, URZ ;  /* 0x00000024041272a5 */ /* 0x000fe4000f8e003f */
[----:B------:R-:W-:Y:S02]  /*11c0*/  UIMAD UR22, UR4, UR37, URZ ;  /* 0x00000025041672a4 */ /* 0x000fe4000f8e023f */
[----:B------:R-:W-:Y:S01]  /*11d0*/  UIADD3 UR11, UR17, UR11, URZ ;  /* 0x0000000b110b7290 */ /* 0x000fe2000fffe03f */
[----:B-1----:R-:W-:Y:S01]  /*11e0*/  IMAD.MOV R4, RZ, RZ, -R5 ;  /* 0x000000ffff047224 */ /* 0x002fe200078e0a05 */
[----:B------:R-:W-:Y:S01]  /*11f0*/  ULDC.U8 UR24, c[0x0][0x3d8] ;  /* 0x0000f60000187ab9 */ /* 0x000fe20000000000 */
[----:B------:R-:W-:Y:S02]  /*1200*/  USEL UR38, UR9, UR5, UP0 ;  /* 0x0000000509267287 */ /* 0x000fe40008000000 */
[----:B------:R-:W-:Y:S01]  /*1210*/  IMAD R6, R4, R8, RZ ;  /* 0x0000000804067224 */ /* 0x000fe200078e02ff */
[----:B------:R-:W-:Y:S01]  /*1220*/  UIADD3 UR46, UR21, UR23, URZ ;  /* 0x00000017152e7290 */ /* 0x000fe2000fffe03f */
[----:B------:R-:W-:Y:S01]  /*1230*/  IMAD.MOV.U32 R4, RZ, RZ, RZ ;  /* 0x000000ffff047224 */ /* 0x000fe200078e00ff */
[----:B------:R-:W-:-:S02]  /*1240*/  UISETP.NE.AND UP3, UPT, UR24, URZ, UPT ;  /* 0x0000003f1800728c */ /* 0x000fc4000bf65270 */
[----:B------:R-:W-:Y:S01]  /*1250*/  USEL UR54, UR20, UR18, !UP2 ;  /* 0x0000001214367287 */ /* 0x000fe2000d000000 */
[----:B------:R-:W-:Y:S01]  /*1260*/  IMAD.HI.U32 R4, R5, R6, R4 ;  /* 0x0000000605047227 */ /* 0x000fe200078e0004 */
[----:B------:R-:W-:Y:S01]  /*1270*/  MOV R5, R7 ;  /* 0x0000000700057202 */ /* 0x000fe20000000f00 */
[----:B------:R-:W-:Y:S02]  /*1280*/  @UP2 UIADD3 UR46, UR19, UR22, URZ ;  /* 0x00000016132e2290 */ /* 0x000fe4000fffe03f */
[----:B------:R-:W-:Y:S02]  /*1290*/  UIMAD.WIDE.U32 UR18, UR14, UR16, URZ ;  /* 0x000000100e1272a5 */ /* 0x000fe4000f8e003f */
[----:B------:R-:W-:Y:S01]  /*12a0*/  IMAD.HI.U32 R4, R4, R5, RZ ;  /* 0x0000000504047227 */ /* 0x000fe200078e00ff */
[----:B------:R-:W-:Y:S02]  /*12b0*/  UIMAD UR5, UR14, UR11, UR12 ;  /* 0x0000000b0e0572a4 */ /* 0x000fe4000f8e020c */
[----:B------:R-:W-:Y:S01]  /*12c0*/  ULEA UR20, UR38, 0xffffffc0, 0x6 ;  /* 0xffffffc026147891 */ /* 0x000fe2000f8e303f */
[----:B------:R-:W-:Y:S01]  /*12d0*/  IMAD.MOV R6, RZ, RZ, -R4 ;  /* 0x000000ffff067224 */ /* 0x000fe200078e0a04 */
[----:B------:R-:W-:-:S02]  /*12e0*/  UISETP.NE.AND UP1, UPT, UR41, -0x1, UPT ;  /* 0xffffffff2900788c */ /* 0x000fc4000bf25270 */
[----:B------:R-:W-:Y:S01]  /*12f0*/  UIMAD.WIDE.U32 UR16, UR14, UR4, URZ ;  /* 0x000000040e1072a5 */ /* 0x000fe2000f8e003f */
[C---:B------:R-:W-:Y:S01]  /*1300*/  IMAD R5, R8.reuse, R6, R5 ;  /* 0x0000000608057224 */ /* 0x040fe200078e0205 */
[----:B------:R-:W-:Y:S02]  /*1310*/  UIMAD UR9, UR15, UR4, URZ ;  /* 0x000000040f0972a4 */ /* 0x000fe4000f8e023f */
[----:B------:R-:W-:Y:S02]  /*1320*/  UIADD3 UR47, UR19, UR5, URZ ;  /* 0x00000005132f7290 */ /* 0x000fe4000fffe03f */
[----:B------:R-:W-:Y:S01]  /*1330*/  ISETP.GT.U32.AND P1, PT, R8, R5, PT ;  /* 0x000000050800720c */ /* 0x000fe20003f24070 */
[----:B------:R-:W-:Y:S02]  /*1340*/  UIADD3 UR5, UP0, UR20, UR31, URZ ;  /* 0x0000001f14057290 */ /* 0x000fe4000ff1e03f */
[----:B------:R-:W-:Y:S02]  /*1350*/  USHF.R.S32.HI UR21, URZ, 0x1f, UR20 ;  /* 0x0000001f3f157899 */ /* 0x000fe40008011414 */
[----:B------:R-:W-:Y:S01]  /*1360*/  @UP2 UIADD3 UR47, UR17, UR9, URZ ;  /* 0x00000009112f2290 */ /* 0x000fe2000fffe03f */
[----:B------:R-:W-:Y:S01]  /*1370*/  ULDC UR31, c[0x0][0x2c4] ;  /* 0x0000b100001f7ab9 */ /* 0x000fe20000000800 */
[----:B------:R-:W-:-:S02]  /*1380*/  UIMAD UR9, UR15, UR5, URZ ;  /* 0x000000050f0972a4 */ /* 0x000fc4000f8e023f */
[----:B------:R-:W-:Y:S02]  /*1390*/  UIMAD.WIDE.U32 UR22, UR14, UR5, URZ ;  /* 0x000000050e1672a5 */ /* 0x000fe4000f8e003f */
[----:B------:R-:W-:Y:S02]  /*13a0*/  UIADD3.X UR11, UR21, UR33, URZ, UP0, !UPT ;  /* 0x00000021150b7290 */ /* 0x000fe400087fe43f */
[----:B------:R-:W-:Y:S01]  /*13b0*/  @!P1 IMAD.IADD R5, R5, 0x1, -R8 ;  /* 0x0000000105059824 */ /* 0x000fe200078e0a08 */
[----:B------:R-:W-:Y:S01]  /*13c0*/  @UP3 UIMAD UR5, UR45, UR31, URZ ;  /* 0x0000001f2d0532a4 */ /* 0x000fe2000f8e023f */
[----:B------:R-:W-:Y:S01]  /*13d0*/  @!P1 IADD3 R4, R4, 0x1, RZ ;  /* 0x0000000104049810 */ /* 0x000fe20007ffe0ff */
[----:B------:R-:W-:Y:S01]  /*13e0*/  ULDC.U8 UR25, c[0x0][0x480] ;  /* 0x0001200000197ab9 */ /* 0x000fe20000000000 */
[----:B------:R-:W-:Y:S01]  /*13f0*/  PLOP3.LUT P1, PT, PT, PT, UP1, 0x80, 0x0 ;  /* 0x000000000000781c */ /* 0x000fe20003f2f018 */
[----:B------:R-:W-:Y:S01]  /*1400*/  @UP1 UIADD3 UR27, UR39, UR41, URZ ;  /* 0x00000029271b1290 */ /* 0x000fe2000fffe03f */
[----:B------:R-:W-:Y:S01]  /*1410*/  ISETP.GE.U32.AND P0, PT, R5, R8, PT ;  /* 0x000000080500720c */ /* 0x000fe20003f06070 */
[----:B------:R-:W-:Y:S01]  /*1420*/  @UP1 UIADD3 UR30, UR39, UR41, URZ ;  /* 0x00000029271e1290 */ /* 0x000fe2000fffe03f */
[----:B------:R-:W-:Y:S01]  /*1430*/  LOP3.LUT R5, R9, UR56, RZ, 0x3c, !PT ;  /* 0x0000003809057c12 */ /* 0x000fe2000f8e3cff */
[----:B------:R-:W-:-:S02]  /*1440*/  UISETP.NE.AND UP4, UPT, UR25, URZ, UPT ;  /* 0x0000003f1900728c */ /* 0x000fc4000bf85270 */
[----:B------:R-:W-:Y:S01]  /*1450*/  UIMAD UR11, UR14, UR11, UR9 ;  /* 0x0000000b0e0b72a4 */ /* 0x000fe2000f8e0209 */
[----:B------:R-:W-:Y:S01]  /*1460*/  ISETP.GE.AND P2, PT, R5, RZ, PT ;  /* 0x000000ff0500720c */ /* 0x000fe20003f46270 */
[----:B------:R-:W-:Y:S01]  /*1470*/  @UP1 ULDC.64 UR28, c[0x0][0x248] ;  /* 0x00009200001c1ab9 */ /* 0x000fe20000000a00 */
[----:B------:R-:W-:Y:S01]  /*1480*/  @UP1 ULDC.64 UR24, c[0x0][0x250] ;  /* 0x0000940000181ab9 */ /* 0x000fe20000000a00 */
[----:B------:R-:W-:Y:S02]  /*1490*/  @UP3 USEL UR9, UR5, UR4, !UP2 ;  /* 0x0000000405093287 */ /* 0x000fe4000d000000 */
[----:B------:R-:W-:Y:S02]  /*14a0*/  USEL UR55, UR18, UR16, !UP2 ;  /* 0x0000001012377287 */ /* 0x000fe4000d000000 */
[----:B------:R-:W-:Y:S01]  /*14b0*/  @UP1 UIMAD.WIDE.U32 UR18, UR27, UR28, URZ ;  /* 0x0000001c1b1212a5 */ /* 0x000fe2000f8e003f */
[----:B------:R-:W-:Y:S01]  /*14c0*/  @P0 VIADD R4, R4, 0x1 ;  /* 0x0000000104040836 */ /* 0x000fe20000000000 */
[----:B------:R-:W-:Y:S01]  /*14d0*/  @UP1 UIMAD.WIDE.U32 UR16, UR30, UR24, URZ ;  /* 0x000000181e1012a5 */ /* 0x000fe2000f8e003f */
[----:B------:R-:W-:Y:S01]  /*14e0*/  PLOP3.LUT P0, PT, PT, PT, UP3, 0x80, 0x0 ;  /* 0x000000000000781c */ /* 0x000fe20003f0f038 */
[----:B------:R-:W-:Y:S01]  /*14f0*/  @UP3 ULDC UR5, c[0x0][0x2e4] ;  /* 0x0000b90000053ab9 */ /* 0x000fe20000000800 */
[----:B------:R-:W-:Y:S01]  /*1500*/  UIMAD UR48, UR56, UR61, URZ ;  /* 0x0000003d383072a4 */ /* 0x000fe2000f8e023f */
[----:B------:R-:W-:Y:S01]  /*1510*/  IMAD.MOV.U32 R5, RZ, RZ, R4 ;  /* 0x000000ffff057224 */ /* 0x000fe200078e0004 */
[----:B------:R-:W-:-:S02]  /*1520*/  @UP3 UIMAD UR9, UR56, UR5, UR9 ;  /* 0x00000005380932a4 */ /* 0x000fc4000f8e0209 */
[----:B------:R-:W-:Y:S02]  /*1530*/  @UP1 UIMAD UR15, UR27, UR29, URZ ;  /* 0x0000001d1b0f12a4 */ /* 0x000fe4000f8e023f */
[----:B------:R-:W-:Y:S01]  /*1540*/  @UP1 UIMAD UR12, UR30, UR25, URZ ;  /* 0x000000191e0c12a4 */ /* 0x000fe2000f8e023f */
[----:B------:R-:W-:Y:S01]  /*1550*/  @!P2 IADD3 R5, -R5, RZ, RZ ;  /* 0x000000ff0505a210 */ /* 0x000fe20007ffe1ff */
[----:B------:R-:W-:Y:S01]  /*1560*/  @!UP3 UIMAD UR5, UR45, UR60, UR56 ;  /* 0x0000003c2d05b2a4 */ /* 0x000fe2000f8e0238 */
[----:B------:R-:W-:Y:S01]  /*1570*/  @!P3 LOP3.LUT R5, RZ, R9, RZ, 0x33, !PT ;  /* 0x00000009ff05b212 */ /* 0x000fe200078e33ff */
[----:B------:R-:W-:Y:S02]  /*1580*/  @!UP2 UIADD3 UR49, UR35, UR44, URZ ;  /* 0x0000002c2331a290 */ /* 0x000fe4000fffe03f */
[----:B------:R-:W-:Y:S02]  /*1590*/  USEL UR52, UR32, URZ, UP4 ;  /* 0x0000003f20347287 */ /* 0x000fe4000a000000 */
[----:B------:R-:W-:-:S02]  /*15a0*/  USEL UR51, UR50, URZ, UP4 ;  /* 0x0000003f32337287 */ /* 0x000fc4000a000000 */
[----:B------:R-:W-:Y:S02]  /*15b0*/  USHF.R.S32.HI UR40, URZ, 0x1f, UR26 ;  /* 0x0000001f3f287899 */ /* 0x000fe4000801141a */
        /* <DEDUP_REMOVED lines=20> */
.L_x_1269:
        /* <DEDUP_REMOVED lines=13> */
.L_x_1270:
        /* <DEDUP_REMOVED lines=11> */
.L_x_1271:
[----:B------:R-:W-:-:S04]  /*1880*/  UIMAD UR4, UR45, UR60, UR56 ;  /* 0x0000003c2d0472a4 */ /* 0x000fc8000f8e0238 */
[----:B------:R-:W-:-:S12]  /*1890*/  UIMAD UR4, UR4, UR58, URZ ;  /* 0x0000003a040472a4 */ /* 0x000fd8000f8e023f */
.L_x_1272:
[----:B------:R-:W1:Y:S01]  /*18a0*/  S2R R18, SR_TID.X ;  /* 0x0000000000127919 */ /* 0x000e620000002100 */
[----:B------:R-:W2:Y:S01]  /*18b0*/  LDC.64 R14, c[0x0][0x420] ;  /* 0x00010800ff0e7b82 */ /* 0x000ea20000000a00 */
[----:B------:R-:W-:Y:S01]  /*18c0*/  UIADD3 UR19, UR20, UR4, URZ ;  /* 0x0000000414137290 */ /* 0x000fe2000fffe03f */
[----:B------:R-:W-:Y:S01]  /*18d0*/  BSSY B1, `(.L_x_1268) ;  /* 0x00007dc000017945 */ /* 0x000fe20003800000 */
[----:B------:R-:W-:Y:S02]  /*18e0*/  UIMAD UR12, UR61, UR60, URZ ;  /* 0x0000003c3d0c72a4 */ /* 0x000fe4000f8e023f */
[----:B------:R-:W-:Y:S01]  /*18f0*/  UIADD3 UR4, -UR8, UR10, UR26 ;  /* 0x0000000a08047290 */ /* 0x000fe2000fffe11a */
[----:B------:R-:W-:Y:S01]  /*1900*/  ULDC UR34, c[0x0][0x398] ;  /* 0x0000e60000227ab9 */ /* 0x000fe20000000800 */
[----:B------:R-:W-:Y:S02]  /*1910*/  USHF.L.U32 UR5, UR12, 0x6, URZ ;  /* 0x000000060c057899 */ /* 0x000fe4000800063f */
[----:B------:R-:W-:-:S02]  /*1920*/  UIADD3 UR4, UR4, -UR34, URZ ;  /* 0x8000002204047290 */ /* 0x000fc4000fffe03f */
[----:B------:R-:W-:Y:S02]  /*1930*/  UIADD3 UR18, UP2, UP0, UR22, UR5, UR48 ;  /* 0x0000000516127290 */ /* 0x000fe4000f85e030 */
[----:B------:R-:W-:Y:S02]  /*1940*/  USHF.R.S32.HI UR35, URZ, 0x1f, UR56 ;  /* 0x0000001f3f237899 */ /* 0x000fe40008011438 */
[----:B------:R-:W-:Y:S01]  /*1950*/  USHF.R.S32.HI UR22, URZ, 0x1f, UR4 ;  /* 0x0000001f3f167899 */ /* 0x000fe20008011404 */
[----:B------:R-:W-:Y:S01]  /*1960*/  ULDC.64 UR14, c[0x0][0x428] ;  /* 0x00010a00000e7ab9 */ /* 0x000fe20000000a00 */
[----:B------:R-:W-:Y:S02]  /*1970*/  ULDC.64 UR16, c[0x0][0x258] ;  /* 0x0000960000107ab9 */ /* 0x000fe40000000a00 */
[----:B------:R-:W-:Y:S01]  /*1980*/  ULEA.HI UR22, UR22, UR4, URZ, 0x6 ;  /* 0x0000000416167291 */ /* 0x000fe2000f8f303f */
[----:B------:R-:W-:Y:S01]  /*1990*/  IMAD.U32 R16, RZ, RZ, UR14 ;  /* 0x0000000eff107e24 */ /* 0x000fe2000f8e00ff */
[----:B------:R-:W-:Y:S01]  /*19a0*/  UIMAD UR4, UR35, UR16, URZ ;  /* 0x00000010230472a4 */ /* 0x000fe2000f8e023f */
[----:B--2---:R-:W-:Y:S01]  /*19b0*/  IMAD R12, R14, UR21, RZ ;  /* 0x000000150e0c7c24 */ /* 0x004fe2000f8e02ff */
[----:B------:R-:W-:-:S02]  /*19c0*/  USHF.R.S32.HI UR5, URZ, 0x1f, UR5 ;  /* 0x0000001f3f057899 */ /* 0x000fc40008011405 */
[----:B------:R-:W-:Y:S01]  /*19d0*/  UIMAD UR17, UR56, UR17, UR4 ;  /* 0x00000011381172a4 */ /* 0x000fe2000f8e0204 */
[----:B------:R-:W-:Y:S01]  /*19e0*/  IMAD R12, R15, UR20, R12 ;  /* 0x000000140f0c7c24 */ /* 0x000fe2000f8e020c */
[----:B------:R-:W-:Y:S01]  /*19f0*/  UIADD3.X UR5, UR50, UR5, UR53, UP2, UP0 ;  /* 0x0000000532057290 */ /* 0x000fe200097e0435 */
[----:B-1----:R-:W-:Y:S01]  /*1a00*/  SHF.R.S32.HI R13, RZ, 0x1f, R18 ;  /* 0x0000001fff0d7819 */ /* 0x002fe20000011412 */
[----:B------:R-:W-:Y:S02]  /*1a10*/  UIADD3 UR4, UP2, UP0, UR52, UR18, UR55 ;  /* 0x0000001234047290 */ /* 0x000fe4000f85e037 */
[----:B------:R-:W-:Y:S01]  /*1a20*/  USHF.R.S32.HI UR22, URZ, 0x6, UR22 ;  /* 0x000000063f167899 */ /* 0x000fe20008011416 */
[CC--:B------:R-:W-:Y:S01]  /*1a30*/  LEA.HI R4, R13.reuse, R18.reuse, RZ, 0x3 ;  /* 0x000000120d047211 */ /* 0x0c0fe200078f18ff */
[----:B------:R-:W-:Y:S01]  /*1a40*/  ULDC.64 UR42, c[0x0][0x478] ;  /* 0x00011e00002a7ab9 */ /* 0x000fe20000000a00 */
[----:B------:R-:W-:Y:S01]  /*1a50*/  LEA.HI R13, R13, R18, RZ, 0x5 ;  /* 0x000000120d0d7211 */ /* 0x000fe200078f28ff */
[----:B------:R-:W-:Y:S01]  /*1a60*/  UIADD3 UR23, UR20, UR9, URZ ;  /* 0x0000000914177290 */ /* 0x000fe2000fffe03f */
[----:B------:R-:W-:Y:S01]  /*1a70*/  LOP3.LUT R6, R4, 0xfffffff8, RZ, 0xc0, !PT ;  /* 0xfffffff804067812 */ /* 0x000fe200078ec0ff */
[----:B------:R-:W-:Y:S01]  /*1a80*/  ULDC.64 UR30, c[0x0][0x210] ;  /* 0x00008400001e7ab9 */ /* 0x000fe20000000a00 */
[----:B------:R-:W-:Y:S01]  /*1a90*/  SHF.R.S32.HI R4, RZ, 0x3, R4 ;  /* 0x00000003ff047819 */ /* 0x000fe20000011404 */
[----:B------:R-:W-:Y:S01]  /*1aa0*/  UIADD3 UR9, UR38, -0x1, URZ ;  /* 0xffffffff26097890 */ /* 0x000fe2000fffe03f */
        /* <DEDUP_REMOVED lines=8> */
[--C-:B------:R-:W-:Y:S01]  /*1b30*/  SHF.R.S32.HI R7, RZ, 0x1f, R6.reuse ;  /* 0x0000001fff077819 */ /* 0x100fe20000011406 */
[----:B------:R-:W-:Y:S02]  /*1b40*/  IMAD R13, R13, UR12, R27 ;  /* 0x0000000c0d0d7c24 */ /* 0x000fe4000f8e021b */
[----:B------:R-:W-:Y:S02]  /*1b50*/  IMAD R11, R8, UR36, RZ ;  /* 0x00000024080b7c24 */ /* 0x000fe4000f8e02ff */
[----:B------:R-:W-:-:S04]  /*1b60*/  IMAD.WIDE.U32 R8, R10, UR36, R6 ;  /* 0x000000240a087c25 */ /* 0x000fc8000f8e0006 */
[----:B------:R-:W-:Y:S01]  /*1b70*/  IMAD R11, R10, UR37, R11 ;  /* 0x000000250a0b7c24 */ /* 0x000fe2000f8e020b */
[----:B------:R-:W-:-:S04]  /*1b80*/  IADD3 R10, P0, R8, UR54, RZ ;  /* 0x00000036080a7c10 */ /* 0x000fc8000ff1e0ff */
[----:B------:R-:W-:Y:S02]  /*1b90*/  IADD3.X R11, R9, UR46, R11, P0, !PT ;  /* 0x0000002e090b7c10 */ /* 0x000fe400087fe40b */
[----:B------:R-:W-:Y:S01]  /*1ba0*/  IADD3 R8, P0, R6, UR11, RZ ;  /* 0x0000000b06087c10 */ /* 0x000fe2000ff1e0ff */
[----:B------:R-:W-:-:S03]  /*1bb0*/  UIMAD UR11, UR35, UR14, URZ ;  /* 0x0000000e230b72a4 */ /* 0x000fc6000f8e023f */
[----:B------:R-:W-:Y:S01]  /*1bc0*/  IADD3.X R9, R7, UR49, RZ, P0, !PT ;  /* 0x0000003107097c10 */ /* 0x000fe200087fe4ff */
[----:B------:R-:W-:Y:S02]  /*1bd0*/  UIMAD UR11, UR56, UR15, UR11 ;  /* 0x0000000f380b72a4 */ /* 0x000fe4000f8e020b */
[----:B------:R-:W-:Y:S01]  /*1be0*/  UIMAD.WIDE UR14, UR19, 0x4, UR42 ;  /* 0x00000004130e78a5 */ /* 0x000fe2000f8e022a */
[----:B------:R-:W-:Y:S01]  /*1bf0*/  IMAD.WIDE.U32 R8, R14, UR20, R8 ;  /* 0x000000140e087c25 */ /* 0x000fe2000f8e0008 */
[----:B------:R-:W-:Y:S01]  /*1c00*/  ULDC.64 UR20, c[0x0][0x3e0] ;  /* 0x0000f80000147ab9 */ /* 0x000fe20000000a00 */
[----:B------:R-:W-:Y:S02]  /*1c10*/  ULDC.64 UR48, c[0x0][0x2b0] ;  /* 0x0000ac0000307ab9 */ /* 0x000fe40000000a00 */
[----:B------:R-:W-:Y:S02]  /*1c20*/  IMAD.IADD R9, R9, 0x1, R12 ;  /* 0x0000000109097824 */ /* 0x000fe400078e020c */
[----:B------:R-:W-:Y:S01]  /*1c30*/  UMOV UR18, UR14 ;  /* 0x0000000e00127c82 */ /* 0x000fe20008000000 */
[----:B------:R-:W-:-:S02]  /*1c40*/  IMAD.U32 R12, RZ, RZ, UR16 ;  /* 0x00000010ff0c7e24 */ /* 0x000fc4000f8e00ff */
[----:B------:R-:W-:-:S04]  /*1c50*/  IMAD.WIDE.U32 R8, R16, UR56, R8 ;  /* 0x0000003810087c25 */ /* 0x000fc8000f8e0008 */
[----:B------:R-:W-:Y:S01]  /*1c60*/  VIADD R9, R9, UR11 ;  /* 0x0000000b09097c36 */ /* 0x000fe20008000000 */
[----:B------:R-:W-:Y:S01]  /*1c70*/  UIADD3.X UR11, UR51, UR5, UR47, UP2, UP0 ;  /* 0x00000005330b7290 */ /* 0x000fe200097e042f */
[----:B------:R-:W-:Y:S01]  /*1c80*/  IMAD.WIDE.U32 R10, R12, UR56, R10 ;  /* 0x000000380c0a7c25 */ /* 0x000fe2000f8e000a */
[----:B------:R-:W-:Y:S01]  /*1c90*/  UISETP.LT.AND UP0, UPT, URZ, UR22, UPT ;  /* 0x000000163f00728c */ /* 0x000fe2000bf01270 */
[C---:B------:R-:W-:Y:S01]  /*1ca0*/  IADD3 R12, P0, R13.reuse, UR4, RZ ;  /* 0x000000040d0c7c10 */ /* 0x040fe2000ff1e0ff */
[----:B------:R-:W-:Y:S01]  /*1cb0*/  ULDC.64 UR4, c[0x0][0x400] ;  /* 0x0001000000047ab9 */ /* 0x000fe20000000a00 */
[-C--:B------:R-:W-:Y:S01]  /*1cc0*/  IMAD R16, R22, R14.reuse, RZ ;  /* 0x0000000e16107224 */ /* 0x080fe200078e02ff */
[----:B------:R-:W-:Y:S01]  /*1cd0*/  USEL UR22, URZ, UR22, !UP0 ;  /* 0x000000163f167287 */ /* 0x000fe2000c000000 */
[----:B------:R-:W-:Y:S01]  /*1ce0*/  LEA.HI.X.SX32 R13, R13, UR11, 0x1, P0 ;  /* 0x0000000b0d0d7c11 */ /* 0x000fe200080f0eff */
[----:B------:R-:W-:Y:S01]  /*1cf0*/  IMAD.WIDE.U32 R8, R4, R14, R8 ;  /* 0x0000000e04087225 */ /* 0x000fe200078e0008 */
[----:B------:R-:W-:Y:S01]  /*1d00*/  LEA R232, P0, R12, UR4, 0x2 ;  /* 0x000000040ce87c11 */ /* 0x000fe2000f8010ff */
[----:B------:R-:W-:Y:S01]  /*1d10*/  UISETP.GT.AND UP0, UPT, UR38, UR22, UPT ;  /* 0x000000162600728c */ /* 0x000fe2000bf04270 */
[----:B------:R-:W-:Y:S01]  /*1d20*/  LEA R238, P3, R10, UR30, 0x1 ;  /* 0x0000001e0aee7c11 */ /* 0x000fe2000f8608ff */
[----:B------:R-:W-:Y:S01]  /*1d30*/  IMAD R16, R4, R15, R16 ;  /* 0x0000000f04107224 */ /* 0x000fe200078e0210 */
[----:B------:R-:W-:Y:S01]  /*1d40*/  LEA.HI.X R233, R12, UR5, R13, 0x2, P0 ;  /* 0x000000050ce97c11 */ /* 0x000fe200080f140d */
[----:B------:R-:W-:Y:S01]  /*1d50*/  VIADD R11, R11, UR17 ;  /* 0x000000110b0b7c36 */ /* 0x000fe20008000000 */
[----:B------:R-:W-:Y:S01]  /*1d60*/  LEA R236, P2, R8, UR20, 0x1 ;  /* 0x0000001408ec7c11 */ /* 0x000fe2000f8408ff */
[----:B------:R-:W-:Y:S01]  /*1d70*/  IMAD.IADD R9, R9, 0x1, R16 ;  /* 0x0000000109097824 */ /* 0x000fe200078e0210 */
[----:B------:R-:W-:Y:S01]  /*1d80*/  PLOP3.LUT P0, PT, PT, PT, UP0, 0x80, 0x0 ;  /* 0x000000000000781c */ /* 0x000fe20003f0f008 */
[----:B------:R-:W-:Y:S01]  /*1d90*/  UIMAD.WIDE UR4, UR23, 0x4, UR48 ;  /* 0x00000004170478a5 */ /* 0x000fe2000f8e0230 */
[----:B------:R-:W-:Y:S01]  /*1da0*/  LEA.HI.X R239, R10, UR31, R11, 0x1, P3 ;  /* 0x0000001f0aef7c11 */ /* 0x000fe200098f0c0b */
[----:B------:R-:W-:Y:S01]  /*1db0*/  UMOV UR17, UR15 ;  /* 0x0000000f00117c82 */ /* 0x000fe20008000000 */
[----:B------:R-:W-:-:S09]  /*1dc0*/  LEA.HI.X R237, R8, UR21, R9, 0x1, P2 ;  /* 0x0000001508ed7c11 */ /* 0x000fd200090f0c09 */
        /* <DEDUP_REMOVED lines=20> */
.L_x_1274:
        /* <DEDUP_REMOVED lines=19> */
.L_x_1275:
[----:B------:R-:W-:Y:S01]  /*2040*/  UIMAD UR9, UR40, UR4, URZ ;  /* 0x00000004280972a4 */ /* 0x000fe2000f8e023f */
[----:B------:R-:W-:Y:S01]  /*2050*/  IMAD.U32 R8, RZ, RZ, UR4 ;  /* 0x00000004ff087e24 */ /* 0x000fe2000f8e00ff */
[----:B------:R-:W-:Y:S01]  /*2060*/  UIMAD UR8, UR13, -0x40, UR8 ;  /* 0xffffffc00d0878a4 */ /* 0x000fe2000f8e0208 */
        /* <DEDUP_REMOVED lines=30> */
.L_x_1277:
[----:B------:R-:W-:Y:S05]  /*2250*/  BSYNC B0 ;  /* 0x0000000000007941 */ /* 0x000fea0003800000 */
.L_x_1276:
        /* <DEDUP_REMOVED lines=16> */
.L_x_1279:
[----:B------:R-:W-:Y:S05]  /*2360*/  BSYNC B0 ;  /* 0x0000000000007941 */ /* 0x000fea0003800000 */
.L_x_1278:
[----:B------:R-:W-:Y:S01]  /*2370*/  UIMAD UR4, UR40, UR10, URZ ;  /* 0x0000000a280472a4 */ /* 0x000fe2000f8e023f */
[----:B------:R-:W-:Y:S01]  /*2380*/  IMAD.U32 R5, RZ, RZ, UR10 ;  /* 0x0000000aff057e24 */ /* 0x000fe2000f8e00ff */
[----:B------:R-:W-:Y:S01]  /*2390*/  USHF.R.S32.HI UR8, URZ, 0x1f, UR56 ;  /* 0x0000001f3f087899 */ /* 0x000fe20008011438 */
[----:B------:R-:W-:Y:S01]  /*23a0*/  BSSY B0, `(.L_x_1280) ;  /* 0x000001a000007945 */ /* 0x000fe20003800000 */
[----:B------:R-:W-:Y:S01]  /*23b0*/  UIMAD UR4, UR26, UR11, UR4 ;  /* 0x0000000b1a0472a4 */ /* 0x000fe2000f8e0204 */
[----:B------:R-:W-:-:S05]  /*23c0*/  IMAD.WIDE.U32 R6, R5, UR26, R6 ;  /* 0x0000001a05067c25 */ /* 0x000fca000f8e0006 */
[----:B------:R-:W-:Y:S01]  /*23d0*/  IMAD.U32 R5, RZ, RZ, UR4 ;  /* 0x00000004ff057e24 */ /* 0x000fe2000f8e00ff */
[----:B-12---:R-:W-:Y:S01]  /*23e0*/  IADD3 R8, P2, R6, UR12, RZ ;  /* 0x0000000c06087c10 */ /* 0x006fe2000ff5e0ff */
        /* <DEDUP_REMOVED lines=21> */
.L_x_1281:
[----:B------:R-:W-:Y:S05]  /*2540*/  BSYNC B0 ;  /* 0x0000000000007941 */ /* 0x000fea0003800000 */
.L_x_1280:
        /* <DEDUP_REMOVED lines=17> */
.L_x_1273:
        /* <DEDUP_REMOVED lines=16> */
[----:B------:R-:W-:Y:S01]  /*2760*/  IMAD R12, R17, UR20, RZ ;  /* 0x00000014110c7c24 */ /* 0x000fe2000f8e02ff */
[----:B------:R-:W-:Y:S01]  /*2770*/  IADD3 R8, P1, R6, UR32, RZ ;  /* 0x0000002006087c10 */ /* 0x000fe2000ff3e0ff */
[----:B------:R-:W-:Y:S01]  /*2780*/  IMAD.U32 R6, RZ, RZ, UR15 ;  /* 0x0000000fff067e24 */ /* 0x000fe2000f8e00ff */
[----:B------:R-:W-:Y:S01]  /*2790*/  IADD3.X R11, R9, UR33, R11, P3, !PT ;  /* 0x00000021090b7c10 */ /* 0x000fe20009ffe40b */
[----:B------:R-:W-:Y:S01]  /*27a0*/  ULDC.64 UR14, c[0x0][0x268] ;  /* 0x00009a00000e7ab9 */ /* 0x000fe20000000a00 */
[----:B------:R-:W-:-:S02]  /*27b0*/  IMAD.SHL.U32 R15, R15, 0x40, RZ ;  /* 0x000000400f0f7824 */ /* 0x000fc400078e00ff */
[----:B------:R-:W-:Y:S01]  /*27c0*/  IMAD.MOV.U32 R244, RZ, RZ, 0x7f800000 ;  /* 0x7f800000fff47424 */ /* 0x000fe200078e00ff */
[----:B------:R-:W-:Y:S01]  /*27d0*/  IADD3.X R9, R7, UR44, R6, P1, !PT ;  /* 0x0000002c07097c10 */ /* 0x000fe20008ffe406 */
[----:B------:R-:W-:Y:S01]  /*27e0*/  IMAD R6, R17, UR14, RZ ;  /* 0x0000000e11067c24 */ /* 0x000fe2000f8e02ff */
[----:B------:R-:W-:Y:S01]  /*27f0*/  ISETP.GE.AND P1, PT, R4, UR12, PT ;  /* 0x0000000c04007c0c */ /* 0x000fe2000bf26270 */
[----:B------:R-:W-:Y:S01]  /*2800*/  IMAD.WIDE.U32 R16, R14, 0x40, RZ ;  /* 0x000000400e107825 */ /* 0x000fe200078e00ff */
[----:B------:R-:W-:Y:S01]  /*2810*/  @!P0 IADD3 R18, P3, R4, 0x20, RZ ;  /* 0x0000002004128810 */ /* 0x000fe20007f7e0ff */
[----:B------:R-:W-:Y:S02]  /*2820*/  USHF.L.U32 UR12, UR37, 0x6, URZ ;  /* 0x00000006250c7899 */ /* 0x000fe4000800063f */
[C---:B------:R-:W-:Y:S01]  /*2830*/  IMAD R7, R5.reuse, UR15, R6 ;  /* 0x0000000f05077c24 */ /* 0x040fe2000f8e0206 */
[----:B------:R-:W-:Y:S01]  /*2840*/  @!P2 IADD3 R6, P4, R236, R16, RZ ;  /* 0x00000010ec06a210 */ /* 0x000fe20007f9e0ff */
[----:B------:R-:W-:Y:S01]  /*2850*/  IMAD.WIDE.U32 R8, R5, UR14, R8 ;  /* 0x0000000e05087c25 */ /* 0x000fe2000f8e0008 */
[----:B------:R-:W-:-:S03]  /*2860*/  UIMAD.WIDE.U32 UR14, UR36, 0x40, URZ ;  /* 0x00000040240e78a5 */ /* 0x000fc6000f8e003f */
[----:B------:R-:W-:Y:S01]  /*2870*/  IMAD.MOV.U32 R245, RZ, RZ, 0x7f800000 ;  /* 0x7f800000fff57424 */ /* 0x000fe200078e00ff */
[----:B------:R-:W-:Y:S01]  /*2880*/  CS2R R190, SRZ ;  /* 0x0000000000be7805 */ /* 0x000fe2000001ff00 */
[----:B------:R-:W-:Y:S01]  /*2890*/  IMAD.IADD R9, R9, 0x1, R7 ;  /* 0x0000000109097824 */ /* 0x000fe200078e0207 */
[----:B------:R-:W-:Y:S01]  /*28a0*/  @!P2 IADD3.X R7, R237, R17, R15, P4, !PT ;  /* 0x00000011ed07a210 */ /* 0x000fe200027fe40f */
[C---:B------:R-:W-:Y:S01]  /*28b0*/  IMAD R12, R5.reuse, UR21, R12 ;  /* 0x00000015050c7c24 */ /* 0x040fe2000f8e020c */
[----:B------:R-:W-:Y:S01]  /*28c0*/  PLOP3.LUT P4, PT, PT, PT, UP4, 0x80, 0x0 ;  /* 0x000000000000781c */ /* 0x000fe20003f8f048 */
[----:B------:R-:W-:Y:S01]  /*28d0*/  IMAD.WIDE.U32 R10, R5, UR20, R10 ;  /* 0x00000014050a7c25 */ /* 0x000fe2000f8e000a */
[----:B------:R-:W-:Y:S02]  /*28e0*/  CS2R R188, SRZ ;  /* 0x0000000000bc7805 */ /* 0x000fe4000001ff00 */
[----:B------:R-:W-:Y:S02]  /*28f0*/  CS2R R194, SRZ ;  /* 0x0000000000c27805 */ /* 0x000fe4000001ff00 */
[----:B------:R-:W-:Y:S01]  /*2900*/  CS2R R192, SRZ ;  /* 0x0000000000c07805 */ /* 0x000fe2000001ff00 */
[----:B------:R-:W-:Y:S01]  /*2910*/  IMAD.IADD R11, R11, 0x1, R12 ;  /* 0x000000010b0b7824 */ /* 0x000fe200078e020c */
[----:B------:R-:W-:Y:S01]  /*2920*/  CS2R R186, SRZ ;  /* 0x0000000000ba7805 */ /* 0x000fe2000001ff00 */
[----:B------:R-:W-:Y:S01]  /*2930*/  @!P0 IMAD.X R5, RZ, RZ, R22, P3 ;  /* 0x000000ffff058224 */ /* 0x000fe200018e0616 */
[C---:B------:R-:W-:Y:S01]  /*2940*/  @!P0 IADD3 R12, P3, R4.reuse, 0x20, RZ ;  /* 0x00000020040c8810 */ /* 0x040fe20007f7e0ff */
[----:B------:R-:W-:Y:S01]  /*2950*/  @!P0 IMAD.MOV.U32 R14, RZ, RZ, R10 ;  /* 0x000000ffff0e8224 */ /* 0x000fe200078e000a */
[----:B------:R-:W-:Y:S01]  /*2960*/  CS2R R184, SRZ ;  /* 0x0000000000b87805 */ /* 0x000fe2000001ff00 */
[--C-:B------:R-:W-:Y:S01]  /*2970*/  @!P0 IMAD.MOV.U32 R15, RZ, RZ, R11.reuse ;  /* 0x000000ffff0f8224 */ /* 0x100fe200078e000b */
[----:B------:R-:W-:Y:S01]  /*2980*/  CS2R R182, SRZ ;  /* 0x0000000000b67805 */ /* 0x000fe2000001ff00 */
[----:B------:R-:W-:Y:S01]  /*2990*/  @!P0 IMAD.X R13, RZ, RZ, R22, P3 ;  /* 0x000000ffff0d8224 */ /* 0x000fe200018e0616 */
[C---:B------:R-:W-:Y:S01]  /*29a0*/  ISETP.GE.AND P3, PT, R4.reuse, UR11, PT ;  /* 0x0000000b04007c0c */ /* 0x040fe2000bf66270 */
[----:B------:R-:W-:Y:S01]  /*29b0*/  @P4 BAR.SYNC.DEFER_BLOCKING 0x0 ;  /* 0x0000000000004b1d */ /* 0x000fe20000010000 */
[----:B------:R-:W-:-:S04]  /*29c0*/  @!P1 IMAD.WIDE.U32 R16, R4, UR28, R10 ;  /* 0x0000001c04109c25 */ /* 0x000fc8000f8e000a */
[----:B------:R-:W-:-:S03]  /*29d0*/  @!P0 IMAD R5, R5, UR28, RZ ;  /* 0x0000001c05058c24 */ /* 0x000fc6000f8e02ff */
[----:B------:R-:W1:Y:S01]  /*29e0*/  @!P1 LDC.64 R10, c[0x0][0x218] ;  /* 0x00008600ff0a9b82 */ /* 0x000e620000000a00 */
[----:B------:R-:W-:Y:S01]  /*29f0*/  @!P0 IMAD.MOV.U32 R20, RZ, RZ, R8 ;  /* 0x000000ffff148224 */ /* 0x000fe200078e0008 */
[----:B------:R-:W-:Y:S01]  /*2a00*/  CS2R R180, SRZ ;  /* 0x0000000000b47805 */ /* 0x000fe2000001ff00 */
[----:B------:R-:W-:Y:S01]  /*2a10*/  @!P0 IMAD R28, R18, UR29, R5 ;  /* 0x0000001d121c8c24 */ /* 0x000fe2000f8e0205 */
[----:B------:R-:W-:Y:S01]  /*2a20*/  CS2R R174, SRZ ;  /* 0x0000000000ae7805 */ /* 0x000fe2000001ff00 */
[----:B------:R-:W-:Y:S01]  /*2a30*/  @!P1 IMAD R5, R22, UR28, RZ ;  /* 0x0000001c16059c24 */ /* 0x000fe2000f8e02ff */
[----:B------:R-:W-:Y:S01]  /*2a40*/  CS2R R172, SRZ ;  /* 0x0000000000ac7805 */ /* 0x000fe2000001ff00 */
[----:B------:R-:W-:Y:S01]  /*2a50*/  @!P0 IMAD.WIDE.U32 R18, R18, UR28, R14 ;  /* 0x0000001c12128c25 */ /* 0x000fe2000f8e000e */
[----:B------:R-:W-:Y:S02]  /*2a60*/  CS2R R178, SRZ ;  /* 0x0000000000b27805 */ /* 0x000fe4000001ff00 */
[----:B------:R-:W-:-:S02]  /*2a70*/  CS2R R176, SRZ ;  /* 0x0000000000b07805 */ /* 0x000fc4000001ff00 */
[----:B------:R-:W-:Y:S01]  /*2a80*/  CS2R R170, SRZ ;  /* 0x0000000000aa7805 */ /* 0x000fe2000001ff00 */
[----:B------:R-:W-:Y:S01]  /*2a90*/  @!P1 IMAD R25, R4, UR29, R5 ;  /* 0x0000001d04199c24 */ /* 0x000fe2000f8e0205 */
[----:B------:R-:W-:Y:S01]  /*2aa0*/  CS2R R168, SRZ ;  /* 0x0000000000a87805 */ /* 0x000fe2000001ff00 */
[----:B------:R-:W-:Y:S01]  /*2ab0*/  @!P1 IMAD R14, R22, UR24, RZ ;  /* 0x00000018160e9c24 */ /* 0x000fe2000f8e02ff */
[----:B------:R-:W-:Y:S01]  /*2ac0*/  CS2R R166, SRZ ;  /* 0x0000000000a67805 */ /* 0x000fe2000001ff00 */
[----:B------:R-:W-:Y:S01]  /*2ad0*/  @!P0 IMAD R5, R13, UR24, RZ ;  /* 0x000000180d058c24 */ /* 0x000fe2000f8e02ff */
[----:B------:R-:W2:Y:S01]  /*2ae0*/  @!P0 LDC.64 R22, c[0x0][0x220] ;  /* 0x00008800ff168b82 */ /* 0x000ea20000000a00 */
[----:B------:R-:W-:Y:S01]  /*2af0*/  @!P1 IMAD R26, R4, UR25, R14 ;  /* 0x00000019041a9c24 */ /* 0x000fe2000f8e020e */
[----:B------:R3:W-:Y:S01]  /*2b00*/  @P3 STS.128 [R234+0x8000], RZ ;  /* 0x008000ffea003388 */ /* 0x0007e20000000c00 */
[----:B------:R-:W-:Y:S01]  /*2b10*/  @!P0 IMAD R24, R12, UR25, R5 ;  /* 0x000000190c188c24 */ /* 0x000fe2000f8e0205 */
[----:B------:R-:W-:Y:S01]  /*2b20*/  CS2R R164, SRZ ;  /* 0x0000000000a47805 */ /* 0x000fe2000001ff00 */
[----:B------:R-:W-:Y:S01]  /*2b30*/  @!P1 IMAD.WIDE.U32 R14, R4, UR24, R8 ;  /* 0x00000018040e9c25 */ /* 0x000fe2000f8e0008 */
[----:B------:R3:W-:Y:S01]  /*2b40*/  @P3 STS.128 [R234+0xa000], RZ ;  /* 0x00a000ffea003388 */ /* 0x0007e20000000c00 */
[----:B------:R-:W-:-:S02]  /*2b50*/  @!P2 IADD3 R4, P4, R238, UR14, RZ ;  /* 0x0000000eee04ac10 */ /* 0x000fc4000ff9e0ff */
[----:B------:R-:W-:Y:S01]  /*2b60*/  CS2R R158, SRZ ;  /* 0x00000000009e7805 */ /* 0x000fe2000001ff00 */
[----:B------:R-:W-:Y:S01]  /*2b70*/  IMAD.U32 R5, RZ, RZ, UR12 ;  /* 0x0000000cff057e24 */ /* 0x000fe2000f8e00ff */
[----:B------:R3:W-:Y:S01]  /*2b80*/  @P3 STS.128 [R234+0xc000], RZ ;  /* 0x00c000ffea003388 */ /* 0x0007e20000000c00 */
[----:B------:R-:W-:Y:S01]  /*2b90*/  @!P0 IMAD.MOV.U32 R21, RZ, RZ, R9 ;  /* 0x000000ffff158224 */ /* 0x000fe200078e0009 */
[----:B-1----:R-:W-:Y:S01]  /*2ba0*/  @!P1 LEA R10, P5, R16, R10, 0x1 ;  /* 0x0000000a100a9211 */ /* 0x002fe200078a08ff */
[----:B------:R-:W1:Y:S01]  /*2bb0*/  @!P0 LDC.64 R8, c[0x0][0x218] ;  /* 0x00008600ff088b82 */ /* 0x000e620000000a00 */
[----:B------:R3:W-:Y:S01]  /*2bc0*/  @P3 STS.128 [R234+0xe000], RZ ;  /* 0x00e000ffea003388 */ /* 0x0007e20000000c00 */
[----:B------:R-:W-:Y:S01]  /*2bd0*/  @!P2 IADD3.X R5, R239, UR15, R5, P4, !PT ;  /* 0x0000000fef05ac10 */ /* 0x000fe2000a7fe405 */
[----:B------:R-:W-:Y:S01]  /*2be0*/  @!P0 IMAD.WIDE.U32 R12, R12, UR24, R20 ;  /* 0x000000180c0c8c25 */ /* 0x000fe2000f8e0014 */
[----:B------:R-:W-:Y:S01]  /*2bf0*/  CS2R R156, SRZ ;  /* 0x00000000009c7805 */ /* 0x000fe2000001ff00 */
[----:B------:R-:W-:Y:S01]  /*2c00*/  @!PT LDS RZ, [RZ] ;  /* 0x00000000fffff984 */ /* 0x000fe20000000800 */
[----:B------:R-:W-:Y:S01]  /*2c10*/  @!PT LDS RZ, [RZ] ;  /* 0x00000000fffff984 */ /* 0x000fe20000000800 */
[----:B------:R-:W-:Y:S01]  /*2c20*/  @!PT LDS RZ, [RZ] ;  /* 0x00000000fffff984 */ /* 0x000fe20000000800 */
[----:B------:R-:W-:Y:S01]  /*2c30*/  @!P3 LDGSTS.E.BYPASS.LTC128B.128 [R234+0x8000], desc[UR6][R236.64] ;  /* 0x08000000eceabfae */ /* 0x000fe2000b901d46 */
[----:B------:R-:W-:Y:S01]  /*2c40*/  CS2R R162, SRZ ;  /* 0x0000000000a27805 */ /* 0x000fe2000001ff00 */
[----:B------:R-:W-:Y:S01]  /*2c50*/  @!P0 IMAD.IADD R13, R13, 0x1, R24 ;  /* 0x000000010d0d8824 */ /* 0x000fe200078e0218 */
[----:B------:R-:W4:Y:S01]  /*2c60*/  @!P1 LDC.64 R20, c[0x0][0x220] ;  /* 0x00008800ff149b82 */ /* 0x000f220000000a00 */
        /* <DEDUP_REMOVED lines=15> */
[----:B-1----:R-:W-:Y:S01]  /*2d60*/  @!P0 LEA R8, P4, R18, R8, 0x1 ;  /* 0x0000000812088211 */ /* 0x002fe200078808ff */
        /* <DEDUP_REMOVED lines=41> */
[----:B------:R-:W-:Y:S01]  /*3000*/  CS2R R32, SRZ ;  /* 0x0000000000207805 */ /* 0x000fe2000001ff00 */
[----:B------:R-:W-:Y:S01]  /*3010*/  ULDC UR16, c[0x0][0x394] ;  /* 0x0000e50000107ab9 */ /* 0x000fe20000000800 */
[----:B------:R3:W-:Y:S01]  /*3020*/  @P3 STS.128 [R234+0x6000], RZ ;  /* 0x006000ffea003388 */ /* 0x0007e20000000c00 */
[----:B------:R-:W-:Y:S01]  /*3030*/  ULDC UR38, c[0x0][0x398] ;  /* 0x0000e60000267ab9 */ /* 0x000fe20000000800 */
[----:B------:R-:W-:Y:S01]  /*3040*/  ULDC UR40, c[0x0][0x2dc] ;  /* 0x0000b70000287ab9 */ /* 0x000fe20000000800 */
[----:B------:R-:W-:Y:S01]  /*3050*/  ULDC.U8 UR21, c[0x0][0x388] ;  /* 0x0000e20000157ab9 */ /* 0x000fe20000000000 */
[----:B------:R-:W-:Y:S01]  /*3060*/  @!PT LDS RZ, [RZ] ;  /* 0x00000000fffff984 */ /* 0x000fe20000000800 */
[----:B------:R-:W-:Y:S01]  /*3070*/  @!PT LDS RZ, [RZ] ;  /* 0x00000000fffff984 */ /* 0x000fe20000000800 */
[----:B------:R-:W-:Y:S01]  /*3080*/  @!PT LDS RZ, [RZ] ;  /* 0x00000000fffff984 */ /* 0x000fe20000000800 */
[----:B------:R-:W-:Y:S01]  /*3090*/  @!P3 LDGSTS.E.BYPASS.LTC128B.128 [R234], desc[UR6][R238.64] ;  /* 0x00000000eeeabfae */ /* 0x000fe2000b901d46 */
[----:B------:R-:W-:-:S03]  /*30a0*/  ULDC UR20, c[0x0][0x2ec] ;  /* 0x0000bb0000147ab9 */ /* 0x000fc60000000800 */
[----:B------:R-:W-:Y:S01]  /*30b0*/  @!P3 LDGSTS.E.BYPASS.LTC128B.128 [R234+0x2000], desc[UR6][R238.64+0x80] ;  /* 0x02000080eeeabfae */ /* 0x000fe2000b901d46 */
[----:B-1----:R-:W-:-:S03]  /*30c0*/  @!P1 IMAD.IADD R6, R17, 0x1, R25 ;  /* 0x0000000111069824 */ /* 0x002fc600078e0219 */
[----:B------:R-:W-:Y:S01]  /*30d0*/  @!P3 LDGSTS.E.BYPASS.LTC128B.128 [R234+0x4000], desc[UR6][R238.64+0x100] ;  /* 0x04000100eeeabfae */ /* 0x000fe2000b901d46 */
[----:B------:R-:W-:-:S03]  /*30e0*/  @!P0 IMAD.IADD R7, R19, 0x1, R28 ;  /* 0x0000000113078824 */ /* 0x000fc600078e021c */
[----:B------:R-:W-:Y:S01]  /*30f0*/  @!P3 LDGSTS.E.BYPASS.LTC128B.128 [R234+0x6000], desc[UR6][R238.64+0x180] ;  /* 0x06000180eeeabfae */ /* 0x000fe2000b901d46 */
[----:B------:R-:W-:Y:S02]  /*3100*/  @!P1 LEA.HI.X R11, R16, R11, R6, 0x1, P5 ;  /* 0x0000000b100b9211 */ /* 0x000fe400028f0c06 */
[----:B------:R-:W-:Y:S01]  /*3110*/  @!P0 LEA.HI.X R9, R18, R9, R7, 0x1, P4 ;  /* 0x0000000912098211 */ /* 0x000fe200020f0c07 */
[----:B------:R3:W-:Y:S01]  /*3120*/  @P2 STS.128 [R234+0x1000], RZ ;  /* 0x001000ffea002388 */ /* 0x0007e20000000c00 */
[----:B----4-:R-:W-:-:S03]  /*3130*/  @!P1 LEA R6, P3, R14, R20, 0x1 ;  /* 0x000000140e069211 */ /* 0x010fc600078608ff */
        /* <DEDUP_REMOVED lines=21> */
[----:B--2---:R-:W-:-:S03]  /*3290*/  @!P0 LEA R4, P2, R12, R22, 0x1 ;  /* 0x000000160c048211 */ /* 0x004fc600078408ff */
        /* <DEDUP_REMOVED lines=12> */
[----:B-1----:R-:W1:Y:S03]  /*3360*/  LDC.64 R10, c[0x0][0x3b8] ;  /* 0x0000ee00ff0a7b82 */ /* 0x002e660000000a00 */
        /* <DEDUP_REMOVED lines=26> */
[----:B-1----:R-:W4:Y:S04]  /*3510*/  LDG.E.64 R8, desc[UR6][R10.64] ;  /* 0x000000060a087981 */ /* 0x002f28000c1e1b00 */
[----:B------:R-:W3:Y:S01]  /*3520*/  LDG.E.64 R6, desc[UR6][R10.64+0x8] ;  /* 0x000008060a067981 */ /* 0x000ee2000c1e1b00 */
[----:B--2---:R-:W-:-:S05]  /*3530*/  VIADD R4, R235, 0x8 ;  /* 0x00000008eb047836 */ /* 0x004fca0000000000 */
[----:B------:R-:W-:Y:S01]  /*3540*/  ISETP.GE.AND P0, PT, R4, UR11, PT ;  /* 0x0000000b04007c0c */ /* 0x000fe2000bf06270 */
[----:B------:R-:W-:Y:S01]  /*3550*/  IMAD.MOV.U32 R4, RZ, RZ, 0x4 ;  /* 0x00000004ff047424 */ /* 0x000fe200078e00ff */
[----:B------:R-:W-:-:S03]  /*3560*/  UIMAD UR11, UR45, UR60, UR56 ;  /* 0x0000003c2d0b72a4 */ /* 0x000fc6000f8e0238 */
[----:B------:R-:W-:Y:S01]  /*3570*/  IMAD.WIDE R4, R235, R4, UR4 ;  /* 0x00000004eb047e25 */ /* 0x000fe2000f8e0204 */
[----:B------:R-:W-:-:S04]  /*3580*/  USHF.L.U32 UR11, UR11, 0x5, URZ ;  /* 0x000000050b0b7899 */ /* 0x000fc8000800063f */
[----:B------:R-:W5:Y:S01]  /*3590*/  @!P1 LDG.E R244, desc[UR6][R4.64] ;  /* 0x0000000604f49981 */ /* 0x000f62000c1e1900 */
[----:B------:R-:W-:-:S03]  /*35a0*/  USHF.R.S32.HI UR12, URZ, 0x1f, UR11 ;  /* 0x0000001f3f0c7899 */ /* 0x000fc6000801140b */
[----:B------:R1:W5:Y:S01]  /*35b0*/  @!P0 LDG.E R245, desc[UR6][R4.64+0x20] ;  /* 0x0000200604f58981 */ /* 0x000362000c1e1900 */
[----:B------:R-:W-:Y:S02]  /*35c0*/  CS2R R28, SRZ ;  /* 0x00000000001c7805 */ /* 0x000fe4000001ff00 */
[----:B------:R-:W-:Y:S02]  /*35d0*/  CS2R R24, SRZ ;  /* 0x0000000000187805 */ /* 0x000fe4000001ff00 */
[----:B------:R-:W-:Y:S02]  /*35e0*/  CS2R R22, SRZ ;  /* 0x0000000000167805 */ /* 0x000fe4000001ff00 */
[----:B------:R-:W-:Y:S01]  /*35f0*/  CS2R R20, SRZ ;  /* 0x0000000000147805 */ /* 0x000fe2000001ff00 */
[----:B------:R-:W-:Y:S01]  /*3600*/  UMOV UR14, UR16 ;  /* 0x00000010000e7c82 */ /* 0x000fe20008000000 */
[----:B-1----:R-:W-:Y:S02]  /*3610*/  SHF.R.S32.HI R4, RZ, 0x1f, R27 ;  /* 0x0000001fff047819 */ /* 0x002fe4000001141b */
[----:B----4-:R-:W-:-:S02]  /*3620*/  R2UR UR23, R9 ;  /* 0x00000000091772ca */ /* 0x010fc400000e0000 */
[----:B------:R-:W-:Y:S02]  /*3630*/  R2UR UR24, R8 ;  /* 0x00000000081872ca */ /* 0x000fe400000e0000 */
[----:B---3--:R-:W-:Y:S01]  /*3640*/  IADD3 R249, P1, P0, R6, UR11, R27 ;  /* 0x0000000b06f97c10 */ /* 0x008fe2000f83e01b */
[----:B------:R-:W-:Y:S01]  /*3650*/  UIADD3 UR11, UR26, UR10, URZ ;  /* 0x0000000a1a0b7290 */ /* 0x000fe2000fffe03f */
[----:B------:R-:W-:-:S03]  /*3660*/  CS2R R26, SRZ ;  /* 0x00000000001a7805 */ /* 0x000fc6000001ff00 */
[----:B------:R-:W-:Y:S01]  /*3670*/  UIADD3 UR11, -UR8, 0x40, UR11 ;  /* 0x00000040080b7890 */ /* 0x000fe2000fffe10b */
[----:B------:R-:W-:-:S03]  /*3680*/  IADD3.X R250, R7, UR12, R4, P1, P0 ;  /* 0x0000000c07fa7c10 */ /* 0x000fc60008fe0404 */
[----:B------:R-:W-:Y:S02]  /*3690*/  UIADD3 UR25, UR11, -UR34, URZ ;  /* 0x800000220b197290 */ /* 0x000fe4000fffe03f */
[----:B------:R-:W-:Y:S02]  /*36a0*/  UIADD3 UR37, UR24, -0x61c88647, URZ ;  /* 0x9e3779b918257890 */ /* 0x000fe4000fffe03f */
[----:B------:R-:W-:Y:S02]  /*36b0*/  UIADD3 UR36, UR23, -0x4498517b, URZ ;  /* 0xbb67ae8517247890 */ /* 0x000fe4000fffe03f */
[----:B------:R-:W-:Y:S02]  /*36c0*/  UIADD3 UR35, UR24, 0x3c6ef372, URZ ;  /* 0x3c6ef37218237890 */ /* 0x000fe4000fffe03f */
[----:B------:R-:W-:Y:S02]  /*36d0*/  UIADD3 UR34, UR23, 0x76cf5d0a, URZ ;  /* 0x76cf5d0a17227890 */ /* 0x000fe4000fffe03f */
[----:B------:R-:W-:-:S02]  /*36e0*/  UIADD3 UR33, UR24, -0x255992d5, URZ ;  /* 0xdaa66d2b18217890 */ /* 0x000fc4000fffe03f */
[----:B------:R-:W-:Y:S02]  /*36f0*/  UIADD3 UR32, UR23, 0x32370b8f, URZ ;  /* 0x32370b8f17207890 */ /* 0x000fe4000fffe03f */
[----:B------:R-:W-:Y:S02]  /*3700*/  UIADD3 UR31, UR24, 0x78dde6e4, URZ ;  /* 0x78dde6e4181f7890 */ /* 0x000fe4000fffe03f */
[----:B------:R-:W-:Y:S02]  /*3710*/  UIADD3 UR30, UR23, -0x126145ec, URZ ;  /* 0xed9eba14171e7890 */ /* 0x000fe4000fffe03f */
[----:B------:R-:W-:Y:S02]  /*3720*/  UIADD3 UR29, UR24, 0x1715609d, URZ ;  /* 0x1715609d181d7890 */ /* 0x000fe4000fffe03f */
[----:B------:R-:W-:Y:S02]  /*3730*/  UIADD3 UR28, UR23, -0x56f99767, URZ ;  /* 0xa9066899171c7890 */ /* 0x000fe4000fffe03f */
[----:B------:R-:W-:-:S02]  /*3740*/  UIADD3 UR27, UR24, -0x4ab325aa, URZ ;  /* 0xb54cda56181b7890 */ /* 0x000fc4000fffe03f */
[----:B------:R-:W-:-:S12]  /*3750*/  UIADD3 UR26, UR23, 0x646e171e, URZ ;  /* 0x646e171e171a7890 */ /* 0x000fd8000fffe03f */
.L_x_1287:
        /* <DEDUP_REMOVED lines=140> */
.L_x_1283:
        /* <DEDUP_REMOVED lines=74> */
.L_x_1284:
        /* <DEDUP_REMOVED lines=9> */
[----:B------:R-:W-:Y:S01]  /*4550*/  IMAD R86, R84, 0x4, R251 ;  /* 0x0000000454567824 */ /* 0x000fe200078e02fb */
[----:B------:R-:W-:Y:S02]  /*4560*/  FSEL R84, R88, RZ, P0 ;  /* 0x000000ff58547208 */ /* 0x000fe40000000000 */
[----:B------:R-:W-:Y:S01]  /*4570*/  LOP3.LUT R88, R95, UR23, R89, 0x96, !PT ;  /* 0x000000175f587c12 */ /* 0x000fe2000f8e9659 */
[----:B------:R-:W-:Y:S01]  /*4580*/  IMAD.WIDE.U32 R86, R86, -0x326172a9, RZ ;  /* 0xcd9e8d5756567825 */ /* 0x000fe200078e00ff */
[----:B------:R-:W-:Y:S03]  /*4590*/  FSEL R85, R85, RZ, P1 ;  /* 0x000000ff55557208 */ /* 0x000fe60000800000 */
[----:B------:R-:W-:Y:S01]  /*45a0*/  FFMA.FTZ R7, R7, UR20, -R84 ;  /* 0x0000001407077c23 */ /* 0x000fe20008010854 */
[----:B------:R-:W-:Y:S01]  /*45b0*/  IMAD.WIDE.U32 R88, R88, -0x326172a9, RZ ;  /* 0xcd9e8d5758587825 */ /* 0x000fe200078e00ff */
[----:B------:R-:W-:Y:S03]  /*45c0*/  LOP3.LUT R90, R87, UR24, R250, 0x96, !PT ;  /* 0x00000018575a7c12 */ /* 0x000fe6000f8e96fa */
[--C-:B------:R-:W-:Y:S01]  /*45d0*/  FFMA.FTZ R4, R4, UR20, -R85.reuse ;  /* 0x0000001404047c23 */ /* 0x100fe20008010855 */
[----:B------:R-:W-:Y:S01]  /*45e0*/  MUFU.EX2 R126, R7 ;  /* 0x00000007007e7308 */ /* 0x000fe20000000800 */
[----:B------:R-:W-:Y:S01]  /*45f0*/  LOP3.LUT R92, R89, UR37, R86, 0x96, !PT ;  /* 0x00000025595c7c12 */ /* 0x000fe2000f8e9656 */
[----:B------:R-:W-:Y:S04]  /*4600*/  IMAD.WIDE.U32 R90, R90, -0x2daee0ad, RZ ;  /* 0xd2511f535a5a7825 */ /* 0x000fe800078e00ff */
[--C-:B------:R-:W-:Y:S01]  /*4610*/  FFMA.FTZ R8, R8, UR20, -R85.reuse ;  /* 0x0000001408087c23 */ /* 0x100fe20008010855 */
[--C-:B------:R-:W-:Y:S01]  /*4620*/  FFMA.FTZ R9, R9, UR20, -R85.reuse ;  /* 0x0000001409097c23 */ /* 0x100fe20008010855 */
[----:B------:R-:W-:Y:S01]  /*4630*/  IMAD.WIDE.U32 R92, R92, -0x2daee0ad, RZ ;  /* 0xd2511f535c5c7825 */ /* 0x000fe200078e00ff */
[----:B------:R-:W-:Y:S01]  /*4640*/  LOP3.LUT R86, R91, UR36, R94, 0x96, !PT ;  /* 0x000000245b567c12 */ /* 0x000fe2000f8e965e */
[----:B------:R1:W-:Y:S02]  /*4650*/  MUFU.EX2 R125, R4 ;  /* 0x00000004007d7308 */ /* 0x0003e40000000800 */
[--C-:B------:R-:W-:Y:S01]  /*4660*/  FFMA.FTZ R16, R16, UR20, -R85.reuse ;  /* 0x0000001410107c23 */ /* 0x100fe20008010855 */
[--C-:B------:R-:W-:Y:S01]  /*4670*/  FFMA.FTZ R5, R5, UR20, -R85.reuse ;  /* 0x0000001405057c23 */ /* 0x100fe20008010855 */
[----:B------:R-:W-:Y:S01]  /*4680*/  LOP3.LUT R89, R93, UR34, R90, 0x96, !PT ;  /* 0x000000225d597c12 */ /* 0x000fe2000f8e965a */
[----:B------:R-:W-:Y:S04]  /*4690*/  IMAD.WIDE.U32 R86, R86, -0x326172a9, RZ ;  /* 0xcd9e8d5756567825 */ /* 0x000fe800078e00ff */
[--C-:B------:R-:W-:Y:S01]  /*46a0*/  FFMA.FTZ R19, R19, UR20, -R84.reuse ;  /* 0x0000001413137c23 */ /* 0x100fe20008010854 */
[----:B------:R-:W-:Y:S01]  /*46b0*/  FFMA.FTZ R11, R11, UR20, -R84 ;  /* 0x000000140b0b7c23 */ /* 0x000fe20008010854 */
[----:B------:R2:W-:Y:S01]  /*46c0*/  MUFU.EX2 R127, R8 ;  /* 0x00000008007f7308 */ /* 0x0005e20000000800 */
[----:B------:R-:W-:Y:S01]  /*46d0*/  LOP3.LUT R90, R87, UR35, R88, 0x96, !PT ;  /* 0x00000023575a7c12 */ /* 0x000fe2000f8e9658 */
[----:B------:R-:W-:Y:S04]  /*46e0*/  IMAD.WIDE.U32 R88, R89, -0x326172a9, RZ ;  /* 0xcd9e8d5759587825 */ /* 0x000fe800078e00ff */
[--C-:B------:R-:W-:Y:S01]  /*46f0*/  FFMA.FTZ R15, R15, UR20, -R84.reuse ;  /* 0x000000140f0f7c23 */ /* 0x100fe20008010854 */
[----:B------:R-:W-:Y:S01]  /*4700*/  FFMA.FTZ R14, R14, UR20, -R84 ;  /* 0x000000140e0e7c23 */ /* 0x000fe20008010854 */
[----:B------:R-:W-:Y:S01]  /*4710*/  IMAD.WIDE.U32 R90, R90, -0x2daee0ad, RZ ;  /* 0xd2511f535a5a7825 */ /* 0x000fe200078e00ff */
[----:B------:R-:W-:Y:S01]  /*4720*/  LOP3.LUT R86, R89, UR33, R86, 0x96, !PT ;  /* 0x0000002159567c12 */ /* 0x000fe2000f8e9656 */
[----:B------:R3:W-:Y:S02]  /*4730*/  MUFU.EX2 R124, R9 ;  /* 0x00000009007c7308 */ /* 0x0007e40000000800 */
[----:B-1----:R-:W-:Y:S01]  /*4740*/  FFMA.FTZ R4, R6, UR20, -R84 ;  /* 0x0000001406047c23 */ /* 0x002fe20008010854 */
[----:B------:R-:W-:Y:S01]  /*4750*/  LOP3.LUT R6, R91, UR32, R92, 0x96, !PT ;  /* 0x000000205b067c12 */ /* 0x000fe2000f8e965c */
[----:B------:R-:W-:Y:S04]  /*4760*/  IMAD.WIDE.U32 R86, R86, -0x2daee0ad, RZ ;  /* 0xd2511f5356567825 */ /* 0x000fe800078e00ff */
[----:B------:R-:W-:Y:S01]  /*4770*/  IMAD.WIDE.U32 R6, R6, -0x326172a9, RZ ;  /* 0xcd9e8d5706067825 */ /* 0x000fe200078e00ff */
[----:B------:R-:W-:Y:S01]  /*4780*/  LOP3.LUT R89, R87, UR30, R90, 0x96, !PT ;  /* 0x0000001e57597c12 */ /* 0x000fe2000f8e965a */
[----:B------:R1:W-:Y:S02]  /*4790*/  MUFU.EX2 R123, R4 ;  /* 0x00000004007b7308 */ /* 0x0003e40000000800 */
[--C-:B------:R-:W-:Y:S01]  /*47a0*/  FFMA.FTZ R87, R13, UR20, -R85.reuse ;  /* 0x000000140d577c23 */ /* 0x100fe20008010855 */
[----:B--2---:R-:W-:Y:S01]  /*47b0*/  LOP3.LUT R8, R7, UR31, R88, 0x96, !PT ;  /* 0x0000001f07087c12 */ /* 0x004fe2000f8e9658 */
[----:B------:R-:W-:Y:S06]  /*47c0*/  IMAD.WIDE.U32 R88, R89, -0x326172a9, RZ ;  /* 0xcd9e8d5759587825 */ /* 0x000fec00078e00ff */
[----:B------:R2:W4:Y:S01]  /*47d0*/  MUFU.EX2 R129, R16 ;  /* 0x0000001000817308 */ /* 0x0005220000000800 */
[----:B------:R-:W-:Y:S01]  /*47e0*/  LOP3.LUT R6, R89, UR29, R6, 0x96, !PT ;  /* 0x0000001d59067c12 */ /* 0x000fe2000f8e9606 */
[----:B---3--:R-:W-:Y:S04]  /*47f0*/  IMAD.WIDE.U32 R8, R8, -0x2daee0ad, RZ ;  /* 0xd2511f5308087825 */ /* 0x008fe800078e00ff */
[----:B------:R-:W-:Y:S04]  /*4800*/  IMAD.WIDE.U32 R6, R6, -0x2daee0ad, RZ ;  /* 0xd2511f5306067825 */ /* 0x000fe800078e00ff */
[----:B------:R3:W-:Y:S01]  /*4810*/  MUFU.EX2 R120, R5 ;  /* 0x0000000500787308 */ /* 0x0007e20000000800 */
[----:B-1----:R-:W-:Y:S02]  /*4820*/  LOP3.LUT R4, R9, UR28, R86, 0x96, !PT ;  /* 0x0000001c09047c12 */ /* 0x002fe4000f8e9656 */
[----:B------:R-:W-:Y:S02]  /*4830*/  LOP3.LUT R8, R7, UR26, R8, 0x96, !PT ;  /* 0x0000001a07087c12 */ /* 0x000fe4000f8e9608 */
[----:B------:R-:W-:Y:S02]  /*4840*/  SHF.R.U32.HI R9, RZ, 0x18, R6 ;  /* 0x00000018ff097819 */ /* 0x000fe40000011606 */
[----:B------:R-:W-:Y:S03]  /*4850*/  LOP3.LUT R13, R6, 0xffff, RZ, 0xc0, !PT ;  /* 0x0000ffff060d7812 */ /* 0x000fe600078ec0ff */
[----:B------:R1:W4:Y:S01]  /*4860*/  MUFU.EX2 R128, R19 ;  /* 0x0000001300807308 */ /* 0x0003220000000800 */
[--C-:B--2---:R-:W-:Y:S01]  /*4870*/  FFMA.FTZ R16, R10, UR20, -R84.reuse ;  /* 0x000000140a107c23 */ /* 0x104fe20008010854 */
[----:B------:R-:W-:Y:S01]  /*4880*/  LOP3.LUT R10, R6, 0xff, RZ, 0xc0, !PT ;  /* 0x000000ff060a7812 */ /* 0x000fe200078ec0ff */
[----:B------:R-:W-:Y:S01]  /*4890*/  FFMA.FTZ R84, R18, UR20, -R84 ;  /* 0x0000001412547c23 */ /* 0x000fe20008010854 */
[----:B------:R-:W-:Y:S02]  /*48a0*/  ISETP.LE.U32.AND P0, PT, R9, UR21, PT ;  /* 0x0000001509007c0c */ /* 0x000fe4000bf03070 */
[----:B------:R-:W-:Y:S04]  /*48b0*/  ISETP.LE.U32.AND P6, PT, R10, UR21, PT ;  /* 0x000000150a007c0c */ /* 0x000fe8000bfc3070 */
[----:B------:R2:W4:Y:S01]  /*48c0*/  MUFU.EX2 R122, R11 ;  /* 0x0000000b007a7308 */ /* 0x0005220000000800 */
[----:B---3--:R-:W-:Y:S03]  /*48d0*/  IMAD.WIDE.U32 R4, R4, -0x326172a9, RZ ;  /* 0xcd9e8d5704047825 */ /* 0x008fe600078e00ff */
[----:B------:R-:W-:Y:S02]  /*48e0*/  LOP3.LUT R10, R4, 0xffff, RZ, 0xc0, !PT ;  /* 0x0000ffff040a7812 */ /* 0x000fe400078ec0ff */
[----:B------:R-:W-:Y:S01]  /*48f0*/  SHF.R.U32.HI R9, RZ, 0x18, R4 ;  /* 0x00000018ff097819 */ /* 0x000fe20000011604 */
[--C-:B-1----:R-:W-:Y:S01]  /*4900*/  FFMA.FTZ R19, R12, UR20, -R85.reuse ;  /* 0x000000140c137c23 */ /* 0x102fe20008010855 */
[----:B------:R-:W-:Y:S02]  /*4910*/  SHF.R.U32.HI R12, RZ, 0x10, R6 ;  /* 0x00000010ff0c7819 */ /* 0x000fe40000011606 */
[----:B------:R-:W-:Y:S01]  /*4920*/  MUFU.EX2 R116, R16 ;  /* 0x0000001000747308 */ /* 0x000fe20000000800 */
[----:B------:R-:W-:Y:S01]  /*4930*/  LOP3.LUT R6, R5, UR27, R88, 0x96, !PT ;  /* 0x0000001b05067c12 */ /* 0x000fe2000f8e9658 */
[----:B------:R-:W-:Y:S01]  /*4940*/  FFMA.FTZ R85, R17, UR20, -R85 ;  /* 0x0000001411557c23 */ /* 0x000fe20008010855 */
[----:B------:R-:W-:Y:S02]  /*4950*/  LOP3.LUT R5, R8, 0xff, RZ, 0xc0, !PT ;  /* 0x000000ff08057812 */ /* 0x000fe400078ec0ff */
[----:B------:R-:W-:Y:S02]  /*4960*/  LOP3.LUT R7, R4, 0xff, RZ, 0xc0, !PT ;  /* 0x000000ff04077812 */ /* 0x000fe400078ec0ff */
[----:B--2---:R-:W-:Y:S03]  /*4970*/  SHF.R.U32.HI R11, RZ, 0x10, R4 ;  /* 0x00000010ff0b7819 */ /* 0x004fe60000011604 */
[----:B------:R-:W1:Y:S01]  /*4980*/  MUFU.EX2 R121, R19 ;  /* 0x0000001300797308 */ /* 0x000e620000000800 */
[----:B------:R-:W-:Y:S02]  /*4990*/  ISETP.LE.U32.AND P2, PT, R5, UR21, PT ;  /* 0x0000001505007c0c */ /* 0x000fe4000bf43070 */
[----:B------:R-:W-:Y:S02]  /*49a0*/  SHF.R.U32.HI R4, RZ, 0x18, R8 ;  /* 0x00000018ff047819 */ /* 0x000fe40000011608 */
[----:B------:R-:W-:Y:S02]  /*49b0*/  LOP3.LUT R5, R6, 0xff, RZ, 0xc0, !PT ;  /* 0x000000ff06057812 */ /* 0x000fe400078ec0ff */
[----:B------:R-:W-:Y:S03]  /*49c0*/  ISETP.LE.U32.AND P4, PT, R7, UR21, PT ;  /* 0x0000001507007c0c */ /* 0x000fe6000bf83070 */
[----:B------:R-:W-:Y:S01]  /*49d0*/  MUFU.EX2 R118, R87 ;  /* 0x0000005700767308 */ /* 0x000fe20000000800 */
[----:B------:R-:W-:Y:S02]  /*49e0*/  ISETP.LE.U32.AND P1, PT, R4, UR21, PT ;  /* 0x0000001504007c0c */ /* 0x000fe4000bf23070 */
[--C-:B------:R-:W-:Y:S02]  /*49f0*/  SHF.R.U32.HI R7, RZ, 0x18, R6.reuse ;  /* 0x00000018ff077819 */ /* 0x100fe40000011606 */
[----:B------:R-:W-:Y:S02]  /*4a00*/  SHF.R.U32.HI R4, RZ, 0x10, R6 ;  /* 0x00000010ff047819 */ /* 0x000fe40000011606 */
[----:B------:R-:W-:Y:S03]  /*4a10*/  LOP3.LUT R6, R6, 0xffff, RZ, 0xc0, !PT ;  /* 0x0000ffff06067812 */ /* 0x000fe600078ec0ff */
[----:B------:R-:W2:Y:S01]  /*4a20*/  MUFU.EX2 R119, R15 ;  /* 0x0000000f00777308 */ /* 0x000ea20000000800 */
[----:B------:R-:W-:Y:S02]  /*4a30*/  LOP3.LUT R4, R4, 0xff, RZ, 0xc0, !PT ;  /* 0x000000ff04047812 */ /* 0x000fe400078ec0ff */
[----:B------:R-:W-:Y:S02]  /*4a40*/  ISETP.LE.U32.AND P5, PT, R7, UR21, PT ;  /* 0x0000001507007c0c */ /* 0x000fe4000bfa3070 */
[----:B------:R-:W-:Y:S02]  /*4a50*/  ISETP.LE.U32.AND P3, PT, R9, UR21, PT ;  /* 0x0000001509007c0c */ /* 0x000fe4000bf63070 */
[----:B------:R-:W-:Y:S03]  /*4a60*/  LOP3.LUT R7, R12, 0xff, RZ, 0xc0, !PT ;  /* 0x000000ff0c077812 */ /* 0x000fe600078ec0ff */
[----:B------:R-:W-:Y:S10]  /*4a70*/  MUFU.EX2 R115, R14 ;  /* 0x0000000e00737308 */ /* 0x000ff40000000800 */
[----:B------:R-:W-:Y:S10]  /*4a80*/  MUFU.EX2 R117, R85 ;  /* 0x0000005500757308 */ /* 0x000ff40000000800 */
[----:B------:R-:W3:Y:S01]  /*4a90*/  MUFU.EX2 R114, R84 ;  /* 0x0000005400727308 */ /* 0x000ee20000000800 */
[----:B----4-:R-:W-:Y:S01]  /*4aa0*/  @!P6 FADD.FTZ R129, -R129, -RZ ;  /* 0x800000ff8181e221 */ /* 0x010fe20000010100 */
[----:B------:R-:W-:Y:S01]  /*4ab0*/  ISETP.LE.U32.AND P6, PT, R5, UR21, PT ;  /* 0x0000001505007c0c */ /* 0x000fe2000bfc3070 */
[----:B------:R-:W-:Y:S01]  /*4ac0*/  @!P0 FADD.FTZ R128, -R128, -RZ ;  /* 0x800000ff80808221 */ /* 0x000fe20000010100 */
[----:B------:R-:W-:Y:S01]  /*4ad0*/  SHF.R.U32.HI R5, RZ, 0x8, R6 ;  /* 0x00000008ff057819 */ /* 0x000fe20000011606 */
[----:B------:R-:W-:Y:S01]  /*4ae0*/  @!P5 FADD.FTZ R126, -R126, -RZ ;  /* 0x800000ff7e7ed221 */ /* 0x000fe20000010100 */
[----:B------:R-:W-:Y:S01]  /*4af0*/  ISETP.LE.U32.AND P0, PT, R4, UR21, PT ;  /* 0x0000001504007c0c */ /* 0x000fe2000bf03070 */
[----:B------:R-:W-:Y:S01]  /*4b00*/  @!P4 FADD.FTZ R127, -R127, -RZ ;  /* 0x800000ff7f7fc221 */ /* 0x000fe20000010100 */
[----:B------:R-:W-:Y:S01]  /*4b10*/  SHF.R.U32.HI R4, RZ, 0x8, R10 ;  /* 0x00000008ff047819 */ /* 0x000fe2000001160a */
[----:B------:R-:W-:Y:S01]  /*4b20*/  @!P3 FADD.FTZ R122, -R122, -RZ ;  /* 0x800000ff7a7ab221 */ /* 0x000fe20000010100 */
[----:B------:R-:W-:Y:S01]  /*4b30*/  LOP3.LUT R5, R5, 0xffff, RZ, 0xc0, !PT ;  /* 0x0000ffff05057812 */ /* 0x000fe200078ec0ff */
[----:B-1----:R-:W-:Y:S01]  /*4b40*/  @!P2 FADD.FTZ R121, -R121, -RZ ;  /* 0x800000ff7979a221 */ /* 0x002fe20000010100 */
[----:B------:R-:W-:Y:S01]  /*4b50*/  LOP3.LUT R4, R4, 0xffff, RZ, 0xc0, !PT ;  /* 0x0000ffff04047812 */ /* 0x000fe200078ec0ff */
[----:B--2---:R-:W-:Y:S01]  /*4b60*/  @!P1 FADD.FTZ R119, -R119, -RZ ;  /* 0x800000ff77779221 */ /* 0x004fe20000010100 */
[----:B------:R-:W-:Y:S01]  /*4b70*/  ISETP.LE.U32.AND P4, PT, R7, UR21, PT ;  /* 0x0000001507007c0c */ /* 0x000fe2000bf83070 */
[----:B------:R-:W-:Y:S01]  /*4b80*/  @!P6 FADD.FTZ R125, -R125, -RZ ;  /* 0x800000ff7d7de221 */ /* 0x000fe20000010100 */
[----:B------:R-:W-:Y:S02]  /*4b90*/  ISETP.LE.U32.AND P6, PT, R5, UR21, PT ;  /* 0x0000001505007c0c */ /* 0x000fe4000bfc3070 */
[----:B------:R-:W-:Y:S01]  /*4ba0*/  LOP3.LUT R5, R11, 0xff, RZ, 0xc0, !PT ;  /* 0x000000ff0b057812 */ /* 0x000fe200078ec0ff */
[----:B------:R-:W-:Y:S01]  /*4bb0*/  @!P0 FADD.FTZ R123, -R123, -RZ ;  /* 0x800000ff7b7b8221 */ /* 0x000fe20000010100 */
[----:B------:R-:W-:Y:S02]  /*4bc0*/  ISETP.LE.U32.AND P5, PT, R4, UR21, PT ;  /* 0x0000001504007c0c */ /* 0x000fe4000bfa3070 */
[----:B------:R-:W-:Y:S02]  /*4bd0*/  LOP3.LUT R4, R8, 0xffff, RZ, 0xc0, !PT ;  /* 0x0000ffff08047812 */ /* 0x000fe400078ec0ff */
[----:B------:R-:W-:Y:S02]  /*4be0*/  ISETP.LE.U32.AND P0, PT, R5, UR21, PT ;  /* 0x0000001505007c0c */ /* 0x000fe4000bf03070 */
[----:B------:R-:W-:Y:S01]  /*4bf0*/  SHF.R.U32.HI R5, RZ, 0x8, R4 ;  /* 0x00000008ff057819 */ /* 0x000fe20000011604 */
[----:B---3--:R-:W-:Y:S01]  /*4c00*/  @!P4 FADD.FTZ R114, -R114, -RZ ;  /* 0x800000ff7272c221 */ /* 0x008fe20000010100 */
[----:B------:R-:W-:Y:S01]  /*4c10*/  SHF.R.U32.HI R4, RZ, 0x8, R13 ;  /* 0x00000008ff047819 */ /* 0x000fe2000001160d */
[----:B------:R-:W-:Y:S01]  /*4c20*/  @!P6 FADD.FTZ R120, -R120, -RZ ;  /* 0x800000ff7878e221 */ /* 0x000fe20000010100 */
[----:B------:R-:W-:Y:S02]  /*4c30*/  LOP3.LUT R5, R5, 0xffff, RZ, 0xc0, !PT ;  /* 0x0000ffff05057812 */ /* 0x000fe400078ec0ff */
[----:B------:R-:W-:Y:S01]  /*4c40*/  LOP3.LUT R4, R4, 0xffff, RZ, 0xc0, !PT ;  /* 0x0000ffff04047812 */ /* 0x000fe200078ec0ff */
[----:B------:R-:W-:Y:S01]  /*4c50*/  @!P5 FADD.FTZ R124, -R124, -RZ ;  /* 0x800000ff7c7cd221 */ /* 0x000fe20000010100 */
[----:B------:R-:W-:Y:S02]  /*4c60*/  ISETP.LE.U32.AND P6, PT, R5, UR21, PT ;  /* 0x0000001505007c0c */ /* 0x000fe4000bfc3070 */
        /* <DEDUP_REMOVED lines=8> */
[----:B------:R-:W-:Y:S01]  /*4cf0*/  FSETP.GE.FTZ.AND P1, PT, R123, RZ, PT ;  /* 0x000000ff7b00720b */ /* 0x000fe20003f36000 */
[----:B------:R-:W-:Y:S01]  /*4d00*/  @!P6 FADD.FTZ R118, -R118, -RZ ;  /* 0x800000ff7676e221 */ /* 0x000fe20000010100 */
[----:B------:R-:W-:Y:S03]  /*4d10*/  LOP3.LUT R8, R8, 0xff, RZ, 0xc0, !PT ;  /* 0x000000ff08087812 */ /* 0x000fe600078ec0ff */
[----:B------:R3:W-:Y:S01]  /*4d20*/  STS [R243+0x22000], R4 ;  /* 0x02200004f3007388 */ /* 0x0007e20000000800 */
[----:B------:R-:W-:Y:S02]  /*4d30*/  FSETP.GE.FTZ.AND P2, PT, R120, RZ, PT ;  /* 0x000000ff7800720b */ /* 0x000fe40003f56000 */
[----:B------:R-:W-:Y:S01]  /*4d40*/  ISETP.LE.U32.AND P5, PT, R8, UR21, PT ;  /* 0x0000001508007c0c */ /* 0x000fe2000bfa3070 */
[----:B------:R-:W-:Y:S01]  /*4d50*/  @!P3 FADD.FTZ R117, -R117, -RZ ;  /* 0x800000ff7575b221 */ /* 0x000fe20000010100 */
[----:B------:R-:W-:Y:S02]  /*4d60*/  F2FP.RELU.BF16.F32.PACK_AB R8, R122, R116 ;  /* 0x000000747a08723e */ /* 0x000fe400000018ff */
[----:B------:R-:W-:Y:S02]  /*4d70*/  F2FP.RELU.BF16.F32.PACK_AB R7, R118, R121 ;  /* 0x000000797607723e */ /* 0x000fe400000018ff */
[----:B------:R-:W-:Y:S01]  /*4d80*/  FSETP.GE.FTZ.AND P3, PT, R125, RZ, PT ;  /* 0x000000ff7d00720b */ /* 0x000fe20003f76000 */
[----:B------:R-:W-:Y:S01]  /*4d90*/  STS [R243+0x22400], R8 ;  /* 0x02240008f3007388 */ /* 0x000fe20000000800 */
[----:B------:R-:W-:Y:S05]  /*4da0*/  FSETP.GE.FTZ.AND P0, PT, R126, RZ, PT ;  /* 0x000000ff7e00720b */ /* 0x000fea0003f16000 */
[----:B------:R-:W-:Y:S01]  /*4db0*/  STS [R241+0x22000], R7 ;  /* 0x02200007f1007388 */ /* 0x000fe20000000800 */
[----:B------:R-:W-:Y:S01]  /*4dc0*/  @!P5 FADD.FTZ R115, -R115, -RZ ;  /* 0x800000ff7373d221 */ /* 0x000fe20000010100 */
[----:B-1----:R-:W-:Y:S04]  /*4dd0*/  F2FP.RELU.BF16.F32.PACK_AB R5, R117, R129 ;  /* 0x000000817505723e */ /* 0x002fe800000018ff */
[----:B--2---:R-:W-:Y:S02]  /*4de0*/  F2FP.RELU.BF16.F32.PACK_AB R6, R119, R115 ;  /* 0x000000737706723e */ /* 0x004fe400000018ff */
[----:B---3--:R-:W-:Y:S03]  /*4df0*/  F2FP.RELU.BF16.F32.PACK_AB R4, R128, R114 ;  /* 0x000000728004723e */ /* 0x008fe600000018ff */
        /* <DEDUP_REMOVED lines=304> */
.L_x_1285:
[----:B------:R-:W-:Y:S01]  /*6100*/  LDSM.16.M88.4 R128, [R228] ;  /* 0x00000000e480783b */ /* 0x000fe20000000200 */
[----:B------:R-:W-:Y:S03]  /*6110*/  @UP1 UIADD3 UR12, UP0, UR4, -0x100, URZ ;  /* 0xffffff00040c1890 */ /* 0x000fe6000ff1e03f */
[----:B------:R-:W1:Y:S01]  /*6120*/  LDSM.16.MT88.4 R16, [R0+0x10000] ;  /* 0x010000000010783b */ /* 0x000e620000004200 */
[----:B------:R-:W-:Y:S02]  /*6130*/  @UP1 UIADD3.X UR11, UR5, -0x1, URZ, UP0, !UPT ;  /* 0xffffffff050b1890 */ /* 0x000fe400087fe43f */
[----:B------:R-:W-:Y:S01]  /*6140*/  @UP1 UIADD3 UR18, UP0, UR18, -0x100, URZ ;  /* 0xffffff0012121890 */ /* 0x000fe2000ff1e03f */
[----:B------:R-:W2:Y:S01]  /*6150*/  LDSM.16.M88.4 R124, [R228+0x1000] ;  /* 0x00100000e47c783b */ /* 0x000ea20000000200 */
[----:B------:R-:W-:Y:S02]  /*6160*/  @UP1 UMOV UR4, UR12 ;  /* 0x0000000c00041c82 */ /* 0x000fe40008000000 */
[----:B------:R-:W-:Y:S01]  /*6170*/  @UP1 UIADD3.X UR17, UR17, -0x1, URZ, UP0, !UPT ;  /* 0xffffffff11111890 */ /* 0x000fe200087fe43f */
[----:B------:R-:W3:Y:S01]  /*6180*/  LDSM.16.MT88.4 R96, [R0+0x12000] ;  /* 0x012000000060783b */ /* 0x000ee20000004200 */
[----:B------:R-:W-:Y:S03]  /*6190*/  @UP1 UMOV UR5, UR11 ;  /* 0x0000000b00051c82 */ /* 0x000fe60008000000 */
        /* <DEDUP_REMOVED lines=70> */
[-C--:B------:R-:W-:Y:S01]  /*6600*/  HMMA.16816.F32.BF16 R12, R208, R206.reuse, R12 ;  /* 0x000000ced00c723c */ /* 0x080fe2000004180c */
[----:B------:R-:W-:Y:S04]  /*6610*/  IMAD.MOV.U32 R204, RZ, RZ, 0x4 ;  /* 0x00000004ffcc7424 */ /* 0x000fe800078e00ff */
[----:B------:R-:W-:Y:S01]  /*6620*/  @P3 IMAD.WIDE R204, R235, R204, UR4 ;  /* 0x00000004ebcc3e25 */ /* 0x000fe2000f8e02cc */
[C---:B------:R-:W-:Y:S01]  /*6630*/  HMMA.16816.F32.BF16 R16, R200.reuse, R206, R16 ;  /* 0x000000cec810723c */ /* 0x040fe20000041810 */
[----:B------:R-:W1:Y:S03]  /*6640*/  LDC R207, c[0x0][0x270] ;  /* 0x00009c00ffcf7b82 */ /* 0x000e660000000800 */
[----:B------:R-:W5:Y:S02]  /*6650*/  @P3 LDG.E R244, desc[UR6][R204.64] ;  /* 0x00000006ccf43981 */ /* 0x000f64000c1e1900 */
[-C--:B---3--:R-:W-:Y:S02]  /*6660*/  HMMA.16816.F32.BF16 R84, R200, R212.reuse, R84 ;  /* 0x000000d4c854723c */ /* 0x088fe40000041854 */
[----:B------:R2:W5:Y:S04]  /*6670*/  @P3 LDG.E R245, desc[UR6][R204.64+0x20] ;  /* 0x00002006ccf53981 */ /* 0x000568000c1e1900 */
[C---:B------:R-:W-:Y:S06]  /*6680*/  HMMA.16816.F32.BF16 R88, R208.reuse, R212, R88 ;  /* 0x000000d4d058723c */ /* 0x040fec0000041858 */
[-C--:B------:R-:W-:Y:S06]  /*6690*/  HMMA.16816.F32.BF16 R92, R208, R214.reuse, R92 ;  /* 0x000000d6d05c723c */ /* 0x080fec000004185c */
[C---:B------:R-:W-:Y:S05]  /*66a0*/  HMMA.16816.F32.BF16 R96, R200.reuse, R214, R96 ;  /* 0x000000d6c860723c */ /* 0x040fea0000041860 */
[----:B-1----:R-:W-:Y:S01]  /*66b0*/  IMAD R207, R207, UR40, RZ ;  /* 0x00000028cfcf7c24 */ /* 0x002fe2000f8e02ff */
        /* <DEDUP_REMOVED lines=18> */
[-C--:B--2---:R-:W-:Y:S01]  /*67e0*/  LEA R204, P0, R197, R232.reuse, 0x2 ;  /* 0x000000e8c5cc7211 */ /* 0x084fe200078010ff */
[C---:B------:R-:W-:Y:S02]  /*67f0*/  IMAD.SHL.U32 R210, R207.reuse, 0x20, RZ ;  /* 0x00000020cfd27824 */ /* 0x040fe400078e00ff */
[----:B------:R-:W-:Y:S01]  /*6800*/  IMAD R209, R207, 0x30, RZ ;  /* 0x00000030cfd17824 */ /* 0x000fe200078e02ff */
[-C--:B------:R-:W-:Y:S02]  /*6810*/  LEA.HI.X.SX32 R205, R197, R233.reuse, 0x2, P0 ;  /* 0x000000e9c5cd7211 */ /* 0x080fe400000f16ff */
[-C--:B------:R-:W-:Y:S02]  /*6820*/  LEA R206, P0, R210, R232.reuse, 0x2 ;  /* 0x000000e8d2ce7211 */ /* 0x080fe400078010ff */
[CC--:B-1----:R-:W-:Y:S01]  /*6830*/  LEA R4, P1, R208.reuse, R232.reuse, 0x2 ;  /* 0x000000e8d0047211 */ /* 0x0c2fe200078210ff */
        /* <DEDUP_REMOVED lines=311> */
.L_x_1286:
[----:B------:R-:W-:Y:S02]  /*7bb0*/  UISETP.GT.AND UP0, UPT, UR9, UR22, UPT ;  /* 0x000000160900728c */ /* 0x000fe4000bf04270 */
[----:B------:R-:W-:Y:S04]  /*7bc0*/  UIADD3 UR9, UR9, -0x1, URZ ;  /* 0xffffffff09097890 */ /* 0x000fe8000fffe03f */
[----:B------:R-:W-:Y:S11]  /*7bd0*/  PLOP3.LUT P0, PT, PT, PT, UP0, 0x80, 0x0 ;  /* 0x000000000000781c */ /* 0x000ff60003f0f008 */
[----:B------:R-:W-:Y:S02]  /*7be0*/  @!UPT UIADD3 URZ, URZ, URZ, URZ ;  /* 0x0000003f3f3ff290 */ /* 0x000fe4000fffe03f */
        /* <DEDUP_REMOVED lines=213> */
[----:B------:R-:W-:Y:S01]  /*8940*/  F2FP.BF16.F32.PACK_AB R17, R17, R86 ;  /* 0x000000561111723e */ /* 0x000fe200000010ff */
[----:B------:R-:W-:Y:S01]  /*8950*/  @UP0 UIADD3 UR9, UR39, UR41, URZ ;  /* 0x0000002927090290 */ /* 0x000fe2000fffe03f */
        /* <DEDUP_REMOVED lines=21> */
[----:B------:R-:W-:Y:S01]  /*8ab0*/  PLOP3.LUT P0, PT, PT, PT, UP0, 0x80, 0x0 ;  /* 0x000000000000781c */ /* 0x000fe20003f0f008 */
[----:B------:R-:W-:Y:S01]  /*8ac0*/  @UP0 UIADD3 UR20, UR11, UR9, URZ ;  /* 0x000000090b140290 */ /* 0x000fe2000fffe03f */
[----:B------:R-:W-:Y:S01]  /*8ad0*/  F2FP.BF16.F32.PACK_AB R5, R5, R76 ;  /* 0x0000004c0505723e */ /* 0x000fe200000010ff */
[----:B------:R-:W-:Y:S01]  /*8ae0*/  STS [R248+0x8400], R30 ;  /* 0x0084001ef8007388 */ /* 0x000fe20000000800 */
[----:B------:R-:W-:-:S03]  /*8af0*/  @UP0 UMOV UR19, UR10 ;  /* 0x0000000a00130c82 */ /* 0x000fc60008000000 */
        /* <DEDUP_REMOVED lines=44> */
.L_x_1288:
        /* <DEDUP_REMOVED lines=21> */
.L_x_1289:
        /* <DEDUP_REMOVED lines=51> */
.L_x_1291:
[----:B------:R-:W-:Y:S05]  /*9240*/  BSYNC B0 ;  /* 0x0000000000007941 */ /* 0x000fea0003800000 */
.L_x_1290:
        /* <DEDUP_REMOVED lines=17> */
.L_x_1293:
[----:B------:R-:W-:Y:S05]  /*9360*/  BSYNC B0 ;  /* 0x0000000000007941 */ /* 0x000fea0003800000 */
.L_x_1292:
        /* <DEDUP_REMOVED lines=33> */
.L_x_1295:
[----:B------:R-:W-:Y:S05]  /*9580*/  BSYNC B0 ;  /* 0x0000000000007941 */ /* 0x000fea0003800000 */
.L_x_1294:
        /* <DEDUP_REMOVED lines=16> */
.L_x_1282:
[----:B------:R-:W-:Y:S05]  /*9690*/  BSYNC B1 ;  /* 0x0000000000017941 */ /* 0x000fea0003800000 */
.L_x_1268:
[----:B------:R-:W-:Y:S01]  /*96a0*/  R2UR UR5, R252 ;  /* 0x00000000fc0572ca */ /* 0x000fe200000e0000 */
[----:B------:R-:W-:Y:S02]  /*96b0*/  ULDC UR4, c[0x0][0xc] ;  /* 0x0000030000047ab9 */ /* 0x000fe40000000800 */
[----:B------:R-:W-:-:S10]  /*96c0*/  UIADD3 UR13, UR4, UR13, URZ ;  /* 0x0000000d040d7290 */ /* 0x000fd4000fffe03f */
[----:B------:R-:W-:-:S06]  /*96d0*/  UISETP.GE.AND UP0, UPT, UR13, UR5, UPT ;  /* 0x000000050d00728c */ /* 0x000fcc000bf06270 */
[----:B------:R-:W-:-:S13]  /*96e0*/  PLOP3.LUT P0, PT, PT, PT, UP0, 0x80, 0x0 ;  /* 0x000000000000781c */ /* 0x000fda0003f0f008 */
[----:B------:R-:W-:Y:S05]  /*96f0*/  @P0 BRA `(.L_x_1296) ;  /* 0x0000000000040947 */ /* 0x000fea0003800000 */
[----:B------:R-:W-:Y:S05]  /*9700*/  BRA `(.L_x_1297) ;  /* 0xffffff7000bc7947 */ /* 0x000fea000383ffff */
.L_x_1296:
[----:B------:R-:W-:Y:S05]  /*9710*/  EXIT ;  /* 0x000000000000794d */ /* 0x000fea0003800000 */
.L_x_1298:
        /* <DEDUP_REMOVED lines=14> */
.L_x_2055:


//--------------------- .text._ZN5flash44flash_bwd_dq_dk_dv_loop_seqk_parallel_kernelI23Flash_bwd_kernel_traitsILi256ELi64ELi64ELi8ELi4ELi2ELi2ELb0ELb1EN7cutlass10bfloat16_tE19Flash_kernel_traitsILi256ELi64ELi64ELi8ES3_EELb0ELb0ELb1ELb0ELb0ELb1ELb1EEEvNS_16Flash_bwd_paramsE --------------------------
	.section	.text._ZN5flash44flash_bwd_dq_dk_dv_loop_seqk_parallel_kernelI23Flash_bwd_kernel_traitsILi256ELi64ELi64ELi8ELi4ELi2ELi2ELb0ELb1EN7cutlass10bfloat16_tE19Flash_kernel_traitsILi256ELi64ELi64ELi8ES3_EELb0ELb0ELb1ELb0ELb0ELb1ELb1EEEvNS_16Flash_bwd_paramsE,"ax",@progbits
	.align	128
        .global         _ZN5flash44flash_bwd_dq_dk_dv_loop_seqk_parallel_kernelI23Flash_bwd_kernel_traitsILi256ELi64ELi64ELi8ELi4ELi2ELi2ELb0ELb1EN7cutlass10bfloat16_tE19Flash_kernel_traitsILi256ELi64ELi64ELi8ES3_EELb0ELb0ELb1ELb0ELb0ELb1ELb1EEEvNS_16Flash_bwd_paramsE
        .type           _ZN5flash44flash_bwd_dq_dk_dv_loop_seqk_parallel_kernelI23Flash_bwd_kernel_traitsILi256ELi64ELi64ELi8ELi4ELi2ELi2ELb0ELb1EN7cutlass10bfloat16_tE19Flash_kernel_traitsILi256ELi64ELi64ELi8ES3_EELb0ELb0ELb1ELb0ELb0ELb1ELb1EEEvNS_16Flash_bwd_paramsE,@function
        .size           _ZN5flash44flash_bwd_dq_dk_dv_loop_seqk_parallel_kernelI23Flash_bwd_kernel_traitsILi256ELi64ELi64ELi8ELi4ELi2ELi2ELb0ELb1EN7cutlass10bfloat16_tE19Flash_kernel_traitsILi256ELi64ELi64ELi8ES3_EELb0ELb0ELb1ELb0ELb0ELb1ELb1EEEvNS_16Flash_bwd_paramsE,(.L_x_2056 - _ZN5flash44flash_bwd_dq_dk_dv_loop_seqk_parallel_kernelI23Flash_bwd_kernel_traitsILi256ELi64ELi64ELi8ELi4ELi2ELi2ELb0ELb1EN7cutlass10bfloat16_tE19Flash_kernel_traitsILi256ELi64ELi64ELi8ES3_EELb0ELb0ELb1ELb0ELb0ELb1ELb1EEEvNS_16Flash_bwd_paramsE)
        .other          _ZN5flash44flash_bwd_dq_dk_dv_loop_seqk_parallel_kernelI23Flash_bwd_kernel_traitsILi256ELi64ELi64ELi8ELi4ELi2ELi2ELb0ELb1EN7cutlass10bfloat16_tE19Flash_kernel_traitsILi256ELi64ELi64ELi8ES3_EELb0ELb0ELb1ELb0ELb0ELb1ELb1EEEvNS_16Flash_bwd_paramsE,@"STO_CUDA_ENTRY STV_DEFAULT"
_ZN5flash44flash_bwd_dq_dk_dv_loop_seqk_parallel_kernelI23Flash_bwd_kernel_traitsILi256ELi64ELi64ELi8ELi4ELi2ELi2ELb0ELb1EN7cutlass10bfloat16_tE19Flash_kernel_traitsILi256ELi64ELi64ELi8ES3_EELb0ELb0ELb1ELb0ELb0ELb1ELb1EEEvNS_16Flash_bwd_paramsE:
.text._ZN5flash44flash_bwd_dq_dk_dv_loop_seqk_parallel_kernelI23Flash_bwd_kernel_traitsILi256ELi64ELi64ELi8ELi4ELi2ELi2ELb0ELb1EN7cutlass10bfloat16_tE19Flash_kernel_traitsILi256ELi64ELi64ELi8ES3_EELb0ELb0ELb1ELb0ELb0ELb1ELb1EEEvNS_16Flash_bwd_paramsE:
        /* <DEDUP_REMOVED lines=166> */
.L_x_1329:
        /* <DEDUP_REMOVED lines=67> */
.L_x_1299:
        /* <DEDUP_REMOVED lines=14> */
[----:B------:R-:W-:Y:S01]  /*0f70*/  UIMAD UR25, UR47, UR13, UR7 ;  /* 0x0000000d2f1972a4 */ /* 0x000fe2000f8e0207 */
[----:B------:R-:W-:-:S02]  /*0f80*/  ULDC UR60, c[0x0][0x2d4] ;  /* 0x0000b500003c7ab9 */ /* 0x000fc40000000800 */
[----:B------:R-:W-:Y:S01]  /*0f90*/  @!UP2 ULDC.64 UR12, c[0x0][0x418] ;  /* 0x00010600000caab9 */ /* 0x000fe20000000a00 */
[----:B------:R-:W-:Y:S02]  /*0fa0*/  USHF.R.S32.HI UR26, URZ, 0x1f, UR60 ;  /* 0x0000001f3f1a7899 */ /* 0x000fe4000801143c */
[----:B------:R-:W-:Y:S02]  /*0fb0*/  @!UP2 UIMAD UR7, UR59, UR12, URZ ;  /* 0x0000000c3b07a2a4 */ /* 0x000fe4000f8e023f */
[----:B------:R-:W-:Y:S02]  /*0fc0*/  @!UP2 UIMAD.WIDE.U32 UR36, UR47, UR12, URZ ;  /* 0x0000000c2f24a2a5 */ /* 0x000fe4000f8e003f */
[----:B------:R-:W-:Y:S02]  /*0fd0*/  @!UP2 UIMAD UR42, UR47, UR13, UR7 ;  /* 0x0000000d2f2aa2a4 */ /* 0x000fe4000f8e0207 */
[----:B------:R-:W-:Y:S01]  /*0fe0*/  UIADD3 UR7, UR10, 0x40, UR28 ;  /* 0x000000400a077890 */ /* 0x000fe2000fffe01c */
[----:B------:R-:W-:Y:S01]  /*0ff0*/  ULDC UR12, c[0x0][0x394] ;  /* 0x0000e500000c7ab9 */ /* 0x000fe20000000800 */
[----:B-1----:R-:W-:Y:S01]  /*1000*/  IABS R8, R9 ;  /* 0x0000000900087213 */ /* 0x002fe20000000000 */
[----:B------:R-:W-:Y:S01]  /*1010*/  USHF.L.U32 UR16, UR47, 0x7, URZ ;  /* 0x000000072f107899 */ /* 0x000fe2000800063f */
[----:B------:R-:W-:Y:S01]  /*1020*/  ISETP.NE.AND P3, PT, R9, RZ, PT ;  /* 0x000000ff0900720c */ /* 0x000fe20003f65270 */
[----:B------:R-:W-:Y:S01]  /*1030*/  UIADD3 UR7, UR7, UR12, -UR5 ;  /* 0x0000000c07077290 */ /* 0x000fe2000fffe805 */
[----:B------:R-:W1:Y:S01]  /*1040*/  I2F.RP R4, R8 ;  /* 0x0000000800047306 */ /* 0x000e620000209400 */
[----:B------:R-:W-:Y:S01]  /*1050*/  ULDC.64 UR40, c[0x0][0x240] ;  /* 0x0000900000287ab9 */ /* 0x000fe20000000a00 */
[----:B------:R-:W-:-:S02]  /*1060*/  USEL UR45, UR16, URZ, UP0 ;  /* 0x0000003f102d7287 */ /* 0x000fc40008000000 */
[----:B--2---:R-:W-:Y:S01]  /*1070*/  UIMAD.WIDE.U32 UR34, UR11, UR14, URZ ;  /* 0x0000000e0b2272a5 */ /* 0x004fe2000f8e003f */
[----:B------:R-:W-:Y:S01]  /*1080*/  ULDC UR31, c[0x0][0x2dc] ;  /* 0x0000b700001f7ab9 */ /* 0x000fe20000000800 */
[----:B------:R-:W-:Y:S02]  /*1090*/  ULDC UR53, c[0x0][0x270] ;  /* 0x00009c0000357ab9 */ /* 0x000fe40000000800 */
[----:B------:R-:W-:Y:S02]  /*10a0*/  UIMAD UR52, UR11, UR15, UR35 ;  /* 0x0000000f0b3472a4 */ /* 0x000fe4000f8e0223 */
[----:B------:R-:W-:Y:S01]  /*10b0*/  UIADD3 UR11, UR10, 0x3f, URZ ;  /* 0x0000003f0a0b7890 */ /* 0x000fe2000fffe03f */
[----:B------:R-:W-:Y:S01]  /*10c0*/  @UP2 ULDC.64 UR14, c[0x0][0x420] ;  /* 0x00010800000e2ab9 */ /* 0x000fe20000000a00 */
[----:B------:R-:W-:Y:S01]  /*10d0*/  UIMAD.WIDE.U32 UR16, UR6, UR40, URZ ;  /* 0x00000028061072a5 */ /* 0x000fe2000f8e003f */
[----:B-1----:R-:W1:Y:S01]  /*10e0*/  MUFU.RCP R4, R4 ;  /* 0x0000000400047308 */ /* 0x002e620000001000 */
[----:B------:R-:W-:-:S02]  /*10f0*/  USHF.R.S32.HI UR23, URZ, 0x1f, UR11 ;  /* 0x0000001f3f177899 */ /* 0x000fc4000801140b */
[----:B------:R-:W-:Y:S02]  /*1100*/  @UP2 UIMAD.WIDE.U32 UR38, UR6, UR14, URZ ;  /* 0x0000000e062622a5 */ /* 0x000fe4000f8e003f */
[----:B------:R-:W-:Y:S02]  /*1110*/  ULEA.HI UR23, UR23, UR11, URZ, 0x6 ;  /* 0x0000000b17177291 */ /* 0x000fe4000f8f303f */
[----:B------:R-:W-:Y:S02]  /*1120*/  UIMAD UR11, UR26, UR47, URZ ;  /* 0x0000002f1a0b72a4 */ /* 0x000fe4000f8e023f */
[----:B------:R-:W-:Y:S02]  /*1130*/  @UP2 UIMAD UR51, UR6, UR15, UR39 ;  /* 0x0000000f063322a4 */ /* 0x000fe4000f8e0227 */
[----:B------:R-:W-:Y:S02]  /*1140*/  UIMAD UR24, UR6, UR41, URZ ;  /* 0x00000029061872a4 */ /* 0x000fe4000f8e023f */
[----:B------:R-:W-:-:S02]  /*1150*/  UIADD3 UR7, UR7, 0x3f, URZ ;  /* 0x0000003f07077890 */ /* 0x000fc4000fffe03f */
[----:B------:R-:W-:Y:S01]  /*1160*/  UIMAD.WIDE UR12, UR31, UR53, URZ ;  /* 0x000000351f0c72a5 */ /* 0x000fe2000f8e023f */
[----:B-1----:R-:W-:Y:S01]  /*1170*/  VIADD R4, R4, 0xffffffe ;  /* 0x0ffffffe04047836 */ /* 0x002fe20000000000 */
[----:B------:R-:W-:Y:S02]  /*1180*/  UIMAD.WIDE.U32 UR14, UR47, UR60, URZ ;  /* 0x0000003c2f0e72a5 */ /* 0x000fe4000f8e003f */
[----:B------:R-:W-:Y:S01]  /*1190*/  UIMAD UR11, UR59, UR60, UR11 ;  /* 0x0000003c3b0b72a4 */ /* 0x000fe2000f8e020b */
[----:B------:R-:W1:Y:S01]  /*11a0*/  F2I.FTZ.U32.TRUNC.NTZ R5, R4 ;  /* 0x0000000400057305 */ /* 0x000e62000021f000 */
[----:B------:R-:W-:Y:S02]  /*11b0*/  USEL UR56, UR18, UR16, !UP2 ;  /* 0x0000001012387287 */ /* 0x000fe4000d000000 */
[----:B------:R-:W-:Y:S02]  /*11c0*/  UIADD3 UR48, UR19, UR25, URZ ;  /* 0x0000001913307290 */ /* 0x000fe4000fffe03f */
[----:B------:R-:W-:-:S02]  /*11d0*/  @UP2 UIADD3 UR48, UR17, UR24, URZ ;  /* 0x0000001811302290 */ /* 0x000fc4000fffe03f */
[----:B------:R-:W-:Y:S02]  /*11e0*/  USHF.R.S32.HI UR16, URZ, 0x1f, UR7 ;  /* 0x0000001f3f107899 */ /* 0x000fe40008011407 */
[----:B------:R-:W-:Y:S02]  /*11f0*/  UIMAD UR17, UR13, UR14, URZ ;  /* 0x0000000e0d1172a4 */ /* 0x000fe4000f8e023f */
[----:B------:R-:W-:Y:S01]  /*1200*/  UIADD3 UR11, UR15, UR11, URZ ;  /* 0x0000000b0f0b7290 */ /* 0x000fe2000fffe03f */
[----:B------:R-:W-:Y:S01]  /*1210*/  ULDC.U8 UR27, c[0x0][0x3d8] ;  /* 0x0000f600001b7ab9 */ /* 0x000fe20000000000 */
[----:B------:R-:W-:Y:S01]  /*1220*/  ULEA.HI UR16, UR16, UR7, URZ, 0x6 ;  /* 0x0000000710107291 */ /* 0x000fe2000f8f303f */
[----:B-1----:R-:W-:Y:S01]  /*1230*/  IMAD.MOV R4, RZ, RZ, -R5 ;  /* 0x000000ffff047224 */ /* 0x002fe200078e0a05 */
[----:B------:R-:W-:Y:S02]  /*1240*/  UIMAD.WIDE.U32 UR18, UR12, UR14, URZ ;  /* 0x0000000e0c1272a5 */ /* 0x000fe4000f8e003f */
[----:B------:R-:W-:Y:S01]  /*1250*/  UIMAD UR7, UR12, UR11, UR17 ;  /* 0x0000000b0c0772a4 */ /* 0x000fe2000f8e0211 */
[----:B------:R-:W-:Y:S01]  /*1260*/  IMAD R6, R4, R8, RZ ;  /* 0x0000000804067224 */ /* 0x000fe200078e02ff */
[----:B------:R-:W-:Y:S01]  /*1270*/  UISETP.NE.AND UP3, UPT, UR27, URZ, UPT ;  /* 0x0000003f1b00728c */ /* 0x000fe2000bf65270 */
[----:B------:R-:W-:Y:S01]  /*1280*/  IMAD.MOV.U32 R4, RZ, RZ, RZ ;  /* 0x000000ffff047224 */ /* 0x000fe200078e00ff */
[----:B------:R-:W-:-:S02]  /*1290*/  USHF.L.U64.HI UR20, UR47, 0x7, UR59 ;  /* 0x000000072f147899 */ /* 0x000fc4000801023b */
[----:B------:R-:W-:Y:S01]  /*12a0*/  UIADD3 UR49, UR19, UR7, URZ ;  /* 0x0000000713317290 */ /* 0x000fe2000fffe03f */
[----:B------:R-:W-:Y:S01]  /*12b0*/  IMAD.HI.U32 R4, R5, R6, R4 ;  /* 0x0000000605047227 */ /* 0x000fe200078e0004 */
[----:B------:R-:W-:Y:S01]  /*12c0*/  MOV R5, R7 ;  /* 0x0000000700057202 */ /* 0x000fe20000000f00 */
[----:B------:R-:W-:Y:S02]  /*12d0*/  USHF.R.S32.HI UR11, URZ, 0x6, UR23 ;  /* 0x000000063f0b7899 */ /* 0x000fe40008011417 */
[----:B------:R-:W-:Y:S02]  /*12e0*/  USHF.R.S32.HI UR7, URZ, 0x6, UR16 ;  /* 0x000000063f077899 */ /* 0x000fe40008011410 */
[----:B------:R-:W-:Y:S01]  /*12f0*/  IMAD.HI.U32 R4, R4, R5, RZ ;  /* 0x0000000504047227 */ /* 0x000fe200078e00ff */
[----:B------:R-:W-:Y:S02]  /*1300*/  USEL UR43, UR20, URZ, UP0 ;  /* 0x0000003f142b7287 */ /* 0x000fe40008000000 */
[----:B------:R-:W-:Y:S01]  /*1310*/  UISETP.LT.AND UP0, UPT, UR11, UR7, UPT ;  /* 0x000000070b00728c */ /* 0x000fe2000bf01270 */
[----:B------:R-:W-:Y:S01]  /*1320*/  IMAD.MOV R6, RZ, RZ, -R4 ;  /* 0x000000ffff067224 */ /* 0x000fe200078e0a04 */
[----:B------:R-:W-:Y:S01]  /*1330*/  ULDC UR46, c[0x0][0x2c4] ;  /* 0x0000b100002e7ab9 */ /* 0x000fe20000000800 */
[----:B------:R-:W-:-:S02]  /*1340*/  UISETP.NE.AND UP1, UPT, UR29, -0x1, UPT ;  /* 0xffffffff1d00788c */ /* 0x000fc4000bf25270 */
[C---:B------:R-:W-:Y:S01]  /*1350*/  IMAD R5, R8.reuse, R6, R5 ;  /* 0x0000000608057224 */ /* 0x040fe200078e0205 */
[----:B------:R-:W-:Y:S02]  /*1360*/  @UP3 UIMAD UR16, UR47, UR46, URZ ;  /* 0x0000002e2f1032a4 */ /* 0x000fe4000f8e023f */
[----:B------:R-:W-:Y:S02]  /*1370*/  USEL UR35, UR11, UR7, UP0 ;  /* 0x000000070b237287 */ /* 0x000fe40008000000 */
[----:B------:R-:W-:Y:S01]  /*1380*/  ISETP.GT.U32.AND P1, PT, R8, R5, PT ;  /* 0x000000050800720c */ /* 0x000fe20003f24070 */
[----:B------:R-:W-:Y:S02]  /*1390*/  @UP3 USEL UR11, UR16, UR6, !UP2 ;  /* 0x00000006100b3287 */ /* 0x000fe4000d000000 */
[----:B------:R-:W-:Y:S01]  /*13a0*/  ULEA UR16, UR35, 0xffffffc0, 0x6 ;  /* 0xffffffc023107891 */ /* 0x000fe2000f8e303f */
[----:B------:R-:W-:Y:S01]  /*13b0*/  @UP3 ULDC UR7, c[0x0][0x2e4] ;  /* 0x0000b90000073ab9 */ /* 0x000fe20000000800 */
[----:B------:R-:W-:-:S02]  /*13c0*/  UIMAD.WIDE.U32 UR14, UR12, UR6, URZ ;  /* 0x000000060c0e72a5 */ /* 0x000fc4000f8e003f */
[----:B------:R-:W-:Y:S02]  /*13d0*/  @!UP3 UIMAD UR17, UR47, UR53, UR57 ;  /* 0x000000352f11b2a4 */ /* 0x000fe4000f8e0239 */
[----:B------:R-:W-:Y:S02]  /*13e0*/  @UP3 UIMAD UR23, UR57, UR7, UR11 ;  /* 0x00000007391732a4 */ /* 0x000fe4000f8e020b */
[----:B------:R-:W-:Y:S02]  /*13f0*/  USHF.R.S32.HI UR20, URZ, 0x1f, UR16 ;  /* 0x0000001f3f147899 */ /* 0x000fe40008011410 */
[----:B------:R-:W-:Y:S01]  /*1400*/  @!P1 IMAD.IADD R5, R5, 0x1, -R8 ;  /* 0x0000000105059824 */ /* 0x000fe200078e0a08 */
[----:B------:R-:W-:Y:S01]  /*1410*/  @!P1 IADD3 R4, R4, 0x1, RZ ;  /* 0x0000000104049810 */ /* 0x000fe20007ffe0ff */
[----:B------:R-:W-:Y:S01]  /*1420*/  UIADD3 UR7, UP0, UR16, UR45, URZ ;  /* 0x0000002d10077290 */ /* 0x000fe2000ff1e03f */
[----:B------:R-:W-:Y:S01]  /*1430*/  PLOP3.LUT P1, PT, PT, PT, UP3, 0x80, 0x0 ;  /* 0x000000000000781c */ /* 0x000fe20003f2f038 */
[----:B------:R-:W-:Y:S01]  /*1440*/  USEL UR58, UR18, UR14, !UP2 ;  /* 0x0000000e123a7287 */ /* 0x000fe2000d000000 */
[----:B------:R-:W-:Y:S01]  /*1450*/  ISETP.GE.U32.AND P0, PT, R5, R8, PT ;  /* 0x000000080500720c */ /* 0x000fe20003f06070 */
[----:B------:R-:W-:Y:S01]  /*1460*/  @!UP3 UIMAD UR23, UR17, UR46, URZ ;  /* 0x0000002e1117b2a4 */ /* 0x000fe2000f8e023f */
[----:B------:R-:W-:Y:S01]  /*1470*/  LOP3.LUT R5, R9, UR57, RZ, 0x3c, !PT ;  /* 0x0000003909057c12 */ /* 0x000fe2000f8e3cff */
[----:B------:R-:W-:Y:S01]  /*1480*/  ULDC.U8 UR30, c[0x0][0x480] ;  /* 0x00012000001e7ab9 */ /* 0x000fe20000000000 */
[----:B------:R-:W-:-:S02]  /*1490*/  UIMAD UR14, UR13, UR6, URZ ;  /* 0x000000060d0e72a4 */ /* 0x000fc4000f8e023f */
[----:B------:R-:W-:Y:S01]  /*14a0*/  UIADD3.X UR17, UR20, UR43, URZ, UP0, !UPT ;  /* 0x0000002b14117290 */ /* 0x000fe200087fe43f */
[----:B------:R-:W-:Y:S01]  /*14b0*/  ISETP.GE.AND P2, PT, R5, RZ, PT ;  /* 0x000000ff0500720c */ /* 0x000fe20003f46270 */
[----:B------:R-:W-:Y:S02]  /*14c0*/  UIMAD UR11, UR13, UR7, URZ ;  /* 0x000000070d0b72a4 */ /* 0x000fe4000f8e023f */
[----:B------:R-:W-:Y:S02]  /*14d0*/  @UP1 UIADD3 UR32, UR22, UR29, URZ ;  /* 0x0000001d16201290 */ /* 0x000fe4000fffe03f */
[----:B------:R-:W-:Y:S01]  /*14e0*/  @UP1 UIADD3 UR33, UR22, UR29, URZ ;  /* 0x0000001d16211290 */ /* 0x000fe2000fffe03f */
[----:B------:R-:W-:Y:S01]  /*14f0*/  @P0 VIADD R4, R4, 0x1 ;  /* 0x0000000104040836 */ /* 0x000fe20000000000 */
[----:B------:R-:W-:Y:S01]  /*1500*/  PLOP3.LUT P0, PT, PT, PT, UP1, 0x80, 0x0 ;  /* 0x000000000000781c */ /* 0x000fe20003f0f018 */
[----:B------:R-:W-:Y:S02]  /*1510*/  UIMAD UR50, UR57, UR31, URZ ;  /* 0x0000001f393272a4 */ /* 0x000fe4000f8e023f */
[----:B------:R-:W-:Y:S01]  /*1520*/  UISETP.NE.AND UP4, UPT, UR30, URZ, UPT ;  /* 0x0000003f1e00728c */ /* 0x000fe2000bf85270 */
[----:B------:R-:W-:Y:S01]  /*1530*/  IMAD.MOV.U32 R5, RZ, RZ, R4 ;  /* 0x000000ffff057224 */ /* 0x000fe200078e0004 */
[----:B------:R-:W-:Y:S01]  /*1540*/  @UP1 ULDC.64 UR26, c[0x0][0x250] ;  /* 0x00009400001a1ab9 */ /* 0x000fe20000000a00 */
[----:B------:R-:W-:Y:S01]  /*1550*/  @UP1 ULDC.64 UR30, c[0x0][0x248] ;  /* 0x00009200001e1ab9 */ /* 0x000fe20000000a00 */
[----:B------:R-:W-:-:S02]  /*1560*/  UIMAD.WIDE.U32 UR24, UR12, UR7, URZ ;  /* 0x000000070c1872a5 */ /* 0x000fc4000f8e003f */
[----:B------:R-:W-:Y:S01]  /*1570*/  @UP2 UIADD3 UR49, UR15, UR14, URZ ;  /* 0x0000000e0f312290 */ /* 0x000fe2000fffe03f */
[----:B------:R-:W-:Y:S01]  /*1580*/  @!P2 IADD3 R5, -R5, RZ, RZ ;  /* 0x000000ff0505a210 */ /* 0x000fe20007ffe1ff */
[----:B------:R-:W-:Y:S01]  /*1590*/  UIMAD UR7, UR12, UR17, UR11 ;  /* 0x000000110c0772a4 */ /* 0x000fe2000f8e020b */
[----:B------:R-:W-:Y:S01]  /*15a0*/  @!P3 LOP3.LUT R5, RZ, R9, RZ, 0x33, !PT ;  /* 0x00000009ff05b212 */ /* 0x000fe200078e33ff */
[----:B------:R-:W-:Y:S02]  /*15b0*/  @UP1 UIMAD.WIDE.U32 UR14, UR32, UR30, URZ ;  /* 0x0000001e200e12a5 */ /* 0x000fe4000f8e003f */
[----:B------:R-:W-:Y:S02]  /*15c0*/  @UP1 UIMAD.WIDE.U32 UR12, UR33, UR26, URZ ;  /* 0x0000001a210c12a5 */ /* 0x000fe4000f8e003f */
[----:B------:R-:W-:Y:S02]  /*15d0*/  @UP1 UIMAD UR18, UR32, UR31, URZ ;  /* 0x0000001f201212a4 */ /* 0x000fe4000f8e023f */
[----:B------:R-:W-:-:S02]  /*15e0*/  @UP1 UIMAD UR11, UR33, UR27, URZ ;  /* 0x0000001b210b12a4 */ /* 0x000fc4000f8e023f */
[----:B------:R-:W-:Y:S02]  /*15f0*/  @!UP2 UIADD3 UR51, UR37, UR42, URZ ;  /* 0x0000002a2533a290 */ /* 0x000fe4000fffe03f */
[----:B------:R-:W-:Y:S02]  /*1600*/  USEL UR53, UR52, URZ, UP4 ;  /* 0x0000003f34357287 */ /* 0x000fe4000a000000 */
[----:B------:R-:W-:Y:S02]  /*1610*/  USHF.R.S32.HI UR44, URZ, 0x1f, UR28 ;  /* 0x0000001f3f2c7899 */ /* 0x000fe4000801141c */
[----:B------:R-:W-:Y:S02]  /*1620*/  USHF.R.S32.HI UR55, URZ, 0x1f, UR50 ;  /* 0x0000001f3f377899 */ /* 0x000fe40008011432 */
[----:B------:R-:W-:Y:S02]  /*1630*/  USEL UR54, UR34, URZ, UP4 ;  /* 0x0000003f22367287 */ /* 0x000fe4000a000000 */
[----:B------:R-:W-:-:S02]  /*1640*/  @UP1 UIADD3 UR46, UR13, UR11, URZ ;  /* 0x0000000b0d2e1290 */ /* 0x000fc4000fffe03f */
        /* <DEDUP_REMOVED lines=17> */
.L_x_1301:
        /* <DEDUP_REMOVED lines=13> */
.L_x_1302:
        /* <DEDUP_REMOVED lines=11> */
.L_x_1303:
[----:B------:R-:W-:Y:S02]  /*18e0*/  ULDC UR6, c[0x0][0x270] ;  /* 0x00009c0000067ab9 */ /* 0x000fe40000000800 */
[----:B------:R-:W-:-:S04]  /*18f0*/  UIMAD UR6, UR47, UR6, UR57 ;  /* 0x000000062f0672a4 */ /* 0x000fc8000f8e0239 */
[----:B------:R-:W-:-:S12]  /*1900*/  UIMAD UR6, UR6, UR60, URZ ;  /* 0x0000003c060672a4 */ /* 0x000fd8000f8e023f */
.L_x_1304:
        /* <DEDUP_REMOVED lines=9> */
[----:B------:R-:W-:Y:S01]  /*19a0*/  UIADD3 UR6, UR6, -UR36, URZ ;  /* 0x8000002406067290 */ /* 0x000fe2000fffe03f */
[----:B------:R-:W-:Y:S01]  /*19b0*/  ULDC.64 UR18, c[0x0][0x258] ;  /* 0x0000960000127ab9 */ /* 0x000fe20000000a00 */
[----:B------:R-:W-:Y:S01]  /*19c0*/  USHF.R.S32.HI UR17, URZ, 0x1f, UR57 ;  /* 0x0000001f3f117899 */ /* 0x000fe20008011439 */
[----:B------:R-:W-:Y:S01]  /*19d0*/  ULDC.64 UR12, c[0x0][0x428] ;  /* 0x00010a00000c7ab9 */ /* 0x000fe20000000a00 */
[----:B------:R-:W-:Y:S01]  /*19e0*/  UIADD3 UR23, UR16, UR23, URZ ;  /* 0x0000001710177290 */ /* 0x000fe2000fffe03f */
[----:B------:R-:W-:Y:S01]  /*19f0*/  IMAD.U32 R16, RZ, RZ, UR12 ;  /* 0x0000000cff107e24 */ /* 0x000fe2000f8e00ff */
[----:B------:R-:W-:Y:S01]  /*1a00*/  UIMAD UR11, UR17, UR12, URZ ;  /* 0x0000000c110b72a4 */ /* 0x000fe2000f8e023f */
[----:B------:R-:W-:Y:S01]  /*1a10*/  ULDC.64 UR38, c[0x0][0x2b0] ;  /* 0x0000ac0000267ab9 */ /* 0x000fe20000000a00 */
[----:B------:R-:W-:-:S02]  /*1a20*/  ULDC.64 UR32, c[0x0][0x210] ;  /* 0x0000840000207ab9 */ /* 0x000fc40000000a00 */
[----:B------:R-:W-:Y:S01]  /*1a30*/  UIMAD UR13, UR57, UR13, UR11 ;  /* 0x0000000d390d72a4 */ /* 0x000fe2000f8e020b */
[----:B--2---:R-:W-:Y:S01]  /*1a40*/  IMAD R13, R14, UR20, RZ ;  /* 0x000000140e0d7c24 */ /* 0x004fe2000f8e02ff */
[----:B------:R-:W-:-:S03]  /*1a50*/  UIMAD UR11, UR17, UR18, URZ ;  /* 0x00000012110b72a4 */ /* 0x000fc6000f8e023f */
[----:B------:R-:W-:Y:S01]  /*1a60*/  IMAD R13, R15, UR16, R13 ;  /* 0x000000100f0d7c24 */ /* 0x000fe2000f8e020d */
[----:B------:R-:W-:Y:S01]  /*1a70*/  UIMAD UR11, UR57, UR19, UR11 ;  /* 0x00000013390b72a4 */ /* 0x000fe2000f8e020b */
        /* <DEDUP_REMOVED lines=9> */
[----:B------:R-:W-:Y:S02]  /*1b10*/  IMAD.SHL.U32 R6, R6, 0x8, RZ ;  /* 0x0000000806067824 */ /* 0x000fe400078e00ff */
[----:B------:R-:W-:Y:S01]  /*1b20*/  IMAD.IADD R17, R19, 0x1, -R17 ;  /* 0x0000000113117824 */ /* 0x000fe200078e0a11 */
[----:B------:R-:W-:Y:S01]  /*1b30*/  IADD3.X R8, R21, UR20, RZ, P1, !PT ;  /* 0x0000001415087c10 */ /* 0x000fe20008ffe4ff */
[----:B------:R-:W-:Y:S01]  /*1b40*/  USHF.R.S32.HI UR20, URZ, 0x1f, UR6 ;  /* 0x0000001f3f147899 */ /* 0x000fe20008011406 */
[----:B------:R-:W-:-:S03]  /*1b50*/  SHF.R.S32.HI R7, RZ, 0x1f, R6 ;  /* 0x0000001fff077819 */ /* 0x000fc60000011406 */
[----:B------:R-:W-:Y:S01]  /*1b60*/  IMAD R11, R8, UR40, RZ ;  /* 0x00000028080b7c24 */ /* 0x000fe2000f8e02ff */
[----:B------:R-:W-:Y:S01]  /*1b70*/  ULEA.HI UR20, UR20, UR6, URZ, 0x6 ;  /* 0x0000000614147291 */ /* 0x000fe2000f8f303f */
[----:B------:R-:W-:-:S03]  /*1b80*/  IMAD.WIDE.U32 R8, R10, UR40, R6 ;  /* 0x000000280a087c25 */ /* 0x000fc6000f8e0006 */
[----:B------:R-:W-:Y:S01]  /*1b90*/  USHF.R.S32.HI UR20, URZ, 0x6, UR20 ;  /* 0x000000063f147899 */ /* 0x000fe20008011414 */
[----:B------:R-:W-:Y:S01]  /*1ba0*/  IMAD R11, R10, UR41, R11 ;  /* 0x000000290a0b7c24 */ /* 0x000fe2000f8e020b */
[----:B------:R-:W-:-:S04]  /*1bb0*/  IADD3 R10, P1, R8, UR56, RZ ;  /* 0x00000038080a7c10 */ /* 0x000fc8000ff3e0ff */
[----:B------:R-:W-:Y:S02]  /*1bc0*/  IADD3.X R11, R9, UR48, R11, P1, !PT ;  /* 0x00000030090b7c10 */ /* 0x000fe40008ffe40b */
        /* <DEDUP_REMOVED lines=17> */
[----:B------:R-:W-:Y:S01]  /*1ce0*/  ULDC.64 UR50, c[0x0][0x478] ;  /* 0x00011e0000327ab9 */ /* 0x000fe20000000a00 */
        /* <DEDUP_REMOVED lines=9> */
[----:B------:R-:W-:Y:S01]  /*1d80*/  UIMAD.WIDE UR18, UR34, 0x4, UR50 ;  /* 0x00000004221278a5 */ /* 0x000fe2000f8e0232 */
[----:B------:R-:W-:Y:S01]  /*1d90*/  LEA R238, P3, R10, UR32, 0x1 ;  /* 0x000000200aee7c11 */ /* 0x000fe2000f8608ff */
[----:B------:R-:W-:Y:S01]  /*1da0*/  IMAD R16, R4, R15, R16 ;  /* 0x0000000f04107224 */ /* 0x000fe200078e0210 */
[----:B------:R-:W-:Y:S01]  /*1db0*/  LEA.HI.X R233, R12, UR17, R13, 0x2, P1 ;  /* 0x000000110ce97c11 */ /* 0x000fe200088f140d */
[----:B------:R-:W-:Y:S01]  /*1dc0*/  ULDC.64 UR24, c[0x0][0x3e0] ;  /* 0x0000f80000187ab9 */ /* 0x000fe20000000a00 */
[----:B------:R-:W-:Y:S01]  /*1dd0*/  PLOP3.LUT P1, PT, PT, PT, UP0, 0x80, 0x0 ;  /* 0x000000000000781c */ /* 0x000fe20003f2f008 */
[----:B------:R-:W-:Y:S01]  /*1de0*/  VIADD R11, R11, UR11 ;  /* 0x0000000b0b0b7c36 */ /* 0x000fe20008000000 */
[----:B------:R-:W-:Y:S01]  /*1df0*/  LEA R236, P2, R8, UR24, 0x1 ;  /* 0x0000001808ec7c11 */ /* 0x000fe2000f8408ff */
[----:B------:R-:W-:Y:S01]  /*1e00*/  IMAD.IADD R9, R9, 0x1, R16 ;  /* 0x0000000109097824 */ /* 0x000fe200078e0210 */
[----:B------:R-:W-:-:S02]  /*1e10*/  UIADD3 UR6, UR35, -0x1, URZ ;  /* 0xffffffff23067890 */ /* 0x000fc4000fffe03f */
[----:B------:R-:W-:Y:S01]  /*1e20*/  LEA.HI.X R239, R10, UR33, R11, 0x1, P3 ;  /* 0x000000210aef7c11 */ /* 0x000fe200098f0c0b */
[----:B------:R-:W-:Y:S01]  /*1e30*/  UMOV UR16, UR12 ;  /* 0x0000000c00107c82 */ /* 0x000fe20008000000 */
[----:B------:R-:W-:Y:S01]  /*1e40*/  LEA.HI.X R237, R8, UR25, R9, 0x1, P2 ;  /* 0x0000001908ed7c11 */ /* 0x000fe200090f0c09 */
[----:B------:R-:W-:Y:S01]  /*1e50*/  UMOV UR15, UR13 ;  /* 0x0000000d000f7c82 */ /* 0x000fe20008000000 */
[----:B------:R-:W-:-:S03]  /*1e60*/  UMOV UR17, UR19 ;  /* 0x0000001300117c82 */ /* 0x000fc60008000000 */
        /* <DEDUP_REMOVED lines=20> */
.L_x_1306:
        /* <DEDUP_REMOVED lines=19> */
.L_x_1307:
        /* <DEDUP_REMOVED lines=33> */
.L_x_1309:
[----:B------:R-:W-:Y:S05]  /*22f0*/  BSYNC B0 ;  /* 0x0000000000007941 */ /* 0x000fea0003800000 */
.L_x_1308:
        /* <DEDUP_REMOVED lines=16> */
.L_x_1311:
[----:B------:R-:W-:Y:S05]  /*2400*/  BSYNC B0 ;  /* 0x0000000000007941 */ /* 0x000fea0003800000 */
.L_x_1310:
        /* <DEDUP_REMOVED lines=29> */
.L_x_1313:
[----:B------:R-:W-:Y:S05]  /*25e0*/  BSYNC B0 ;  /* 0x0000000000007941 */ /* 0x000fea0003800000 */
.L_x_1312:
        /* <DEDUP_REMOVED lines=17> */
.L_x_1305:
        /* <DEDUP_REMOVED lines=248> */
[----:B------:R-:W-:-:S03]  /*3680*/  CS2R R20, SRZ ;  /* 0x0000000000147805 */ /* 0x000fc6000001ff00 */
[----:B------:R-:W-:-:S03]  /*3690*/  UIADD3 UR23, UR7, -UR36, URZ ;  /* 0x8000002407177290 */ /* 0x000fc6000fffe03f */
[----:B------:R-:W-:-:S09]  /*36a0*/  ULDC UR7, c[0x0][0x39c] ;  /* 0x0000e70000077ab9 */ /* 0x000fd20000000800 */
.L_x_1319:
[----:B------:R-:W0:Y:S01]  /*36b0*/  LDGDEPBAR ;  /* 0x00000000000079af */ /* 0x000e220000000000 */
[----:B------:R-:W-:Y:S01]  /*36c0*/  USHF.L.U32 UR12, UR6, 0x6, URZ ;  /* 0x00000006060c7899 */ /* 0x000fe2000800063f */
[----:B------:R-:W-:Y:S03]  /*36d0*/  UMOV UR11, UR61 ;  /* 0x0000003d000b7c82 */ /* 0x000fe60008000000 */
[----:B------:R-:W-:Y:S01]  /*36e0*/  UISETP.GE.AND UP0, UPT, UR12, UR23, UPT ;  /* 0x000000170c00728c */ /* 0x000fe2000bf06270 */
        /* <DEDUP_REMOVED lines=181> */
.L_x_1315:
        /* <DEDUP_REMOVED lines=70> */
.L_x_1316:
[C---:B------:R-:W-:Y:S01]  /*46a0*/  FMUL.FTZ R5, R243.reuse, 1.4426950216293334961 ;  /* 0x3fb8aa3bf3057820 */ /* 0x040fe20000410000 */
[----:B------:R-:W-:Y:S01]  /*46b0*/  FSETP.NEU.FTZ.AND P0, PT, R243, -INF , PT ;  /* 0xff800000f300780b */ /* 0x000fe20003f1d000 */
[C---:B------:R-:W-:Y:S01]  /*46c0*/  FMUL.FTZ R13, R244.reuse, 1.4426950216293334961 ;  /* 0x3fb8aa3bf40d7820 */ /* 0x040fe20000410000 */
[----:B------:R-:W-:Y:S02]  /*46d0*/  UISETP.GT.AND UP0, UPT, UR6, UR20, UPT ;  /* 0x000000140600728c */ /* 0x000fe4000bf04270 */
[----:B------:R-:W-:Y:S02]  /*46e0*/  FSEL R5, R5, RZ, P0 ;  /* 0x000000ff05057208 */ /* 0x000fe40000000000 */
[----:B------:R-:W-:Y:S02]  /*46f0*/  FSETP.NEU.FTZ.AND P0, PT, R244, -INF , PT ;  /* 0xff800000f400780b */ /* 0x000fe40003f1d000 */
[----:B------:R-:W-:Y:S01]  /*4700*/  PLOP3.LUT P3, PT, PT, PT, UP0, 0x80, 0x0 ;  /* 0x000000000000781c */ /* 0x000fe20003f6f008 */
[--C-:B------:R-:W-:Y:S04]  /*4710*/  FFMA.FTZ R4, R86, UR19, -R5.reuse ;  /* 0x0000001356047c23 */ /* 0x100fe80008010805 */
[----:B------:R1:W-:Y:S02]  /*4720*/  MUFU.EX2 R202, R4 ;  /* 0x0000000400ca7308 */ /* 0x0003e40000000800 */
[----:B-1----:R-:W-:Y:S01]  /*4730*/  FSEL R4, R13, RZ, P0 ;  /* 0x000000ff0d047208 */ /* 0x002fe20000000000 */
[--C-:B------:R-:W-:Y:S04]  /*4740*/  FFMA.FTZ R13, R87, UR19, -R5.reuse ;  /* 0x00000013570d7c23 */ /* 0x100fe80008010805 */
        /* <DEDUP_REMOVED lines=367> */
.L_x_1317:
        /* <DEDUP_REMOVED lines=427> */
.L_x_1318:
        /* <DEDUP_REMOVED lines=224> */
.L_x_1320:
        /* <DEDUP_REMOVED lines=23> */
.L_x_1321:
        /* <DEDUP_REMOVED lines=51> */
.L_x_1323:
[----:B------:R-:W-:Y:S05]  /*8b90*/  BSYNC B0 ;  /* 0x0000000000007941 */ /* 0x000fea0003800000 */
.L_x_1322:
        /* <DEDUP_REMOVED lines=17> */
.L_x_1325:
[----:B------:R-:W-:Y:S05]  /*8cb0*/  BSYNC B0 ;  /* 0x0000000000007941 */ /* 0x000fea0003800000 */
.L_x_1324:
        /* <DEDUP_REMOVED lines=33> */
.L_x_1327:
[----:B------:R-:W-:Y:S05]  /*8ed0*/  BSYNC B0 ;  /* 0x0000000000007941 */ /* 0x000fea0003800000 */
.L_x_1326:
        /* <DEDUP_REMOVED lines=16> */
.L_x_1314:
[----:B------:R-:W-:Y:S05]  /*8fe0*/  BSYNC B1 ;  /* 0x0000000000017941 */ /* 0x000fea0003800000 */
.L_x_1300:
[----:B------:R-:W-:Y:S01]  /*8ff0*/  R2UR UR6, R251 ;  /* 0x00000000fb0672ca */ /* 0x000fe200000e0000 */
[----:B------:R-:W-:Y:S02]  /*9000*/  ULDC UR5, c[0x0][0xc] ;  /* 0x0000030000057ab9 */ /* 0x000fe40000000800 */
[----:B------:R-:W-:-:S10]  /*9010*/  UIADD3 UR21, UR5, UR21, URZ ;  /* 0x0000001505157290 */ /* 0x000fd4000fffe03f */
[----:B------:R-:W-:-:S06]  /*9020*/  UISETP.GE.AND UP0, UPT, UR21, UR6, UPT ;  /* 0x000000061500728c */ /* 0x000fcc000bf06270 */
[----:B------:R-:W-:-:S13]  /*9030*/  PLOP3.LUT P0, PT, PT, PT, UP0, 0x80, 0x0 ;  /* 0x000000000000781c */ /* 0x000fda0003f0f008 */
[----:B------:R-:W-:Y:S05]  /*9040*/  @P0 BRA `(.L_x_1328) ;  /* 0x0000000000040947 */ /* 0x000fea0003800000 */
[----:B------:R-:W-:Y:S05]  /*9050*/  BRA `(.L_x_1329) ;  /* 0xffffff7800807947 */ /* 0x000fea000383ffff */
.L_x_1328:
[----:B------:R-:W-:Y:S05]  /*9060*/  EXIT ;  /* 0x000000000000794d */ /* 0x000fea0003800000 */
.L_x_1330:
        /* <DEDUP_REMOVED lines=9> */
.L_x_2056:


//--------------------- .text._ZN5flash44flash_bwd_dq_dk_dv_loop_seqk_parallel_kernelI23Flash_bwd_kernel_traitsILi256ELi64ELi64ELi8ELi4ELi2ELi2ELb0ELb1EN7cutlass10bfloat16_tE19Flash_kernel_traitsILi256ELi64ELi64ELi8ES3_EELb1ELb0ELb1ELb1ELb0ELb0ELb0EEEvNS_16Flash_bwd_paramsE --------------------------
	.section	.text._ZN5flash44flash_bwd_dq_dk_dv_loop_seqk_parallel_kernelI23Flash_bwd_kernel_traitsILi256ELi64ELi64ELi8ELi4ELi2ELi2ELb0ELb1EN7cutlass10bfloat16_tE19Flash_kernel_traitsILi256ELi64ELi64ELi8ES3_EELb1ELb0ELb1ELb1ELb0ELb0ELb0EEEvNS_16Flash_bwd_paramsE,"ax",@progbits
	.align	128
        .global         _ZN5flash44flash_bwd_dq_dk_dv_loop_seqk_parallel_kernelI23Flash_bwd_kernel_traitsILi256ELi64ELi64ELi8ELi4ELi2ELi2ELb0ELb1EN7cutlass10bfloat16_tE19Flash_kernel_traitsILi256ELi64ELi64ELi8ES3_EELb1ELb0ELb1ELb1ELb0ELb0ELb0EEEvNS_16Flash_bwd_paramsE
        .type           _ZN5flash44flash_bwd_dq_dk_dv_loop_seqk_parallel_kernelI23Flash_bwd_kernel_traitsILi256ELi64ELi64ELi8ELi4ELi2ELi2ELb0ELb1EN7cutlass10bfloat16_tE19Flash_kernel_traitsILi256ELi64ELi64ELi8ES3_EELb1ELb0ELb1ELb1ELb0ELb0ELb0EEEvNS_16Flash_bwd_paramsE,@function
        .size           _ZN5flash44flash_bwd_dq_dk_dv_loop_seqk_parallel_kernelI23Flash_bwd_kernel_traitsILi256ELi64ELi64ELi8ELi4ELi2ELi2ELb0ELb1EN7cutlass10bfloat16_tE19Flash_kernel_traitsILi256ELi64ELi64ELi8ES3_EELb1ELb0ELb1ELb1ELb0ELb0ELb0EEEvNS_16Flash_bwd_paramsE,(.L_x_2057 - _ZN5flash44flash_bwd_dq_dk_dv_loop_seqk_parallel_kernelI23Flash_bwd_kernel_traitsILi256ELi64ELi64ELi8ELi4ELi2ELi2ELb0ELb1EN7cutlass10bfloat16_tE19Flash_kernel_traitsILi256ELi64ELi64ELi8ES3_EELb1ELb0ELb1ELb1ELb0ELb0ELb0EEEvNS_16Flash_bwd_paramsE)
        .other          _ZN5flash44flash_bwd_dq_dk_dv_loop_seqk_parallel_kernelI23Flash_bwd_kernel_traitsILi256ELi64ELi64ELi8ELi4ELi2ELi2ELb0ELb1EN7cutlass10bfloat16_tE19Flash_kernel_traitsILi256ELi64ELi64ELi8ES3_EELb1ELb0ELb1ELb1ELb0ELb0ELb0EEEvNS_16Flash_bwd_paramsE,@"STO_CUDA_ENTRY STV_DEFAULT"
_ZN5flash44flash_bwd_dq_dk_dv_loop_seqk_parallel_kernelI23Flash_bwd_kernel_traitsILi256ELi64ELi64ELi8ELi4ELi2ELi2ELb0ELb1EN7cutlass10bfloat16_tE19Flash_kernel_traitsILi256ELi64ELi64ELi8ES3_EELb1ELb0ELb1ELb1ELb0ELb0ELb0EEEvNS_16Flash_bwd_paramsE:
.text._ZN5flash44flash_bwd_dq_dk_dv_loop_seqk_parallel_kernelI23Flash_bwd_kernel_traitsILi256ELi64ELi64ELi8ELi4ELi2ELi2ELb0ELb1EN7cutlass10bfloat16_tE19Flash_kernel_traitsILi256ELi64ELi64ELi8ES3_EELb1ELb0ELb1ELb1ELb0ELb0ELb0EEEvNS_16Flash_bwd_paramsE:
        /* <DEDUP_REMOVED lines=57> */
[----:B------:R-:W-:Y:S02]  /*0390*/  LOP3.LUT R0, R3, 0xfffffff8, RZ, 0xc0, !PT ;  /* 0xfffffff803007812 */ /* 0x000fe400078ec0ff */
        /* <DEDUP_REMOVED lines=15> */
[----:B------:R-:W-:Y:S01]  /*0490*/  LOP3.LUT P3, RZ, R7, 0x2, RZ, 0xc0, !PT ;  /* 0x0000000207ff7812 */ /* 0x000fe2000786c0ff */
[----:B------:R-:W-:Y:S01]  /*04a0*/  IMAD.IADD R8, R11, 0x1, -R4 ;  /* 0x000000010b087824 */ /* 0x000fe200078e0a04 */
[----:B------:R-:W-:Y:S01]  /*04b0*/  ISETP.NE.U32.AND P0, PT, R0, 0x1, PT ;  /* 0x000000010000780c */ /* 0x000fe20003f05070 */
[----:B------:R-:W-:Y:S01]  /*04c0*/  IMAD.SHL.U32 R4, R220, 0x10, RZ ;  /* 0x00000010dc047824 */ /* 0x000fe200078e00ff */
[----:B------:R-:W-:Y:S01]  /*04d0*/  LOP3.LUT R0, R3, 0x1c0, RZ, 0xc0, !PT ;  /* 0x000001c003007812 */ /* 0x000fe200078ec0ff */
[----:B------:R-:W-:Y:S01]  /*04e0*/  IMAD.SHL.U32 R7, R13, 0x200, RZ ;  /* 0x000002000d077824 */ /* 0x000fe200078e00ff */
[----:B------:R-:W-:Y:S02]  /*04f0*/  LOP3.LUT R9, R5, R6, RZ, 0x3c, !PT ;  /* 0x0000000605097212 */ /* 0x000fe400078e3cff */
[----:B------:R-:W-:Y:S02]  /*0500*/  SHF.R.S32.HI R251, RZ, 0x7, R251 ;  /* 0x00000007fffb7819 */ /* 0x000fe400000114fb */
[----:B------:R-:W-:-:S02]  /*0510*/  LOP3.LUT R5, R0, 0x8, R12, 0xf8, !PT ;  /* 0x0000000800057812 */ /* 0x000fc400078ef80c */
[----:B------:R-:W-:Y:S02]  /*0520*/  SHF.R.U32.HI R215, RZ, 0x3, R0 ;  /* 0x00000003ffd77819 */ /* 0x000fe40000011600 */
[----:B------:R-:W-:Y:S01]  /*0530*/  LOP3.LUT R6, R0, 0x10, R4, 0xf8, !PT ;  /* 0x0000001000067812 */ /* 0x000fe200078ef804 */
[C---:B------:R-:W-:Y:S01]  /*0540*/  IMAD.SHL.U32 R4, R2.reuse, 0x40, RZ ;  /* 0x0000004002047824 */ /* 0x040fe200078e00ff */
        /* <DEDUP_REMOVED lines=17> */
[----:B------:R-:W-:Y:S01]  /*0660*/  IMAD.SHL.U32 R0, R8, 0x40, RZ ;  /* 0x0000004008007824 */ /* 0x000fe200078e00ff */
[----:B------:R-:W-:Y:S01]  /*0670*/  LOP3.LUT R10, R3, 0x20, R5, 0xf8, !PT ;  /* 0x00000020030a7812 */ /* 0x000fe200078ef805 */
[----:B------:R-:W-:Y:S01]  /*0680*/  IMAD.SHL.U32 R3, R16, 0x2, RZ ;  /* 0x0000000210037824 */ /* 0x000fe200078e00ff */
[----:B------:R-:W-:Y:S01]  /*0690*/  LOP3.LUT R7, R6, R4, RZ, 0x3c, !PT ;  /* 0x0000000406077212 */ /* 0x000fe200078e3cff */
[----:B------:R-:W-:Y:S01]  /*06a0*/  IMAD.SHL.U32 R5, R13, 0x8, RZ ;  /* 0x000000080d057824 */ /* 0x000fe200078e00ff */
[----:B------:R-:W-:Y:S01]  /*06b0*/  LOP3.LUT R0, R0, 0x1c0, RZ, 0xc0, !PT ;  /* 0x000001c000007812 */ /* 0x000fe200078ec0ff */
[--C-:B------:R-:W-:Y:S01]  /*06c0*/  IMAD R6, R252, 0x400, R3.reuse ;  /* 0x00000400fc067824 */ /* 0x100fe200078e0203 */
[----:B------:R-:W-:Y:S01]  /*06d0*/  LOP3.LUT P5, RZ, R8, 0x2, RZ, 0xc0, !PT ;  /* 0x0000000208ff7812 */ /* 0x000fe200078ac0ff */
[----:B------:R-:W-:Y:S01]  /*06e0*/  IMAD R4, R220, 0x400, R3 ;  /* 0x00000400dc047824 */ /* 0x000fe200078e0203 */
[--C-:B------:R-:W-:Y:S01]  /*06f0*/  SHF.R.U32.HI R3, RZ, 0x3, R0.reuse ;  /* 0x00000003ff037819 */ /* 0x100fe20000011600 */
[----:B------:R-:W-:Y:S01]  /*0700*/  IMAD.IADD R6, R6, 0x1, R7 ;  /* 0x0000000106067824 */ /* 0x000fe200078e0207 */
[----:B------:R-:W-:Y:S01]  /*0710*/  LOP3.LUT R5, R0, 0x8, R5, 0xf8, !PT ;  /* 0x0000000800057812 */ /* 0x000fe200078ef805 */
[----:B------:R-:W-:Y:S01]  /*0720*/  IMAD.IADD R9, R4, 0x1, R9 ;  /* 0x0000000104097824 */ /* 0x000fe200078e0209 */
[----:B------:R-:W-:Y:S01]  /*0730*/  LOP3.LUT R4, R3, R10, R0, 0x1e, !PT ;  /* 0x0000000a03047212 */ /* 0x000fe200078e1e00 */
[----:B------:R-:W-:Y:S01]  /*0740*/  IMAD.SHL.U32 R0, R14, 0x40, RZ ;  /* 0x000000400e007824 */ /* 0x000fe200078e00ff */
[----:B------:R-:W-:-:S02]  /*0750*/  LOP3.LUT R3, R5, R3, RZ, 0x3c, !PT ;  /* 0x0000000305037212 */ /* 0x000fc400078e3cff */
[----:B------:R-:W-:Y:S02]  /*0760*/  SEL R217, R218, 0xffffffc0, !P4 ;  /* 0xffffffc0dad97807 */ /* 0x000fe40006000000 */
[----:B------:R-:W-:Y:S02]  /*0770*/  LOP3.LUT R0, R0, 0xfffffe00, RZ, 0xc0, !PT ;  /* 0xfffffe0000007812 */ /* 0x000fe400078ec0ff */
[----:B------:R-:W-:Y:S02]  /*0780*/  LEA R2, R2, UR4, 0x1 ;  /* 0x0000000402027c11 */ /* 0x000fe4000f8e08ff */
        /* <DEDUP_REMOVED lines=10> */
[----:B-----5:R-:W-:Y:S01]  /*0830*/  USHF.R.S32.HI UR5, URZ, 0x1f, UR55 ;  /* 0x0000001f3f057899 */ /* 0x020fe20008011437 */
[----:B------:R-:W-:Y:S01]  /*0840*/  LEA R214, R214, UR4, 0x1 ;  /* 0x00000004d6d67c11 */ /* 0x000fe2000f8e08ff */
[----:B------:R-:W-:Y:S01]  /*0850*/  VIADD R239, R238, 0x20 ;  /* 0x00000020eeef7836 */ /* 0x000fe20000000000 */
[----:B------:R-:W-:Y:S01]  /*0860*/  LOP3.LUT R0, R4, R0, RZ, 0xfc, !PT ;  /* 0x0000000004007212 */ /* 0x000fe200078efcff */
[----:B------:R-:W-:Y:S01]  /*0870*/  @P1 VIADD R239, R238, 0xffffffe0 ;  /* 0xffffffe0eeef1836 */ /* 0x000fe20000000000 */
        /* <DEDUP_REMOVED lines=16> */
[----:B------:R-:W-:Y:S02]  /*0980*/  IMAD.IADD R221, R218, 0x1, R220 ;  /* 0x00000001dadd7824 */ /* 0x000fe400078e02dc */
[----:B------:R-:W-:Y:S02]  /*0990*/  VIADD R248, R247, 0x40 ;  /* 0x00000040f7f87836 */ /* 0x000fe40000000000 */
[----:B------:R-:W-:Y:S02]  /*09a0*/  IMAD.IADD R219, R214, 0x1, R218 ;  /* 0x00000001d6db7824 */ /* 0x000fe400078e02da */
[----:B------:R-:W-:Y:S02]  /*09b0*/  IMAD.IADD R223, R222, 0x1, R220 ;  /* 0x00000001dedf7824 */ /* 0x000fe400078e02dc */
[----:B------:R-:W-:-:S02]  /*09c0*/  IMAD R237, R252, 0x10, R237 ;  /* 0x00000010fced7824 */ /* 0x000fc400078e02ed */
[----:B------:R-:W-:Y:S02]  /*09d0*/  IMAD.IADD R217, R217, 0x1, R215 ;  /* 0x00000001d9d97824 */ /* 0x000fe400078e02d7 */
[----:B------:R-:W-:Y:S02]  /*09e0*/  @P2 VIADD R248, R247, 0xffffffc0 ;  /* 0xffffffc0f7f82836 */ /* 0x000fe40000000000 */
[----:B------:R-:W-:Y:S02]  /*09f0*/  IMAD.IADD R240, R240, 0x1, R239 ;  /* 0x00000001f0f07824 */ /* 0x000fe400078e02ef */
[----:B------:R-:W-:Y:S02]  /*0a00*/  IMAD.IADD R218, R216, 0x1, R218 ;  /* 0x00000001d8da7824 */ /* 0x000fe400078e02da */
[----:B------:R-:W-:-:S07]  /*0a10*/  IMAD.IADD R222, R222, 0x1, R221 ;  /* 0x00000001dede7824 */ /* 0x000fce00078e02dd */
.L_x_1377:
        /* <DEDUP_REMOVED lines=19> */
[----:B------:R-:W-:Y:S01]  /*0b50*/  IMAD.U32 R6, RZ, RZ, UR4 ;  /* 0x00000004ff067e24 */ /* 0x000fe2000f8e00ff */
[----:B------:R-:W-:Y:S01]  /*0b60*/  @UP4 UIADD3.X UR9, UR10, UR9, URZ, UP2, !UPT ;  /* 0x000000090a094290 */ /* 0x000fe200097fe43f */
[----:B------:R-:W-:Y:S01]  /*0b70*/  IMAD.U32 R4, RZ, RZ, UR8 ;  /* 0x00000008ff047e24 */ /* 0x000fe2000f8e00ff */
[----:B------:R-:W-:Y:S01]  /*0b80*/  ULDC.U8 UR16, c[0x0][0x3c2] ;  /* 0x0000f08000107ab9 */ /* 0x000fe20000000000 */
[----:B------:R-:W-:Y:S01]  /*0b90*/  ULDC.64 UR12, c[0x0][0x2f8] ;  /* 0x0000be00000c7ab9 */ /* 0x000fe20000000a00 */
[----:B------:R-:W-:Y:S01]  /*0ba0*/  UISETP.NE.AND UP4, UPT, UR16, URZ, UPT ;  /* 0x0000003f1000728c */ /* 0x000fe2000bf85270 */
[----:B------:R-:W-:Y:S01]  /*0bb0*/  IMAD.U32 R7, RZ, RZ, UR5 ;  /* 0x00000005ff077e24 */ /* 0x000fe2000f8e00ff */
[----:B------:R-:W-:Y:S01]  /*0bc0*/  UISETP.EQ.U32.AND UP2, UPT, UR12, URZ, UPT ;  /* 0x0000003f0c00728c */ /* 0x000fe2000bf42070 */
[----:B------:R-:W-:Y:S01]  /*0bd0*/  IMAD.U32 R5, RZ, RZ, UR9 ;  /* 0x00000009ff057e24 */ /* 0x000fe2000f8e00ff */
[----:B------:R-:W-:Y:S01]  /*0be0*/  PLOP3.LUT P3, PT, PT, PT, UP0, 0x80, 0x0 ;  /* 0x000000000000781c */ /* 0x000fe20003f6f008 */
[----:B------:R-:W-:Y:S01]  /*0bf0*/  UIADD3 UR8, UP1, UR15, UR12, URZ ;  /* 0x0000000c0f087290 */ /* 0x000fe2000ff3e03f */
[----:B------:R-:W2:Y:S01]  /*0c00*/  @P0 LDG.E R8, desc[UR6][R6.64] ;  /* 0x0000000606080981 */ /* 0x000ea2000c1e1900 */
[----:B------:R-:W-:Y:S01]  /*0c10*/  UISETP.EQ.OR.EX UP2, UPT, UR13, URZ, !UP4, UP2 ;  /* 0x0000003f0d00728c */ /* 0x000fe2000e742720 */
[----:B------:R-:W1:Y:S01]  /*0c20*/  S2R R25, SR_TID.X ;  /* 0x0000000000197919 */ /* 0x000e620000002100 */
[----:B------:R-:W-:-:S04]  /*0c30*/  UIADD3.X UR10, UR10, UR13, URZ, UP1, !UPT ;  /* 0x0000000d0a0a7290 */ /* 0x000fc80008ffe43f */
[----:B------:R-:W-:Y:S01]  /*0c40*/  PLOP3.LUT P2, PT, PT, PT, UP2, 0x80, 0x0 ;  /* 0x000000000000781c */ /* 0x000fe20003f4f028 */
[----:B---34-:R3:W4:Y:S01]  /*0c50*/  @P1 LDG.E R10, desc[UR6][R4.64] ;  /* 0x00000006040a1981 */ /* 0x018722000c1e1900 */
[----:B-----5:R-:W5:Y:S01]  /*0c60*/  S2UR UR50, SR_CTAID.X ;  /* 0x00000000003279c3 */ /* 0x020f620000002500 */
[----:B------:R-:W-:Y:S01]  /*0c70*/  UMOV UR41, URZ ;  /* 0x0000003f00297c82 */ /* 0x000fe20008000000 */
[----:B------:R-:W-:Y:S01]  /*0c80*/  @!UP3 ULDC.64 UR4, c[0x0][0x318] ;  /* 0x0000c6000004bab9 */ /* 0x000fe20000000a00 */
[----:B---3--:R-:W-:Y:S02]  /*0c90*/  IMAD.U32 R4, RZ, RZ, UR14 ;  /* 0x0000000eff047e24 */ /* 0x008fe4000f8e00ff */
[----:B------:R-:W-:-:S05]  /*0ca0*/  IMAD.U32 R5, RZ, RZ, UR11 ;  /* 0x0000000bff057e24 */ /* 0x000fca000f8e00ff */
[----:B------:R-:W3:Y:S04]  /*0cb0*/  @P3 LDG.E R9, desc[UR6][R4.64] ;  /* 0x0000000604093981 */ /* 0x000ee8000c1e1900 */
[----:B------:R5:W3:Y:S02]  /*0cc0*/  @P3 LDG.E R6, desc[UR6][R4.64+0x4] ;  /* 0x0000040604063981 */ /* 0x000ae4000c1e1900 */
[----:B-----5:R-:W-:Y:S02]  /*0cd0*/  IMAD.U32 R4, RZ, RZ, UR8 ;  /* 0x00000008ff047e24 */ /* 0x020fe4000f8e00ff */
[----:B------:R-:W-:-:S05]  /*0ce0*/  IMAD.U32 R5, RZ, RZ, UR10 ;  /* 0x0000000aff057e24 */ /* 0x000fca000f8e00ff */
[----:B------:R-:W5:Y:S01]  /*0cf0*/  @!P2 LDG.E R7, desc[UR6][R4.64] ;  /* 0x000000060407a981 */ /* 0x000f62000c1e1900 */
        /* <DEDUP_REMOVED lines=8> */
[----:B------:R-:W-:Y:S01]  /*0d80*/  USHF.L.U32 UR34, UR23, 0x6, URZ ;  /* 0x0000000617227899 */ /* 0x000fe2000800063f */
[----:B--2---:R-:W-:Y:S02]  /*0d90*/  @P0 R2UR UR8, R8 ;  /* 0x00000000080802ca */ /* 0x004fe400000e0000 */
[----:B------:R-:W-:-:S04]  /*0da0*/  ISETP.NE.U32.AND P0, PT, RZ, UR12, PT ;  /* 0x0000000cff007c0c */ /* 0x000fc8000bf05070 */
[----:B------:R-:W-:Y:S02]  /*0db0*/  ISETP.NE.AND.EX P0, PT, RZ, UR13, PT, P0 ;  /* 0x0000000dff007c0c */ /* 0x000fe4000bf05300 */
[----:B----4-:R-:W-:Y:S01]  /*0dc0*/  @P1 R2UR UR41, R10 ;  /* 0x000000000a2912ca */ /* 0x010fe200000e0000 */
[----:B------:R-:W-:Y:S01]  /*0dd0*/  USHF.L.U32 UR12, UR50, 0x6, URZ ;  /* 0x00000006320c7899 */ /* 0x000fe2000800063f */
[----:B-1----:R-:W-:-:S11]  /*0de0*/  SHF.R.S32.HI R10, RZ, 0x1f, R25 ;  /* 0x0000001fff0a7819 */ /* 0x002fd60000011419 */
[----:B------:R-:W-:-:S03]  /*0df0*/  @UP3 UIADD3 UR5, UR8, -UR41, URZ ;  /* 0x8000002908053290 */ /* 0x000fc6000fffe03f */
[----:B------:R-:W-:Y:S01]  /*0e00*/  ULDC UR8, c[0x0][0x2c8] ;  /* 0x0000b20000087ab9 */ /* 0x000fe20000000800 */
[----:B---3--:R-:W-:Y:S02]  /*0e10*/  @P3 R2UR UR4, R9 ;  /* 0x00000000090432ca */ /* 0x008fe400000e0000 */
[----:B------:R-:W-:Y:S02]  /*0e20*/  @P3 R2UR UR10, R6 ;  /* 0x00000000060a32ca */ /* 0x000fe400000e0000 */
        /* <DEDUP_REMOVED lines=8> */
.L_x_1331:
        /* <DEDUP_REMOVED lines=18> */
[----:B------:R-:W-:Y:S02]  /*0fd0*/  UIMAD.WIDE.U32 UR20, UR48, UR10, URZ ;  /* 0x0000000a301472a5 */ /* 0x000fe4000f8e003f */
[----:B------:R-:W-:Y:S02]  /*0fe0*/  UIMAD UR10, UR56, UR10, URZ ;  /* 0x0000000a380a72a4 */ /* 0x000fe4000f8e023f */
[----:B------:R-:W-:Y:S02]  /*0ff0*/  UIMAD.WIDE.U32 UR18, UR4, UR32, URZ ;  /* 0x00000020041272a5 */ /* 0x000fe4000f8e003f */
[----:B------:R-:W-:Y:S01]  /*1000*/  UIMAD UR24, UR48, UR11, UR10 ;  /* 0x0000000b301872a4 */ /* 0x000fe2000f8e020a */
[----:B------:R-:W-:-:S02]  /*1010*/  ULDC.64 UR14, c[0x0][0x488] ;  /* 0x00012200000e7ab9 */ /* 0x000fc40000000a00 */
[----:B------:R-:W-:Y:S01]  /*1020*/  @!UP2 ULDC.64 UR10, c[0x0][0x418] ;  /* 0x00010600000aaab9 */ /* 0x000fe20000000a00 */
[----:B------:R-:W-:Y:S02]  /*1030*/  UIMAD.WIDE.U32 UR28, UR50, UR14, URZ ;  /* 0x0000000e321c72a5 */ /* 0x000fe4000f8e003f */
[----:B------:R-:W-:Y:S02]  /*1040*/  @!UP2 UIMAD UR8, UR56, UR10, URZ ;  /* 0x0000000a3808a2a4 */ /* 0x000fe4000f8e023f */
[----:B------:R-:W-:Y:S02]  /*1050*/  @!UP2 UIMAD.WIDE.U32 UR44, UR48, UR10, URZ ;  /* 0x0000000a302ca2a5 */ /* 0x000fe4000f8e003f */
[----:B------:R-:W-:Y:S02]  /*1060*/  @!UP2 UIMAD UR36, UR48, UR11, UR8 ;  /* 0x0000000b3024a2a4 */ /* 0x000fe4000f8e0208 */
[----:B------:R-:W-:Y:S01]  /*1070*/  UIADD3 UR8, UR9, 0x40, UR34 ;  /* 0x0000004009087890 */ /* 0x000fe2000fffe022 */
[----:B-1----:R-:W-:Y:S01]  /*1080*/  IABS R9, R11 ;  /* 0x0000000b00097213 */ /* 0x002fe20000000000 */
[----:B------:R-:W-:Y:S01]  /*1090*/  ULDC UR10, c[0x0][0x394] ;  /* 0x0000e500000a7ab9 */ /* 0x000fe20000000800 */
[----:B------:R-:W-:Y:S01]  /*10a0*/  UIADD3 UR14, UR9, 0x3f, URZ ;  /* 0x0000003f090e7890 */ /* 0x000fe2000fffe03f */
[----:B------:R-:W-:Y:S01]  /*10b0*/  ISETP.NE.AND P3, PT, R11, RZ, PT ;  /* 0x000000ff0b00720c */ /* 0x000fe20003f65270 */
[----:B------:R-:W1:Y:S01]  /*10c0*/  I2F.RP R6, R9 ;  /* 0x0000000900067306 */ /* 0x000e620000209400 */
[----:B------:R-:W-:Y:S01]  /*10d0*/  UIADD3 UR8, UR8, UR10, -UR5 ;  /* 0x0000000a08087290 */ /* 0x000fe2000fffe805 */
[----:B------:R-:W-:Y:S01]  /*10e0*/  ULDC UR57, c[0x0][0x2d4] ;  /* 0x0000b50000397ab9 */ /* 0x000fe20000000800 */
[----:B------:R-:W-:-:S02]  /*10f0*/  USHF.L.U32 UR16, UR48, 0x7, URZ ;  /* 0x0000000730107899 */ /* 0x000fc4000800063f */
[----:B------:R-:W-:Y:S02]  /*1100*/  UIADD3 UR8, UR8, 0x3f, URZ ;  /* 0x0000003f08087890 */ /* 0x000fe4000fffe03f */
[----:B------:R-:W-:Y:S02]  /*1110*/  USEL UR39, UR20, UR18, !UP2 ;  /* 0x0000001214277287 */ /* 0x000fe4000d000000 */
[----:B------:R-:W-:Y:S01]  /*1120*/  USHF.R.S32.HI UR18, URZ, 0x1f, UR8 ;  /* 0x0000001f3f127899 */ /* 0x000fe20008011408 */
[----:B------:R-:W-:Y:S01]  /*1130*/  ULDC.U8 UR26, c[0x0][0x480] ;  /* 0x00012000001a7ab9 */ /* 0x000fe20000000000 */
[----:B------:R-:W-:Y:S01]  /*1140*/  USHF.R.S32.HI UR31, URZ, 0x1f, UR57 ;  /* 0x0000001f3f1f7899 */ /* 0x000fe20008011439 */
[----:B-1----:R-:W1:Y:S01]  /*1150*/  MUFU.RCP R6, R6 ;  /* 0x0000000600067308 */ /* 0x002e620000001000 */
[----:B------:R-:W-:Y:S01]  /*1160*/  UIMAD UR50, UR50, UR15, UR29 ;  /* 0x0000000f323272a4 */ /* 0x000fe2000f8e021d */
[----:B------:R-:W-:Y:S01]  /*1170*/  ULDC UR61, c[0x0][0x2dc] ;  /* 0x0000b700003d7ab9 */ /* 0x000fe20000000800 */
[----:B------:R-:W-:Y:S01]  /*1180*/  ULDC UR60, c[0x0][0x270] ;  /* 0x00009c00003c7ab9 */ /* 0x000fe20000000800 */
[----:B------:R-:W-:-:S02]  /*1190*/  USEL UR35, UR16, URZ, UP0 ;  /* 0x0000003f10237287 */ /* 0x000fc40008000000 */
[----:B------:R-:W-:Y:S02]  /*11a0*/  USHF.R.S32.HI UR15, URZ, 0x1f, UR14 ;  /* 0x0000001f3f0f7899 */ /* 0x000fe4000801140e */
[----:B------:R-:W-:Y:S02]  /*11b0*/  UIMAD UR22, UR4, UR33, URZ ;  /* 0x00000021041672a4 */ /* 0x000fe4000f8e023f */
[----:B------:R-:W-:Y:S02]  /*11c0*/  UISETP.NE.AND UP4, UPT, UR26, URZ, UPT ;  /* 0x0000003f1a00728c */ /* 0x000fe4000bf85270 */
[----:B------:R-:W-:Y:S02]  /*11d0*/  UIMAD.WIDE UR10, UR61, UR60, URZ ;  /* 0x0000003c3d0a72a5 */ /* 0x000fe4000f8e023f */
[----:B------:R-:W-:Y:S01]  /*11e0*/  UIMAD.WIDE.U32 UR16, UR48, UR57, URZ ;  /* 0x00000039301072a5 */ /* 0x000fe2000f8e003f */
[----:B-1----:R-:W-:Y:S01]  /*11f0*/  VIADD R6, R6, 0xffffffe ;  /* 0x0ffffffe06067836 */ /* 0x002fe20000000000 */
[----:B------:R-:W-:-:S02]  /*1200*/  ULEA.HI UR26, UR18, UR8, URZ, 0x6 ;  /* 0x00000008121a7291 */ /* 0x000fc4000f8f303f */
[----:B------:R-:W-:Y:S01]  /*1210*/  UIMAD UR8, UR31, UR48, URZ ;  /* 0x000000301f0872a4 */ /* 0x000fe2000f8e023f */
[----:B------:R-:W1:Y:S01]  /*1220*/  F2I.FTZ.U32.TRUNC.NTZ R7, R6 ;  /* 0x0000000600077305 */ /* 0x000e62000021f000 */
[----:B------:R-:W-:Y:S01]  /*1230*/  UIADD3 UR37, UR21, UR24, URZ ;  /* 0x0000001815257290 */ /* 0x000fe2000fffe03f */
[----:B------:R-:W-:Y:S01]  /*1240*/  @UP2 ULDC.64 UR12, c[0x0][0x420] ;  /* 0x00010800000c2ab9 */ /* 0x000fe20000000a00 */
[----:B------:R-:W-:Y:S02]  /*1250*/  ULEA.HI UR29, UR15, UR14, URZ, 0x6 ;  /* 0x0000000e0f1d7291 */ /* 0x000fe4000f8f303f */
[----:B------:R-:W-:Y:S02]  /*1260*/  @UP2 UIADD3 UR37, UR19, UR22, URZ ;  /* 0x0000001613252290 */ /* 0x000fe4000fffe03f */
[----:B------:R-:W-:Y:S02]  /*1270*/  UIMAD.WIDE.U32 UR18, UR10, UR16, URZ ;  /* 0x000000100a1272a5 */ /* 0x000fe4000f8e003f */
[----:B------:R-:W-:-:S02]  /*1280*/  UIMAD UR24, UR11, UR16, URZ ;  /* 0x000000100b1872a4 */ /* 0x000fc4000f8e023f */
[----:B------:R-:W-:Y:S02]  /*1290*/  @UP2 UIMAD.WIDE.U32 UR46, UR4, UR12, URZ ;  /* 0x0000000c042e22a5 */ /* 0x000fe4000f8e003f */
[----:B------:R-:W-:Y:S01]  /*12a0*/  UIMAD UR16, UR56, UR57, UR8 ;  /* 0x00000039381072a4 */ /* 0x000fe2000f8e0208 */
[--C-:B-1----:R-:W-:Y:S01]  /*12b0*/  IMAD.MOV R5, RZ, RZ, -R7.reuse ;  /* 0x000000ffff057224 */ /* 0x102fe200078e0a07 */
[----:B------:R-:W-:Y:S01]  /*12c0*/  USHF.L.U64.HI UR12, UR48, 0x7, UR56 ;  /* 0x00000007300c7899 */ /* 0x000fe20008010238 */
[----:B------:R-:W-:Y:S01]  /*12d0*/  IMAD.MOV.U32 R6, RZ, RZ, RZ ;  /* 0x000000ffff067224 */ /* 0x000fe200078e00ff */
[----:B------:R-:W-:Y:S01]  /*12e0*/  USHF.R.S32.HI UR22, URZ, 0x6, UR29 ;  /* 0x000000063f167899 */ /* 0x000fe2000801141d */
[----:B------:R-:W-:Y:S01]  /*12f0*/  IMAD R5, R5, R9, RZ ;  /* 0x0000000905057224 */ /* 0x000fe200078e02ff */
[----:B------:R-:W-:Y:S02]  /*1300*/  USHF.R.S32.HI UR8, URZ, 0x6, UR26 ;  /* 0x000000063f087899 */ /* 0x000fe4000801141a */
[----:B------:R-:W-:Y:S01]  /*1310*/  UIADD3 UR16, UR17, UR16, URZ ;  /* 0x0000001011107290 */ /* 0x000fe2000fffe03f */
[----:B------:R-:W-:Y:S01]  /*1320*/  IMAD.HI.U32 R5, R7, R5, R6 ;  /* 0x0000000507057227 */ /* 0x000fe200078e0006 */
[----:B------:R-:W-:Y:S01]  /*1330*/  MOV R6, R8 ;  /* 0x0000000800067202 */ /* 0x000fe20000000f00 */
[----:B------:R-:W-:-:S02]  /*1340*/  USEL UR30, UR12, URZ, UP0 ;  /* 0x0000003f0c1e7287 */ /* 0x000fc40008000000 */
[----:B------:R-:W-:Y:S02]  /*1350*/  UISETP.LT.AND UP0, UPT, UR22, UR8, UPT ;  /* 0x000000081600728c */ /* 0x000fe4000bf01270 */
[----:B------:R-:W-:Y:S01]  /*1360*/  IMAD.HI.U32 R5, R5, R6, RZ ;  /* 0x0000000605057227 */ /* 0x000fe200078e00ff */
[----:B------:R-:W-:Y:S02]  /*1370*/  UIMAD UR24, UR10, UR16, UR24 ;  /* 0x000000100a1872a4 */ /* 0x000fe4000f8e0218 */
[----:B------:R-:W-:Y:S01]  /*1380*/  UIMAD.WIDE.U32 UR16, UR10, UR4, URZ ;  /* 0x000000040a1072a5 */ /* 0x000fe2000f8e003f */
[----:B------:R-:W-:Y:S01]  /*1390*/  IMAD.MOV R7, RZ, RZ, -R5 ;  /* 0x000000ffff077224 */ /* 0x000fe200078e0a05 */
[----:B------:R-:W-:Y:S02]  /*13a0*/  USEL UR40, UR22, UR8, UP0 ;  /* 0x0000000816287287 */ /* 0x000fe40008000000 */
[----:B------:R-:W-:Y:S01]  /*13b0*/  @UP2 UIMAD UR38, UR4, UR13, UR47 ;  /* 0x0000000d042622a4 */ /* 0x000fe2000f8e022f */
[----:B------:R-:W-:Y:S01]  /*13c0*/  IMAD R6, R9, R7, R6 ;  /* 0x0000000709067224 */ /* 0x000fe200078e0206 */
[----:B------:R-:W-:-:S02]  /*13d0*/  UIMAD UR8, UR11, UR4, URZ ;  /* 0x000000040b0872a4 */ /* 0x000fc4000f8e023f */
[----:B------:R-:W-:Y:S02]  /*13e0*/  USEL UR54, UR18, UR16, !UP2 ;  /* 0x0000001012367287 */ /* 0x000fe4000d000000 */
[----:B------:R-:W-:Y:S01]  /*13f0*/  ISETP.GT.U32.AND P1, PT, R9, R6, PT ;  /* 0x000000060900720c */ /* 0x000fe20003f24070 */
[----:B------:R-:W-:Y:S01]  /*1400*/  UISETP.NE.AND UP1, UPT, UR43, -0x1, UPT ;  /* 0xffffffff2b00788c */ /* 0x000fe2000bf25270 */
[----:B------:R-:W-:Y:S01]  /*1410*/  ULDC.U8 UR13, c[0x0][0x3d8] ;  /* 0x0000f600000d7ab9 */ /* 0x000fe20000000000 */
[----:B------:R-:W-:Y:S02]  /*1420*/  ULEA UR16, UR40, 0xffffffc0, 0x6 ;  /* 0xffffffc028107891 */ /* 0x000fe4000f8e303f */
[----:B------:R-:W-:Y:S02]  /*1430*/  UISETP.NE.AND UP3, UPT, UR13, URZ, UPT ;  /* 0x0000003f0d00728c */ /* 0x000fe4000bf65270 */
[----:B------:R-:W-:Y:S02]  /*1440*/  UIADD3 UR42, UR19, UR24, URZ ;  /* 0x00000018132a7290 */ /* 0x000fe4000fffe03f */
[----:B------:R-:W-:-:S02]  /*1450*/  @UP2 UIADD3 UR42, UR17, UR8, URZ ;  /* 0x00000008112a2290 */ /* 0x000fc4000fffe03f */
        /* <DEDUP_REMOVED lines=10> */
[----:B------:R-:W-:Y:S01]  /*1500*/  @UP1 UIADD3 UR27, UR41, UR43, URZ ;  /* 0x0000002b291b1290 */ /* 0x000fe2000fffe03f */
[----:B------:R-:W-:-:S02]  /*1510*/  ULDC UR26, c[0x0][0x2c4] ;  /* 0x0000b100001a7ab9 */ /* 0x000fc40000000800 */
[----:B------:R-:W-:Y:S01]  /*1520*/  ISETP.GE.AND P2, PT, R6, RZ, PT ;  /* 0x000000ff0600720c */ /* 0x000fe20003f46270 */
[----:B------:R-:W-:Y:S01]  /*1530*/  UIMAD UR17, UR10, UR17, UR11 ;  /* 0x000000110a1172a4 */ /* 0x000fe2000f8e020b */
[----:B------:R-:W-:Y:S01]  /*1540*/  @UP1 ULDC.64 UR12, c[0x0][0x248] ;  /* 0x00009200000c1ab9 */ /* 0x000fe20000000a00 */
[----:B------:R-:W-:Y:S01]  /*1550*/  @UP1 ULDC.64 UR14, c[0x0][0x250] ;  /* 0x00009400000e1ab9 */ /* 0x000fe20000000a00 */
[----:B------:R-:W-:Y:S02]  /*1560*/  @UP3 UIMAD UR11, UR48, UR26, URZ ;  /* 0x0000001a300b32a4 */ /* 0x000fe4000f8e023f */
[----:B------:R-:W-:Y:S01]  /*1570*/  @UP1 UIMAD.WIDE.U32 UR20, UR25, UR12, URZ ;  /* 0x0000000c191412a5 */ /* 0x000fe2000f8e003f */
[----:B------:R-:W-:Y:S01]  /*1580*/  @P0 VIADD R5, R5, 0x1 ;  /* 0x0000000105050836 */ /* 0x000fe20000000000 */
[----:B------:R-:W-:Y:S01]  /*1590*/  @UP1 UIMAD.WIDE.U32 UR18, UR27, UR14, URZ ;  /* 0x0000000e1b1212a5 */ /* 0x000fe2000f8e003f */
[----:B------:R-:W-:Y:S01]  /*15a0*/  PLOP3.LUT P0, PT, PT, PT, UP3, 0x80, 0x0 ;  /* 0x000000000000781c */ /* 0x000fe20003f0f038 */
[----:B------:R-:W-:Y:S01]  /*15b0*/  @UP1 UIMAD UR31, UR25, UR13, URZ ;  /* 0x0000000d191f12a4 */ /* 0x000fe2000f8e023f */
[----:B------:R-:W-:Y:S01]  /*15c0*/  IMAD.MOV.U32 R18, RZ, RZ, R5 ;  /* 0x000000ffff127224 */ /* 0x000fe200078e0005 */
[----:B------:R-:W-:-:S02]  /*15d0*/  @UP1 UIMAD UR22, UR27, UR15, URZ ;  /* 0x0000000f1b1612a4 */ /* 0x000fc4000f8e023f */
[----:B------:R-:W-:Y:S02]  /*15e0*/  UIMAD.WIDE.U32 UR24, UR10, UR8, URZ ;  /* 0x000000080a1872a5 */ /* 0x000fe4000f8e003f */
[----:B------:R-:W-:Y:S01]  /*15f0*/  @UP3 USEL UR11, UR11, UR4, !UP2 ;  /* 0x000000040b0b3287 */ /* 0x000fe2000d000000 */
[----:B------:R-:W-:Y:S01]  /*1600*/  @!P2 IADD3 R18, -R18, RZ, RZ ;  /* 0x000000ff1212a210 */ /* 0x000fe20007ffe1ff */
[----:B------:R-:W-:Y:S01]  /*1610*/  UIMAD UR49, UR55, UR61, URZ ;  /* 0x0000003d373172a4 */ /* 0x000fe2000f8e023f */
[----:B------:R-:W-:Y:S01]  /*1620*/  @!P3 LOP3.LUT R18, RZ, R11, RZ, 0x33, !PT ;  /* 0x0000000bff12b212 */ /* 0x000fe200078e33ff */
[----:B------:R-:W-:Y:S02]  /*1630*/  @!UP3 UIMAD UR10, UR48, UR60, UR55 ;  /* 0x0000003c300ab2a4 */ /* 0x000fe4000f8e0237 */
[----:B------:R-:W-:Y:S01]  /*1640*/  @!UP2 UIADD3 UR38, UR45, UR36, URZ ;  /* 0x000000242d26a290 */ /* 0x000fe2000fffe03f */
[----:B------:R-:W-:Y:S01]  /*1650*/  @UP3 ULDC UR8, c[0x0][0x2e4] ;  /* 0x0000b90000083ab9 */ /* 0x000fe20000000800 */
[----:B------:R-:W-:-:S02]  /*1660*/  @UP1 UIADD3 UR36, UR19, UR22, URZ ;  /* 0x0000001613241290 */ /* 0x000fc4000fffe03f */
[----:B------:R-:W-:Y:S02]  /*1670*/  @UP3 UIMAD UR22, UR55, UR8, UR11 ;  /* 0x00000008371632a4 */ /* 0x000fe4000f8e020b */
[----:B------:R-:W-:Y:S02]  /*1680*/  USEL UR51, UR50, URZ, UP4 ;  /* 0x0000003f32337287 */ /* 0x000fe4000a000000 */
[----:B------:R-:W-:Y:S02]  /*1690*/  USEL UR53, UR28, URZ, UP4 ;  /* 0x0000003f1c357287 */ /* 0x000fe4000a000000 */
[----:B------:R-:W-:Y:S02]  /*16a0*/  USHF.R.S32.HI UR52, URZ, 0x1f, UR49 ;  /* 0x0000001f3f347899 */ /* 0x000fe40008011431 */
        /* <DEDUP_REMOVED lines=18> */
.L_x_1333:
        /* <DEDUP_REMOVED lines=13> */
.L_x_1334:
        /* <DEDUP_REMOVED lines=11> */
.L_x_1335:
[----:B------:R-:W-:-:S04]  /*1950*/  UIMAD UR4, UR48, UR60, UR55 ;  /* 0x0000003c300472a4 */ /* 0x000fc8000f8e0237 */
[----:B------:R-:W-:-:S12]  /*1960*/  UIMAD UR4, UR4, UR57, URZ ;  /* 0x00000039040472a4 */ /* 0x000fd8000f8e023f */
.L_x_1336:
        /* <DEDUP_REMOVED lines=10> */
[----:B------:R-:W-:Y:S01]  /*1a10*/  ULDC.64 UR26, c[0x0][0x428] ;  /* 0x00010a00001a7ab9 */ /* 0x000fe20000000a00 */
[----:B------:R-:W-:Y:S01]  /*1a20*/  UIADD3 UR18, UR16, UR22, URZ ;  /* 0x0000001610127290 */ /* 0x000fe2000fffe03f */
[----:B------:R-:W-:Y:S01]  /*1a30*/  LOP3.LUT R11, R10, 0xffffffe0, RZ, 0xc0, !PT ;  /* 0xffffffe00a0b7812 */ /* 0x000fe200078ec0ff */
[----:B------:R-:W-:Y:S01]  /*1a40*/  UIMAD UR11, UR45, UR26, URZ ;  /* 0x0000001a2d0b72a4 */ /* 0x000fe2000f8e023f */
[----:B------:R-:W-:Y:S01]  /*1a50*/  IADD3.X R14, R27, UR29, RZ, P0, !PT ;  /* 0x0000001d1b0e7c10 */ /* 0x000fe200087fe4ff */
[----:B------:R-:W-:Y:S01]  /*1a60*/  UIADD3 UR17, -UR5, UR9, UR34 ;  /* 0x0000000905117290 */ /* 0x000fe2000fffe122 */
[----:B------:R-:W-:Y:S01]  /*1a70*/  IMAD.U32 R15, RZ, RZ, UR26 ;  /* 0x0000001aff0f7e24 */ /* 0x000fe2000f8e00ff */
[----:B------:R-:W-:Y:S01]  /*1a80*/  ULDC UR44, c[0x0][0x398] ;  /* 0x0000e600002c7ab9 */ /* 0x000fe20000000800 */
[----:B------:R-:W-:Y:S01]  /*1a90*/  UIMAD UR27, UR55, UR27, UR11 ;  /* 0x0000001b371b72a4 */ /* 0x000fe2000f8e020b */
[----:B------:R-:W-:Y:S01]  /*1aa0*/  IMAD.IADD R25, R25, 0x1, -R11 ;  /* 0x0000000119197824 */ /* 0x000fe200078e0a0b */
[----:B------:R-:W-:Y:S01]  /*1ab0*/  ULDC.64 UR20, c[0x0][0x258] ;  /* 0x0000960000147ab9 */ /* 0x000fe20000000a00 */
[----:B------:R-:W-:Y:S01]  /*1ac0*/  IMAD R11, R14, UR32, RZ ;  /* 0x000000200e0b7c24 */ /* 0x000fe2000f8e02ff */
[----:B------:R-:W-:Y:S01]  /*1ad0*/  ULDC.64 UR46, c[0x0][0x2b0] ;  /* 0x0000ac00002e7ab9 */ /* 0x000fe20000000a00 */
[----:B------:R-:W-:Y:S01]  /*1ae0*/  IMAD.WIDE.U32 R12, R16, UR32, R232 ;  /* 0x00000020100c7c25 */ /* 0x000fe2000f8e00e8 */
[----:B------:R-:W-:Y:S01]  /*1af0*/  UIADD3 UR8, UR40, -0x1, URZ ;  /* 0xffffffff28087890 */ /* 0x000fe2000fffe03f */
[----:B------:R-:W-:Y:S01]  /*1b00*/  BSSY B1, `(.L_x_1332) ;  /* 0x00009a9000017945 */ /* 0x000fe20003800000 */
[----:B------:R-:W-:Y:S01]  /*1b10*/  IADD3 R246, R232, 0xc0, RZ ;  /* 0x000000c0e8f67810 */ /* 0x000fe20007ffe0ff */
[----:B-1----:R-:W-:Y:S01]  /*1b20*/  IMAD R5, R6, UR29, RZ ;  /* 0x0000001d06057c24 */ /* 0x002fe2000f8e02ff */
[----:B------:R-:W-:Y:S01]  /*1b30*/  IADD3 R12, P2, R12, UR39, RZ ;  /* 0x000000270c0c7c10 */ /* 0x000fe2000ff5e0ff */
[----:B------:R-:W-:-:S04]  /*1b40*/  IMAD.WIDE.U32 R8, R6, UR16, R8 ;  /* 0x0000001006087c25 */ /* 0x000fc8000f8e0008 */
[----:B------:R-:W-:Y:S01]  /*1b50*/  IMAD R5, R7, UR16, R5 ;  /* 0x0000001007057c24 */ /* 0x000fe2000f8e0205 */
[----:B------:R-:W-:Y:S01]  /*1b60*/  UIADD3 UR16, UP2, UP0, UR24, UR4, UR49 ;  /* 0x0000000418107290 */ /* 0x000fe2000f85e031 */
[----:B------:R-:W-:Y:S01]  /*1b70*/  IMAD R20, R16, UR33, R11 ;  /* 0x0000002110147c24 */ /* 0x000fe2000f8e020b */
[----:B------:R-:W-:Y:S01]  /*1b80*/  USHF.R.S32.HI UR4, URZ, 0x1f, UR4 ;  /* 0x0000001f3f047899 */ /* 0x000fe20008011404 */
[----:B------:R-:W-:Y:S01]  /*1b90*/  IMAD.IADD R9, R9, 0x1, R5 ;  /* 0x0000000109097824 */ /* 0x000fe200078e0205 */
[----:B------:R-:W-:Y:S01]  /*1ba0*/  SHF.R.S32.HI R5, RZ, 0x5, R10 ;  /* 0x00000005ff057819 */ /* 0x000fe2000001140a */
[----:B------:R-:W-:Y:S01]  /*1bb0*/  ULDC.64 UR24, c[0x0][0x400] ;  /* 0x0001000000187ab9 */ /* 0x000fe20000000a00 */
        /* <DEDUP_REMOVED lines=27> */
[C---:B------:R-:W-:Y:S01]  /*1d70*/  IMAD.WIDE.U32 R10, R4.reuse, R6, R10 ;  /* 0x00000006040a7225 */ /* 0x040fe200078e000a */
[----:B------:R-:W-:Y:S01]  /*1d80*/  ULDC.64 UR24, c[0x0][0x210] ;  /* 0x0000840000187ab9 */ /* 0x000fe20000000a00 */
[----:B------:R-:W-:Y:S01]  /*1d90*/  ULDC.64 UR20, c[0x0][0x3e0] ;  /* 0x0000f80000147ab9 */ /* 0x000fe20000000a00 */
[----:B------:R-:W-:Y:S01]  /*1da0*/  UIMAD.WIDE UR10, UR18, 0x4, UR46 ;  /* 0x00000004120a78a5 */ /* 0x000fe2000f8e022e */
[----:B------:R-:W-:Y:S01]  /*1db0*/  IMAD R5, R4, R7, R5 ;  /* 0x0000000704057224 */ /* 0x000fe200078e0205 */
[----:B------:R-:W-:Y:S01]  /*1dc0*/  PLOP3.LUT P0, PT, PT, PT, UP0, 0x80, 0x0 ;  /* 0x000000000000781c */ /* 0x000fe20003f0f008 */
[----:B------:R-:W-:Y:S01]  /*1dd0*/  VIADD R21, R13, UR16 ;  /* 0x000000100d157c36 */ /* 0x000fe20008000000 */
[----:B------:R-:W-:Y:S01]  /*1de0*/  LEA R231, P3, R12, UR24, 0x1 ;  /* 0x000000180ce77c11 */ /* 0x000fe2000f8608ff */
[----:B------:R-:W-:Y:S01]  /*1df0*/  UMOV UR18, UR28 ;  /* 0x0000001c00127c82 */ /* 0x000fe20008000000 */
[----:B------:R-:W-:Y:S01]  /*1e00*/  LEA R234, P2, R10, UR20, 0x1 ;  /* 0x000000140aea7c11 */ /* 0x000fe2000f8408ff */
[----:B------:R-:W-:Y:S01]  /*1e10*/  UMOV UR17, UR29 ;  /* 0x0000001d00117c82 */ /* 0x000fe20008000000 */
[----:B------:R-:W-:Y:S01]  /*1e20*/  IADD3 R17, R11, R5, RZ ;  /* 0x000000050b117210 */ /* 0x000fe20007ffe0ff */
        /* <DEDUP_REMOVED lines=23> */
.L_x_1338:
        /* <DEDUP_REMOVED lines=20> */
.L_x_1339:
        /* <DEDUP_REMOVED lines=38> */
.L_x_1341:
[----:B------:R-:W-:Y:S05]  /*2340*/  BSYNC B0 ;  /* 0x0000000000007941 */ /* 0x000fea0003800000 */
.L_x_1340:
        /* <DEDUP_REMOVED lines=21> */
.L_x_1343:
[----:B------:R-:W-:Y:S05]  /*24a0*/  BSYNC B0 ;  /* 0x0000000000007941 */ /* 0x000fea0003800000 */
.L_x_1342:
        /* <DEDUP_REMOVED lines=34> */
.L_x_1345:
[----:B------:R-:W-:Y:S05]  /*26d0*/  BSYNC B0 ;  /* 0x0000000000007941 */ /* 0x000fea0003800000 */
.L_x_1344:
        /* <DEDUP_REMOVED lines=23> */
.L_x_1337:
        /* <DEDUP_REMOVED lines=53> */
.L_x_1348:
[----:B------:R-:W-:Y:S05]  /*2ba0*/  BSYNC B0 ;  /* 0x0000000000007941 */ /* 0x000fea0003800000 */
.L_x_1347:
        /* <DEDUP_REMOVED lines=45> */
.L_x_1350:
[----:B------:R-:W-:Y:S05]  /*2e80*/  BSYNC B0 ;  /* 0x0000000000007941 */ /* 0x000fea0003800000 */
.L_x_1349:
        /* <DEDUP_REMOVED lines=44> */
.L_x_1352:
[----:B------:R-:W-:Y:S05]  /*3150*/  BSYNC B0 ;  /* 0x0000000000007941 */ /* 0x000fea0003800000 */
.L_x_1351:
        /* <DEDUP_REMOVED lines=47> */
.L_x_1354:
[----:B------:R-:W-:Y:S05]  /*3450*/  BSYNC B0 ;  /* 0x0000000000007941 */ /* 0x000fea0003800000 */
.L_x_1353:
        /* <DEDUP_REMOVED lines=69> */
.L_x_1356:
[----:B------:R-:W-:Y:S05]  /*38b0*/  BSYNC B0 ;  /* 0x0000000000007941 */ /* 0x000fea0003800000 */
.L_x_1355:
        /* <DEDUP_REMOVED lines=59> */
.L_x_1358:
[----:B------:R-:W-:Y:S05]  /*3c70*/  BSYNC B0 ;  /* 0x0000000000007941 */ /* 0x000fea0003800000 */
.L_x_1357:
        /* <DEDUP_REMOVED lines=64> */
.L_x_1360:
[----:B------:R-:W-:Y:S05]  /*4080*/  BSYNC B0 ;  /* 0x0000000000007941 */ /* 0x000fea0003800000 */
.L_x_1359:
        /* <DEDUP_REMOVED lines=56> */
.L_x_1362:
[----:B------:R-:W-:Y:S05]  /*4410*/  BSYNC B0 ;  /* 0x0000000000007941 */ /* 0x000fea0003800000 */
.L_x_1361:
[----:B------:R-:W-:Y:S01]  /*4420*/  ULDC.64 UR14, c[0x0][0x3c8] ;  /* 0x0000f200000e7ab9 */ /* 0x000fe20000000a00 */
[----:B------:R-:W-:Y:S01]  /*4430*/  USHF.R.S32.HI UR12, URZ, 0x1f, UR55 ;  /* 0x0000001f3f0c7899 */ /* 0x000fe20008011437 */
[----:B-1----:R-:W3:Y:S01]  /*4440*/  LDC.64 R10, c[0x0][0x3b8] ;  /* 0x0000ee00ff0a7b82 */ /* 0x002ee20000000a00 */
[----:B------:R-:W-:Y:S01]  /*4450*/  UISETP.NE.U32.AND UP1, UPT, UR14, URZ, UPT ;  /* 0x0000003f0e00728c */ /* 0x000fe2000bf25070 */
[----:B------:R-:W-:Y:S01]  /*4460*/  IMAD.MOV.U32 R242, RZ, RZ, 0x7f800000 ;  /* 0x7f800000fff27424 */ /* 0x000fe200078e00ff */
[----:B------:R-:W0:Y:S01]  /*4470*/  LDGDEPBAR ;  /* 0x00000000000079af */ /* 0x000e220000000000 */
[----:B------:R-:W-:Y:S01]  /*4480*/  IMAD.MOV.U32 R243, RZ, RZ, 0x7f800000 ;  /* 0x7f800000fff37424 */ /* 0x000fe200078e00ff */
[----:B------:R-:W-:Y:S01]  /*4490*/  UISETP.NE.AND.EX UP1, UPT, UR15, URZ, UPT, UP1 ;  /* 0x0000003f0f00728c */ /* 0x000fe2000bf25310 */
[----:B------:R-:W-:Y:S01]  /*44a0*/  IMAD.SHL.U32 R230, R251, 0x20, RZ ;  /* 0x00000020fbe67824 */ /* 0x000fe200078e00ff */
[----:B------:R-:W-:Y:S01]  /*44b0*/  ULDC UR26, c[0x0][0x2d0] ;  /* 0x0000b400001a7ab9 */ /* 0x000fe20000000800 */
[----:B------:R-:W-:Y:S01]  /*44c0*/  ULDC UR40, c[0x0][0x398] ;  /* 0x0000e60000287ab9 */ /* 0x000fe20000000800 */
[----:B------:R-:W-:-:S02]  /*44d0*/  ULDC UR42, c[0x0][0x2dc] ;  /* 0x0000b700002a7ab9 */ /* 0x000fc40000000800 */
[----:B------:R-:W-:-:S05]  /*44e0*/  PLOP3.LUT P0, PT, PT, PT, UP1, 0x80, 0x0 ;  /* 0x000000000000781c */ /* 0x000fca0003f0f018 */
[----:B------:R-:W-:Y:S01]  /*44f0*/  @UP1 ULDC.64 UR20, c[0x0][0x3d0] ;  /* 0x0000f40000141ab9 */ /* 0x000fe20000000a00 */
[----:B------:R-:W-:Y:S01]  /*4500*/  @UP1 UMOV UR13, UR12 ;  /* 0x0000000c000d1c82 */ /* 0x000fe20008000000 */
[----:B------:R-:W-:Y:S01]  /*4510*/  @UP1 UIMAD UR4, UR56, UR20, URZ ;  /* 0x00000014380412a4 */ /* 0x000fe2000f8e023f */
[----:B------:R-:W-:Y:S02]  /*4520*/  @UP1 UMOV UR12, UR55 ;  /* 0x00000037000c1c82 */ /* 0x000fe40008000000 */
[----:B------:R-:W-:Y:S02]  /*4530*/  @UP1 UIMAD.WIDE.U32 UR12, UR48, UR20, UR12 ;  /* 0x00000014300c12a5 */ /* 0x000fe4000f8e000c */
[----:B------:R-:W-:Y:S01]  /*4540*/  @UP1 UIMAD UR4, UR48, UR21, UR4 ;  /* 0x00000015300412a4 */ /* 0x000fe2000f8e0204 */
[----:B---3--:R-:W3:Y:S01]  /*4550*/  LDG.E.64 R6, desc[UR6][R10.64+0x8] ;  /* 0x000008060a067981 */ /* 0x008ee2000c1e1b00 */
[----:B------:R-:W-:Y:S02]  /*4560*/  @UP1 ULEA UR14, UP0, UR12, UR14, 0x2 ;  /* 0x0000000e0c0e1291 */ /* 0x000fe4000f80103f */
[----:B------:R-:W-:Y:S01]  /*4570*/  @UP1 UIADD3 UR4, UR13, UR4, URZ ;  /* 0x000000040d041290 */ /* 0x000fe2000fffe03f */
[----:B------:R-:W-:-:S02]  /*4580*/  CS2R R190, SRZ ;  /* 0x0000000000be7805 */ /* 0x000fc4000001ff00 */
[----:B------:R-:W-:Y:S02]  /*4590*/  CS2R R188, SRZ ;  /* 0x0000000000bc7805 */ /* 0x000fe4000001ff00 */
[----:B------:R-:W-:Y:S01]  /*45a0*/  CS2R R194, SRZ ;  /* 0x0000000000c27805 */ /* 0x000fe2000001ff00 */
[----:B------:R-:W-:Y:S01]  /*45b0*/  @UP1 ULEA.HI.X UR15, UR12, UR15, UR4, 0x2, UP0 ;  /* 0x0000000f0c0f1291 */ /* 0x000fe200080f1404 */
[----:B------:R-:W-:Y:S01]  /*45c0*/  IMAD.U32 R4, RZ, RZ, UR14 ;  /* 0x0000000eff047e24 */ /* 0x000fe2000f8e00ff */
[----:B------:R-:W-:Y:S01]  /*45d0*/  CS2R R192, SRZ ;  /* 0x0000000000c07805 */ /* 0x000fe2000001ff00 */
[----:B------:R-:W-:Y:S01]  /*45e0*/  @UP1 ULDC UR4, c[0x0][0x2e8] ;  /* 0x0000ba0000041ab9 */ /* 0x000fe20000000800 */
[----:B------:R-:W-:Y:S02]  /*45f0*/  CS2R R186, SRZ ;  /* 0x0000000000ba7805 */ /* 0x000fe4000001ff00 */
        /* <DEDUP_REMOVED lines=13> */
[----:B------:R-:W4:Y:S01]  /*46d0*/  LDG.E.64 R10, desc[UR6][R10.64] ;  /* 0x000000060a0a7981 */ /* 0x000f22000c1e1b00 */
        /* <DEDUP_REMOVED lines=52> */
[----:B------:R-:W-:Y:S01]  /*4a20*/  ULDC.U8 UR21, c[0x0][0x388] ;  /* 0x0000e20000157ab9 */ /* 0x000fe20000000000 */
[----:B------:R-:W-:Y:S01]  /*4a30*/  ULDC UR20, c[0x0][0x2ec] ;  /* 0x0000bb0000147ab9 */ /* 0x000fe20000000800 */
[----:B-1----:R-:W1:Y:S01]  /*4a40*/  S2R R4, SR_TID.X ;  /* 0x0000000000047919 */ /* 0x002e620000002100 */
[----:B------:R-:W2:Y:S01]  /*4a50*/  @P0 MUFU.RCP R5, UR4 ;  /* 0x0000000400050d08 */ /* 0x000ea20008001000 */
[----:B------:R-:W-:-:S04]  /*4a60*/  UIMAD UR4, UR48, UR60, UR55 ;  /* 0x0000003c300472a4 */ /* 0x000fc8000f8e0237 */
[----:B------:R-:W-:-:S04]  /*4a70*/  USHF.L.U32 UR4, UR4, 0x5, URZ ;  /* 0x0000000504047899 */ /* 0x000fc8000800063f */
[----:B------:R-:W-:Y:S01]  /*4a80*/  USHF.R.S32.HI UR12, URZ, 0x1f, UR4 ;  /* 0x0000001f3f0c7899 */ /* 0x000fe20008011404 */
[----:B------:R-:W-:Y:S01]  /*4a90*/  UMOV UR14, UR16 ;  /* 0x00000010000e7c82 */ /* 0x000fe20008000000 */
[----:B-1----:R-:W-:-:S05]  /*4aa0*/  IMAD.SHL.U32 R4, R4, 0x2, RZ ;  /* 0x0000000204047824 */ /* 0x002fca00078e00ff */
[----:B------:R-:W-:Y:S01]  /*4ab0*/  LOP3.LUT R230, R230, 0x6, R4, 0xf8, !PT ;  /* 0x00000006e6e67812 */ /* 0x000fe200078ef804 */
[----:B------:R-:W-:-:S04]  /*4ac0*/  IMAD.U32 R4, RZ, RZ, UR23 ;  /* 0x00000017ff047e24 */ /* 0x000fc8000f8e00ff */
[----:B------:R-:W-:Y:S01]  /*4ad0*/  IMAD R230, R4, 0x40, R230 ;  /* 0x0000004004e67824 */ /* 0x000fe200078e02e6 */
[--C-:B------:R-:W-:Y:S02]  /*4ae0*/  SHF.R.S32.HI R4, RZ, 0x1f, R25.reuse ;  /* 0x0000001fff047819 */ /* 0x100fe40000011419 */
[----:B---3--:R-:W-:Y:S01]  /*4af0*/  IADD3 R249, P2, P1, R6, UR4, R25 ;  /* 0x0000000406f97c10 */ /* 0x008fe2000f95e019 */
[----:B------:R-:W-:-:S04]  /*4b00*/  UIADD3 UR4, UR34, UR9, URZ ;  /* 0x0000000922047290 */ /* 0x000fc8000fffe03f */
[----:B------:R-:W-:Y:S01]  /*4b10*/  UIADD3 UR4, -UR5, 0x40, UR4 ;  /* 0x0000004005047890 */ /* 0x000fe2000fffe104 */
[----:B--2---:R-:W-:-:S05]  /*4b20*/  @P0 FMUL.FTZ R5, R8, R5 ;  /* 0x0000000508050220 */ /* 0x004fca0000410000 */
[----:B------:R-:W-:Y:S02]  /*4b30*/  @P0 R2UR UR13, R5 ;  /* 0x00000000050d02ca */ /* 0x000fe400000e0000 */
[----:B----4-:R-:W-:Y:S02]  /*4b40*/  R2UR UR24, R11 ;  /* 0x000000000b1872ca */ /* 0x010fe400000e0000 */
[----:B------:R-:W-:Y:S02]  /*4b50*/  R2UR UR25, R10 ;  /* 0x000000000a1972ca */ /* 0x000fe400000e0000 */
[----:B------:R-:W-:Y:S02]  /*4b60*/  CS2R R24, SRZ ;  /* 0x0000000000187805 */ /* 0x000fe4000001ff00 */
[----:B------:R-:W-:Y:S01]  /*4b70*/  IADD3.X R250, R7, UR12, R4, P2, P1 ;  /* 0x0000000c07fa7c10 */ /* 0x000fe200097e2404 */
[----:B------:R-:W-:-:S03]  /*4b80*/  UIADD3 UR27, UR4, -UR44, URZ ;  /* 0x8000002c041b7290 */ /* 0x000fc6000fffe03f */
[----:B------:R-:W-:Y:S01]  /*4b90*/  UMOV UR4, URZ ;  /* 0x0000003f00047c82 */ /* 0x000fe20008000000 */
[----:B------:R-:W-:Y:S02]  /*4ba0*/  @UP1 UMOV UR4, UR13 ;  /* 0x0000000d00041c82 */ /* 0x000fe40008000000 */
        /* <DEDUP_REMOVED lines=12> */
.L_x_1367:
[----:B------:R-:W0:Y:S01]  /*4c70*/  LDGDEPBAR ;  /* 0x00000000000079af */ /* 0x000e220000000000 */
[----:B------:R-:W-:Y:S01]  /*4c80*/  IMAD.U32 R112, RZ, RZ, UR18 ;  /* 0x00000012ff707e24 */ /* 0x000fe2000f8e00ff */
[----:B------:R-:W-:Y:S01]  /*4c90*/  USHF.L.U32 UR12, UR8, 0x6, URZ ;  /* 0x00000006080c7899 */ /* 0x000fe2000800063f */
[----:B------:R-:W-:Y:S01]  /*4ca0*/  IMAD.U32 R113, RZ, RZ, UR17 ;  /* 0x00000011ff717e24 */ /* 0x000fe2000f8e00ff */
[----:B------:R-:W-:Y:S02]  /*4cb0*/  UMOV UR13, UR59 ;  /* 0x0000003b000d7c82 */ /* 0x000fe40008000000 */
[C---:B------:R-:W-:Y:S01]  /*4cc0*/  LEA R112, P0, R237.reuse, R112, 0x2 ;  /* 0x00000070ed707211 */ /* 0x040fe200078010ff */
[----:B------:R-:W-:Y:S03]  /*4cd0*/  UISETP.GE.AND UP0, UPT, UR12, UR27, UPT ;  /* 0x0000001b0c00728c */ /* 0x000fe6000bf06270 */
[C---:B------:R-:W-:Y:S01]  /*4ce0*/  LEA.HI.X.SX32 R113, R237.reuse, R113, 0x2, P0 ;  /* 0x00000071ed717211 */ /* 0x040fe200000f16ff */
        /* <DEDUP_REMOVED lines=10> */
[----:B------:R-:W-:Y:S04]  /*4d90*/  LDSM.16.M88.4 R108, [R212+0x10000] ;  /* 0x01000000d46c783b */ /* 0x000fe80000000200 */
[----:B-----5:R3:W5:Y:S01]  /*4da0*/  LDG.E R114, desc[UR6][R112.64] ;  /* 0x0000000670727981 */ /* 0x020762000c1e1900 */
[C---:B-1----:R-:W-:Y:S06]  /*4db0*/  HMMA.16816.F32.BF16 R4, R16.reuse, R8, RZ ;  /* 0x000000081004723c */ /* 0x042fec00000418ff */
[C---:B------:R-:W-:Y:S06]  /*4dc0*/  HMMA.16816.F32.BF16 R8, R16.reuse, R10, RZ ;  /* 0x0000000a1008723c */ /* 0x040fec00000418ff */
[C---:B--2---:R-:W-:Y:S01]  /*4dd0*/  HMMA.16816.F32.BF16 R12, R16.reuse, R84, RZ ;  /* 0x00000054100c723c */ /* 0x044fe200000418ff */
[----:B------:R1:W5:Y:S05]  /*4de0*/  LDG.E R112, desc[UR6][R112.64+0x20] ;  /* 0x0000200670707981 */ /* 0x00036a000c1e1900 */
[----:B------:R-:W-:Y:S01]  /*4df0*/  HMMA.16816.F32.BF16 R16, R16, R86, RZ ;  /* 0x000000561010723c */ /* 0x000fe200000418ff */
[----:B------:R-:W2:Y:S05]  /*4e00*/  LDSM.16.M88.4 R84, [R213+0x10800] ;  /* 0x01080000d554783b */ /* 0x000eaa0000000200 */
[C---:B---3--:R-:W-:Y:S06]  /*4e10*/  HMMA.16816.F32.BF16 R4, R88.reuse, R92, R4 ;  /* 0x0000005c5804723c */ /* 0x048fec0000041804 */
[C---:B------:R-:W-:Y:S01]  /*4e20*/  HMMA.16816.F32.BF16 R8, R88.reuse, R94, R8 ;  /* 0x0000005e5808723c */ /* 0x040fe20000041808 */
[----:B------:R-:W3:Y:S05]  /*4e30*/  LDSM.16.M88.4 R92, [R218] ;  /* 0x00000000da5c783b */ /* 0x000eea0000000200 */
[C---:B----4-:R-:W-:Y:S06]  /*4e40*/  HMMA.16816.F32.BF16 R12, R88.reuse, R96, R12 ;  /* 0x00000060580c723c */ /* 0x050fec000004180c */
[----:B------:R-:W-:Y:S01]  /*4e50*/  HMMA.16816.F32.BF16 R16, R88, R98, R16 ;  /* 0x000000625810723c */ /* 0x000fe20000041810 */
[----:B------:R-:W4:Y:S04]  /*4e60*/  LDSM.16.M88.4 R88, [R212+0x10800] ;  /* 0x01080000d458783b */ /* 0x000f280000000200 */
[----:B------:R-:W-:Y:S01]  /*4e70*/  LDSM.16.M88.4 R96, [R214+0x2000] ;  /* 0x00200000d660783b */ /* 0x000fe20000000200 */
[C---:B------:R-:W-:Y:S06]  /*4e80*/  HMMA.16816.F32.BF16 R4, R100.reuse, R104, R4 ;  /* 0x000000686404723c */ /* 0x040fec0000041804 */
[C---:B------:R-:W-:Y:S01]  /*4e90*/  HMMA.16816.F32.BF16 R8, R100.reuse, R106, R8 ;  /* 0x0000006a6408723c */ /* 0x040fe20000041808 */
[----:B------:R-:W1:Y:S05]  /*4ea0*/  LDSM.16.M88.4 R104, [R2+0x12000] ;  /* 0x012000000268783b */ /* 0x000e6a0000000200 */
[C---:B--2---:R-:W-:Y:S06]  /*4eb0*/  HMMA.16816.F32.BF16 R12, R100.reuse, R84, R12 ;  /* 0x00000054640c723c */ /* 0x044fec000004180c */
[----:B------:R-:W-:Y:S01]  /*4ec0*/  HMMA.16816.F32.BF16 R16, R100, R86, R16 ;  /* 0x000000566410723c */ /* 0x000fe20000041810 */
[----:B------:R-:W2:Y:S04]  /*4ed0*/  LDSM.16.M88.4 R84, [R2+0x12800] ;  /* 0x012800000254783b */ /* 0x000ea80000000200 */
        /* <DEDUP_REMOVED lines=8> */
[C---:B-1----:R-:W-:Y:S06]  /*4f60*/  HMMA.16816.F32.BF16 R4, R96.reuse, R104, R4 ;  /* 0x000000686004723c */ /* 0x042fec0000041804 */
        /* <DEDUP_REMOVED lines=67> */
[----:B------:R-:W4:Y:S05]  /*53a0*/  LDSM.16.M88.4 R88, [R212+0x16800] ;  /* 0x01680000d458783b */ /* 0x000f2a0000000200 */
[C---:B-1----:R-:W-:Y:S06]  /*53b0*/  HMMA.16816.F32.BF16 R4, R100.reuse, R104, R4 ;  /* 0x000000686404723c */ /* 0x042fec0000041804 */
[C---:B------:R-:W-:Y:S06]  /*53c0*/  HMMA.16816.F32.BF16 R8, R100.reuse, R106, R8 ;  /* 0x0000006a6408723c */ /* 0x040fec0000041808 */
[C---:B--2---:R-:W-:Y:S06]  /*53d0*/  HMMA.16816.F32.BF16 R12, R100.reuse, R84, R12 ;  /* 0x00000054640c723c */ /* 0x044fec000004180c */
[----:B------:R-:W-:Y:S05]  /*53e0*/  HMMA.16816.F32.BF16 R16, R100, R86, R16 ;  /* 0x000000566410723c */ /* 0x000fea0000041810 */
[----:B------:R-:W-:Y:S01]  /*53f0*/  IADD3 R84, R237, -UR9, -R230 ;  /* 0x80000009ed547c10 */ /* 0x000fe2000fffe8e6 */
[C---:B---3--:R-:W-:Y:S05]  /*5400*/  HMMA.16816.F32.BF16 R4, R92.reuse, R108, R4 ;  /* 0x0000006c5c04723c */ /* 0x048fea0000041804 */
[----:B------:R-:W-:Y:S01]  /*5410*/  VIADD R84, R84, UR5 ;  /* 0x0000000554547c36 */ /* 0x000fe20008000000 */
[C---:B------:R-:W-:Y:S05]  /*5420*/  HMMA.16816.F32.BF16 R8, R92.reuse, R110, R8 ;  /* 0x0000006e5c08723c */ /* 0x040fea0000041808 */
[----:B------:R-:W-:Y:S01]  /*5430*/  VIADD R84, R84, UR12 ;  /* 0x0000000c54547c36 */ /* 0x000fe20008000000 */
[C---:B----4-:R-:W-:Y:S05]  /*5440*/  HMMA.16816.F32.BF16 R12, R92.reuse, R88, R12 ;  /* 0x000000585c0c723c */ /* 0x050fea000004180c */
[----:B------:R-:W-:Y:S01]  /*5450*/  IABS R100, R84 ;  /* 0x0000005400647213 */ /* 0x000fe20000000000 */
[C---:B------:R-:W-:Y:S01]  /*5460*/  VIADD R85, R84.reuse, 0x7 ;  /* 0x0000000754557836 */ /* 0x040fe20000000000 */
[----:B------:R-:W-:Y:S04]  /*5470*/  HMMA.16816.F32.BF16 R16, R92, R90, R16 ;  /* 0x0000005a5c10723c */ /* 0x000fe80000041810 */
[----:B------:R-:W-:Y:S01]  /*5480*/  ISETP.GE.AND P0, PT, R85, RZ, PT ;  /* 0x000000ff5500720c */ /* 0x000fe20003f06270 */
[C---:B------:R-:W-:Y:S02]  /*5490*/  VIADD R86, R84.reuse, 0x8 ;  /* 0x0000000854567836 */ /* 0x040fe40000000000 */
[----:B------:R-:W-:Y:S01]  /*54a0*/  I2FP.F32.S32 R90, R100 ;  /* 0x00000064005a7245 */ /* 0x000fe20000201400 */
[----:B------:R-:W-:Y:S02]  /*54b0*/  VIADD R96, R84, 0xffffffe7 ;  /* 0xffffffe754607836 */ /* 0x000fe40000000000 */
[----:B------:R-:W-:Y:S01]  /*54c0*/  ISETP.GE.AND P1, PT, R86, RZ, PT ;  /* 0x000000ff5600720c */ /* 0x000fe20003f26270 */
[----:B------:R-:W-:Y:S02]  /*54d0*/  VIADD R89, R84, 0xffffffff ;  /* 0xffffffff54597836 */ /* 0x000fe40000000000 */
[----:B------:R-:W-:Y:S01]  /*54e0*/  FFMA.FTZ R4, R90, -UR4, R4 ;  /* 0x800000045a047c23 */ /* 0x000fe20008010004 */
[----:B------:R-:W-:Y:S02]  /*54f0*/  VIADD R88, R84, 0xfffffff8 ;  /* 0xfffffff854587836 */ /* 0x000fe40000000000 */
[----:B------:R-:W-:Y:S01]  /*5500*/  FFMA.FTZ R10, R90, -UR4, R10 ;  /* 0x800000045a0a7c23 */ /* 0x000fe2000801000a */
[C---:B------:R-:W-:Y:S01]  /*5510*/  VIADD R87, R84.reuse, 0xfffffff7 ;  /* 0xfffffff754577836 */ /* 0x040fe20000000000 */
[----:B------:R-:W-:Y:S01]  /*5520*/  ISETP.GE.AND P6, PT, R89, RZ, PT ;  /* 0x000000ff5900720c */ /* 0x000fe20003fc6270 */
[C---:B------:R-:W-:Y:S01]  /*5530*/  VIADD R99, R84.reuse, 0xfffffff0 ;  /* 0xfffffff054637836 */ /* 0x040fe20000000000 */
[C---:B------:R-:W-:Y:S01]  /*5540*/  @!P0 IADD3 R85, -R84.reuse, -0x7, RZ ;  /* 0xfffffff954558810 */ /* 0x040fe20007ffe1ff */
[----:B------:R-:W-:Y:S01]  /*5550*/  VIADD R98, R84, 0xffffffef ;  /* 0xffffffef54627836 */ /* 0x000fe20000000000 */
[----:B------:R-:W-:Y:S01]  /*5560*/  ISETP.GE.AND P0, PT, R96, RZ, PT ;  /* 0x000000ff6000720c */ /* 0x000fe20003f06270 */
[----:B------:R-:W-:Y:S01]  /*5570*/  VIADD R97, R84, 0xffffffe8 ;  /* 0xffffffe854617836 */ /* 0x000fe20000000000 */
[----:B------:R-:W-:Y:S02]  /*5580*/  ISETP.GE.AND P5, PT, R88, RZ, PT ;  /* 0x000000ff5800720c */ /* 0x000fe40003fa6270 */
[----:B------:R-:W-:Y:S02]  /*5590*/  @!P1 IADD3 R86, -R84, -0x8, RZ ;  /* 0xfffffff854569810 */ /* 0x000fe40007ffe1ff */
[----:B------:R-:W-:Y:S02]  /*55a0*/  ISETP.GE.AND P4, PT, R87, RZ, PT ;  /* 0x000000ff5700720c */ /* 0x000fe40003f86270 */
[----:B------:R-:W-:Y:S02]  /*55b0*/  ISETP.GE.AND P3, PT, R99, RZ, PT ;  /* 0x000000ff6300720c */ /* 0x000fe40003f66270 */
[----:B------:R-:W-:Y:S02]  /*55c0*/  ISETP.GE.AND P2, PT, R98, RZ, PT ;  /* 0x000000ff6200720c */ /* 0x000fe40003f46270 */
[----:B------:R-:W-:Y:S02]  /*55d0*/  ISETP.GE.AND P1, PT, R97, RZ, PT ;  /* 0x000000ff6100720c */ /* 0x000fe40003f26270 */
[C---:B------:R-:W-:Y:S02]  /*55e0*/  @!P0 IADD3 R96, -R84.reuse, 0x19, RZ ;  /* 0x0000001954608810 */ /* 0x040fe40007ffe1ff */
[----:B------:R-:W-:Y:S02]  /*55f0*/  PLOP3.LUT P0, PT, PT, PT, UP0, 0x80, 0x0 ;  /* 0x000000000000781c */ /* 0x000fe40003f0f008 */
[C---:B------:R-:W-:Y:S02]  /*5600*/  @!P6 IADD3 R89, -R84.reuse, 0x1, RZ ;  /* 0x000000015459e810 */ /* 0x040fe40007ffe1ff */
[C---:B------:R-:W-:Y:S02]  /*5610*/  @!P5 IADD3 R88, -R84.reuse, 0x8, RZ ;  /* 0x000000085458d810 */ /* 0x040fe40007ffe1ff */
        /* <DEDUP_REMOVED lines=40> */
.L_x_1363:
        /* <DEDUP_REMOVED lines=16> */
[----:B------:R-:W-:Y:S01]  /*59a0*/  ISETP.GE.AND P5, PT, R92, R84, PT ;  /* 0x000000545c00720c */ /* 0x000fe20003fa6270 */
[C---:B------:R-:W-:Y:S01]  /*59b0*/  VIADD R88, R230.reuse, 0x18 ;  /* 0x00000018e6587836 */ /* 0x040fe20000000000 */
[CC--:B------:R-:W-:Y:S01]  /*59c0*/  ISETP.GE.OR P0, PT, R230.reuse, R86.reuse, !P0 ;  /* 0x00000056e600720c */ /* 0x0c0fe20004706670 */
[----:B------:R-:W-:Y:S01]  /*59d0*/  VIADD R87, R230, 0x19 ;  /* 0x00000019e6577836 */ /* 0x000fe20000000000 */
[----:B------:R-:W-:Y:S02]  /*59e0*/  IADD3 R94, R85, UR15, R94 ;  /* 0x0000000f555e7c10 */ /* 0x000fe4000fffe05e */
[----:B------:R-:W-:Y:S02]  /*59f0*/  ISETP.GE.OR P6, PT, R93, R86, !P6 ;  /* 0x000000565d00720c */ /* 0x000fe400077c6670 */
        /* <DEDUP_REMOVED lines=46> */
.L_x_1364:
[C---:B------:R-:W-:Y:S01]  /*5ce0*/  FMUL.FTZ R84, R242.reuse, 1.4426950216293334961 ;  /* 0x3fb8aa3bf2547820 */ /* 0x040fe20000410000 */
[----:B------:R-:W-:Y:S01]  /*5cf0*/  FSETP.NEU.FTZ.AND P1, PT, R242, -INF , PT ;  /* 0xff800000f200780b */ /* 0x000fe20003f3d000 */
[----:B------:R-:W-:Y:S02]  /*5d00*/  IMAD.U32 R86, RZ, RZ, UR8 ;  /* 0x00000008ff567e24 */ /* 0x000fe4000f8e00ff */
[C---:B------:R-:W-:Y:S01]  /*5d10*/  FMUL.FTZ R87, R243.reuse, 1.4426950216293334961 ;  /* 0x3fb8aa3bf3577820 */ /* 0x040fe20000410000 */
[----:B------:R-:W-:Y:S01]  /*5d20*/  IMAD.U32 R85, RZ, RZ, UR23 ;  /* 0x00000017ff557e24 */ /* 0x000fe2000f8e00ff */
[----:B------:R-:W-:Y:S01]  /*5d30*/  FSEL R84, R84, RZ, P1 ;  /* 0x000000ff54547208 */ /* 0x000fe20000800000 */
[----:B------:R-:W-:Y:S01]  /*5d40*/  IMAD R86, R86, 0x4, R252 ;  /* 0x0000000456567824 */ /* 0x000fe200078e02fc */
[----:B------:R-:W-:Y:S01]  /*5d50*/  FSETP.NEU.FTZ.AND P0, PT, R243, -INF , PT ;  /* 0xff800000f300780b */ /* 0x000fe20003f1d000 */
[----:B------:R-:W-:Y:S01]  /*5d60*/  IMAD R85, R85, 0x2, R251 ;  /* 0x0000000255557824 */ /* 0x000fe200078e02fb */
[----:B------:R-:W-:Y:S01]  /*5d70*/  UISETP.GT.AND UP1, UPT, UR8, UR22, UPT ;  /* 0x000000160800728c */ /* 0x000fe2000bf24270 */
[--C-:B------:R-:W-:Y:S01]  /*5d80*/  FFMA.FTZ R90, R8, UR20, -R84.reuse ;  /* 0x00000014085a7c23 */ /* 0x100fe20008010854 */
[----:B------:R-:W-:Y:S01]  /*5d90*/  IMAD.WIDE.U32 R88, R86, -0x326172a9, RZ ;  /* 0xcd9e8d5756587825 */ /* 0x000fe200078e00ff */
[----:B------:R-:W-:Y:S02]  /*5da0*/  FSEL R8, R87, RZ, P0 ;  /* 0x000000ff57087208 */ /* 0x000fe40000000000 */
[----:B------:R1:W2:Y:S01]  /*5db0*/  MUFU.EX2 R128, R90 ;  /* 0x0000005a00807308 */ /* 0x0002a20000000800 */
[----:B------:R-:W-:Y:S01]  /*5dc0*/  LOP3.LUT R85, R85, UR24, RZ, 0x3c, !PT ;  /* 0x0000001855557c12 */ /* 0x000fe2000f8e3cff */
[----:B------:R-:W-:Y:S01]  /*5dd0*/  FFMA.FTZ R4, R4, UR20, -R84 ;  /* 0x0000001404047c23 */ /* 0x000fe20008010854 */
[----:B------:R-:W-:Y:S01]  /*5de0*/  LOP3.LUT R94, R89, UR25, R250, 0x96, !PT ;  /* 0x00000019595e7c12 */ /* 0x000fe2000f8e96fa */
[--C-:B------:R-:W-:Y:S01]  /*5df0*/  FFMA.FTZ R7, R7, UR20, -R8.reuse ;  /* 0x0000001407077c23 */ /* 0x100fe20008010808 */
[----:B------:R-:W-:Y:S01]  /*5e00*/  FFMA.FTZ R6, R6, UR20, -R8 ;  /* 0x0000001406067c23 */ /* 0x000fe20008010808 */
[----:B------:R-:W-:Y:S01]  /*5e10*/  FFMA.FTZ R5, R5, UR20, -R84 ;  /* 0x0000001405057c23 */ /* 0x000fe20008010854 */
[----:B------:R-:W-:Y:S01]  /*5e20*/  FFMA.FTZ R11, R11, UR20, -R8 ;  /* 0x000000140b0b7c23 */ /* 0x000fe20008010808 */
[----:B------:R-:W-:Y:S02]  /*5e30*/  IMAD.WIDE.U32 R94, R94, -0x2daee0ad, RZ ;  /* 0xd2511f535e5e7825 */ /* 0x000fe400078e00ff */
[----:B------:R3:W-:Y:S02]  /*5e40*/  MUFU.EX2 R126, R7 ;  /* 0x00000007007e7308 */ /* 0x0007e40000000800 */
[--C-:B------:R-:W-:Y:S01]  /*5e50*/  FFMA.FTZ R9, R9, UR20, -R84.reuse ;  /* 0x0000001409097c23 */ /* 0x100fe20008010854 */
[----:B------:R-:W-:Y:S01]  /*5e60*/  FFMA.FTZ R16, R16, UR20, -R84 ;  /* 0x0000001410107c23 */ /* 0x000fe20008010854 */
[----:B------:R-:W-:Y:S01]  /*5e70*/  FFMA.FTZ R19, R19, UR20, -R8 ;  /* 0x0000001413137c23 */ /* 0x000fe20008010808 */
[----:B-1----:R-:W-:Y:S05]  /*5e80*/  IMAD.WIDE.U32 R90, R249, -0x2daee0ad, RZ ;  /* 0xd2511f53f95a7825 */ /* 0x002fea00078e00ff */
[----:B------:R1:W-:Y:S01]  /*5e90*/  MUFU.EX2 R122, R6 ;  /* 0x00000006007a7308 */ /* 0x0003e20000000800 */
[----:B------:R-:W-:Y:S02]  /*5ea0*/  LOP3.LUT R85, R85, R91, RZ, 0x3c, !PT ;  /* 0x0000005b55557212 */ /* 0x000fe400078e3cff */
[----:B------:R-:W-:Y:S07]  /*5eb0*/  LOP3.LUT R90, R95, UR29, R90, 0x96, !PT ;  /* 0x0000001d5f5a7c12 */ /* 0x000fee000f8e965a */
[----:B------:R-:W-:Y:S01]  /*5ec0*/  MUFU.EX2 R124, R4 ;  /* 0x00000004007c7308 */ /* 0x000fe20000000800 */
[----:B------:R-:W-:Y:S04]  /*5ed0*/  IMAD.WIDE.U32 R86, R85, -0x326172a9, RZ ;  /* 0xcd9e8d5755567825 */ /* 0x000fe800078e00ff */
[----:B------:R-:W-:Y:S01]  /*5ee0*/  FFMA.FTZ R85, R14, UR20, -R8 ;  /* 0x000000140e557c23 */ /* 0x000fe20008010808 */
[----:B------:R-:W-:Y:S01]  /*5ef0*/  IMAD.WIDE.U32 R90, R90, -0x326172a9, RZ ;  /* 0xcd9e8d575a5a7825 */ /* 0x000fe200078e00ff */
[----:B------:R-:W-:Y:S03]  /*5f00*/  LOP3.LUT R92, R87, UR28, R88, 0x96, !PT ;  /* 0x0000001c575c7c12 */ /* 0x000fe6000f8e9658 */
[----:B------:R-:W-:Y:S01]  /*5f10*/  MUFU.EX2 R121, R5 ;  /* 0x0000000500797308 */ /* 0x000fe20000000800 */
[----:B------:R-:W-:Y:S01]  /*5f20*/  LOP3.LUT R88, R91, UR30, R86, 0x96, !PT ;  /* 0x0000001e5b587c12 */ /* 0x000fe2000f8e9656 */
[----:B------:R-:W-:Y:S04]  /*5f30*/  IMAD.WIDE.U32 R92, R92, -0x2daee0ad, RZ ;  /* 0xd2511f535c5c7825 */ /* 0x000fe800078e00ff */
[----:B------:R-:W-:Y:S01]  /*5f40*/  IMAD.WIDE.U32 R88, R88, -0x2daee0ad, RZ ;  /* 0xd2511f5358587825 */ /* 0x000fe200078e00ff */
[----:B------:R-:W-:Y:S03]  /*5f50*/  LOP3.LUT R86, R93, UR31, R94, 0x96, !PT ;  /* 0x0000001f5d567c12 */ /* 0x000fe6000f8e965e */
[----:B------:R4:W2:Y:S01]  /*5f60*/  MUFU.EX2 R127, R11 ;  /* 0x0000000b007f7308 */ /* 0x0008a20000000800 */
[----:B---3--:R-:W-:Y:S01]  /*5f70*/  LOP3.LUT R7, R89, UR33, R92, 0x96, !PT ;  /* 0x0000002159077c12 */ /* 0x008fe2000f8e965c */
[----:B------:R-:W-:Y:S04]  /*5f80*/  IMAD.WIDE.U32 R86, R86, -0x326172a9, RZ ;  /* 0xcd9e8d5756567825 */ /* 0x000fe800078e00ff */
[----:B------:R-:W-:Y:S01]  /*5f90*/  FFMA.FTZ R92, R13, UR20, -R84 ;  /* 0x000000140d5c7c23 */ /* 0x000fe20008010854 */
[----:B-1----:R-:W-:Y:S01]  /*5fa0*/  IMAD.WIDE.U32 R6, R7, -0x326172a9, RZ ;  /* 0xcd9e8d5707067825 */ /* 0x002fe200078e00ff */
[----:B------:R-:W-:Y:S02]  /*5fb0*/  LOP3.LUT R90, R87, UR32, R90, 0x96, !PT ;  /* 0x00000020575a7c12 */ /* 0x000fe4000f8e965a */
[----:B------:R1:W-:Y:S02]  /*5fc0*/  MUFU.EX2 R123, R9 ;  /* 0x00000009007b7308 */ /* 0x0003e40000000800 */
[----:B------:R-:W-:Y:S01]  /*5fd0*/  LOP3.LUT R89, R7, UR34, R86, 0x96, !PT ;  /* 0x0000002207597c12 */ /* 0x000fe2000f8e9656 */
[----:B------:R-:W-:Y:S04]  /*5fe0*/  IMAD.WIDE.U32 R90, R90, -0x2daee0ad, RZ ;  /* 0xd2511f535a5a7825 */ /* 0x000fe800078e00ff */
[----:B----4-:R-:W-:Y:S03]  /*5ff0*/  FFMA.FTZ R11, R10, UR20, -R8 ;  /* 0x000000140a0b7c23 */ /* 0x010fe60008010808 */
[----:B------:R3:W4:Y:S01]  /*6000*/  MUFU.EX2 R129, R16 ;  /* 0x0000001000817308 */ /* 0x0007220000000800 */
[----:B------:R-:W-:Y:S01]  /*6010*/  LOP3.LUT R86, R91, UR35, R88, 0x96, !PT ;  /* 0x000000235b567c12 */ /* 0x000fe2000f8e9658 */
[----:B------:R-:W-:Y:S04]  /*6020*/  IMAD.WIDE.U32 R88, R89, -0x2daee0ad, RZ ;  /* 0xd2511f5359587825 */ /* 0x000fe800078e00ff */
[--C-:B------:R-:W-:Y:S01]  /*6030*/  FFMA.FTZ R91, R12, UR20, -R84.reuse ;  /* 0x000000140c5b7c23 */ /* 0x100fe20008010854 */
[----:B------:R-:W-:Y:S01]  /*6040*/  FFMA.FTZ R84, R17, UR20, -R84 ;  /* 0x0000001411547c23 */ /* 0x000fe20008010854 */
[----:B------:R-:W-:Y:S01]  /*6050*/  IMAD.WIDE.U32 R86, R86, -0x326172a9, RZ ;  /* 0xcd9e8d5756567825 */ /* 0x000fe200078e00ff */
[----:B------:R-:W-:Y:S01]  /*6060*/  LOP3.LUT R4, R89, UR37, R90, 0x96, !PT ;  /* 0x0000002559047c12 */ /* 0x000fe2000f8e965a */
[----:B------:R2:W-:Y:S02]  /*6070*/  MUFU.EX2 R119, R11 ;  /* 0x0000000b00777308 */ /* 0x0005e40000000800 */
[--C-:B------:R-:W-:Y:S01]  /*6080*/  FFMA.FTZ R17, R15, UR20, -R8.reuse ;  /* 0x000000140f117c23 */ /* 0x100fe20008010808 */
[----:B------:R-:W-:Y:S01]  /*6090*/  FFMA.FTZ R8, R18, UR20, -R8 ;  /* 0x0000001412087c23 */ /* 0x000fe20008010808 */
[----:B------:R-:W-:Y:S01]  /*60a0*/  LOP3.LUT R6, R87, UR36, R6, 0x96, !PT ;  /* 0x0000002457067c12 */ /* 0x000fe2000f8e9606 */
[----:B------:R-:W-:Y:S04]  /*60b0*/  IMAD.WIDE.U32 R4, R4, -0x326172a9, RZ ;  /* 0xcd9e8d5704047825 */ /* 0x000fe800078e00ff */
[----:B------:R-:W-:Y:S01]  /*60c0*/  IMAD.WIDE.U32 R6, R6, -0x2daee0ad, RZ ;  /* 0xd2511f5306067825 */ /* 0x000fe200078e00ff */
[C---:B------:R-:W-:Y:S01]  /*60d0*/  LOP3.LUT R13, R4.reuse, 0xff, RZ, 0xc0, !PT ;  /* 0x000000ff040d7812 */ /* 0x040fe200078ec0ff */
[----:B------:R-:W4:Y:S01]  /*60e0*/  MUFU.EX2 R125, R19 ;  /* 0x00000013007d7308 */ /* 0x000f220000000800 */
[--C-:B------:R-:W-:Y:S02]  /*60f0*/  SHF.R.U32.HI R12, RZ, 0x18, R4.reuse ;  /* 0x00000018ff0c7819 */ /* 0x100fe40000011604 */
[----:B------:R-:W-:Y:S02]  /*6100*/  SHF.R.U32.HI R14, RZ, 0x10, R4 ;  /* 0x00000010ff0e7819 */ /* 0x000fe40000011604 */
[----:B------:R-:W-:Y:S02]  /*6110*/  LOP3.LUT R15, R4, 0xffff, RZ, 0xc0, !PT ;  /* 0x0000ffff040f7812 */ /* 0x000fe400078ec0ff */
[----:B------:R-:W-:Y:S03]  /*6120*/  LOP3.LUT R4, R6, 0xff, RZ, 0xc0, !PT ;  /* 0x000000ff06047812 */ /* 0x000fe600078ec0ff */
[----:B------:R-:W4:Y:S01]  /*6130*/  MUFU.EX2 R120, R91 ;  /* 0x0000005b00787308 */ /* 0x000f220000000800 */
[----:B------:R-:W-:Y:S02]  /*6140*/  LOP3.LUT R10, R5, UR38, R86, 0x96, !PT ;  /* 0x00000026050a7c12 */ /* 0x000fe4000f8e9656 */
[----:B------:R-:W-:Y:S02]  /*6150*/  ISETP.LE.U32.AND P5, PT, R13, UR21, PT ;  /* 0x000000150d007c0c */ /* 0x000fe4000bfa3070 */
[----:B------:R-:W-:Y:S02]  /*6160*/  ISETP.LE.U32.AND P1, PT, R12, UR21, PT ;  /* 0x000000150c007c0c */ /* 0x000fe4000bf23070 */
[----:B------:R-:W-:Y:S03]  /*6170*/  ISETP.LE.U32.AND P2, PT, R4, UR21, PT ;  /* 0x0000001504007c0c */ /* 0x000fe6000bf43070 */
[----:B------:R-:W-:Y:S01]  /*6180*/  MUFU.EX2 R118, R17 ;  /* 0x0000001100767308 */ /* 0x000fe20000000800 */
[----:B------:R-:W-:Y:S02]  /*6190*/  SHF.R.U32.HI R4, RZ, 0x18, R10 ;  /* 0x00000018ff047819 */ /* 0x000fe4000001160a */
[----:B------:R-:W-:Y:S02]  /*61a0*/  LOP3.LUT R5, R10, 0xff, RZ, 0xc0, !PT ;  /* 0x000000ff0a057812 */ /* 0x000fe400078ec0ff */
[----:B-1----:R-:W-:Y:S02]  /*61b0*/  LOP3.LUT R9, R7, UR39, R88, 0x96, !PT ;  /* 0x0000002707097c12 */ /* 0x002fe4000f8e9658 */
[----:B------:R-:W-:Y:S03]  /*61c0*/  ISETP.LE.U32.AND P3, PT, R4, UR21, PT ;  /* 0x0000001504007c0c */ /* 0x000fe6000bf63070 */
[----:B------:R-:W-:Y:S01]  /*61d0*/  MUFU.EX2 R117, R92 ;  /* 0x0000005c00757308 */ /* 0x000fe20000000800 */
[----:B------:R-:W-:Y:S02]  /*61e0*/  SHF.R.U32.HI R4, RZ, 0x10, R10 ;  /* 0x00000010ff047819 */ /* 0x000fe4000001160a */
[----:B------:R-:W-:Y:S02]  /*61f0*/  ISETP.LE.U32.AND P4, PT, R5, UR21, PT ;  /* 0x0000001505007c0c */ /* 0x000fe4000bf83070 */
[----:B------:R-:W-:Y:S02]  /*6200*/  LOP3.LUT R5, R9, 0xff, RZ, 0xc0, !PT ;  /* 0x000000ff09057812 */ /* 0x000fe400078ec0ff */
[----:B------:R-:W-:Y:S03]  /*6210*/  LOP3.LUT R10, R10, 0xffff, RZ, 0xc0, !PT ;  /* 0x0000ffff0a0a7812 */ /* 0x000fe600078ec0ff */
[----:B------:R-:W-:Y:S01]  /*6220*/  MUFU.EX2 R115, R85 ;  /* 0x0000005500737308 */ /* 0x000fe20000000800 */
[----:B------:R-:W-:Y:S02]  /*6230*/  LOP3.LUT R4, R4, 0xff, RZ, 0xc0, !PT ;  /* 0x000000ff04047812 */ /* 0x000fe400078ec0ff */
[--C-:B---3--:R-:W-:Y:S02]  /*6240*/  SHF.R.U32.HI R16, RZ, 0x10, R6.reuse ;  /* 0x00000010ff107819 */ /* 0x108fe40000011606 */
[----:B--2---:R-:W-:Y:S02]  /*6250*/  SHF.R.U32.HI R11, RZ, 0x18, R6 ;  /* 0x00000018ff0b7819 */ /* 0x004fe40000011606 */
[----:B------:R-:W-:Y:S03]  /*6260*/  LOP3.LUT R7, R6, 0xffff, RZ, 0xc0, !PT ;  /* 0x0000ffff06077812 */ /* 0x000fe600078ec0ff */
[----:B------:R-:W1:Y:S01]  /*6270*/  MUFU.EX2 R113, R8 ;  /* 0x0000000800717308 */ /* 0x000e620000000800 */
[----:B------:R-:W-:Y:S02]  /*6280*/  ISETP.LE.U32.AND P0, PT, R11, UR21, PT ;  /* 0x000000150b007c0c */ /* 0x000fe4000bf03070 */
[----:B------:R-:W-:Y:S04]  /*6290*/  LOP3.LUT R6, R14, 0xff, RZ, 0xc0, !PT ;  /* 0x000000ff0e067812 */ /* 0x000fe800078ec0ff */
[----:B------:R-:W-:Y:S03]  /*62a0*/  ISETP.LE.U32.AND P6, PT, R6, UR21, PT ;  /* 0x0000001506007c0c */ /* 0x000fe6000bfc3070 */
[----:B------:R-:W2:Y:S01]  /*62b0*/  MUFU.EX2 R116, R84 ;  /* 0x0000005400747308 */ /* 0x000ea20000000800 */
[----:B------:R-:W-:Y:S01]  /*62c0*/  SHF.R.U32.HI R6, RZ, 0x18, R9 ;  /* 0x00000018ff067819 */ /* 0x000fe20000011609 */
[----:B------:R-:W-:Y:S01]  /*62d0*/  @!P5 FADD.FTZ R128, -R128, -RZ ;  /* 0x800000ff8080d221 */ /* 0x000fe20000010100 */
[----:B------:R-:W-:Y:S01]  /*62e0*/  ISETP.LE.U32.AND P5, PT, R5, UR21, PT ;  /* 0x0000001505007c0c */ /* 0x000fe2000bfa3070 */
[----:B------:R-:W-:Y:S01]  /*62f0*/  @!P1 FADD.FTZ R127, -R127, -RZ ;  /* 0x800000ff7f7f9221 */ /* 0x000fe20000010100 */
[----:B------:R-:W-:Y:S01]  /*6300*/  SHF.R.U32.HI R5, RZ, 0x8, R10 ;  /* 0x00000008ff057819 */ /* 0x000fe2000001160a */
[----:B------:R-:W-:Y:S01]  /*6310*/  @!P4 FADD.FTZ R124, -R124, -RZ ;  /* 0x800000ff7c7cc221 */ /* 0x000fe20000010100 */
[----:B------:R-:W-:Y:S01]  /*6320*/  ISETP.LE.U32.AND P1, PT, R4, UR21, PT ;  /* 0x0000001504007c0c */ /* 0x000fe2000bf23070 */
[----:B------:R-:W-:Y:S01]  /*6330*/  @!P3 FADD.FTZ R126, -R126, -RZ ;  /* 0x800000ff7e7eb221 */ /* 0x000fe20000010100 */
[----:B------:R-:W-:Y:S01]  /*6340*/  SHF.R.U32.HI R4, RZ, 0x8, R15 ;  /* 0x00000008ff047819 */ /* 0x000fe2000001160f */
[----:B----4-:R-:W-:Y:S01]  /*6350*/  @!P2 FADD.FTZ R129, -R129, -RZ ;  /* 0x800000ff8181a221 */ /* 0x010fe20000010100 */
[----:B------:R-:W-:Y:S01]  /*6360*/  LOP3.LUT R5, R5, 0xffff, RZ, 0xc0, !PT ;  /* 0x0000ffff05057812 */ /* 0x000fe200078ec0ff */
[----:B------:R-:W-:Y:S01]  /*6370*/  @!P0 FADD.FTZ R125, -R125, -RZ ;  /* 0x800000ff7d7d8221 */ /* 0x000fe20000010100 */
[----:B------:R-:W-:Y:S01]  /*6380*/  LOP3.LUT R4, R4, 0xffff, RZ, 0xc0, !PT ;  /* 0x0000ffff04047812 */ /* 0x000fe200078ec0ff */
[----:B------:R-:W-:Y:S01]  /*6390*/  @!P6 FADD.FTZ R119, -R119, -RZ ;  /* 0x800000ff7777e221 */ /* 0x000fe20000010100 */
[----:B------:R-:W-:Y:S01]  /*63a0*/  ISETP.LE.U32.AND P4, PT, R5, UR21, PT ;  /* 0x0000001505007c0c */ /* 0x000fe2000bf83070 */
[----:B------:R-:W-:Y:S01]  /*63b0*/  @!P5 FADD.FTZ R120, -R120, -RZ ;  /* 0x800000ff7878d221 */ /* 0x000fe20000010100 */
[----:B------:R-:W-:Y:S02]  /*63c0*/  LOP3.LUT R5, R16, 0xff, RZ, 0xc0, !PT ;  /* 0x000000ff10057812 */ /* 0x000fe400078ec0ff */
[----:B------:R-:W-:Y:S01]  /*63d0*/  ISETP.LE.U32.AND P3, PT, R4, UR21, PT ;  /* 0x0000001504007c0c */ /* 0x000fe2000bf63070 */
[----:B------:R-:W-:Y:S01]  /*63e0*/  @!P1 FADD.FTZ R122, -R122, -RZ ;  /* 0x800000ff7a7a9221 */ /* 0x000fe20000010100 */
[----:B------:R-:W-:Y:S02]  /*63f0*/  LOP3.LUT R4, R9, 0xffff, RZ, 0xc0, !PT ;  /* 0x0000ffff09047812 */ /* 0x000fe400078ec0ff */
[----:B------:R-:W-:Y:S02]  /*6400*/  ISETP.LE.U32.AND P1, PT, R5, UR21, PT ;  /* 0x0000001505007c0c */ /* 0x000fe4000bf23070 */
[----:B------:R-:W-:Y:S02]  /*6410*/  SHF.R.U32.HI R5, RZ, 0x8, R4 ;  /* 0x00000008ff057819 */ /* 0x000fe40000011604 */
[----:B------:R-:W-:Y:S01]  /*6420*/  SHF.R.U32.HI R4, RZ, 0x8, R7 ;  /* 0x00000008ff047819 */ /* 0x000fe20000011607 */
[----:B------:R-:W-:Y:S01]  /*6430*/  @!P4 FADD.FTZ R121, -R121, -RZ ;  /* 0x800000ff7979c221 */ /* 0x000fe20000010100 */
[----:B------:R-:W-:Y:S02]  /*6440*/  LOP3.LUT R5, R5, 0xffff, RZ, 0xc0, !PT ;  /* 0x0000ffff05057812 */ /* 0x000fe400078ec0ff */
[----:B------:R-:W-:Y:S01]  /*6450*/  ISETP.LE.U32.AND P2, PT, R6, UR21, PT ;  /* 0x0000001506007c0c */ /* 0x000fe2000bf43070 */
[----:B------:R-:W-:Y:S01]  /*6460*/  @!P3 FADD.FTZ R123, -R123, -RZ ;  /* 0x800000ff7b7bb221 */ /* 0x000fe20000010100 */
[----:B------:R-:W-:Y:S02]  /*6470*/  LOP3.LUT R4, R4, 0xffff, RZ, 0xc0, !PT ;  /* 0x0000ffff04047812 */ /* 0x000fe400078ec0ff */
[----:B------:R-:W-:Y:S01]  /*6480*/  ISETP.LE.U32.AND P4, PT, R5, UR21, PT ;  /* 0x0000001505007c0c */ /* 0x000fe2000bf83070 */
[----:B-1----:R-:W-:Y:S01]  /*6490*/  @!P1 FADD.FTZ R113, -R113, -RZ ;  /* 0x800000ff71719221 */ /* 0x002fe20000010100 */
[----:B------:R-:W-:Y:S02]  /*64a0*/  F2FP.RELU.BF16.F32.PACK_AB R5, R126, R122 ;  /* 0x0000007a7e05723e */ /* 0x000fe400000018ff */
[----:B------:R-:W-:Y:S02]  /*64b0*/  F2FP.RELU.BF16.F32.PACK_AB R6, R121, R124 ;  /* 0x0000007c7906723e */ /* 0x000fe400000018ff */
[----:B------:R-:W-:Y:S01]  /*64c0*/  ISETP.LE.U32.AND P0, PT, R4, UR21, PT ;  /* 0x0000001504007c0c */ /* 0x000fe2000bf03070 */
[----:B------:R1:W-:Y:S01]  /*64d0*/  STS [R238+0x22400], R5 ;  /* 0x02240005ee007388 */ /* 0x0003e20000000800 */
[----:B------:R-:W-:Y:S01]  /*64e0*/  F2FP.RELU.BF16.F32.PACK_AB R4, R123, R128 ;  /* 0x000000807b04723e */ /* 0x000fe200000018ff */
[----:B------:R-:W-:Y:S01]  /*64f0*/  @!P2 FADD.FTZ R118, -R118, -RZ ;  /* 0x800000ff7676a221 */ /* 0x000fe20000010100 */
[----:B------:R-:W-:Y:S03]  /*6500*/  SHF.R.U32.HI R9, RZ, 0x10, R9 ;  /* 0x00000010ff097819 */ /* 0x000fe60000011609 */
[----:B------:R3:W-:Y:S01]  /*6510*/  STS [R238+0x22000], R6 ;  /* 0x02200006ee007388 */ /* 0x0007e20000000800 */
[----:B------:R-:W-:Y:S01]  /*6520*/  F2FP.RELU.BF16.F32.PACK_AB R8, R127, R119 ;  /* 0x000000777f08723e */ /* 0x000fe200000018ff */
[----:B------:R-:W-:Y:S01]  /*6530*/  @!P4 FADD.FTZ R117, -R117, -RZ ;  /* 0x800000ff7575c221 */ /* 0x000fe20000010100 */
[----:B------:R-:W-:Y:S03]  /*6540*/  LOP3.LUT R9, R9, 0xff, RZ, 0xc0, !PT ;  /* 0x000000ff09097812 */ /* 0x000fe600078ec0ff */
[----:B------:R4:W-:Y:S01]  /*6550*/  STS [R241+0x22000], R4 ;  /* 0x02200004f1007388 */ /* 0x0009e20000000800 */
[----:B------:R-:W-:Y:S02]  /*6560*/  FSETP.GE.FTZ.AND P1, PT, R122, RZ, PT ;  /* 0x000000ff7a00720b */ /* 0x000fe40003f36000 */
[----:B------:R-:W-:Y:S01]  /*6570*/  ISETP.LE.U32.AND P3, PT, R9, UR21, PT ;  /* 0x0000001509007c0c */ /* 0x000fe2000bf63070 */
[----:B--2---:R-:W-:Y:S01]  /*6580*/  @!P0 FADD.FTZ R116, -R116, -RZ ;  /* 0x800000ff74748221 */ /* 0x004fe20000010100 */
[----:B------:R-:W-:Y:S01]  /*6590*/  F2FP.RELU.BF16.F32.PACK_AB R7, R117, R120 ;  /* 0x000000787507723e */ /* 0x000fe200000018ff */
[----:B------:R-:W-:Y:S01]  /*65a0*/  STS [R241+0x22400], R8 ;  /* 0x02240008f1007388 */ /* 0x000fe20000000800 */
[----:B------:R-:W-:Y:S02]  /*65b0*/  FSETP.GE.FTZ.AND P2, PT, R121, RZ, PT ;  /* 0x000000ff7900720b */ /* 0x000fe40003f56000 */
[----:B------:R-:W-:Y:S03]  /*65c0*/  FSETP.GE.FTZ.AND P0, PT, R126, RZ, PT ;  /* 0x000000ff7e00720b */ /* 0x000fe60003f16000 */
[----:B------:R-:W-:Y:S04]  /*65d0*/  STS [R239+0x22000], R7 ;  /* 0x02200007ef007388 */ /* 0x000fe80000000800 */
[----:B------:R-:W-:Y:S01]  /*65e0*/  @!P3 FADD.FTZ R115, -R115, -RZ ;  /* 0x800000ff7373b221 */ /* 0x000fe20000010100 */
[----:B-1----:R-:W-:Y:S02]  /*65f0*/  F2FP.RELU.BF16.F32.PACK_AB R5, R116, R129 ;  /* 0x000000817405723e */ /* 0x002fe400000018ff */
[----:B------:R-:W-:Y:S02]  /*6600*/  FSETP.GE.FTZ.AND P3, PT, R124, RZ, PT ;  /* 0x000000ff7c00720b */ /* 0x000fe40003f76000 */
[----:B---3--:R-:W-:Y:S02]  /*6610*/  F2FP.RELU.BF16.F32.PACK_AB R6, R118, R115 ;  /* 0x000000737606723e */ /* 0x008fe400000018ff */
[----:B----4-:R-:W-:Y:S03]  /*6620*/  F2FP.RELU.BF16.F32.PACK_AB R4, R125, R113 ;  /* 0x000000717d04723e */ /* 0x010fe600000018ff */
        /* <DEDUP_REMOVED lines=115> */
[----:B-----5:R-:W-:Y:S01]  /*6d60*/  FADD.FTZ R84, -R114, R5 ;  /* 0x0000000572547221 */ /* 0x020fe20000010100 */
[----:B------:R-:W-:Y:S01]  /*6d70*/  FADD.FTZ R5, -R112, R6 ;  /* 0x0000000670057221 */ /* 0x000fe20000010100 */
[----:B------:R-:W-:Y:S03]  /*6d80*/  FADD.FTZ R85, -R114, R4 ;  /* 0x0000000472557221 */ /* 0x000fe60000010100 */
[C---:B------:R-:W-:Y:S01]  /*6d90*/  FADD.FTZ R4, -R112.reuse, R7 ;  /* 0x0000000770047221 */ /* 0x040fe20000010100 */
[----:B------:R-:W-:Y:S01]  /*6da0*/  FSEL R5, R5, R112, P1 ;  /* 0x0000007005057208 */ /* 0x000fe20000800000 */
        /* <DEDUP_REMOVED lines=15> */
[----:B------:R-:W-:Y:S01]  /*6ea0*/  FADD.FTZ R7, -R114, R13 ;  /* 0x0000000d72077221 */ /* 0x000fe20000010100 */
        /* <DEDUP_REMOVED lines=212> */
.L_x_1365:
[----:B------:R-:W-:Y:S01]  /*7bf0*/  LDSM.16.M88.4 R128, [R220] ;  /* 0x00000000dc80783b */ /* 0x000fe20000000200 */
[----:B------:R-:W1:Y:S01]  /*7c00*/  LDC R227, c[0x0][0x270] ;  /* 0x00009c00ffe37b82 */ /* 0x000e620000000800 */
[----:B------:R-:W-:Y:S01]  /*7c10*/  @UP1 UIADD3 UR13, UP0, UR10, -0x100, URZ ;  /* 0xffffff000a0d1890 */ /* 0x000fe2000ff1e03f */
[----:B------:R-:W-:Y:S01]  /*7c20*/  IMAD.MOV.U32 R228, RZ, RZ, 0x4 ;  /* 0x00000004ffe47424 */ /* 0x000fe200078e00ff */
[----:B------:R-:W3:Y:S02]  /*7c30*/  LDSM.16.MT88.4 R16, [R0+0x10000] ;  /* 0x010000000010783b */ /* 0x000ee40000004200 */
[----:B------:R-:W-:Y:S02]  /*7c40*/  @UP1 UIADD3.X UR12, UR11, -0x1, URZ, UP0, !UPT ;  /* 0xffffffff0b0c1890 */ /* 0x000fe400087fe43f */
[----:B------:R-:W2:Y:S01]  /*7c50*/  LDSM.16.M88.4 R124, [R220+0x1000] ;  /* 0x00100000dc7c783b */ /* 0x000ea20000000200 */
[----:B------:R-:W-:Y:S01]  /*7c60*/  @UP1 UMOV UR10, UR13 ;  /* 0x0000000d000a1c82 */ /* 0x000fe20008000000 */
[----:B------:R-:W-:Y:S02]  /*7c70*/  @UP1 UIADD3 UR18, UP0, UR18, -0x100, URZ ;  /* 0xffffff0012121890 */ /* 0x000fe4000ff1e03f */
[----:B------:R-:W4:Y:S01]  /*7c80*/  LDSM.16.MT88.4 R96, [R0+0x12000] ;  /* 0x012000000060783b */ /* 0x000f220000004200 */
[----:B------:R-:W-:Y:S01]  /*7c90*/  @UP1 UMOV UR11, UR12 ;  /* 0x0000000c000b1c82 */ /* 0x000fe20008000000 */
[----:B------:R-:W-:Y:S01]  /*7ca0*/  @UP1 UIADD3.X UR17, UR17, -0x1, URZ, UP0, !UPT ;  /* 0xffffffff11111890 */ /* 0x000fe200087fe43f */
[----:B------:R-:W-:Y:S01]  /*7cb0*/  @P0 IMAD.WIDE R228, R237, R228, UR10 ;  /* 0x0000000aede40e25 */ /* 0x000fe2000f8e02e4 */
[----:B------:R-:W4:Y:S04]  /*7cc0*/  LDSM.16.MT88.4 R112, [R0+0x14000] ;  /* 0x014000000070783b */ /* 0x000f280000004200 */
[----:B------:R-:W4:Y:S04]  /*7cd0*/  LDSM.16.MT88.4 R196, [R0+0x16000] ;  /* 0x0160000000c4783b */ /* 0x000f280000004200 */
[----:B------:R-:W-:Y:S04]  /*7ce0*/  LDSM.16.M88.4 R200, [R223] ;  /* 0x00000000dfc8783b */ /* 0x000fe80000000200 */
[----:B------:R-:W4:Y:S04]  /*7cf0*/  LDSM.16.MT88.4 R204, [R0+0x10800] ;  /* 0x0108000000cc783b */ /* 0x000f280000004200 */
[----:B------:R-:W4:Y:S04]  /*7d00*/  LDSM.16.M88.4 R208, [R223+0x1000] ;  /* 0x00100000dfd0783b */ /* 0x000f280000000200 */
[----:B------:R-:W5:Y:S04]  /*7d10*/  @P0 LDG.E R242, desc[UR6][R228.64] ;  /* 0x00000006e4f20981 */ /* 0x000f68000c1e1900 */
[----:B------:R4:W5:Y:S01]  /*7d20*/  @P0 LDG.E R243, desc[UR6][R228.64+0x20] ;  /* 0x00002006e4f30981 */ /* 0x000962000c1e1900 */
        /* <DEDUP_REMOVED lines=75> */
[C---:B------:R-:W-:Y:S01]  /*81e0*/  IMAD.U32 R208, R227.reuse, -0x40, RZ ;  /* 0xffffffc0e3d07824 */ /* 0x040fe200078e00ff */
[C---:B------:R-:W-:Y:S05]  /*81f0*/  HMMA.16816.F32.BF16 R112, R196.reuse, R210, R112 ;  /* 0x000000d2c470723c */ /* 0x040fea0000041870 */
[C---:B------:R-:W-:Y:S01]  /*8200*/  LEA R224, P1, R208.reuse, R224, 0x2 ;  /* 0x000000e0d0e07211 */ /* 0x040fe200078210ff */
[-C--:B--2---:R-:W-:Y:S05]  /*8210*/  HMMA.16816.F32.BF16 R116, R196, R204.reuse, R116 ;  /* 0x000000ccc474723c */ /* 0x084fea0000041874 */
        /* <DEDUP_REMOVED lines=9> */
[C---:B------:R-:W-:Y:S02]  /*82b0*/  IMAD R200, R227.reuse, 0x18, RZ ;  /* 0x00000018e3c87824 */ /* 0x040fe400078e02ff */
[----:B------:R2:W-:Y:S01]  /*82c0*/  REDG.E.ADD.F32.FTZ.RN.STRONG.GPU desc[UR6][R210.64], R5 ;  /* 0x00000005d20079a6 */ /* 0x0005e2000c10f386 */
[CC--:B------:R-:W-:Y:S01]  /*82d0*/  LEA R228, P1, R204.reuse, R224.reuse, 0x2 ;  /* 0x000000e0cce47211 */ /* 0x0c0fe200078210ff */
[C---:B------:R-:W-:Y:S02]  /*82e0*/  IMAD.SHL.U32 R203, R227.reuse, 0x20, RZ ;  /* 0x00000020e3cb7824 */ /* 0x040fe400078e00ff */
[C---:B------:R-:W-:Y:S01]  /*82f0*/  IMAD R201, R227.reuse, 0x28, RZ ;  /* 0x00000028e3c97824 */ /* 0x040fe200078e02ff */
[-C--:B------:R-:W-:Y:S01]  /*8300*/  LEA.HI.X.SX32 R229, R204, R225.reuse, 0x2, P1 ;  /* 0x000000e1cce57211 */ /* 0x080fe200008f16ff */
[----:B------:R-:W-:Y:S01]  /*8310*/  IMAD R209, R227, 0x30, RZ ;  /* 0x00000030e3d17824 */ /* 0x000fe200078e02ff */
[-C--:B------:R-:W-:Y:S01]  /*8320*/  LEA R202, P1, R203, R224.reuse, 0x2 ;  /* 0x000000e0cbca7211 */ /* 0x080fe200078210ff */
[----:B------:R-:W-:Y:S01]  /*8330*/  IMAD R205, R227, 0x38, RZ ;  /* 0x00000038e3cd7824 */ /* 0x000fe200078e02ff */
[CC--:B-1----:R-:W-:Y:S01]  /*8340*/  LEA R4, P2, R200.reuse, R224.reuse, 0x2 ;  /* 0x000000e0c8047211 */ /* 0x0c2fe200078410ff */
[----:B------:R1:W-:Y:S01]  /*8350*/  REDG.E.ADD.F32.FTZ.RN.STRONG.GPU desc[UR6][R228.64], R6 ;  /* 0x00000006e40079a6 */ /* 0x0003e2000c10f386 */
[-C--:B------:R-:W-:Y:S02]  /*8360*/  LEA.HI.X.SX32 R203, R203, R225.reuse, 0x2, P1 ;  /* 0x000000e1cbcb7211 */ /* 0x080fe400008f16ff */
[-C--:B--2---:R-:W-:Y:S02]  /*8370*/  LEA.HI.X.SX32 R5, R200, R225.reuse, 0x2, P2 ;  /* 0x000000e1c8057211 */ /* 0x084fe400010f16ff */
[CC--:B------:R-:W-:Y:S03]  /*8380*/  LEA R200, P3, R201.reuse, R224.reuse, 0x2 ;  /* 0x000000e0c9c87211 */ /* 0x0c0fe600078610ff */
[----:B------:R2:W-:Y:S01]  /*8390*/  REDG.E.ADD.F32.FTZ.RN.STRONG.GPU desc[UR6][R4.64], R7 ;  /* 0x00000007040079a6 */ /* 0x0005e2000c10f386 */
[-C--:B------:R-:W-:Y:S03]  /*83a0*/  LEA.HI.X.SX32 R201, R201, R225.reuse, 0x2, P3 ;  /* 0x000000e1c9c97211 */ /* 0x080fe600018f16ff */
[----:B------:R3:W-:Y:S01]  /*83b0*/  REDG.E.ADD.F32.FTZ.RN.STRONG.GPU desc[UR6][R202.64], R8 ;  /* 0x00000008ca0079a6 */ /* 0x0007e2000c10f386 */
[CC--:B-1----:R-:W-:Y:S03]  /*83c0*/  LEA R6, P2, R209.reuse, R224.reuse, 0x2 ;  /* 0x000000e0d1067211 */ /* 0x0c2fe600078410ff */
[----:B------:R1:W-:Y:S01]  /*83d0*/  REDG.E.ADD.F32.FTZ.RN.STRONG.GPU desc[UR6][R200.64], R9 ;  /* 0x00000009c80079a6 */ /* 0x0003e2000c10f386 */
[-C--:B--2---:R-:W-:Y:S02]  /*83e0*/  LEA.HI.X.SX32 R7, R209, R225.reuse, 0x2, P2 ;  /* 0x000000e1d1077211 */ /* 0x084fe400010f16ff */
[CC--:B------:R-:W-:Y:S01]  /*83f0*/  LEA R4, P1, R205.reuse, R224.reuse, 0x2 ;  /* 0x000000e0cd047211 */ /* 0x0c0fe200078210ff */
[----:B---3--:R-:W-:Y:S02]  /*8400*/  VIADD R202, R204, 0x20 ;  /* 0x00000020ccca7836 */ /* 0x008fe40000000000 */
[----:B------:R2:W-:Y:S01]  /*8410*/  REDG.E.ADD.F32.FTZ.RN.STRONG.GPU desc[UR6][R6.64], R10 ;  /* 0x0000000a060079a6 */ /* 0x0005e2000c10f386 */
[-C--:B------:R-:W-:Y:S02]  /*8420*/  LEA.HI.X.SX32 R5, R205, R225.reuse, 0x2, P1 ;  /* 0x000000e1cd057211 */ /* 0x080fe400008f16ff */
[CC--:B------:R-:W-:Y:S03]  /*8430*/  LEA R8, P1, R202.reuse, R224.reuse, 0x2 ;  /* 0x000000e0ca087211 */ /* 0x0c0fe600078210ff */
        /* <DEDUP_REMOVED lines=339> */
.L_x_1366:
        /* <DEDUP_REMOVED lines=287> */
.L_x_1368:
[----:B------:R-:W-:Y:S01]  /*ab60*/  @UP0 UIADD3 UR14, UR41, UR43, URZ ;  /* 0x0000002b290e0290 */ /* 0x000fe2000fffe03f */
[----:B------:R-:W-:Y:S01]  /*ab70*/  @UP0 ULDC.64 UR10, c[0x0][0x458] ;  /* 0x00011600000a0ab9 */ /* 0x000fe20000000a00 */
[----:B------:R-:W-:Y:S02]  /*ab80*/  USHF.L.U32 UR4, UR23, 0x6, URZ ;  /* 0x0000000617047899 */ /* 0x000fe4000800063f */
        /* <DEDUP_REMOVED lines=18> */
.L_x_1369:
        /* <DEDUP_REMOVED lines=58> */
.L_x_1371:
[----:B------:R-:W-:Y:S05]  /*b050*/  BSYNC B0 ;  /* 0x0000000000007941 */ /* 0x000fea0003800000 */
.L_x_1370:
        /* <DEDUP_REMOVED lines=22> */
.L_x_1373:
[----:B------:R-:W-:Y:S05]  /*b1c0*/  BSYNC B0 ;  /* 0x0000000000007941 */ /* 0x000fea0003800000 */
.L_x_1372:
        /* <DEDUP_REMOVED lines=9> */
[----:B------:R-:W-:-:S02]  /*b260*/  IADD3 R6, P0, R6, UR13, RZ ;  /* 0x0000000d06067c10 */ /* 0x000fc4000ff1e0ff */
[----:B------:R2:W1:Y:S01]  /*b270*/  LDS.128 R12, [R226+0x1e000] ;  /* 0x01e00000e20c7984 */ /* 0x0004620000000c00 */
        /* <DEDUP_REMOVED lines=27> */
.L_x_1375:
[----:B------:R-:W-:Y:S05]  /*b430*/  BSYNC B0 ;  /* 0x0000000000007941 */ /* 0x000fea0003800000 */
.L_x_1374:
        /* <DEDUP_REMOVED lines=21> */
.L_x_1346:
[----:B------:R-:W-:Y:S05]  /*b590*/  BSYNC B1 ;  /* 0x0000000000017941 */ /* 0x000fea0003800000 */
.L_x_1332:
        /* <DEDUP_REMOVED lines=9> */
.L_x_1376:
[----:B------:R-:W-:Y:S05]  /*b630*/  EXIT ;  /* 0x000000000000794d */ /* 0x000fea0003800000 */
.L_x_1378:
        /* <DEDUP_REMOVED lines=12> */
.L_x_2057:


//--------------------- .text._ZN5flash44flash_bwd_dq_dk_dv_loop_seqk_parallel_kernelI23Flash_bwd_kernel_traitsILi256ELi64ELi64ELi8ELi4ELi2ELi2ELb0ELb1EN7cutlass10bfloat16_tE19Flash_kernel_traitsILi256ELi64ELi64ELi8ES3_EELb0ELb0ELb1ELb1ELb0ELb0ELb1EEEvNS_16Flash_bwd_paramsE --------------------------
	.section	.text._ZN5flash44flash_bwd_dq_dk_dv_loop_seqk_parallel_kernelI23Flash_bwd_kernel_traitsILi256ELi64ELi64ELi8ELi4ELi2ELi2ELb0ELb1EN7cutlass10bfloat16_tE19Flash_kernel_traitsILi256ELi64ELi64ELi8ES3_EELb0ELb0ELb1ELb1ELb0ELb0ELb1EEEvNS_16Flash_bwd_paramsE,"ax",@progbits
	.align	128
        .global         _ZN5flash44flash_bwd_dq_dk_dv_loop_seqk_parallel_kernelI23Flash_bwd_kernel_traitsILi256ELi64ELi64ELi8ELi4ELi2ELi2ELb0ELb1EN7cutlass10bfloat16_tE19Flash_kernel_traitsILi256ELi64ELi64ELi8ES3_EELb0ELb0ELb1ELb1ELb0ELb0ELb1EEEvNS_16Flash_bwd_paramsE
        .type           _ZN5flash44flash_bwd_dq_dk_dv_loop_seqk_parallel_kernelI23Flash_bwd_kernel_traitsILi256ELi64ELi64ELi8ELi4ELi2ELi2ELb0ELb1EN7cutlass10bfloat16_tE19Flash_kernel_traitsILi256ELi64ELi64ELi8ES3_EELb0ELb0ELb1ELb1ELb0ELb0ELb1EEEvNS_16Flash_bwd_paramsE,@function
        .size           _ZN5flash44flash_bwd_dq_dk_dv_loop_seqk_parallel_kernelI23Flash_bwd_kernel_traitsILi256ELi64ELi64ELi8ELi4ELi2ELi2ELb0ELb1EN7cutlass10bfloat16_tE19Flash_kernel_traitsILi256ELi64ELi64ELi8ES3_EELb0ELb0ELb1ELb1ELb0ELb0ELb1EEEvNS_16Flash_bwd_paramsE,(.L_x_2058 - _ZN5flash44flash_bwd_dq_dk_dv_loop_seqk_parallel_kernelI23Flash_bwd_kernel_traitsILi256ELi64ELi64ELi8ELi4ELi2ELi2ELb0ELb1EN7cutlass10bfloat16_tE19Flash_kernel_traitsILi256ELi64ELi64ELi8ES3_EELb0ELb0ELb1ELb1ELb0ELb0ELb1EEEvNS_16Flash_bwd_paramsE)
        .other          _ZN5flash44flash_bwd_dq_dk_dv_loop_seqk_parallel_kernelI23Flash_bwd_kernel_traitsILi256ELi64ELi64ELi8ELi4ELi2ELi2ELb0ELb1EN7cutlass10bfloat16_tE19Flash_kernel_traitsILi256ELi64ELi64ELi8ES3_EELb0ELb0ELb1ELb1ELb0ELb0ELb1EEEvNS_16Flash_bwd_paramsE,@"STO_CUDA_ENTRY STV_DEFAULT"
_ZN5flash44flash_bwd_dq_dk_dv_loop_seqk_parallel_kernelI23Flash_bwd_kernel_traitsILi256ELi64ELi64ELi8ELi4ELi2ELi2ELb0ELb1EN7cutlass10bfloat16_tE19Flash_kernel_traitsILi256ELi64ELi64ELi8ES3_EELb0ELb0ELb1ELb1ELb0ELb0ELb1EEEvNS_16Flash_bwd_paramsE:
.text._ZN5flash44flash_bwd_dq_dk_dv_loop_seqk_parallel_kernelI23Flash_bwd_kernel_traitsILi256ELi64ELi64ELi8ELi4ELi2ELi2ELb0ELb1EN7cutlass10bfloat16_tE19Flash_kernel_traitsILi256ELi64ELi64ELi8ES3_EELb0ELb0ELb1ELb1ELb0ELb0ELb1EEEvNS_16Flash_bwd_paramsE:
        /* <DEDUP_REMOVED lines=166> */
.L_x_1425:
        /* <DEDUP_REMOVED lines=73> */
.L_x_1379:
        /* <DEDUP_REMOVED lines=21> */
[----:B------:R-:W-:Y:S02]  /*1040*/  ULDC.64 UR30, c[0x0][0x240] ;  /* 0x00009000001e7ab9 */ /* 0x000fe40000000a00 */
        /* <DEDUP_REMOVED lines=18> */
[----:B------:R-:W-:Y:S01]  /*1170*/  ULDC UR55, c[0x0][0x2d4] ;  /* 0x0000b50000377ab9 */ /* 0x000fe20000000800 */
[----:B------:R-:W-:Y:S01]  /*1180*/  ULDC.U8 UR27, c[0x0][0x480] ;  /* 0x00012000001b7ab9 */ /* 0x000fe20000000000 */
[----:B------:R-:W-:Y:S01]  /*1190*/  UIMAD.WIDE.U32 UR18, UR5, UR30, URZ ;  /* 0x0000001e051272a5 */ /* 0x000fe2000f8e003f */
[----:B-1----:R-:W1:Y:S01]  /*11a0*/  MUFU.RCP R6, R6 ;  /* 0x0000000600067308 */ /* 0x002e620000001000 */
[----:B------:R-:W-:-:S02]  /*11b0*/  USHF.R.S32.HI UR43, URZ, 0x1f, UR55 ;  /* 0x0000001f3f2b7899 */ /* 0x000fc40008011437 */
[----:B------:R-:W-:Y:S02]  /*11c0*/  UISETP.NE.AND UP4, UPT, UR27, URZ, UPT ;  /* 0x0000003f1b00728c */ /* 0x000fe4000bf85270 */
[----:B------:R-:W-:Y:S02]  /*11d0*/  ULEA.HI UR27, UR15, UR14, URZ, 0x6 ;  /* 0x0000000e0f1b7291 */ /* 0x000fe4000f8f303f */
[----:B------:R-:W-:Y:S02]  /*11e0*/  ULEA.HI UR20, UR21, UR20, URZ, 0x6 ;  /* 0x0000001415147291 */ /* 0x000fe4000f8f303f */
[----:B------:R-:W-:Y:S02]  /*11f0*/  @!UP2 UIMAD UR32, UR45, UR11, UR12 ;  /* 0x0000000b2d20a2a4 */ /* 0x000fe4000f8e020c */
[----:B------:R-:W-:Y:S02]  /*1200*/  USHF.L.U32 UR16, UR45, 0x7, URZ ;  /* 0x000000072d107899 */ /* 0x000fe4000800063f */
[----:B------:R-:W-:-:S02]  /*1210*/  USEL UR42, UR22, UR18, !UP2 ;  /* 0x00000012162a7287 */ /* 0x000fc4000d000000 */
        /* <DEDUP_REMOVED lines=8> */
[----:B------:R-:W-:Y:S02]  /*12a0*/  USEL UR28, UR16, URZ, UP0 ;  /* 0x0000003f101c7287 */ /* 0x000fe40008000000 */
[----:B------:R-:W-:-:S02]  /*12b0*/  UIMAD UR26, UR5, UR31, URZ ;  /* 0x0000001f051a72a4 */ /* 0x000fc4000f8e023f */
[----:B------:R-:W-:Y:S02]  /*12c0*/  UIMAD.WIDE UR10, UR59, UR58, URZ ;  /* 0x0000003a3b0a72a5 */ /* 0x000fe4000f8e023f */
[----:B------:R-:W-:Y:S02]  /*12d0*/  UIMAD.WIDE.U32 UR16, UR45, UR55, URZ ;  /* 0x000000372d1072a5 */ /* 0x000fe4000f8e003f */
[----:B------:R-:W-:Y:S01]  /*12e0*/  USEL UR29, UR12, URZ, UP0 ;  /* 0x0000003f0c1d7287 */ /* 0x000fe20008000000 */
[----:B-1----:R-:W-:Y:S01]  /*12f0*/  IMAD.MOV R5, RZ, RZ, -R7 ;  /* 0x000000ffff057224 */ /* 0x002fe200078e0a07 */
[----:B------:R-:W-:Y:S01]  /*1300*/  UIMAD UR22, UR54, UR55, UR22 ;  /* 0x00000037361672a4 */ /* 0x000fe2000f8e0216 */
[----:B------:R-:W-:Y:S01]  /*1310*/  IMAD.MOV.U32 R6, RZ, RZ, RZ ;  /* 0x000000ffff067224 */ /* 0x000fe200078e00ff */
[----:B------:R-:W-:Y:S01]  /*1320*/  UISETP.LT.AND UP0, UPT, UR21, UR20, UPT ;  /* 0x000000141500728c */ /* 0x000fe2000bf01270 */
        /* <DEDUP_REMOVED lines=78> */
.L_x_1381:
        /* <DEDUP_REMOVED lines=13> */
.L_x_1382:
        /* <DEDUP_REMOVED lines=11> */
.L_x_1383:
[----:B------:R-:W-:-:S04]  /*1990*/  UIMAD UR5, UR45, UR58, UR53 ;  /* 0x0000003a2d0572a4 */ /* 0x000fc8000f8e0235 */
[----:B------:R-:W-:-:S12]  /*19a0*/  UIMAD UR5, UR5, UR55, URZ ;  /* 0x00000037050572a4 */ /* 0x000fd8000f8e023f */
.L_x_1384:
        /* <DEDUP_REMOVED lines=18> */
[----:B------:R-:W-:Y:S01]  /*1ad0*/  IADD3 R8, P0, R232, UR11, RZ ;  /* 0x0000000be8087c10 */ /* 0x000fe2000ff1e0ff */
[----:B------:R-:W-:Y:S01]  /*1ae0*/  USHF.R.S32.HI UR38, URZ, 0x1f, UR53 ;  /* 0x0000001f3f267899 */ /* 0x000fe20008011435 */
[----:B------:R-:W-:Y:S01]  /*1af0*/  IMAD R11, R14, UR30, RZ ;  /* 0x0000001e0e0b7c24 */ /* 0x000fe2000f8e02ff */
[----:B------:R-:W-:Y:S01]  /*1b00*/  USHF.R.S32.HI UR23, URZ, 0x1f, UR5 ;  /* 0x0000001f3f177899 */ /* 0x000fe20008011405 */
[----:B------:R-:W-:Y:S01]  /*1b10*/  IADD3.X R9, R233, UR41, RZ, P0, !PT ;  /* 0x00000029e9097c10 */ /* 0x000fe200087fe4ff */
[----:B------:R-:W-:Y:S01]  /*1b20*/  ULDC.64 UR28, c[0x0][0x428] ;  /* 0x00010a00001c7ab9 */ /* 0x000fe20000000a00 */
[----:B------:R-:W-:Y:S01]  /*1b30*/  UIADD3 UR19, UP2, UP0, UR51, UR22, UR52 ;  /* 0x0000001633137290 */ /* 0x000fe2000f85e034 */
[C---:B-1----:R-:W-:Y:S01]  /*1b40*/  IMAD R5, R6.reuse, UR26, RZ ;  /* 0x0000001a06057c24 */ /* 0x042fe2000f8e02ff */
[----:B------:R-:W-:Y:S01]  /*1b50*/  ULEA.HI UR23, UR23, UR5, URZ, 0x6 ;  /* 0x0000000517177291 */ /* 0x000fe2000f8f303f */
[----:B------:R-:W-:Y:S01]  /*1b60*/  IMAD.WIDE.U32 R8, R6, UR20, R8 ;  /* 0x0000001406087c25 */ /* 0x000fe2000f8e0008 */
[----:B------:R-:W-:Y:S01]  /*1b70*/  UIMAD UR18, UR38, UR28, URZ ;  /* 0x0000001c261272a4 */ /* 0x000fe2000f8e023f */
[----:B------:R-:W-:Y:S01]  /*1b80*/  BSSY B1, `(.L_x_1380) ;  /* 0x0000923000017945 */ /* 0x000fe20003800000 */
[----:B------:R-:W-:Y:S01]  /*1b90*/  USHF.R.S32.HI UR23, URZ, 0x6, UR23 ;  /* 0x000000063f177899 */ /* 0x000fe20008011417 */
[----:B------:R-:W-:Y:S01]  /*1ba0*/  IMAD R5, R7, UR20, R5 ;  /* 0x0000001407057c24 */ /* 0x000fe2000f8e0205 */
[----:B------:R-:W-:Y:S01]  /*1bb0*/  UIMAD UR29, UR53, UR29, UR18 ;  /* 0x0000001d351d72a4 */ /* 0x000fe2000f8e0212 */
[----:B------:R-:W-:Y:S01]  /*1bc0*/  IMAD.U32 R15, RZ, RZ, UR28 ;  /* 0x0000001cff0f7e24 */ /* 0x000fe2000f8e00ff */
[----:B------:R-:W-:Y:S01]  /*1bd0*/  UIADD3.X UR18, UR50, UR21, UR48, UP2, UP0 ;  /* 0x0000001532127290 */ /* 0x000fe200097e0430 */
[----:B------:R-:W-:Y:S01]  /*1be0*/  IMAD.IADD R9, R9, 0x1, R5 ;  /* 0x0000000109097824 */ /* 0x000fe200078e0205 */
[----:B------:R-:W-:Y:S01]  /*1bf0*/  UISETP.LT.AND UP0, UPT, URZ, UR23, UPT ;  /* 0x000000173f00728c */ /* 0x000fe2000bf01270 */
[----:B------:R-:W-:Y:S01]  /*1c00*/  IADD3 R5, P0, R10, UR19, RZ ;  /* 0x000000130a057c10 */ /* 0x000fe2000ff1e0ff */
[----:B------:R-:W-:Y:S01]  /*1c10*/  IMAD.WIDE.U32 R12, R16, UR30, R232 ;  /* 0x0000001e100c7c25 */ /* 0x000fe2000f8e00e8 */
[----:B------:R-:W-:Y:S01]  /*1c20*/  ULDC.64 UR26, c[0x0][0x400] ;  /* 0x00010000001a7ab9 */ /* 0x000fe20000000a00 */
[----:B------:R-:W-:Y:S01]  /*1c30*/  USEL UR23, URZ, UR23, !UP0 ;  /* 0x000000173f177287 */ /* 0x000fe2000c000000 */
[----:B------:R-:W-:Y:S01]  /*1c40*/  LEA.HI.X.SX32 R10, R10, UR18, 0x1, P0 ;  /* 0x000000120a0a7c11 */ /* 0x000fe200080f0eff */
[----:B------:R-:W-:Y:S01]  /*1c50*/  IMAD.WIDE.U32 R8, R15, UR53, R8 ;  /* 0x000000350f087c25 */ /* 0x000fe2000f8e0008 */
[C---:B------:R-:W-:Y:S01]  /*1c60*/  LEA R228, P0, R5.reuse, UR26, 0x2 ;  /* 0x0000001a05e47c11 */ /* 0x040fe2000f8010ff */
[----:B------:R-:W-:Y:S01]  /*1c70*/  UISETP.GT.AND UP0, UPT, UR43, UR23, UPT ;  /* 0x000000172b00728c */ /* 0x000fe2000bf04270 */
[----:B------:R-:W-:Y:S01]  /*1c80*/  IADD3 R12, P2, R12, UR42, RZ ;  /* 0x0000002a0c0c7c10 */ /* 0x000fe2000ff5e0ff */
[----:B------:R-:W-:Y:S01]  /*1c90*/  IMAD R20, R16, UR31, R11 ;  /* 0x0000001f10147c24 */ /* 0x000fe2000f8e020b */
[----:B------:R-:W-:Y:S01]  /*1ca0*/  ULDC.64 UR16, c[0x0][0x258] ;  /* 0x0000960000107ab9 */ /* 0x000fe20000000a00 */
[----:B------:R-:W-:Y:S01]  /*1cb0*/  LEA.HI.X R229, R5, UR27, R10, 0x2, P0 ;  /* 0x0000001b05e57c11 */ /* 0x000fe200080f140a */
[----:B------:R-:W-:Y:S01]  /*1cc0*/  UIMAD UR22, UR38, UR16, URZ ;  /* 0x00000010261672a4 */ /* 0x000fe2000f8e023f */
[----:B------:R-:W-:Y:S01]  /*1cd0*/  PLOP3.LUT P0, PT, PT, PT, UP0, 0x80, 0x0 ;  /* 0x000000000000781c */ /* 0x000fe20003f0f008 */
[----:B------:R-:W-:Y:S01]  /*1ce0*/  UIADD3 UR38, UR20, UR44, URZ ;  /* 0x0000002c14267290 */ /* 0x000fe2000fffe03f */
[----:B------:R-:W-:Y:S01]  /*1cf0*/  IADD3 R11, R9, UR29, RZ ;  /* 0x0000001d090b7c10 */ /* 0x000fe2000fffe0ff */
[----:B------:R-:W-:Y:S01]  /*1d00*/  ULDC.64 UR58, c[0x0][0x478] ;  /* 0x00011e00003a7ab9 */ /* 0x000fe20000000a00 */
[----:B------:R-:W-:Y:S01]  /*1d10*/  IADD3.X R13, R13, UR40, R20, P2, !PT ;  /* 0x000000280d0d7c10 */ /* 0x000fe200097fe414 */
[----:B------:R-:W-:Y:S01]  /*1d20*/  IMAD.MOV.U32 R10, RZ, RZ, R8 ;  /* 0x000000ffff0a7224 */ /* 0x000fe200078e0008 */
[----:B------:R-:W-:Y:S01]  /*1d30*/  UIMAD UR22, UR53, UR17, UR22 ;  /* 0x00000011351672a4 */ /* 0x000fe2000f8e0216 */
[----:B------:R-:W-:Y:S01]  /*1d40*/  IMAD.U32 R19, RZ, RZ, UR16 ;  /* 0x00000010ff137e24 */ /* 0x000fe2000f8e00ff */
[----:B------:R-:W-:Y:S01]  /*1d50*/  ULDC.64 UR48, c[0x0][0x2b0] ;  /* 0x0000ac0000307ab9 */ /* 0x000fe20000000a00 */
[-C--:B------:R-:W-:Y:S01]  /*1d60*/  IMAD R5, R26, R6.reuse, RZ ;  /* 0x000000061a057224 */ /* 0x080fe200078e02ff */
        /* <DEDUP_REMOVED lines=41> */
.L_x_1386:
        /* <DEDUP_REMOVED lines=20> */
.L_x_1387:
        /* <DEDUP_REMOVED lines=38> */
.L_x_1389:
[----:B------:R-:W-:Y:S05]  /*23a0*/  BSYNC B0 ;  /* 0x0000000000007941 */ /* 0x000fea0003800000 */
.L_x_1388:
        /* <DEDUP_REMOVED lines=21> */
.L_x_1391:
[----:B------:R-:W-:Y:S05]  /*2500*/  BSYNC B0 ;  /* 0x0000000000007941 */ /* 0x000fea0003800000 */
.L_x_1390:
        /* <DEDUP_REMOVED lines=34> */
.L_x_1393:
[----:B------:R-:W-:Y:S05]  /*2730*/  BSYNC B0 ;  /* 0x0000000000007941 */ /* 0x000fea0003800000 */
.L_x_1392:
        /* <DEDUP_REMOVED lines=23> */
.L_x_1385:
        /* <DEDUP_REMOVED lines=53> */
.L_x_1396:
[----:B------:R-:W-:Y:S05]  /*2c00*/  BSYNC B0 ;  /* 0x0000000000007941 */ /* 0x000fea0003800000 */
.L_x_1395:
        /* <DEDUP_REMOVED lines=45> */
.L_x_1398:
[----:B------:R-:W-:Y:S05]  /*2ee0*/  BSYNC B0 ;  /* 0x0000000000007941 */ /* 0x000fea0003800000 */
.L_x_1397:
        /* <DEDUP_REMOVED lines=44> */
.L_x_1400:
[----:B------:R-:W-:Y:S05]  /*31b0*/  BSYNC B0 ;  /* 0x0000000000007941 */ /* 0x000fea0003800000 */
.L_x_1399:
        /* <DEDUP_REMOVED lines=47> */
.L_x_1402:
[----:B------:R-:W-:Y:S05]  /*34b0*/  BSYNC B0 ;  /* 0x0000000000007941 */ /* 0x000fea0003800000 */
.L_x_1401:
        /* <DEDUP_REMOVED lines=69> */
.L_x_1404:
[----:B------:R-:W-:Y:S05]  /*3910*/  BSYNC B0 ;  /* 0x0000000000007941 */ /* 0x000fea0003800000 */
.L_x_1403:
        /* <DEDUP_REMOVED lines=59> */
.L_x_1406:
[----:B------:R-:W-:Y:S05]  /*3cd0*/  BSYNC B0 ;  /* 0x0000000000007941 */ /* 0x000fea0003800000 */
.L_x_1405:
        /* <DEDUP_REMOVED lines=64> */
.L_x_1408:
[----:B------:R-:W-:Y:S05]  /*40e0*/  BSYNC B0 ;  /* 0x0000000000007941 */ /* 0x000fea0003800000 */
.L_x_1407:
        /* <DEDUP_REMOVED lines=57> */
.L_x_1410:
[----:B------:R-:W-:Y:S05]  /*4480*/  BSYNC B0 ;  /* 0x0000000000007941 */ /* 0x000fea0003800000 */
.L_x_1409:
        /* <DEDUP_REMOVED lines=9> */
[----:B------:R-:W-:Y:S01]  /*4520*/  ULDC UR28, c[0x0][0x398] ;  /* 0x0000e600001c7ab9 */ /* 0x000fe20000000800 */
[----:B------:R-:W-:-:S03]  /*4530*/  ULDC UR29, c[0x0][0x2dc] ;  /* 0x0000b700001d7ab9 */ /* 0x000fc60000000800 */
        /* <DEDUP_REMOVED lines=10> */
[----:B------:R-:W-:Y:S02]  /*45e0*/  IMAD.U32 R4, RZ, RZ, UR14 ;  /* 0x0000000eff047e24 */ /* 0x000fe4000f8e00ff */
[----:B------:R-:W-:Y:S01]  /*45f0*/  @UP1 ULDC UR5, c[0x0][0x2e8] ;  /* 0x0000ba0000051ab9 */ /* 0x000fe20000000800 */
[----:B------:R-:W-:Y:S02]  /*4600*/  UIADD3 UR33, UR33, UR7, URZ ;  /* 0x0000000721217290 */ /* 0x000fe4000fffe03f */
[----:B------:R-:W-:Y:S01]  /*4610*/  IMAD.U32 R5, RZ, RZ, UR15 ;  /* 0x0000000fff057e24 */ /* 0x000fe2000f8e00ff */
[----:B------:R-:W-:Y:S01]  /*4620*/  CS2R R190, SRZ ;  /* 0x0000000000be7805 */ /* 0x000fe2000001ff00 */
[----:B------:R-:W-:Y:S01]  /*4630*/  IMAD.SHL.U32 R245, R246, 0x4, RZ ;  /* 0x00000004f6f57824 */ /* 0x000fe200078e00ff */
[----:B------:R-:W-:Y:S02]  /*4640*/  CS2R R188, SRZ ;  /* 0x0000000000bc7805 */ /* 0x000fe4000001ff00 */
[----:B------:R-:W-:Y:S01]  /*4650*/  CS2R R194, SRZ ;  /* 0x0000000000c27805 */ /* 0x000fe2000001ff00 */
[----:B------:R1:W3:Y:S01]  /*4660*/  @P0 LDG.E R6, desc[UR8][R4.64] ;  /* 0x0000000804060981 */ /* 0x0002e2000c1e1900 */
        /* <DEDUP_REMOVED lines=24> */
[C---:B-1----:R-:W-:Y:S01]  /*47f0*/  IMAD.SHL.U32 R4, R246.reuse, 0x4, RZ ;  /* 0x00000004f6047824 */ /* 0x042fe200078e00ff */
[----:B------:R-:W-:-:S02]  /*4800*/  SHF.L.U64.HI R5, R246, 0x2, R7 ;  /* 0x00000002f6057819 */ /* 0x000fc40000010207 */
[----:B------:R-:W-:Y:S02]  /*4810*/  CS2R R144, SRZ ;  /* 0x0000000000907805 */ /* 0x000fe4000001ff00 */
[----:B------:R-:W-:Y:S02]  /*4820*/  CS2R R138, SRZ ;  /* 0x00000000008a7805 */ /* 0x000fe4000001ff00 */
[----:B------:R-:W-:Y:S02]  /*4830*/  CS2R R136, SRZ ;  /* 0x0000000000887805 */ /* 0x000fe4000001ff00 */
[----:B------:R-:W-:Y:S02]  /*4840*/  IADD3 R4, P1, R4, UR17, RZ ;  /* 0x0000001104047c10 */ /* 0x000fe4000ff3e0ff */
[----:B------:R-:W-:Y:S02]  /*4850*/  CS2R R134, SRZ ;  /* 0x0000000000867805 */ /* 0x000fe4000001ff00 */
[----:B------:R-:W-:-:S02]  /*4860*/  CS2R R132, SRZ ;  /* 0x0000000000847805 */ /* 0x000fc4000001ff00 */
[----:B------:R-:W-:Y:S02]  /*4870*/  CS2R R78, SRZ ;  /* 0x00000000004e7805 */ /* 0x000fe4000001ff00 */
        /* <DEDUP_REMOVED lines=34> */
[----:B-1----:R-:W3:Y:S01]  /*4aa0*/  @P0 MUFU.RCP R4, UR5 ;  /* 0x0000000500040d08 */ /* 0x002ee20008001000 */
[----:B------:R-:W-:Y:S01]  /*4ab0*/  ULDC UR22, c[0x0][0x394] ;  /* 0x0000e50000167ab9 */ /* 0x000fe20000000800 */
[----:B------:R-:W-:Y:S02]  /*4ac0*/  CS2R R20, SRZ ;  /* 0x0000000000147805 */ /* 0x000fe4000001ff00 */
[----:B------:R-:W-:Y:S01]  /*4ad0*/  SHF.L.U64.HI R244, R246, 0x2, R7 ;  /* 0x00000002f6f47819 */ /* 0x000fe20000010207 */
        /* <DEDUP_REMOVED lines=8> */
.L_x_1415:
[----:B------:R-:W0:Y:S01]  /*4b60*/  LDGDEPBAR ;  /* 0x00000000000079af */ /* 0x000e220000000000 */
[----:B------:R-:W-:Y:S01]  /*4b70*/  USHF.L.U32 UR11, UR10, 0x6, URZ ;  /* 0x000000060a0b7899 */ /* 0x000fe2000800063f */
[----:B------:R-:W-:Y:S03]  /*4b80*/  UMOV UR13, UR57 ;  /* 0x00000039000d7c82 */ /* 0x000fe60008000000 */
[----:B------:R-:W-:Y:S01]  /*4b90*/  UISETP.GE.AND UP0, UPT, UR11, UR27, UPT ;  /* 0x0000001b0b00728c */ /* 0x000fe2000bf06270 */
[----:B------:R-:W-:Y:S04]  /*4ba0*/  DEPBAR.LE SB0, 0x0 ;  /* 0x000080000000791a */ /* 0x000fe80000000000 */
[----:B------:R-:W-:Y:S06]  /*4bb0*/  BAR.SYNC.DEFER_BLOCKING 0x0 ;  /* 0x0000000000007b1d */ /* 0x000fec0000010000 */
[----:B------:R-:W-:Y:S05]  /*4bc0*/  LDSM.16.M88.4 R16, [R218] ;  /* 0x00000000da10783b */ /* 0x000fea0000000200 */
[----:B-1----:R-:W1:Y:S05]  /*4bd0*/  LDSM.16.M88.4 R8, [R3+UR4+0x10000] ;  /* 0x010000040308783b */ /* 0x002e6a0008000200 */
[----:B------:R-:W3:Y:S05]  /*4be0*/  LDSM.16.M88.4 R84, [R3+UR4+0x10800] ;  /* 0x010800040354783b */ /* 0x000eea0008000200 */
[----:B------:R-:W-:Y:S05]  /*4bf0*/  LDSM.16.M88.4 R88, [R220] ;  /* 0x00000000dc58783b */ /* 0x000fea0000000200 */
[----:B------:R-:W2:Y:S05]  /*4c00*/  LDSM.16.M88.4 R92, [R2] ;  /* 0x00000000025c783b */ /* 0x000eaa0000000200 */
[----:B------:R-:W4:Y:S05]  /*4c10*/  LDSM.16.M88.4 R96, [R2+0x800] ;  /* 0x000800000260783b */ /* 0x000f2a0000000200 */
[----:B------:R-:W-:Y:S05]  /*4c20*/  LDSM.16.M88.4 R100, [R223] ;  /* 0x00000000df64783b */ /* 0x000fea0000000200 */
[----:B------:R-:W4:Y:S05]  /*4c30*/  LDSM.16.M88.4 R104, [R217] ;  /* 0x00000000d968783b */ /* 0x000f2a0000000200 */
[----:B------:R-:W-:Y:S01]  /*4c40*/  LDSM.16.M88.4 R108, [R222] ;  /* 0x00000000de6c783b */ /* 0x000fe20000000200 */
[C---:B-1----:R-:W-:Y:S04]  /*4c50*/  HMMA.16816.F32.BF16 R4, R16.reuse, R8, RZ ;  /* 0x000000081004723c */ /* 0x042fe800000418ff */
[----:B------:R-:W-:Y:S02]  /*4c60*/  LDSM.16.M88.4 R112, [R216] ;  /* 0x00000000d870783b */ /* 0x000fe40000000200 */
[C---:B------:R-:W-:Y:S06]  /*4c70*/  HMMA.16816.F32.BF16 R8, R16.reuse, R10, RZ ;  /* 0x0000000a1008723c */ /* 0x040fec00000418ff */
[C---:B---3--:R-:W-:Y:S06]  /*4c80*/  HMMA.16816.F32.BF16 R12, R16.reuse, R84, RZ ;  /* 0x00000054100c723c */ /* 0x048fec00000418ff */
[----:B------:R-:W-:Y:S01]  /*4c90*/  HMMA.16816.F32.BF16 R16, R16, R86, RZ ;  /* 0x000000561010723c */ /* 0x000fe200000418ff */
[----:B------:R-:W1:Y:S05]  /*4ca0*/  LDSM.16.M88.4 R84, [R217+0x800] ;  /* 0x00080000d954783b */ /* 0x000e6a0000000200 */
[C---:B--2---:R-:W-:Y:S06]  /*4cb0*/  HMMA.16816.F32.BF16 R4, R88.reuse, R92, R4 ;  /* 0x0000005c5804723c */ /* 0x044fec0000041804 */
        /* <DEDUP_REMOVED lines=56> */
[C---:B------:R-:W-:Y:S05]  /*5040*/  HMMA.16816.F32.BF16 R8, R108.reuse, R114, R8 ;  /* 0x000000726c08723c */ /* 0x040fea0000041808 */
[----:B------:R-:W-:Y:S01]  /*5050*/  IADD3 R112, P0, R245, UR19, RZ ;  /* 0x00000013f5707c10 */ /* 0x000fe2000ff1e0ff */
[C---:B--2---:R-:W-:Y:S05]  /*5060*/  HMMA.16816.F32.BF16 R12, R108.reuse, R88, R12 ;  /* 0x000000586c0c723c */ /* 0x044fea000004180c */
[----:B------:R-:W-:Y:S01]  /*5070*/  IADD3.X R113, R244, UR18, RZ, P0, !PT ;  /* 0x00000012f4717c10 */ /* 0x000fe200087fe4ff */
[----:B------:R-:W-:Y:S01]  /*5080*/  HMMA.16816.F32.BF16 R16, R108, R90, R16 ;  /* 0x0000005a6c10723c */ /* 0x000fe20000041810 */
[----:B------:R-:W2:Y:S05]  /*5090*/  LDSM.16.M88.4 R88, [R216+0x4800] ;  /* 0x00480000d858783b */ /* 0x000eaa0000000200 */
[C---:B---3--:R-:W-:Y:S01]  /*50a0*/  HMMA.16816.F32.BF16 R4, R92.reuse, R96, R4 ;  /* 0x000000605c04723c */ /* 0x048fe20000041804 */
[----:B-----5:R-:W5:Y:S05]  /*50b0*/  LDG.E R117, desc[UR8][R112.64] ;  /* 0x0000000870757981 */ /* 0x020f6a000c1e1900 */
[----:B------:R3:W5:Y:S01]  /*50c0*/  LDG.E R116, desc[UR8][R112.64+0x20] ;  /* 0x0000200870747981 */ /* 0x000762000c1e1900 */
[C---:B------:R-:W-:Y:S04]  /*50d0*/  HMMA.16816.F32.BF16 R8, R92.reuse, R98, R8 ;  /* 0x000000625c08723c */ /* 0x040fe80000041808 */
[----:B------:R-:W-:Y:S02]  /*50e0*/  LDSM.16.M88.4 R108, [R218+0x6000] ;  /* 0x00600000da6c783b */ /* 0x000fe40000000200 */
[C---:B-1----:R-:W-:Y:S03]  /*50f0*/  HMMA.16816.F32.BF16 R12, R92.reuse, R84, R12 ;  /* 0x000000545c0c723c */ /* 0x042fe6000004180c */
[----:B------:R-:W-:Y:S03]  /*5100*/  LDSM.16.M88.4 R96, [R2+0x6000] ;  /* 0x006000000260783b */ /* 0x000fe60000000200 */
[----:B------:R-:W-:Y:S02]  /*5110*/  HMMA.16816.F32.BF16 R16, R92, R86, R16 ;  /* 0x000000565c10723c */ /* 0x000fe40000041810 */
[----:B------:R-:W-:Y:S04]  /*5120*/  LDSM.16.M88.4 R84, [R3+UR4+0x16800] ;  /* 0x016800040354783b */ /* 0x000fe80008000200 */
[C---:B----4-:R-:W-:Y:S01]  /*5130*/  HMMA.16816.F32.BF16 R4, R100.reuse, R104, R4 ;  /* 0x000000686404723c */ /* 0x050fe20000041804 */
[----:B------:R-:W-:Y:S05]  /*5140*/  LDSM.16.M88.4 R92, [R220+0x6000] ;  /* 0x00600000dc5c783b */ /* 0x000fea0000000200 */
[----:B---3--:R-:W1:Y:S01]  /*5150*/  LDSM.16.M88.4 R112, [R3+UR4+0x16000] ;  /* 0x016000040370783b */ /* 0x008e620008000200 */
[C---:B------:R-:W-:Y:S04]  /*5160*/  HMMA.16816.F32.BF16 R8, R100.reuse, R106, R8 ;  /* 0x0000006a6408723c */ /* 0x040fe80000041808 */
[----:B------:R-:W-:Y:S02]  /*5170*/  LDSM.16.M88.4 R104, [R217+0x6000] ;  /* 0x00600000d968783b */ /* 0x000fe40000000200 */
[C---:B--2---:R-:W-:Y:S06]  /*5180*/  HMMA.16816.F32.BF16 R12, R100.reuse, R88, R12 ;  /* 0x00000058640c723c */ /* 0x044fec000004180c */
[----:B------:R-:W-:Y:S01]  /*5190*/  HMMA.16816.F32.BF16 R16, R100, R90, R16 ;  /* 0x0000005a6410723c */ /* 0x000fe20000041810 */
[----:B------:R-:W2:Y:S05]  /*51a0*/  LDSM.16.M88.4 R88, [R2+0x6800] ;  /* 0x006800000258783b */ /* 0x000eaa0000000200 */
[----:B------:R-:W3:Y:S01]  /*51b0*/  LDSM.16.M88.4 R100, [R223+0x6000] ;  /* 0x00600000df64783b */ /* 0x000ee20000000200 */
[C---:B-1----:R-:W-:Y:S06]  /*51c0*/  HMMA.16816.F32.BF16 R4, R108.reuse, R112, R4 ;  /* 0x000000706c04723c */ /* 0x042fec0000041804 */
[C---:B------:R-:W-:Y:S01]  /*51d0*/  HMMA.16816.F32.BF16 R8, R108.reuse, R114, R8 ;  /* 0x000000726c08723c */ /* 0x040fe20000041808 */
[----:B------:R-:W-:Y:S05]  /*51e0*/  LDSM.16.M88.4 R112, [R216+0x6000] ;  /* 0x00600000d870783b */ /* 0x000fea0000000200 */
[C---:B------:R-:W-:Y:S06]  /*51f0*/  HMMA.16816.F32.BF16 R12, R108.reuse, R84, R12 ;  /* 0x000000546c0c723c */ /* 0x040fec000004180c */
[----:B------:R-:W-:Y:S01]  /*5200*/  HMMA.16816.F32.BF16 R16, R108, R86, R16 ;  /* 0x000000566c10723c */ /* 0x000fe20000041810 */
[----:B------:R-:W1:Y:S05]  /*5210*/  LDSM.16.M88.4 R84, [R217+0x6800] ;  /* 0x00680000d954783b */ /* 0x000e6a0000000200 */
[C---:B------:R-:W-:Y:S01]  /*5220*/  HMMA.16816.F32.BF16 R4, R92.reuse, R96, R4 ;  /* 0x000000605c04723c */ /* 0x040fe20000041804 */
        /* <DEDUP_REMOVED lines=22> */
[----:B------:R1:W4:Y:S02]  /*5390*/  MUFU.TANH R96, R4 ;  /* 0x0000000400607308 */ /* 0x0003240000002400 */
[----:B------:R-:W-:Y:S08]  /*53a0*/  HMMA.16816.F32.BF16 R16, R108, R86, R16 ;  /* 0x000000566c10723c */ /* 0x000ff00000041810 */
[----:B------:R3:W-:Y:S03]  /*53b0*/  MUFU.TANH R99, R5 ;  /* 0x0000000500637308 */ /* 0x0007e60000002400 */
[----:B--2---:R-:W-:Y:S07]  /*53c0*/  MOV R6, UR24 ;  /* 0x0000001800067c02 */ /* 0x004fee0008000f00 */
[----:B------:R2:W-:Y:S01]  /*53d0*/  MUFU.TANH R94, R7 ;  /* 0x00000007005e7308 */ /* 0x0005e20000002400 */
[----:B------:R-:W-:Y:S04]  /*53e0*/  LEA R6, R6, R252, 0x6 ;  /* 0x000000fc06067211 */ /* 0x000fe800078e30ff */
[----:B-1----:R-:W-:Y:S01]  /*53f0*/  IADD3 R4, R246, -UR7, -R6 ;  /* 0x80000007f6047c10 */ /* 0x002fe2000fffe806 */
[----:B------:R-:W-:Y:S04]  /*5400*/  FMUL.FTZ R14, R14, UR12 ;  /* 0x0000000c0e0e7c20 */ /* 0x000fe80008410000 */
[----:B------:R1:W-:Y:S01]  /*5410*/  MUFU.TANH R88, R11 ;  /* 0x0000000b00587308 */ /* 0x0003e20000002400 */
[----:B------:R-:W-:Y:S01]  /*5420*/  IADD3 R4, R4, UR6, RZ ;  /* 0x0000000604047c10 */ /* 0x000fe2000fffe0ff */
[----:B------:R-:W-:Y:S01]  /*5430*/  FMUL.FTZ R15, R15, UR12 ;  /* 0x0000000c0f0f7c20 */ /* 0x000fe20008410000 */
[----:B------:R-:W-:Y:S01]  /*5440*/  FMUL.FTZ R13, R13, UR12 ;  /* 0x0000000c0d0d7c20 */ /* 0x000fe20008410000 */
[----:B------:R-:W-:Y:S01]  /*5450*/  FMUL.FTZ R12, R12, UR12 ;  /* 0x0000000c0c0c7c20 */ /* 0x000fe20008410000 */
[----:B------:R-:W-:Y:S01]  /*5460*/  IADD3 R4, R4, UR11, RZ ;  /* 0x0000000b04047c10 */ /* 0x000fe2000fffe0ff */
[----:B------:R-:W-:Y:S01]  /*5470*/  FMUL.FTZ R16, R16, UR12 ;  /* 0x0000000c10107c20 */ /* 0x000fe20008410000 */
[----:B------:R-:W-:Y:S03]  /*5480*/  FMUL.FTZ R101, R19, UR12 ;  /* 0x0000000c13657c20 */ /* 0x000fe60008410000 */
[----:B------:R4:W-:Y:S01]  /*5490*/  MUFU.TANH R90, R8 ;  /* 0x00000008005a7308 */ /* 0x0009e20000002400 */
[----:B---3--:R-:W-:Y:S01]  /*54a0*/  IADD3 R5, R4, 0x7, RZ ;  /* 0x0000000704057810 */ /* 0x008fe20007ffe0ff */
[----:B------:R-:W-:Y:S01]  /*54b0*/  FMUL.FTZ R87, R18, UR12 ;  /* 0x0000000c12577c20 */ /* 0x000fe20008410000 */
[C---:B--2---:R-:W-:Y:S01]  /*54c0*/  IADD3 R7, R4.reuse, 0x8, RZ ;  /* 0x0000000804077810 */ /* 0x044fe20007ffe0ff */
[----:B------:R-:W-:Y:S01]  /*54d0*/  FMUL.FTZ R100, R17, UR12 ;  /* 0x0000000c11647c20 */ /* 0x000fe20008410000 */
[----:B------:R-:W-:Y:S01]  /*54e0*/  ISETP.GE.AND P0, PT, R5, RZ, PT ;  /* 0x000000ff0500720c */ /* 0x000fe20003f06270 */
[----:B------:R-:W-:Y:S01]  /*54f0*/  FFMA.FTZ R18, -R95, R95, 1 ;  /* 0x3f8000005f127423 */ /* 0x000fe2000001015f */
[----:B------:R-:W-:Y:S03]  /*5500*/  ISETP.GE.AND P1, PT, R7, RZ, PT ;  /* 0x000000ff0700720c */ /* 0x000fe60003f26270 */
[----:B------:R2:W3:Y:S01]  /*5510*/  MUFU.TANH R89, R10 ;  /* 0x0000000a00597308 */ /* 0x0004e20000002400 */
[----:B-1----:R-:W-:Y:S01]  /*5520*/  IADD3 R11, R4, -0x10, RZ ;  /* 0xfffffff0040b7810 */ /* 0x002fe20007ffe0ff */
[----:B------:R-:W-:Y:S01]  /*5530*/  FMUL.FTZ R130, R18, UR12 ;  /* 0x0000000c12827c20 */ /* 0x000fe20008410000 */
[C---:B------:R-:W-:Y:S02]  /*5540*/  IADD3 R86, R4.reuse, -0x1, RZ ;  /* 0xffffffff04567810 */ /* 0x040fe40007ffe0ff */
[C---:B------:R-:W-:Y:S02]  /*5550*/  IADD3 R85, R4.reuse, -0x8, RZ ;  /* 0xfffffff804557810 */ /* 0x040fe40007ffe0ff */
[C---:B------:R-:W-:Y:S03]  /*5560*/  IADD3 R84, R4.reuse, -0x9, RZ ;  /* 0xfffffff704547810 */ /* 0x040fe60007ffe0ff */
[----:B------:R1:W-:Y:S01]  /*5570*/  MUFU.TANH R93, R14 ;  /* 0x0000000e005d7308 */ /* 0x0003e20000002400 */
[C---:B----4-:R-:W-:Y:S02]  /*5580*/  IADD3 R8, R4.reuse, -0x19, RZ ;  /* 0xffffffe704087810 */ /* 0x050fe40007ffe0ff */
[C---:B------:R-:W-:Y:S02]  /*5590*/  IADD3 R9, R4.reuse, -0x18, RZ ;  /* 0xffffffe804097810 */ /* 0x040fe40007ffe0ff */
[C---:B------:R-:W-:Y:S02]  /*55a0*/  @!P0 IADD3 R5, -R4.reuse, -0x7, RZ ;  /* 0xfffffff904058810 */ /* 0x040fe40007ffe1ff */
[----:B------:R-:W-:Y:S03]  /*55b0*/  ISETP.GE.AND P3, PT, R11, RZ, PT ;  /* 0x000000ff0b00720c */ /* 0x000fe60003f66270 */
[----:B------:R4:W-:Y:S01]  /*55c0*/  MUFU.TANH R92, R15 ;  /* 0x0000000f005c7308 */ /* 0x0009e20000002400 */
[----:B--2---:R-:W-:Y:S02]  /*55d0*/  IADD3 R10, R4, -0x11, RZ ;  /* 0xffffffef040a7810 */ /* 0x004fe40007ffe0ff */
[----:B------:R-:W-:Y:S02]  /*55e0*/  ISETP.GE.AND P0, PT, R8, RZ, PT ;  /* 0x000000ff0800720c */ /* 0x000fe40003f06270 */
[----:B------:R-:W-:Y:S02]  /*55f0*/  @!P1 IADD3 R7, -R4, -0x8, RZ ;  /* 0xfffffff804079810 */ /* 0x000fe40007ffe1ff */
[----:B------:R-:W-:Y:S03]  /*5600*/  ISETP.GE.AND P6, PT, R86, RZ, PT ;  /* 0x000000ff5600720c */ /* 0x000fe60003fc6270 */
[----:B------:R-:W-:Y:S01]  /*5610*/  MUFU.TANH R97, R16 ;  /* 0x0000001000617308 */ /* 0x000fe20000002400 */
[----:B------:R-:W-:Y:S02]  /*5620*/  ISETP.GE.AND P5, PT, R85, RZ, PT ;  /* 0x000000ff5500720c */ /* 0x000fe40003fa6270 */
[----:B------:R-:W-:Y:S02]  /*5630*/  ISETP.GE.AND P4, PT, R84, RZ, PT ;  /* 0x000000ff5400720c */ /* 0x000fe40003f86270 */
[----:B------:R-:W-:Y:S02]  /*5640*/  ISETP.GE.AND P2, PT, R10, RZ, PT ;  /* 0x000000ff0a00720c */ /* 0x000fe40003f46270 */
[----:B------:R-:W-:Y:S03]  /*5650*/  ISETP.GE.AND P1, PT, R9, RZ, PT ;  /* 0x000000ff0900720c */ /* 0x000fe60003f26270 */
[----:B------:R2:W-:Y:S01]  /*5660*/  MUFU.TANH R19, R13 ;  /* 0x0000000d00137308 */ /* 0x0005e20000002400 */
[----:B-1----:R-:W-:Y:S02]  /*5670*/  IABS R14, R4 ;  /* 0x00000004000e7213 */ /* 0x002fe40000000000 */
[C---:B------:R-:W-:Y:S02]  /*5680*/  @!P3 IADD3 R11, -R4.reuse, 0x10, RZ ;  /* 0x00000010040bb810 */ /* 0x040fe40007ffe1ff */
[C---:B------:R-:W-:Y:S02]  /*5690*/  @!P0 IADD3 R8, -R4.reuse, 0x19, RZ ;  /* 0x0000001904088810 */ /* 0x040fe40007ffe1ff */
[----:B------:R-:W-:Y:S03]  /*56a0*/  I2FP.F32.S32 R14, R14 ;  /* 0x0000000e000e7245 */ /* 0x000fe60000201400 */
[----:B------:R1:W-:Y:S01]  /*56b0*/  MUFU.TANH R98, R12 ;  /* 0x0000000c00627308 */ /* 0x0003e20000002400 */
[C---:B------:R-:W-:Y:S02]  /*56c0*/  @!P6 IADD3 R86, -R4.reuse, 0x1, RZ ;  /* 0x000000010456e810 */ /* 0x040fe40007ffe1ff */
[C---:B------:R-:W-:Y:S02]  /*56d0*/  @!P5 IADD3 R85, -R4.reuse, 0x8, RZ ;  /* 0x000000080455d810 */ /* 0x040fe40007ffe1ff */
[C---:B------:R-:W-:Y:S02]  /*56e0*/  @!P4 IADD3 R84, -R4.reuse, 0x9, RZ ;  /* 0x000000090454c810 */ /* 0x040fe40007ffe1ff */
[C---:B------:R-:W-:Y:S03]  /*56f0*/  @!P2 IADD3 R10, -R4.reuse, 0x11, RZ ;  /* 0x00000011040aa810 */ /* 0x040fe60007ffe1ff */
[----:B------:R-:W1:Y:S01]  /*5700*/  MUFU.TANH R91, R91 ;  /* 0x0000005b005b7308 */ /* 0x000e620000002400 */
[----:B------:R-:W-:Y:S02]  /*5710*/  @!P1 IADD3 R9, -R4, 0x18, RZ ;  /* 0x0000001804099810 */ /* 0x000fe40007ffe1ff */
[----:B------:R-:W-:Y:S01]  /*5720*/  I2FP.F32.S32 R4, R11 ;  /* 0x0000000b00047245 */ /* 0x000fe20000201400 */
[----:B------:R-:W-:Y:S01]  /*5730*/  FFMA.FTZ R11, -R96, R96, 1 ;  /* 0x3f800000600b7423 */ /* 0x000fe20000010160 */
[----:B------:R-:W-:Y:S01]  /*5740*/  I2FP.F32.S32 R17, R8 ;  /* 0x0000000800117245 */ /* 0x000fe20000201400 */
[C---:B------:R-:W-:Y:S01]  /*5750*/  FFMA.FTZ R8, R14.reuse, -UR5, R96 ;  /* 0x800000050e087c23 */ /* 0x040fe20008010060 */
[----:B------:R-:W-:Y:S03]  /*5760*/  I2FP.F32.S32 R7, R7 ;  /* 0x0000000700077245 */ /* 0x000fe60000201400 */
[----:B------:R1:W1:Y:S01]  /*5770*/  MUFU.TANH R96, R87 ;  /* 0x0000005700607308 */ /* 0x0002620000002400 */
[----:B----4-:R-:W-:Y:S01]  /*5780*/  I2FP.F32.S32 R15, R5 ;  /* 0x00000005000f7245 */ /* 0x010fe20000201400 */
[----:B---3--:R-:W-:Y:S01]  /*5790*/  FFMA.FTZ R14, R14, -UR5, R89 ;  /* 0x800000050e0e7c23 */ /* 0x008fe20008010059 */
[----:B--2---:R-:W-:Y:S01]  /*57a0*/  I2FP.F32.S32 R13, R86 ;  /* 0x00000056000d7245 */ /* 0x004fe20000201400 */
[----:B------:R-:W-:Y:S01]  /*57b0*/  FFMA.FTZ R16, R7, -UR5, R95 ;  /* 0x8000000507107c23 */ /* 0x000fe2000801005f */
[----:B------:R-:W-:Y:S01]  /*57c0*/  FFMA.FTZ R7, -R94, R94, 1 ;  /* 0x3f8000005e077423 */ /* 0x000fe2000001015e */
[----:B------:R-:W-:Y:S01]  /*57d0*/  FFMA.FTZ R15, R15, -UR5, R94 ;  /* 0x800000050f0f7c23 */ /* 0x000fe2000801005e */
[----:B------:R-:W-:Y:S03]  /*57e0*/  I2FP.F32.S32 R5, R10 ;  /* 0x0000000a00057245 */ /* 0x000fe60000201400 */
[----:B------:R-:W2:Y:S01]  /*57f0*/  MUFU.TANH R95, R100 ;  /* 0x00000064005f7308 */ /* 0x000ea20000002400 */
[----:B------:R-:W-:Y:S01]  /*5800*/  PLOP3.LUT P0, PT, PT, PT, UP0, 0x80, 0x0 ;  /* 0x000000000000781c */ /* 0x000fe20003f0f008 */
[----:B------:R-:W-:Y:S01]  /*5810*/  FFMA.FTZ R10, -R99, R99, 1 ;  /* 0x3f800000630a7423 */ /* 0x000fe20000010163 */
[----:B-1----:R-:W-:Y:S01]  /*5820*/  I2FP.F32.S32 R12, R85 ;  /* 0x00000055000c7245 */ /* 0x002fe20000201400 */
[----:B------:R-:W-:Y:S01]  /*5830*/  FMUL.FTZ R123, R7, UR12 ;  /* 0x0000000c077b7c20 */ /* 0x000fe20008410000 */
[----:B------:R-:W-:Y:S01]  /*5840*/  I2FP.F32.S32 R84, R84 ;  /* 0x0000005400547245 */ /* 0x000fe20000201400 */
[----:B------:R-:W-:Y:S01]  /*5850*/  FMUL.FTZ R118, R10, UR12 ;  /* 0x0000000c0a767c20 */ /* 0x000fe20008410000 */
[----:B------:R-:W-:Y:S03]  /*5860*/  FFMA.FTZ R10, -R90, R90, 1 ;  /* 0x3f8000005a0a7423 */ /* 0x000fe6000001015a */
[----:B------:R-:W1:Y:S01]  /*5870*/  MUFU.TANH R94, R101 ;  /* 0x00000065005e7308 */ /* 0x000e620000002400 */
[C---:B------:R-:W-:Y:S01]  /*5880*/  FFMA.FTZ R87, R13.reuse, -UR5, R99 ;  /* 0x800000050d577c23 */ /* 0x040fe20008010063 */
[----:B------:R-:W-:Y:S01]  /*5890*/  FFMA.FTZ R13, R13, -UR5, R88 ;  /* 0x800000050d0d7c23 */ /* 0x000fe20008010058 */
[----:B------:R-:W-:Y:S01]  /*58a0*/  FFMA.FTZ R89, -R89, R89, 1 ;  /* 0x3f80000059597423 */ /* 0x000fe20000010159 */
[----:B------:R-:W-:Y:S01]  /*58b0*/  FFMA.FTZ R88, -R88, R88, 1 ;  /* 0x3f80000058587423 */ /* 0x000fe20000010158 */
[----:B------:R-:W-:Y:S01]  /*58c0*/  FFMA.FTZ R7, -R91, R91, 1 ;  /* 0x3f8000005b077423 */ /* 0x000fe2000001015b */
[----:B------:R-:W-:Y:S01]  /*58d0*/  I2FP.F32.S32 R9, R9 ;  /* 0x0000000900097245 */ /* 0x000fe20000201400 */
[----:B------:R-:W-:Y:S01]  /*58e0*/  FMUL.FTZ R119, R11, UR12 ;  /* 0x0000000c0b777c20 */ /* 0x000fe20008410000 */
[----:B------:R-:W-:Y:S01]  /*58f0*/  FFMA.FTZ R86, R12, -UR5, R90 ;  /* 0x800000050c567c23 */ /* 0x000fe2000801005a */
[C---:B------:R-:W-:Y:S01]  /*5900*/  FFMA.FTZ R85, R84.reuse, -UR5, R91 ;  /* 0x8000000554557c23 */ /* 0x040fe2000801005b */
[----:B------:R-:W-:Y:S01]  /*5910*/  FFMA.FTZ R11, R84, -UR5, R92 ;  /* 0x80000005540b7c23 */ /* 0x000fe2000801005c */
[----:B------:R-:W-:Y:S01]  /*5920*/  FMUL.FTZ R129, R10, UR12 ;  /* 0x0000000c0a817c20 */ /* 0x000fe20008410000 */
[----:B------:R-:W-:Y:S01]  /*5930*/  FFMA.FTZ R12, R12, -UR5, R93 ;  /* 0x800000050c0c7c23 */ /* 0x000fe2000801005d */
[----:B------:R-:W-:Y:S01]  /*5940*/  FMUL.FTZ R197, R89, UR12 ;  /* 0x0000000c59c57c20 */ /* 0x000fe20008410000 */
[----:B------:R-:W-:Y:S01]  /*5950*/  FMUL.FTZ R196, R88, UR12 ;  /* 0x0000000c58c47c20 */ /* 0x000fe20008410000 */
[----:B------:R-:W-:Y:S01]  /*5960*/  FMUL.FTZ R128, R7, UR12 ;  /* 0x0000000c07807c20 */ /* 0x000fe20008410000 */
[C---:B------:R-:W-:Y:S01]  /*5970*/  FFMA.FTZ R84, R4.reuse, -UR5, R98 ;  /* 0x8000000504547c23 */ /* 0x040fe20008010062 */
[----:B------:R-:W-:Y:S01]  /*5980*/  FFMA.FTZ R10, R4, -UR5, R96 ;  /* 0x80000005040a7c23 */ /* 0x000fe20008010060 */
[----:B------:R-:W-:Y:S01]  /*5990*/  FFMA.FTZ R93, -R93, R93, 1 ;  /* 0x3f8000005d5d7423 */ /* 0x000fe2000001015d */
[----:B------:R-:W-:Y:S01]  /*59a0*/  FFMA.FTZ R92, -R92, R92, 1 ;  /* 0x3f8000005c5c7423 */ /* 0x000fe2000001015c */
[----:B------:R-:W-:Y:S01]  /*59b0*/  FFMA.FTZ R91, -R98, R98, 1 ;  /* 0x3f800000625b7423 */ /* 0x000fe20000010162 */
[----:B------:R-:W-:Y:S01]  /*59c0*/  FFMA.FTZ R90, -R19, R19, 1 ;  /* 0x3f800000135a7423 */ /* 0x000fe20000010113 */
[----:B------:R-:W-:Y:S01]  /*59d0*/  FFMA.FTZ R89, -R97, R97, 1 ;  /* 0x3f80000061597423 */ /* 0x000fe20000010161 */
[----:B------:R-:W-:Y:S01]  /*59e0*/  FFMA.FTZ R88, -R96, R96, 1 ;  /* 0x3f80000060587423 */ /* 0x000fe20000010160 */
[----:B--2---:R-:W-:Y:S01]  /*59f0*/  FFMA.FTZ R7, -R95, R95, 1 ;  /* 0x3f8000005f077423 */ /* 0x004fe2000001015f */
[----:B-1----:R-:W-:Y:S01]  /*5a00*/  FFMA.FTZ R4, -R94, R94, 1 ;  /* 0x3f8000005e047423 */ /* 0x002fe2000001015e */
[----:B------:R-:W-:Y:S01]  /*5a10*/  FFMA.FTZ R18, R9, -UR5, R97 ;  /* 0x8000000509127c23 */ /* 0x000fe20008010061 */
[----:B------:R-:W-:Y:S01]  /*5a20*/  FFMA.FTZ R19, R5, -UR5, R19 ;  /* 0x8000000505137c23 */ /* 0x000fe20008010013 */
[----:B------:R-:W-:Y:S01]  /*5a30*/  FFMA.FTZ R17, R17, -UR5, R95 ;  /* 0x8000000511117c23 */ /* 0x000fe2000801005f */
[----:B------:R-:W-:Y:S01]  /*5a40*/  FFMA.FTZ R9, R5, -UR5, R94 ;  /* 0x8000000505097c23 */ /* 0x000fe2000801005e */
        /* <DEDUP_REMOVED lines=21> */
.L_x_1411:
[----:B------:R-:W-:Y:S01]  /*5ba0*/  UIADD3 UR15, UR6, 0x1, -UR7 ;  /* 0x00000001060f7890 */ /* 0x000fe2000fffe807 */
[----:B------:R-:W-:Y:S01]  /*5bb0*/  VIADD R5, R246, UR11 ;  /* 0x0000000bf6057c36 */ /* 0x000fe20008000000 */
[----:B------:R-:W-:Y:S01]  /*5bc0*/  UIADD3 UR14, -UR13, UR6, -UR7 ;  /* 0x000000060d0e7290 */ /* 0x000fe2000fffe907 */
[C---:B------:R-:W-:Y:S01]  /*5bd0*/  VIADD R94, R6.reuse, 0x1 ;  /* 0x00000001065e7836 */ /* 0x040fe20000000000 */
[----:B------:R-:W-:Y:S01]  /*5be0*/  UIADD3 UR11, UR15, UR28, URZ ;  /* 0x0000001c0f0b7290 */ /* 0x000fe2000fffe03f */
[----:B------:R-:W-:Y:S02]  /*5bf0*/  IMAD.U32 R95, RZ, RZ, UR28 ;  /* 0x0000001cff5f7e24 */ /* 0x000fe4000f8e00ff */
[C---:B------:R-:W-:Y:S01]  /*5c00*/  VIADD R93, R6.reuse, 0x8 ;  /* 0x00000008065d7836 */ /* 0x040fe20000000000 */
[C---:B------:R-:W-:Y:S01]  /*5c10*/  VIADDMNMX R4, R5.reuse, UR14, RZ, !PT ;  /* 0x0000000e05047c46 */ /* 0x040fe2000f8001ff */
[C---:B------:R-:W-:Y:S02]  /*5c20*/  VIADD R92, R6.reuse, 0x9 ;  /* 0x00000009065c7836 */ /* 0x040fe40000000000 */
[----:B------:R-:W-:Y:S01]  /*5c30*/  IMAD.U32 R7, RZ, RZ, UR11 ;  /* 0x0000000bff077e24 */ /* 0x000fe2000f8e00ff */
[CC--:B------:R-:W-:Y:S01]  /*5c40*/  ISETP.GE.AND P1, PT, R6.reuse, R4.reuse, PT ;  /* 0x000000040600720c */ /* 0x0c0fe20003f26270 */
[----:B------:R-:W-:Y:S01]  /*5c50*/  VIADD R91, R6, 0x10 ;  /* 0x00000010065b7836 */ /* 0x000fe20000000000 */
[-C--:B------:R-:W-:Y:S01]  /*5c60*/  ISETP.GE.AND P0, PT, R94, R4.reuse, PT ;  /* 0x000000045e00720c */ /* 0x080fe20003f06270 */
[C---:B------:R-:W-:Y:S01]  /*5c70*/  VIADD R90, R6.reuse, 0x11 ;  /* 0x00000011065a7836 */ /* 0x040fe20000000000 */
[C---:B------:R-:W-:Y:S01]  /*5c80*/  VIADDMNMX R7, R5.reuse, R7, UR6, PT ;  /* 0x0000000605077e46 */ /* 0x040fe2000b800107 */
[----:B------:R-:W-:Y:S01]  /*5c90*/  VIADD R5, R5, 0x8 ;  /* 0x0000000805057836 */ /* 0x000fe20000000000 */
[-C--:B------:R-:W-:Y:S01]  /*5ca0*/  ISETP.GE.AND P6, PT, R93, R4.reuse, PT ;  /* 0x000000045d00720c */ /* 0x080fe20003fc6270 */
[C---:B------:R-:W-:Y:S01]  /*5cb0*/  VIADD R89, R6.reuse, 0x18 ;  /* 0x0000001806597836 */ /* 0x040fe20000000000 */
[CC--:B------:R-:W-:Y:S01]  /*5cc0*/  ISETP.GE.OR P1, PT, R6.reuse, R7.reuse, !P1 ;  /* 0x000000070600720c */ /* 0x0c0fe20004f26670 */
[----:B------:R-:W-:Y:S01]  /*5cd0*/  VIADD R88, R6, 0x19 ;  /* 0x0000001906587836 */ /* 0x000fe20000000000 */
[C---:B------:R-:W-:Y:S02]  /*5ce0*/  IADD3 R95, R5.reuse, UR15, R95 ;  /* 0x0000000f055f7c10 */ /* 0x040fe4000fffe05f */
        /* <DEDUP_REMOVED lines=47> */
.L_x_1412:
[C---:B------:R-:W-:Y:S01]  /*5fe0*/  FMUL.FTZ R5, R242.reuse, 1.4426950216293334961 ;  /* 0x3fb8aa3bf2057820 */ /* 0x040fe20000410000 */
[----:B------:R-:W-:Y:S01]  /*5ff0*/  FSETP.NEU.FTZ.AND P0, PT, R242, -INF , PT ;  /* 0xff800000f200780b */ /* 0x000fe20003f1d000 */
[----:B------:R-:W-:Y:S01]  /*6000*/  FMUL.FTZ R4, R243, 1.4426950216293334961 ;  /* 0x3fb8aa3bf3047820 */ /* 0x000fe20000410000 */
[----:B------:R-:W-:Y:S02]  /*6010*/  UISETP.GT.AND UP0, UPT, UR10, UR23, UPT ;  /* 0x000000170a00728c */ /* 0x000fe4000bf04270 */
[----:B------:R-:W-:Y:S02]  /*6020*/  FSEL R5, R5, RZ, P0 ;  /* 0x000000ff05057208 */ /* 0x000fe40000000000 */
[----:B------:R-:W-:Y:S03]  /*6030*/  FSETP.NEU.FTZ.AND P0, PT, R243, -INF , PT ;  /* 0xff800000f300780b */ /* 0x000fe60003f1d000 */
[--C-:B------:R-:W-:Y:S01]  /*6040*/  FFMA.FTZ R87, R87, UR22, -R5.reuse ;  /* 0x0000001657577c23 */ /* 0x100fe20008010805 */
[----:B------:R-:W-:Y:S01]  /*6050*/  FSEL R4, R4, RZ, P0 ;  /* 0x000000ff04047208 */ /* 0x000fe20000000000 */
        /* <DEDUP_REMOVED lines=8> */
[--C-:B------:R-:W-:Y:S01]  /*60e0*/  FFMA.FTZ R15, R15, UR22, -R4.reuse ;  /* 0x000000160f0f7c23 */ /* 0x100fe20008010804 */
[--C-:B------:R-:W-:Y:S01]  /*60f0*/  FFMA.FTZ R11, R11, UR22, -R4.reuse ;  /* 0x000000160b0b7c23 */ /* 0x100fe20008010804 */
[--C-:B------:R-:W-:Y:S01]  /*6100*/  FFMA.FTZ R10, R10, UR22, -R4.reuse ;  /* 0x000000160a0a7c23 */ /* 0x100fe20008010804 */
[--C-:B------:R-:W-:Y:S01]  /*6110*/  FFMA.FTZ R14, R14, UR22, -R4.reuse ;  /* 0x000000160e0e7c23 */ /* 0x100fe20008010804 */
[--C-:B------:R-:W-:Y:S01]  /*6120*/  FFMA.FTZ R13, R13, UR22, -R4.reuse ;  /* 0x000000160d0d7c23 */ /* 0x100fe20008010804 */
[--C-:B------:R-:W-:Y:S01]  /*6130*/  FFMA.FTZ R12, R12, UR22, -R4.reuse ;  /* 0x000000160c0c7c23 */ /* 0x100fe20008010804 */
[----:B------:R-:W-:Y:S01]  /*6140*/  MUFU.EX2 R203, R87 ;  /* 0x0000005700cb7308 */ /* 0x000fe20000000800 */
[----:B------:R-:W-:Y:S01]  /*6150*/  FFMA.FTZ R4, R9, UR22, -R4 ;  /* 0x0000001609047c23 */ /* 0x000fe20008010804 */
[----:B------:R-:W-:Y:S08]  /*6160*/  PLOP3.LUT P0, PT, PT, PT, UP0, 0x80, 0x0 ;  /* 0x000000000000781c */ /* 0x000ff00003f0f008 */
[----:B------:R-:W-:Y:S10]  /*6170*/  MUFU.EX2 R201, R16 ;  /* 0x0000001000c97308 */ /* 0x000ff40000000800 */
[----:B------:R-:W1:Y:S10]  /*6180*/  MUFU.EX2 R205, R8 ;  /* 0x0000000800cd7308 */ /* 0x000e740000000800 */
[----:B------:R-:W2:Y:S10]  /*6190*/  MUFU.EX2 R199, R15 ;  /* 0x0000000f00c77308 */ /* 0x000eb40000000800 */
[----:B------:R2:W-:Y:S10]  /*61a0*/  MUFU.EX2 R211, R5 ;  /* 0x0000000500d37308 */ /* 0x0005f40000000800 */
[----:B------:R-:W-:Y:S10]  /*61b0*/  MUFU.EX2 R204, R86 ;  /* 0x0000005600cc7308 */ /* 0x000ff40000000800 */
        /* <DEDUP_REMOVED lines=8> */
[----:B------:R-:W4:Y:S10]  /*6240*/  MUFU.EX2 R213, R18 ;  /* 0x0000001200d57308 */ /* 0x000f340000000800 */
        /* <DEDUP_REMOVED lines=25> */
[----:B------:R-:W-:Y:S04]  /*63e0*/  LDSM.16.M88.4 R108, [R222+0x8000] ;  /* 0x00800000de6c783b */ /* 0x000fe80000000200 */
        /* <DEDUP_REMOVED lines=94> */
[----:B------:R-:W2:Y:S05]  /*69d0*/  LDSM.16.M88.4 R88, [R216+0xe800] ;  /* 0x00e80000d858783b */ /* 0x000eaa0000000200 */
[C---:B----4-:R-:W-:Y:S06]  /*69e0*/  HMMA.16816.F32.BF16 R4, R100.reuse, R104, R4 ;  /* 0x000000686404723c */ /* 0x050fec0000041804 */
[C---:B------:R-:W-:Y:S06]  /*69f0*/  HMMA.16816.F32.BF16 R8, R100.reuse, R106, R8 ;  /* 0x0000006a6408723c */ /* 0x040fec0000041808 */
[C---:B-1----:R-:W-:Y:S06]  /*6a00*/  HMMA.16816.F32.BF16 R12, R100.reuse, R84, R12 ;  /* 0x00000054640c723c */ /* 0x042fec000004180c */
[----:B------:R-:W-:Y:S06]  /*6a10*/  HMMA.16816.F32.BF16 R16, R100, R86, R16 ;  /* 0x000000566410723c */ /* 0x000fec0000041810 */
[C---:B------:R-:W-:Y:S06]  /*6a20*/  HMMA.16816.F32.BF16 R4, R108.reuse, R112, R4 ;  /* 0x000000706c04723c */ /* 0x040fec0000041804 */
[C---:B------:R-:W-:Y:S06]  /*6a30*/  HMMA.16816.F32.BF16 R8, R108.reuse, R114, R8 ;  /* 0x000000726c08723c */ /* 0x040fec0000041808 */
[C---:B--2---:R-:W-:Y:S06]  /*6a40*/  HMMA.16816.F32.BF16 R12, R108.reuse, R88, R12 ;  /* 0x000000586c0c723c */ /* 0x044fec000004180c */
        /* <DEDUP_REMOVED lines=8> */
[----:B------:R-:W-:Y:S01]  /*6ad0*/  FMUL.FTZ R4, R205, R4 ;  /* 0x00000004cd047220 */ /* 0x000fe20000410000 */
        /* <DEDUP_REMOVED lines=12> */
[----:B------:R-:W-:Y:S01]  /*6ba0*/  FADD.FTZ R12, -R117, R12 ;  /* 0x0000000c750c7221 */ /* 0x000fe20000010100 */
[----:B------:R-:W-:Y:S01]  /*6bb0*/  F2FP.BF16.F32.PACK_AB R5, R5, R4 ;  /* 0x000000040505723e */ /* 0x000fe200000010ff */
[----:B------:R-:W-:Y:S01]  /*6bc0*/  FADD.FTZ R14, -R116, R14 ;  /* 0x0000000e740e7221 */ /* 0x000fe20000010100 */
[C---:B------:R-:W-:Y:S01]  /*6bd0*/  FADD.FTZ R13, -R117.reuse, R13 ;  /* 0x0000000d750d7221 */ /* 0x040fe20000010100 */
[----:B------:R-:W-:Y:S01]  /*6be0*/  F2FP.BF16.F32.PACK_AB R4, R10, R11 ;  /* 0x0000000b0a04723e */ /* 0x000fe200000010ff */
[----:B------:R-:W-:Y:S01]  /*6bf0*/  FADD.FTZ R15, -R116, R15 ;  /* 0x0000000f740f7221 */ /* 0x000fe20000010100 */
[----:B------:R1:W-:Y:S01]  /*6c00*/  STS [R239+0x20000], R5 ;  /* 0x02000005ef007388 */ /* 0x0003e20000000800 */
[----:B------:R-:W-:Y:S01]  /*6c10*/  FMUL.FTZ R85, R212, R12 ;  /* 0x0000000cd4557220 */ /* 0x000fe20000410000 */
[----:B------:R-:W-:Y:S01]  /*6c20*/  FMUL.FTZ R84, R208, R14 ;  /* 0x0000000ed0547220 */ /* 0x000fe20000410000 */
[C---:B------:R-:W-:Y:S01]  /*6c30*/  FADD.FTZ R16, -R117.reuse, R16 ;  /* 0x0000001075107221 */ /* 0x040fe20000010100 */
[----:B------:R2:W-:Y:S01]  /*6c40*/  STS [R239+0x20400], R4 ;  /* 0x02040004ef007388 */ /* 0x0005e20000000800 */
        /* <DEDUP_REMOVED lines=20> */
[----:B-1----:R-:W-:Y:S01]  /*6d90*/  FMUL.FTZ R5, R122, R17 ;  /* 0x000000117a057220 */ /* 0x002fe20000410000 */
[----:B------:R-:W-:Y:S01]  /*6da0*/  FMUL.FTZ R10, R124, R10 ;  /* 0x0000000a7c0a7220 */ /* 0x000fe20000410000 */
[----:B------:R-:W-:Y:S01]  /*6db0*/  F2FP.BF16.F32.PACK_AB R7, R12, R13 ;  /* 0x0000000d0c07723e */ /* 0x000fe200000010ff */
[----:B------:R-:W-:Y:S01]  /*6dc0*/  STS [R241+0x20000], R8 ;  /* 0x02000008f1007388 */ /* 0x000fe20000000800 */
[----:B--2---:R-:W-:Y:S01]  /*6dd0*/  FMUL.FTZ R4, R125, R16 ;  /* 0x000000107d047220 */ /* 0x004fe20000410000 */
[----:B------:R-:W-:Y:S02]  /*6de0*/  F2FP.BF16.F32.PACK_AB R6, R14, R15 ;  /* 0x0000000f0e06723e */ /* 0x000fe400000010ff */
[----:B------:R-:W-:Y:S02]  /*6df0*/  STS [R241+0x20400], R9 ;  /* 0x02040009f1007388 */ /* 0x000fe40000000800 */
[----:B------:R-:W-:Y:S02]  /*6e00*/  F2FP.BF16.F32.PACK_AB R5, R5, R4 ;  /* 0x000000040505723e */ /* 0x000fe400000010ff */
[----:B------:R-:W-:Y:S01]  /*6e10*/  F2FP.BF16.F32.PACK_AB R4, R10, R11 ;  /* 0x0000000b0a04723e */ /* 0x000fe200000010ff */
[----:B------:R-:W-:Y:S04]  /*6e20*/  STS [R238+0x20000], R7 ;  /* 0x02000007ee007388 */ /* 0x000fe80000000800 */
[----:B------:R-:W-:Y:S04]  /*6e30*/  STS [R238+0x20400], R6 ;  /* 0x02040006ee007388 */ /* 0x000fe80000000800 */
        /* <DEDUP_REMOVED lines=160> */
.L_x_1413:
        /* <DEDUP_REMOVED lines=472> */
.L_x_1414:
        /* <DEDUP_REMOVED lines=222> */
.L_x_1416:
        /* <DEDUP_REMOVED lines=19> */
.L_x_1417:
        /* <DEDUP_REMOVED lines=58> */
.L_x_1419:
[----:B------:R-:W-:Y:S05]  /*a870*/  BSYNC B0 ;  /* 0x0000000000007941 */ /* 0x000fea0003800000 */
.L_x_1418:
        /* <DEDUP_REMOVED lines=22> */
.L_x_1421:
[----:B------:R-:W-:Y:S05]  /*a9e0*/  BSYNC B0 ;  /* 0x0000000000007941 */ /* 0x000fea0003800000 */
.L_x_1420:
        /* <DEDUP_REMOVED lines=38> */
.L_x_1423:
[----:B------:R-:W-:Y:S05]  /*ac50*/  BSYNC B0 ;  /* 0x0000000000007941 */ /* 0x000fea0003800000 */
.L_x_1422:
        /* <DEDUP_REMOVED lines=21> */
.L_x_1394:
[----:B------:R-:W-:Y:S05]  /*adb0*/  BSYNC B1 ;  /* 0x0000000000017941 */ /* 0x000fea0003800000 */
.L_x_1380:
[----:B------:R-:W-:Y:S01]  /*adc0*/  ULDC UR5, c[0x0][0xc] ;  /* 0x0000030000057ab9 */ /* 0x000fe20000000800 */
[----:B------:R-:W-:Y:S02]  /*add0*/  UIADD3 UR56, UR56, 0x1, URZ ;  /* 0x0000000138387890 */ /* 0x000fe4000fffe03f */
[----:B------:R-:W-:-:S04]  /*ade0*/  UIADD3 UR24, UR5, UR24, URZ ;  /* 0x0000001805187290 */ /* 0x000fc8000fffe03f */
[----:B------:R-:W-:-:S06]  /*adf0*/  UISETP.GE.AND UP0, UPT, UR24, UR61, UPT ;  /* 0x0000003d1800728c */ /* 0x000fcc000bf06270 */
[----:B------:R-:W-:-:S13]  /*ae00*/  PLOP3.LUT P0, PT, PT, PT, UP0, 0x80, 0x0 ;  /* 0x000000000000781c */ /* 0x000fda0003f0f008 */
[----:B------:R-:W-:Y:S05]  /*ae10*/  @P0 BRA `(.L_x_1424) ;  /* 0x0000000000040947 */ /* 0x000fea0003800000 */
[----:B------:R-:W-:Y:S05]  /*ae20*/  BRA `(.L_x_1425) ;  /* 0xffffff5c000c7947 */ /* 0x000fea000383ffff */
.L_x_1424:
[----:B------:R-:W-:Y:S05]  /*ae30*/  EXIT ;  /* 0x000000000000794d */ /* 0x000fea0003800000 */
.L_x_1426:
        /* <DEDUP_REMOVED lines=12> */
.L_x_2058:


//--------------------- .text._ZN5flash25flash_bwd_dot_do_o_kernelILb0E23Flash_bwd_kernel_traitsILi256ELi64ELi64ELi8ELi4ELi2ELi2ELb0ELb1EN7cutlass10bfloat16_tE19Flash_kernel_traitsILi256ELi64ELi64ELi8ES3_EEEEvNS_16Flash_bwd_paramsE --------------------------
	.section	.text._ZN5flash25flash_bwd_dot_do_o_kernelILb0E23Flash_bwd_kernel_traitsILi256ELi64ELi64ELi8ELi4ELi2ELi2ELb0ELb1EN7cutlass10bfloat16_tE19Flash_kernel_traitsILi256ELi64ELi64ELi8ES3_EEEEvNS_16Flash_bwd_paramsE,"ax",@progbits
	.align	128
        .global         _ZN5flash25flash_bwd_dot_do_o_kernelILb0E23Flash_bwd_kernel_traitsILi256ELi64ELi64ELi8ELi4ELi2ELi2ELb0ELb1EN7cutlass10bfloat16_tE19Flash_kernel_traitsILi256ELi64ELi64ELi8ES3_EEEEvNS_16Flash_bwd_paramsE
        .type           _ZN5flash25flash_bwd_dot_do_o_kernelILb0E23Flash_bwd_kernel_traitsILi256ELi64ELi64ELi8ELi4ELi2ELi2ELb0ELb1EN7cutlass10bfloat16_tE19Flash_kernel_traitsILi256ELi64ELi64ELi8ES3_EEEEvNS_16Flash_bwd_paramsE,@function
        .size           _ZN5flash25flash_bwd_dot_do_o_kernelILb0E23Flash_bwd_kernel_traitsILi256ELi64ELi64ELi8ELi4ELi2ELi2ELb0ELb1EN7cutlass10bfloat16_tE19Flash_kernel_traitsILi256ELi64ELi64ELi8ES3_EEEEvNS_16Flash_bwd_paramsE,(.L_x_2059 - _ZN5flash25flash_bwd_dot_do_o_kernelILb0E23Flash_bwd_kernel_traitsILi256ELi64ELi64ELi8ELi4ELi2ELi2ELb0ELb1EN7cutlass10bfloat16_tE19Flash_kernel_traitsILi256ELi64ELi64ELi8ES3_EEEEvNS_16Flash_bwd_paramsE)
        .other          _ZN5flash25flash_bwd_dot_do_o_kernelILb0E23Flash_bwd_kernel_traitsILi256ELi64ELi64ELi8ELi4ELi2ELi2ELb0ELb1EN7cutlass10bfloat16_tE19Flash_kernel_traitsILi256ELi64ELi64ELi8ES3_EEEEvNS_16Flash_bwd_paramsE,@"STO_CUDA_ENTRY STV_DEFAULT"
_ZN5flash25flash_bwd_dot_do_o_kernelILb0E23Flash_bwd_kernel_traitsILi256ELi64ELi64ELi8ELi4ELi2ELi2ELb0ELb1EN7cutlass10bfloat16_tE19Flash_kernel_traitsILi256ELi64ELi64ELi8ES3_EEEEvNS_16Flash_bwd_paramsE:
.text._ZN5flash25flash_bwd_dot_do_o_kernelILb0E23Flash_bwd_kernel_traitsILi256ELi64ELi64ELi8ELi4ELi2ELi2ELb0ELb1EN7cutlass10bfloat16_tE19Flash_kernel_traitsILi256ELi64ELi64ELi8ES3_EEEEvNS_16Flash_bwd_paramsE:
        /* <DEDUP_REMOVED lines=56> */
.L_x_1427:
[----:B------:R-:W0:Y:S08]  /*0380*/  LDC R6, c[0x0][0x270] ;  /* 0x00009c00ff067b82 */ /* 0x000e300000000800 */
[----:B------:R-:W1:Y:S01]  /*0390*/  LDC R3, c[0x0][0x2d4] ;  /* 0x0000b500ff037b82 */ /* 0x000e620000000800 */
[----:B0-----:R-:W-:-:S04]  /*03a0*/  IMAD R6, R9, R6, UR5 ;  /* 0x0000000509067e24 */ /* 0x001fc8000f8e0206 */
[----:B-1----:R-:W-:-:S07]  /*03b0*/  IMAD R6, R6, R3, RZ ;  /* 0x0000000306067224 */ /* 0x002fce00078e02ff */
.L_x_1428:
        /* <DEDUP_REMOVED lines=74> */
.L_x_1430:
[----:B------:R-:W-:Y:S05]  /*0860*/  BSYNC B0 ;  /* 0x0000000000007941 */ /* 0x000fea0003800000 */
.L_x_1429:
        /* <DEDUP_REMOVED lines=23> */
.L_x_1432:
[----:B------:R-:W-:Y:S05]  /*09e0*/  BSYNC B0 ;  /* 0x0000000000007941 */ /* 0x000fea0003800000 */
.L_x_1431:
        /* <DEDUP_REMOVED lines=30> */
.L_x_1434:
[----:B------:R-:W-:Y:S05]  /*0bd0*/  BSYNC B0 ;  /* 0x0000000000007941 */ /* 0x000fea0003800000 */
.L_x_1433:
        /* <DEDUP_REMOVED lines=31> */
.L_x_1436:
[----:B------:R-:W-:Y:S05]  /*0dd0*/  BSYNC B0 ;  /* 0x0000000000007941 */ /* 0x000fea0003800000 */
.L_x_1435:
        /* <DEDUP_REMOVED lines=219> */
.L_x_1437:
        /* <DEDUP_REMOVED lines=15> */
.L_x_2059:


//--------------------- .text._ZN5flash25flash_bwd_dot_do_o_kernelILb1E23Flash_bwd_kernel_traitsILi256ELi64ELi64ELi8ELi4ELi2ELi2ELb0ELb1EN7cutlass10bfloat16_tE19Flash_kernel_traitsILi256ELi64ELi64ELi8ES3_EEEEvNS_16Flash_bwd_paramsE --------------------------
	.section	.text._ZN5flash25flash_bwd_dot_do_o_kernelILb1E23Flash_bwd_kernel_traitsILi256ELi64ELi64ELi8ELi4ELi2ELi2ELb0ELb1EN7cutlass10bfloat16_tE19Flash_kernel_traitsILi256ELi64ELi64ELi8ES3_EEEEvNS_16Flash_bwd_paramsE,"ax",@progbits
	.align	128
        .global         _ZN5flash25flash_bwd_dot_do_o_kernelILb1E23Flash_bwd_kernel_traitsILi256ELi64ELi64ELi8ELi4ELi2ELi2ELb0ELb1EN7cutlass10bfloat16_tE19Flash_kernel_traitsILi256ELi64ELi64ELi8ES3_EEEEvNS_16Flash_bwd_paramsE
        .type           _ZN5flash25flash_bwd_dot_do_o_kernelILb1E23Flash_bwd_kernel_traitsILi256ELi64ELi64ELi8ELi4ELi2ELi2ELb0ELb1EN7cutlass10bfloat16_tE19Flash_kernel_traitsILi256ELi64ELi64ELi8ES3_EEEEvNS_16Flash_bwd_paramsE,@function
        .size           _ZN5flash25flash_bwd_dot_do_o_kernelILb1E23Flash_bwd_kernel_traitsILi256ELi64ELi64ELi8ELi4ELi2ELi2ELb0ELb1EN7cutlass10bfloat16_tE19Flash_kernel_traitsILi256ELi64ELi64ELi8ES3_EEEEvNS_16Flash_bwd_paramsE,(.L_x_2060 - _ZN5flash25flash_bwd_dot_do_o_kernelILb1E23Flash_bwd_kernel_traitsILi256ELi64ELi64ELi8ELi4ELi2ELi2ELb0ELb1EN7cutlass10bfloat16_tE19Flash_kernel_traitsILi256ELi64ELi64ELi8ES3_EEEEvNS_16Flash_bwd_paramsE)
        .other          _ZN5flash25flash_bwd_dot_do_o_kernelILb1E23Flash_bwd_kernel_traitsILi256ELi64ELi64ELi8ELi4ELi2ELi2ELb0ELb1EN7cutlass10bfloat16_tE19Flash_kernel_traitsILi256ELi64ELi64ELi8ES3_EEEEvNS_16Flash_bwd_paramsE,@"STO_CUDA_ENTRY STV_DEFAULT"
_ZN5flash25flash_bwd_dot_do_o_kernelILb1E23Flash_bwd_kernel_traitsILi256ELi64ELi64ELi8ELi4ELi2ELi2ELb0ELb1EN7cutlass10bfloat16_tE19Flash_kernel_traitsILi256ELi64ELi64ELi8ES3_EEEEvNS_16Flash_bwd_paramsE:
.text._ZN5flash25flash_bwd_dot_do_o_kernelILb1E23Flash_bwd_kernel_traitsILi256ELi64ELi64ELi8ELi4ELi2ELi2ELb0ELb1EN7cutlass10bfloat16_tE19Flash_kernel_traitsILi256ELi64ELi64ELi8ES3_EEEEvNS_16Flash_bwd_paramsE:
        /* <DEDUP_REMOVED lines=65> */
.L_x_1438:
        /* <DEDUP_REMOVED lines=27> */
.L_x_1439:
[----:B------:R-:W-:-:S04]  /*05c0*/  IMAD R38, R15, R31, R36 ;  /* 0x0000001f0f267224 */ /* 0x000fc800078e0224 */
[----:B------:R-:W-:-:S07]  /*05d0*/  IMAD R38, R38, R16, RZ ;  /* 0x0000001026267224 */ /* 0x000fce00078e02ff */
.L_x_1440:
        /* <DEDUP_REMOVED lines=81> */
.L_x_1442:
[----:B------:R-:W-:Y:S05]  /*0af0*/  BSYNC B0 ;  /* 0x0000000000007941 */ /* 0x000fea0003800000 */
.L_x_1441:
        /* <DEDUP_REMOVED lines=24> */
.L_x_1444:
[----:B------:R-:W-:Y:S05]  /*0c80*/  BSYNC B0 ;  /* 0x0000000000007941 */ /* 0x000fea0003800000 */
.L_x_1443:
        /* <DEDUP_REMOVED lines=35> */
.L_x_1446:
[----:B------:R-:W-:Y:S05]  /*0ec0*/  BSYNC B0 ;  /* 0x0000000000007941 */ /* 0x000fea0003800000 */
.L_x_1445:
        /* <DEDUP_REMOVED lines=32> */
.L_x_1448:
[----:B------:R-:W-:Y:S05]  /*10d0*/  BSYNC B0 ;  /* 0x0000000000007941 */ /* 0x000fea0003800000 */
.L_x_1447:
        /* <DEDUP_REMOVED lines=240> */
.L_x_1449:
        /* <DEDUP_REMOVED lines=10> */
.L_x_2060:


//--------------------- .text._ZN5flash27flash_bwd_convert_dq_kernelI23Flash_bwd_kernel_traitsILi256ELi64ELi64ELi8ELi4ELi2ELi2ELb0ELb0EN7cutlass10bfloat16_tE19Flash_kernel_traitsILi256ELi64ELi64ELi8ES3_EEEEvNS_16Flash_bwd_paramsEi --------------------------
	.section	.text._ZN5flash27flash_bwd_convert_dq_kernelI23Flash_bwd_kernel_traitsILi256ELi64ELi64ELi8ELi4ELi2ELi2ELb0ELb0EN7cutlass10bfloat16_tE19Flash_kernel_traitsILi256ELi64ELi64ELi8ES3_EEEEvNS_16Flash_bwd_paramsEi,"ax",@progbits
	.align	128
        .global         _ZN5flash27flash_bwd_convert_dq_kernelI23Flash_bwd_kernel_traitsILi256ELi64ELi64ELi8ELi4ELi2ELi2ELb0ELb0EN7cutlass10bfloat16_tE19Flash_kernel_traitsILi256ELi64ELi64ELi8ES3_EEEEvNS_16Flash_bwd_paramsEi
        .type           _ZN5flash27flash_bwd_convert_dq_kernelI23Flash_bwd_kernel_traitsILi256ELi64ELi64ELi8ELi4ELi2ELi2ELb0ELb0EN7cutlass10bfloat16_tE19Flash_kernel_traitsILi256ELi64ELi64ELi8ES3_EEEEvNS_16Flash_bwd_paramsEi,@function
        .size           _ZN5flash27flash_bwd_convert_dq_kernelI23Flash_bwd_kernel_traitsILi256ELi64ELi64ELi8ELi4ELi2ELi2ELb0ELb0EN7cutlass10bfloat16_tE19Flash_kernel_traitsILi256ELi64ELi64ELi8ES3_EEEEvNS_16Flash_bwd_paramsEi,(.L_x_2061 - _ZN5flash27flash_bwd_convert_dq_kernelI23Flash_bwd_kernel_traitsILi256ELi64ELi64ELi8ELi4ELi2ELi2ELb0ELb0EN7cutlass10bfloat16_tE19Flash_kernel_traitsILi256ELi64ELi64ELi8ES3_EEEEvNS_16Flash_bwd_paramsEi)
        .other          _ZN5flash27flash_bwd_convert_dq_kernelI23Flash_bwd_kernel_traitsILi256ELi64ELi64ELi8ELi4ELi2ELi2ELb0ELb0EN7cutlass10bfloat16_tE19Flash_kernel_traitsILi256ELi64ELi64ELi8ES3_EEEEvNS_16Flash_bwd_paramsEi,@"STO_CUDA_ENTRY STV_DEFAULT"
_ZN5flash27flash_bwd_convert_dq_kernelI23Flash_bwd_kernel_traitsILi256ELi64ELi64ELi8ELi4ELi2ELi2ELb0ELb0EN7cutlass10bfloat16_tE19Flash_kernel_traitsILi256ELi64ELi64ELi8ES3_EEEEvNS_16Flash_bwd_paramsEi:
.text._ZN5flash27flash_bwd_convert_dq_kernelI23Flash_bwd_kernel_traitsILi256ELi64ELi64ELi8ELi4ELi2ELi2ELb0ELb0EN7cutlass10bfloat16_tE19Flash_kernel_traitsILi256ELi64ELi64ELi8ES3_EEEEvNS_16Flash_bwd_paramsEi:
        /* <DEDUP_REMOVED lines=40> */
.L_x_1450:
        /* <DEDUP_REMOVED lines=106> */
.L_x_1452:
        /* <DEDUP_REMOVED lines=172> */
.L_x_1451:
        /* <DEDUP_REMOVED lines=207> */
.L_x_1454:
[----:B------:R-:W-:Y:S05]  /*20d0*/  BSYNC B0 ;  /* 0x0000000000007941 */ /* 0x000fea0003800000 */
.L_x_1453:
        /* <DEDUP_REMOVED lines=24> */
.L_x_1455:
        /* <DEDUP_REMOVED lines=10> */
.L_x_2061:


//--------------------- .text._ZN5flash44flash_bwd_dq_dk_dv_loop_seqk_parallel_kernelI23Flash_bwd_kernel_traitsILi256ELi64ELi64ELi8ELi4ELi2ELi2ELb0ELb0EN7cutlass10bfloat16_tE19Flash_kernel_traitsILi256ELi64ELi64ELi8ES3_EELb1ELb0ELb0ELb0ELb0ELb0ELb0EEEvNS_16Flash_bwd_paramsE --------------------------
	.section	.text._ZN5flash44flash_bwd_dq_dk_dv_loop_seqk_parallel_kernelI23Flash_bwd_kernel_traitsILi256ELi64ELi64ELi8ELi4ELi2ELi2ELb0ELb0EN7cutlass10bfloat16_tE19Flash_kernel_traitsILi256ELi64ELi64ELi8ES3_EELb1ELb0ELb0ELb0ELb0ELb0ELb0EEEvNS_16Flash_bwd_paramsE,"ax",@progbits
	.align	128
        .global         _ZN5flash44flash_bwd_dq_dk_dv_loop_seqk_parallel_kernelI23Flash_bwd_kernel_traitsILi256ELi64ELi64ELi8ELi4ELi2ELi2ELb0ELb0EN7cutlass10bfloat16_tE19Flash_kernel_traitsILi256ELi64ELi64ELi8ES3_EELb1ELb0ELb0ELb0ELb0ELb0ELb0EEEvNS_16Flash_bwd_paramsE
        .type           _ZN5flash44flash_bwd_dq_dk_dv_loop_seqk_parallel_kernelI23Flash_bwd_kernel_traitsILi256ELi64ELi64ELi8ELi4ELi2ELi2ELb0ELb0EN7cutlass10bfloat16_tE19Flash_kernel_traitsILi256ELi64ELi64ELi8ES3_EELb1ELb0ELb0ELb0ELb0ELb0ELb0EEEvNS_16Flash_bwd_paramsE,@function
        .size           _ZN5flash44flash_bwd_dq_dk_dv_loop_seqk_parallel_kernelI23Flash_bwd_kernel_traitsILi256ELi64ELi64ELi8ELi4ELi2ELi2ELb0ELb0EN7cutlass10bfloat16_tE19Flash_kernel_traitsILi256ELi64ELi64ELi8ES3_EELb1ELb0ELb0ELb0ELb0ELb0ELb0EEEvNS_16Flash_bwd_paramsE,(.L_x_2062 - _ZN5flash44flash_bwd_dq_dk_dv_loop_seqk_parallel_kernelI23Flash_bwd_kernel_traitsILi256ELi64ELi64ELi8ELi4ELi2ELi2ELb0ELb0EN7cutlass10bfloat16_tE19Flash_kernel_traitsILi256ELi64ELi64ELi8ES3_EELb1ELb0ELb0ELb0ELb0ELb0ELb0EEEvNS_16Flash_bwd_paramsE)
        .other          _ZN5flash44flash_bwd_dq_dk_dv_loop_seqk_parallel_kernelI23Flash_bwd_kernel_traitsILi256ELi64ELi64ELi8ELi4ELi2ELi2ELb0ELb0EN7cutlass10bfloat16_tE19Flash_kernel_traitsILi256ELi64ELi64ELi8ES3_EELb1ELb0ELb0ELb0ELb0ELb0ELb0EEEvNS_16Flash_bwd_paramsE,@"STO_CUDA_ENTRY STV_DEFAULT"
_ZN5flash44flash_bwd_dq_dk_dv_loop_seqk_parallel_kernelI23Flash_bwd_kernel_traitsILi256ELi64ELi64ELi8ELi4ELi2ELi2ELb0ELb0EN7cutlass10bfloat16_tE19Flash_kernel_traitsILi256ELi64ELi64ELi8ES3_EELb1ELb0ELb0ELb0ELb0ELb0ELb0EEEvNS_16Flash_bwd_paramsE:
.text._ZN5flash44flash_bwd_dq_dk_dv_loop_seqk_parallel_kernelI23Flash_bwd_kernel_traitsILi256ELi64ELi64ELi8ELi4ELi2ELi2ELb0ELb0EN7cutlass10bfloat16_tE19Flash_kernel_traitsILi256ELi64ELi64ELi8ES3_EELb1ELb0ELb0ELb0ELb0ELb0ELb0EEEvNS_16Flash_bwd_paramsE:
        /* <DEDUP_REMOVED lines=12> */
[----:B------:R-:W2:Y:S01]  /*00c0*/  S2UR UR48, SR_CTAID.Y ;  /* 0x00000000003079c3 */ /* 0x000ea20000002600 */
[----:B------:R-:W-:Y:S01]  /*00d0*/  UMOV UR5, 0x400 ;  /* 0x0000040000057882 */ /* 0x000fe20000000000 */
[----:B------:R-:W-:Y:S01]  /*00e0*/  IMAD.MOV.U32 R240, RZ, RZ, 0x20 ;  /* 0x00000020fff07424 */ /* 0x000fe200078e00ff */
[----:B------:R-:W-:Y:S01]  /*00f0*/  UMOV UR58, URZ ;  /* 0x0000003f003a7c82 */ /* 0x000fe20008000000 */
[----:B------:R-:W-:-:S04]  /*0100*/  UMOV UR59, 0xffff8000 ;  /* 0xffff8000003b7882 */ /* 0x000fc80000000000 */
        /* <DEDUP_REMOVED lines=22> */
[--C-:B------:R-:W-:Y:S01]  /*0270*/  SHF.R.S32.HI R3, RZ, 0x2, R2.reuse ;  /* 0x00000002ff037819 */ /* 0x100fe20000011402 */
[----:B------:R-:W-:Y:S01]  /*0280*/  IMAD.SHL.U32 R6, R6, 0x40, RZ ;  /* 0x0000004006067824 */ /* 0x000fe200078e00ff */
[----:B------:R-:W-:Y:S01]  /*0290*/  SHF.R.S32.HI R2, RZ, 0x1f, R2 ;  /* 0x0000001fff027819 */ /* 0x000fe20000011402 */
[----:B------:R-:W-:Y:S01]  /*02a0*/  IMAD.SHL.U32 R18, R0, 0x8, RZ ;  /* 0x0000000800127824 */ /* 0x000fe200078e00ff */
[----:B------:R-:W-:Y:S01]  /*02b0*/  SHF.R.S32.HI R9, RZ, 0x1f, R7 ;  /* 0x0000001fff097819 */ /* 0x000fe20000011407 */
[----:B------:R-:W-:Y:S01]  /*02c0*/  IMAD.SHL.U32 R12, R12, 0x2, RZ ;  /* 0x000000020c0c7824 */ /* 0x000fe200078e00ff */
[----:B------:R-:W-:-:S02]  /*02d0*/  LEA.HI R2, R2, R3, RZ, 0x3 ;  /* 0x0000000302027211 */ /* 0x000fc400078f18ff */
[----:B------:R-:W-:Y:S02]  /*02e0*/  SHF.R.S32.HI R5, RZ, 0x4, R4 ;  /* 0x00000004ff057819 */ /* 0x000fe40000011404 */
[----:B------:R-:W-:Y:S02]  /*02f0*/  LOP3.LUT R2, R2, 0xfffffff8, RZ, 0xc0, !PT ;  /* 0xfffffff802027812 */ /* 0x000fe400078ec0ff */
[-C--:B------:R-:W-:Y:S02]  /*0300*/  LEA.HI R7, R7, R16.reuse, RZ, 0x1 ;  /* 0x0000001007077211 */ /* 0x080fe400078f08ff */
[----:B------:R-:W-:Y:S01]  /*0310*/  LOP3.LUT R6, R6, 0x1c0, RZ, 0xc0, !PT ;  /* 0x000001c006067812 */ /* 0x000fe200078ec0ff */
[----:B------:R-:W-:Y:S01]  /*0320*/  IMAD.IADD R2, R3, 0x1, -R2 ;  /* 0x0000000103027824 */ /* 0x000fe200078e0a02 */
[----:B------:R-:W-:Y:S02]  /*0330*/  LEA.HI R9, R9, R16, RZ, 0x2 ;  /* 0x0000001009097211 */ /* 0x000fe400078f10ff */
[----:B------:R-:W-:-:S02]  /*0340*/  LEA.HI R4, R4, R5, RZ, 0x1 ;  /* 0x0000000504047211 */ /* 0x000fc400078f08ff */
[----:B------:R-:W-:Y:S02]  /*0350*/  LOP3.LUT R7, R7, 0xfffffffe, RZ, 0xc0, !PT ;  /* 0xfffffffe07077812 */ /* 0x000fe400078ec0ff */
[----:B------:R-:W-:Y:S02]  /*0360*/  SHF.R.U32.HI R3, RZ, 0x3, R6 ;  /* 0x00000003ff037819 */ /* 0x000fe40000011606 */
[----:B------:R-:W-:Y:S01]  /*0370*/  LOP3.LUT R6, R6, 0x38, R18, 0xf8, !PT ;  /* 0x0000003806067812 */ /* 0x000fe200078ef812 */
[----:B------:R-:W-:Y:S01]  /*0380*/  IMAD.IADD R7, R16, 0x1, -R7 ;  /* 0x0000000110077824 */ /* 0x000fe200078e0a07 */
[----:B------:R-:W-:Y:S02]  /*0390*/  LOP3.LUT R9, R9, 0xfffffffc, RZ, 0xc0, !PT ;  /* 0xfffffffc09097812 */ /* 0x000fe400078ec0ff */
[----:B------:R-:W-:Y:S02]  /*03a0*/  LOP3.LUT R4, R4, 0xfffffffe, RZ, 0xc0, !PT ;  /* 0xfffffffe04047812 */ /* 0x000fe400078ec0ff */
[----:B------:R-:W-:Y:S01]  /*03b0*/  LOP3.LUT P4, RZ, R0, 0x4, RZ, 0xc0, !PT ;  /* 0x0000000400ff7812 */ /* 0x000fe2000788c0ff */
[----:B------:R-:W-:Y:S01]  /*03c0*/  IMAD.IADD R17, R16, 0x1, -R9 ;  /* 0x0000000110117824 */ /* 0x000fe200078e0a09 */
[C---:B------:R-:W-:Y:S01]  /*03d0*/  LOP3.LUT P3, RZ, R0.reuse, 0x2, RZ, 0xc0, !PT ;  /* 0x0000000200ff7812 */ /* 0x040fe2000786c0ff */
[----:B------:R-:W-:Y:S01]  /*03e0*/  IMAD.SHL.U32 R0, R0, 0x40, RZ ;  /* 0x0000004000007824 */ /* 0x000fe200078e00ff */
[----:B------:R-:W-:Y:S01]  /*03f0*/  LOP3.LUT R3, R6, R3, RZ, 0x3c, !PT ;  /* 0x0000000306037212 */ /* 0x000fe200078e3cff */
[----:B------:R-:W-:Y:S01]  /*0400*/  IMAD.IADD R4, R5, 0x1, -R4 ;  /* 0x0000000105047824 */ /* 0x000fe200078e0a04 */
[----:B------:R-:W-:Y:S01]  /*0410*/  SHF.R.S32.HI R6, RZ, 0x1f, R15 ;  /* 0x0000001fff067819 */ /* 0x000fe2000001140f */
[----:B------:R-:W-:Y:S01]  /*0420*/  IMAD.SHL.U32 R9, R7, 0x10, RZ ;  /* 0x0000001007097824 */ /* 0x000fe200078e00ff */
[----:B------:R-:W-:Y:S01]  /*0430*/  SHF.R.S32.HI R5, RZ, 0x1f, R14 ;  /* 0x0000001fff057819 */ /* 0x000fe2000001140e */
[----:B------:R-:W-:Y:S01]  /*0440*/  IMAD.SHL.U32 R251, R4, 0x20, RZ ;  /* 0x0000002004fb7824 */ /* 0x000fe200078e00ff */
[----:B------:R-:W-:Y:S01]  /*0450*/  LOP3.LUT R0, R0, 0x1c0, RZ, 0xc0, !PT ;  /* 0x000001c000007812 */ /* 0x000fe200078ec0ff */
[----:B------:R-:W-:Y:S01]  /*0460*/  IMAD.SHL.U32 R249, R4, 0x8, RZ ;  /* 0x0000000804f97824 */ /* 0x000fe200078e00ff */
[----:B------:R-:W-:Y:S01]  /*0470*/  LEA.HI R6, R6, R15, RZ, 0x3 ;  /* 0x0000000f06067211 */ /* 0x000fe200078f18ff */
[----:B------:R-:W-:Y:S01]  /*0480*/  STL [R1], R17 ;  /* 0x0000001101007387 */ /* 0x000fe20000100800 */
[----:B------:R-:W-:-:S02]  /*0490*/  LEA.HI R5, R5, R14, RZ, 0x2 ;  /* 0x0000000e05057211 */ /* 0x000fc400078f10ff */
[C---:B------:R-:W-:Y:S01]  /*04a0*/  LOP3.LUT R14, R0.reuse, 0x8, R13, 0xf8, !PT ;  /* 0x00000008000e7812 */ /* 0x040fe200078ef80d */
[----:B------:R-:W-:Y:S01]  /*04b0*/  STL [R1+0x10], R18 ;  /* 0x0000101201007387 */ /* 0x000fe20000100800 */
[----:B------:R-:W-:Y:S02]  /*04c0*/  LOP3.LUT R250, R0, 0x10, R9, 0xf8, !PT ;  /* 0x0000001000fa7812 */ /* 0x000fe400078ef809 */
[----:B------:R-:W-:Y:S02]  /*04d0*/  SHF.R.U32.HI R11, RZ, 0x3, R0 ;  /* 0x00000003ff0b7819 */ /* 0x000fe40000011600 */
[C---:B------:R-:W-:Y:S01]  /*04e0*/  LOP3.LUT R0, R6.reuse, 0xfffffff8, RZ, 0xc0, !PT ;  /* 0xfffffff806007812 */ /* 0x040fe200078ec0ff */
[----:B------:R-:W-:Y:S01]  /*04f0*/  IMAD.SHL.U32 R6, R6, 0x40, RZ ;  /* 0x0000004006067824 */ /* 0x000fe200078e00ff */
[C---:B------:R-:W-:Y:S02]  /*0500*/  LOP3.LUT R9, R2.reuse, 0x1, RZ, 0xc0, !PT ;  /* 0x0000000102097812 */ /* 0x040fe400078ec0ff */
[----:B------:R-:W-:Y:S01]  /*0510*/  SHF.R.S32.HI R8, RZ, 0x6, R8 ;  /* 0x00000006ff087819 */ /* 0x000fe20000011408 */
[----:B------:R-:W-:Y:S01]  /*0520*/  IMAD.IADD R0, R15, 0x1, -R0 ;  /* 0x000000010f007824 */ /* 0x000fe200078e0a00 */
[----:B------:R-:W-:Y:S01]  /*0530*/  ISETP.NE.U32.AND P0, PT, R9, 0x1, PT ;  /* 0x000000010900780c */ /* 0x000fe20003f05070 */
[----:B------:R-:W-:Y:S01]  /*0540*/  IMAD.SHL.U32 R9, R2, 0x40, RZ ;  /* 0x0000004002097824 */ /* 0x000fe200078e00ff */
[----:B------:R-:W-:Y:S01]  /*0550*/  SHF.R.S32.HI R16, RZ, 0x7, R10 ;  /* 0x00000007ff107819 */ /* 0x000fe2000001140a */
[----:B------:R-:W-:Y:S01]  /*0560*/  IMAD.SHL.U32 R0, R0, 0x40, RZ ;  /* 0x0000004000007824 */ /* 0x000fe200078e00ff */
[----:B------:R-:W-:Y:S01]  /*0570*/  R2P PR, R2, 0x6 ;  /* 0x0000000602007804 */ /* 0x000fe20000000000 */
[----:B------:R-:W-:Y:S01]  /*0580*/  IMAD.SHL.U32 R2, R8, 0x8, RZ ;  /* 0x0000000808027824 */ /* 0x000fe200078e00ff */
[----:B------:R-:W-:Y:S01]  /*0590*/  LOP3.LUT R9, R9, 0x1c0, RZ, 0xc0, !PT ;  /* 0x000001c009097812 */ /* 0x000fe200078ec0ff */
[----:B------:R-:W-:Y:S01]  /*05a0*/  IMAD.SHL.U32 R10, R4, 0x200, RZ ;  /* 0x00000200040a7824 */ /* 0x000fe200078e00ff */
[----:B------:R-:W-:Y:S01]  /*05b0*/  LOP3.LUT R0, R0, 0x1c0, RZ, 0xc0, !PT ;  /* 0x000001c000007812 */ /* 0x000fe200078ec0ff */
[----:B------:R-:W-:Y:S01]  /*05c0*/  IMAD R3, R8, 0x200, R3 ;  /* 0x0000020008037824 */ /* 0x000fe200078e0203 */
[----:B------:R-:W-:Y:S01]  /*05d0*/  LOP3.LUT R2, R2, 0x18, RZ, 0xc0, !PT ;  /* 0x0000001802027812 */ /* 0x000fe200078ec0ff */
[----:B------:R-:W-:Y:S01]  /*05e0*/  IMAD.SHL.U32 R8, R16, 0x20, RZ ;  /* 0x0000002010087824 */ /* 0x000fe200078e00ff */
[----:B------:R-:W-:-:S02]  /*05f0*/  SHF.R.U32.HI R4, RZ, 0x3, R0 ;  /* 0x00000003ff047819 */ /* 0x000fc40000011600 */
[----:B------:R-:W-:Y:S01]  /*0600*/  LOP3.LUT R251, R2, 0x20, R251, 0xf8, !PT ;  /* 0x0000002002fb7812 */ /* 0x000fe200078ef8fb */
[----:B------:R1:W-:Y:S01]  /*0610*/  STL [R1+0x4], R3 ;  /* 0x0000040301007387 */ /* 0x0003e20000100800 */
[----:B------:R-:W-:Y:S02]  /*0620*/  LOP3.LUT R249, R0, 0x8, R249, 0xf8, !PT ;  /* 0x0000000800f97812 */ /* 0x000fe400078ef8f9 */
[----:B------:R-:W-:Y:S02]  /*0630*/  LOP3.LUT R251, R4, R251, R0, 0x1e, !PT ;  /* 0x000000fb04fb7212 */ /* 0x000fe400078e1e00 */
[----:B------:R-:W-:Y:S01]  /*0640*/  LOP3.LUT R0, R6, 0xfffffe00, RZ, 0xc0, !PT ;  /* 0xfffffe0006007812 */ /* 0x000fe200078ec0ff */
[----:B------:R-:W-:Y:S01]  /*0650*/  IMAD.U32 R6, RZ, RZ, UR6 ;  /* 0x00000006ff067e24 */ /* 0x000fe2000f8e00ff */
[----:B------:R-:W-:Y:S01]  /*0660*/  LOP3.LUT R8, R9, 0x20, R8, 0xf8, !PT ;  /* 0x0000002009087812 */ /* 0x000fe200078ef808 */
[----:B------:R-:W-:Y:S01]  /*0670*/  IMAD.U32 R6, RZ, RZ, UR5 ;  /* 0x00000005ff067e24 */ /* 0x000fe2000f8e00ff */
[----:B------:R-:W-:Y:S01]  /*0680*/  USHF.R.S32.HI UR5, URZ, 0x1f, UR48 ;  /* 0x0000001f3f057899 */ /* 0x000fe20008011430 */
[----:B------:R-:W-:Y:S01]  /*0690*/  LOP3.LUT R241, R14, R11, RZ, 0x3c, !PT ;  /* 0x0000000b0ef17212 */ /* 0x000fe200078e3cff */
[----:B------:R-:W-:Y:S01]  /*06a0*/  IMAD R14, R16, 0x800, R10 ;  /* 0x00000800100e7824 */ /* 0x000fe200078e020a */
[----:B------:R-:W-:Y:S01]  /*06b0*/  LOP3.LUT R249, R249, R4, RZ, 0x3c, !PT ;  /* 0x00000004f9f97212 */ /* 0x000fe200078e3cff */
[--C-:B------:R-:W-:Y:S01]  /*06c0*/  IMAD R252, R17, 0x400, R0.reuse ;  /* 0x0000040011fc7824 */ /* 0x100fe200078e0200 */
[----:B------:R-:W-:Y:S01]  /*06d0*/  LOP3.LUT R251, R251, R0, RZ, 0xfc, !PT ;  /* 0x00000000fbfb7212 */ /* 0x000fe200078efcff */
[----:B------:R-:W-:Y:S01]  /*06e0*/  IMAD R4, R7, 0x400, R0 ;  /* 0x0000040007047824 */ /* 0x000fe200078e0200 */
[----:B------:R-:W-:Y:S01]  /*06f0*/  USHF.R.S32.HI UR6, URZ, 0x1f, UR48 ;  /* 0x0000001f3f067899 */ /* 0x000fe20008011430 */
[----:B------:R-:W-:Y:S01]  /*0700*/  IMAD.U32 R0, RZ, RZ, UR5 ;  /* 0x00000005ff007e24 */ /* 0x000fe2000f8e00ff */
[----:B------:R-:W-:Y:S01]  /*0710*/  USHF.R.S32.HI UR5, URZ, 0x1f, UR55 ;  /* 0x0000001f3f057899 */ /* 0x000fe20008011437 */
[----:B------:R-:W-:Y:S01]  /*0720*/  IMAD.IADD R241, R14, 0x1, R241 ;  /* 0x000000010ef17824 */ /* 0x000fe200078e02f1 */
[----:B------:R-:W-:Y:S01]  /*0730*/  LOP3.LUT R250, R250, 0x8, R13, 0xf8, !PT ;  /* 0x00000008fafa7812 */ /* 0x000fe200078ef80d */
[----:B------:R-:W-:Y:S01]  /*0740*/  IMAD.IADD R252, R252, 0x1, R249 ;  /* 0x00000001fcfc7824 */ /* 0x000fe200078e02f9 */
[----:B------:R-:W-:Y:S01]  /*0750*/  SEL R240, R240, 0xffffffe0, !P3 ;  /* 0xffffffe0f0f07807 */ /* 0x000fe20005800000 */
[----:B------:R-:W-:Y:S01]  /*0760*/  IMAD.MOV.U32 R0, RZ, RZ, 0x40 ;  /* 0x00000040ff007424 */ /* 0x000fe200078e00ff */
[----:B------:R-:W-:Y:S01]  /*0770*/  LOP3.LUT R250, R10, R250, R11, 0xf6, !PT ;  /* 0x000000fa0afa7212 */ /* 0x000fe200078ef60b */
[----:B------:R-:W-:Y:S01]  /*0780*/  IMAD.U32 R6, RZ, RZ, UR6 ;  /* 0x00000006ff067e24 */ /* 0x000fe2000f8e00ff */
[----:B-1----:R-:W-:Y:S01]  /*0790*/  SHF.R.U32.HI R3, RZ, 0x3, R9 ;  /* 0x00000003ff037819 */ /* 0x002fe20000011609 */
[----:B------:R-:W-:Y:S01]  /*07a0*/  IMAD.IADD R249, R249, 0x1, R4 ;  /* 0x00000001f9f97824 */ /* 0x000fe200078e0204 */
[----:B------:R-:W-:Y:S01]  /*07b0*/  SHF.R.S32.HI R6, RZ, 0x2, R5 ;  /* 0x00000002ff067819 */ /* 0x000fe20000011405 */
[----:B------:R-:W-:Y:S01]  /*07c0*/  IMAD.U32 R4, RZ, RZ, UR5 ;  /* 0x00000005ff047e24 */ /* 0x000fe2000f8e00ff */
[----:B------:R-:W-:Y:S01]  /*07d0*/  LOP3.LUT R2, R3, R9, R2, 0x1e, !PT ;  /* 0x0000000903027212 */ /* 0x000fe200078e1e02 */
[--C-:B------:R-:W-:Y:S01]  /*07e0*/  IMAD R9, R7, 0x400, R12.reuse ;  /* 0x0000040007097824 */ /* 0x100fe200078e020c */
[----:B------:R-:W-:Y:S01]  /*07f0*/  LOP3.LUT R3, R8, R3, RZ, 0x3c, !PT ;  /* 0x0000000308037212 */ /* 0x000fe200078e3cff */
[----:B------:R-:W-:Y:S01]  /*0800*/  IMAD R8, R17, 0x400, R12 ;  /* 0x0000040011087824 */ /* 0x000fe200078e020c */
[----:B------:R-:W-:Y:S01]  /*0810*/  UIADD3 UR6, UR4, 0x18000, URZ ;  /* 0x0001800004067890 */ /* 0x000fe2000fffe03f */
[----:B------:R-:W-:Y:S01]  /*0820*/  IMAD.MOV.U32 R4, RZ, RZ, -0x10 ;  /* 0xfffffff0ff047424 */ /* 0x000fe200078e00ff */
[----:B------:R-:W-:Y:S01]  /*0830*/  LEA R241, R241, UR4, 0x1 ;  /* 0x00000004f1f17c11 */ /* 0x000fe2000f8e08ff */
[----:B------:R-:W-:Y:S01]  /*0840*/  IMAD.IADD R3, R8, 0x1, R3 ;  /* 0x0000000108037824 */ /* 0x000fe200078e0203 */
[----:B------:R-:W-:Y:S01]  /*0850*/  SEL R5, R0, 0xffffffc0, !P4 ;  /* 0xffffffc000057807 */ /* 0x000fe20006000000 */
[----:B------:R-:W-:Y:S01]  /*0860*/  IMAD.IADD R2, R9, 0x1, R2 ;  /* 0x0000000109027824 */ /* 0x000fe200078e0202 */
[----:B------:R-:W-:Y:S01]  /*0870*/  LEA R250, R250, UR4, 0x1 ;  /* 0x00000004fafa7c11 */ /* 0x000fe2000f8e08ff */
[----:B------:R-:W-:Y:S01]  /*0880*/  IMAD R0, R17, 0x10, R6 ;  /* 0x0000001011007824 */ /* 0x000fe200078e0206 */
[----:B------:R-:W-:Y:S01]  /*0890*/  LEA R9, R3, UR4, 0x1 ;  /* 0x0000000403097c11 */ /* 0x000fe2000f8e08ff */
[--C-:B------:R-:W-:Y:S01]  /*08a0*/  IMAD.IADD R240, R240, 0x1, R241.reuse ;  /* 0x00000001f0f07824 */ /* 0x100fe200078e02f1 */
[----:B------:R-:W-:Y:S01]  /*08b0*/  SEL R4, R4, 0x10, !P0 ;  /* 0x0000001004047807 */ /* 0x000fe20004000000 */
[----:B------:R-:W-:Y:S01]  /*08c0*/  IMAD.U32 R7, RZ, RZ, UR5 ;  /* 0x00000005ff077e24 */ /* 0x000fe2000f8e00ff */
[----:B------:R-:W-:Y:S01]  /*08d0*/  LEA R8, R2, UR6, 0x1 ;  /* 0x0000000602087c11 */ /* 0x000fe2000f8e08ff */
[----:B------:R1:W-:Y:S01]  /*08e0*/  STL [R1+0x8], R0 ;  /* 0x0000080001007387 */ /* 0x0003e20000100800 */
[----:B------:R-:W-:Y:S01]  /*08f0*/  VIADD R7, R9, 0x20 ;  /* 0x0000002009077836 */ /* 0x000fe20000000000 */
[----:B------:R-:W-:Y:S01]  /*0900*/  UIADD3 UR5, UR4, 0x28000, URZ ;  /* 0x0002800004057890 */ /* 0x000fe2000fffe03f */
[C---:B------:R-:W-:Y:S01]  /*0910*/  IMAD.IADD R3, R5.reuse, 0x1, R241 ;  /* 0x0000000105037824 */ /* 0x040fe200078e02f1 */
[----:B------:R2:W-:Y:S01]  /*0920*/  STL [R1+0x18], R9 ;  /* 0x0000180901007387 */ /* 0x0005e20000100800 */
[----:B------:R-:W-:Y:S01]  /*0930*/  IMAD.IADD R2, R5, 0x1, R240 ;  /* 0x0000000105027824 */ /* 0x000fe200078e02f0 */
[----:B------:R-:W-:Y:S01]  /*0940*/  ULDC.64 UR6, c[0x0][0x208] ;  /* 0x0000820000067ab9 */ /* 0x000fe20000000a00 */
[----:B------:R-:W-:Y:S01]  /*0950*/  @P1 VIADD R7, R9, 0xffffffe0 ;  /* 0xffffffe009071836 */ /* 0x000fe20000000000 */
[----:B------:R2:W-:Y:S01]  /*0960*/  STL [R1+0x1c], R8 ;  /* 0x00001c0801007387 */ /* 0x0005e20000100800 */
[C---:B------:R-:W-:Y:S01]  /*0970*/  VIADD R6, R8.reuse, 0x40 ;  /* 0x0000004008067836 */ /* 0x040fe20000000000 */
[----:B------:R-:W-:Y:S01]  /*0980*/  LEA R249, R249, UR5, 0x1 ;  /* 0x00000005f9f97c11 */ /* 0x000fe2000f8e08ff */
[----:B------:R-:W-:-:S02]  /*0990*/  @P2 VIADD R6, R8, 0xffffffc0 ;  /* 0xffffffc008062836 */ /* 0x000fc40000000000 */
[----:B-1----:R-:W-:Y:S02]  /*09a0*/  IMAD.IADD R0, R5, 0x1, R250 ;  /* 0x0000000105007824 */ /* 0x002fe400078e02fa */
[----:B------:R-:W-:Y:S02]  /*09b0*/  IMAD.IADD R5, R9, 0x1, R4 ;  /* 0x0000000109057824 */ /* 0x000fe400078e0204 */
[----:B------:R-:W-:-:S03]  /*09c0*/  IMAD.IADD R4, R4, 0x1, R7 ;  /* 0x0000000104047824 */ /* 0x000fc600078e0207 */
[----:B------:R2:W-:Y:S04]  /*09d0*/  STL [R1+0x28], R5 ;  /* 0x0000280501007387 */ /* 0x0005e80000100800 */
[----:B------:R2:W-:Y:S04]  /*09e0*/  STL [R1+0x20], R7 ;  /* 0x0000200701007387 */ /* 0x0005e80000100800 */
[----:B------:R2:W-:Y:S04]  /*09f0*/  STL [R1+0x24], R6 ;  /* 0x0000240601007387 */ /* 0x0005e80000100800 */
[----:B------:R2:W-:Y:S02]  /*0a00*/  STL [R1+0x40], R4 ;  /* 0x0000400401007387 */ /* 0x0005e40000100800 */
.L_x_1502:
        /* <DEDUP_REMOVED lines=19> */
[----:B-123--:R-:W-:Y:S01]  /*0b40*/  IMAD.U32 R16, RZ, RZ, UR8 ;  /* 0x00000008ff107e24 */ /* 0x00efe2000f8e00ff */
[----:B------:R-:W-:Y:S01]  /*0b50*/  ULDC.U8 UR18, c[0x0][0x3c2] ;  /* 0x0000f08000127ab9 */ /* 0x000fe20000000000 */
[----:B------:R-:W-:Y:S01]  /*0b60*/  ULDC.64 UR12, c[0x0][0x2f8] ;  /* 0x0000be00000c7ab9 */ /* 0x000fe20000000a00 */
[----:B------:R-:W-:Y:S01]  /*0b70*/  @UP4 UIADD3.X UR11, UR5, UR11, URZ, UP1, !UPT ;  /* 0x0000000b050b4290 */ /* 0x000fe20008ffe43f */
[----:B--2---:R-:W-:Y:S01]  /*0b80*/  IMAD.U32 R6, RZ, RZ, UR10 ;  /* 0x0000000aff067e24 */ /* 0x004fe2000f8e00ff */
        /* <DEDUP_REMOVED lines=9> */
[----:B----4-:R-:W1:Y:S01]  /*0c20*/  S2R R10, SR_TID.X ;  /* 0x00000000000a7919 */ /* 0x010e620000002100 */
[----:B------:R-:W-:-:S03]  /*0c30*/  UIADD3.X UR5, UR5, UR13, URZ, UP0, !UPT ;  /* 0x0000000d05057290 */ /* 0x000fc600087fe43f */
[----:B------:R-:W-:Y:S01]  /*0c40*/  PLOP3.LUT P2, PT, PT, PT, UP1, 0x80, 0x0 ;  /* 0x000000000000781c */ /* 0x000fe20003f4f018 */
[----:B------:R-:W3:Y:S01]  /*0c50*/  @P1 LDG.E R6, desc[UR6][R6.64] ;  /* 0x0000000606061981 */ /* 0x000ee2000c1e1900 */
[----:B------:R-:W-:Y:S01]  /*0c60*/  IMAD.U32 R15, RZ, RZ, UR14 ;  /* 0x0000000eff0f7e24 */ /* 0x000fe2000f8e00ff */
[----:B------:R-:W4:Y:S01]  /*0c70*/  S2UR UR49, SR_CTAID.X ;  /* 0x00000000003179c3 */ /* 0x000f220000002500 */
[----:B------:R-:W-:Y:S01]  /*0c80*/  IMAD.U32 R12, RZ, RZ, UR10 ;  /* 0x0000000aff0c7e24 */ /* 0x000fe2000f8e00ff */
[----:B------:R-:W-:Y:S01]  /*0c90*/  UMOV UR21, URZ ;  /* 0x0000003f00157c82 */ /* 0x000fe20008000000 */
[----:B------:R-:W-:Y:S01]  /*0ca0*/  IMAD.U32 R13, RZ, RZ, UR5 ;  /* 0x00000005ff0d7e24 */ /* 0x000fe2000f8e00ff */
[----:B------:R-:W5:Y:S01]  /*0cb0*/  @P3 LDG.E R8, desc[UR6][R14.64] ;  /* 0x000000060e083981 */ /* 0x000f62000c1e1900 */
[----:B------:R-:W-:-:S03]  /*0cc0*/  @!UP3 ULDC.64 UR8, c[0x0][0x318] ;  /* 0x0000c6000008bab9 */ /* 0x000fc60000000a00 */
[----:B------:R-:W5:Y:S04]  /*0cd0*/  @P3 LDG.E R5, desc[UR6][R14.64+0x4] ;  /* 0x000004060e053981 */ /* 0x000f68000c1e1900 */
        /* <DEDUP_REMOVED lines=10> */
[----:B----4-:R-:W-:Y:S01]  /*0d80*/  USHF.L.U32 UR15, UR49, 0x6, URZ ;  /* 0x00000006310f7899 */ /* 0x010fe2000800063f */
[----:B------:R-:W-:Y:S01]  /*0d90*/  ULDC UR9, c[0x0][0x2c8] ;  /* 0x0000b20000097ab9 */ /* 0x000fe20000000800 */
[----:B-1----:R-:W-:Y:S02]  /*0da0*/  SHF.R.S32.HI R9, RZ, 0x1f, R10 ;  /* 0x0000001fff097819 */ /* 0x002fe4000001140a */
[----:B--2---:R-:W-:-:S02]  /*0db0*/  @P0 R2UR UR11, R4 ;  /* 0x00000000040b02ca */ /* 0x004fc400000e0000 */
[----:B------:R-:W-:-:S04]  /*0dc0*/  ISETP.NE.U32.AND P0, PT, RZ, UR12, PT ;  /* 0x0000000cff007c0c */ /* 0x000fc8000bf05070 */
[----:B------:R-:W-:Y:S02]  /*0dd0*/  ISETP.NE.AND.EX P0, PT, RZ, UR13, PT, P0 ;  /* 0x0000000dff007c0c */ /* 0x000fe4000bf05300 */
[----:B---3--:R-:W-:Y:S02]  /*0de0*/  @P1 R2UR UR21, R6 ;  /* 0x00000000061512ca */ /* 0x008fe400000e0000 */
[----:B-----5:R-:W-:Y:S02]  /*0df0*/  @P3 R2UR UR8, R8 ;  /* 0x00000000080832ca */ /* 0x020fe400000e0000 */
[----:B------:R-:W-:-:S09]  /*0e00*/  @P3 R2UR UR12, R5 ;  /* 0x00000000050c32ca */ /* 0x000fd200000e0000 */
        /* <DEDUP_REMOVED lines=9> */
.L_x_1456:
        /* <DEDUP_REMOVED lines=37> */
[----:B------:R-:W-:Y:S01]  /*10f0*/  ULDC UR61, c[0x0][0x2dc] ;  /* 0x0000b700003d7ab9 */ /* 0x000fe20000000800 */
[----:B------:R-:W-:Y:S01]  /*1100*/  ULDC UR60, c[0x0][0x270] ;  /* 0x00009c00003c7ab9 */ /* 0x000fe20000000800 */
[----:B------:R-:W-:Y:S01]  /*1110*/  ULDC.64 UR22, c[0x0][0x240] ;  /* 0x0000900000167ab9 */ /* 0x000fe20000000a00 */
        /* <DEDUP_REMOVED lines=8> */
[----:B------:R-:W-:Y:S02]  /*11a0*/  UIADD3 UR37, UR27, UR37, URZ ;  /* 0x000000251b257290 */ /* 0x000fe4000fffe03f */
[----:B------:R-:W-:Y:S02]  /*11b0*/  @UP1 UIADD3 UR37, UR25, UR20, URZ ;  /* 0x0000001419251290 */ /* 0x000fe4000fffe03f */
[----:B------:R-:W-:-:S02]  /*11c0*/  UIMAD UR16, UR11, UR12, URZ ;  /* 0x0000000c0b1072a4 */ /* 0x000fc4000f8e023f */
[----:B------:R-:W-:Y:S01]  /*11d0*/  UIADD3 UR9, UR13, UR9, URZ ;  /* 0x000000090d097290 */ /* 0x000fe2000fffe03f */
[----:B-1----:R-:W-:Y:S01]  /*11e0*/  VIADD R14, R14, 0xffffffe ;  /* 0x0ffffffe0e0e7836 */ /* 0x002fe20000000000 */
[----:B------:R-:W-:Y:S02]  /*11f0*/  UISETP.NE.AND UP0, UPT, UR34, -0x1, UPT ;  /* 0xffffffff2200788c */ /* 0x000fe4000bf05270 */
[----:B------:R-:W-:Y:S01]  /*1200*/  USHF.L.U32 UR15, UR48, 0x7, URZ ;  /* 0x00000007300f7899 */ /* 0x000fe2000800063f */
[----:B------:R-:W1:Y:S01]  /*1210*/  F2I.FTZ.U32.TRUNC.NTZ R15, R14 ;  /* 0x0000000e000f7305 */ /* 0x000e62000021f000 */
[----:B------:R-:W-:Y:S02]  /*1220*/  ULOP3.LUT UR20, UR46, 0xffffffc0, URZ, 0xc0, !UPT ;  /* 0xffffffc02e147892 */ /* 0x000fe4000f8ec03f */
[----:B------:R-:W-:Y:S02]  /*1230*/  USEL UR38, UR26, UR24, !UP1 ;  /* 0x000000181a267287 */ /* 0x000fe4000c800000 */
[----:B------:R-:W-:-:S02]  /*1240*/  USHF.L.U64.HI UR14, UR48, 0x7, UR56 ;  /* 0x00000007300e7899 */ /* 0x000fc40008010238 */
[----:B------:R-:W-:Y:S02]  /*1250*/  UIMAD.WIDE.U32 UR26, UR10, UR12, URZ ;  /* 0x0000000c0a1a72a5 */ /* 0x000fe4000f8e003f */
[----:B------:R-:W-:Y:S02]  /*1260*/  UIMAD UR16, UR10, UR9, UR16 ;  /* 0x000000090a1072a4 */ /* 0x000fe4000f8e0210 */
[----:B------:R-:W-:Y:S02]  /*1270*/  USEL UR31, UR15, URZ, UP2 ;  /* 0x0000003f0f1f7287 */ /* 0x000fe40009000000 */
[----:B------:R-:W-:Y:S01]  /*1280*/  UIADD3 UR9, UR20, -0x40, URZ ;  /* 0xffffffc014097890 */ /* 0x000fe2000fffe03f */
[----:B-1----:R-:W-:Y:S01]  /*1290*/  IMAD.MOV R8, RZ, RZ, -R15 ;  /* 0x000000ffff087224 */ /* 0x002fe200078e0a0f */
[----:B------:R-:W-:Y:S01]  /*12a0*/  ULDC.U8 UR15, c[0x0][0x3d8] ;  /* 0x0000f600000f7ab9 */ /* 0x000fe20000000000 */
[----:B------:R-:W-:Y:S01]  /*12b0*/  IMAD.MOV.U32 R14, RZ, RZ, RZ ;  /* 0x000000ffff0e7224 */ /* 0x000fe200078e00ff */
[----:B------:R-:W-:Y:S01]  /*12c0*/  USEL UR35, UR14, URZ, UP2 ;  /* 0x0000003f0e237287 */ /* 0x000fe20009000000 */
[----:B------:R-:W-:Y:S01]  /*12d0*/  IMAD R8, R8, R11, RZ ;  /* 0x0000000b08087224 */ /* 0x000fe200078e02ff */
[----:B------:R-:W-:-:S02]  /*12e0*/  UIMAD.WIDE.U32 UR12, UR10, UR8, URZ ;  /* 0x000000080a0c72a5 */ /* 0x000fc4000f8e003f */
[----:B------:R-:W-:Y:S01]  /*12f0*/  UIADD3 UR47, UR27, UR16, URZ ;  /* 0x000000101b2f7290 */ /* 0x000fe2000fffe03f */
[----:B------:R-:W-:Y:S01]  /*1300*/  IMAD.HI.U32 R8, R15, R8, R14 ;  /* 0x000000080f087227 */ /* 0x000fe200078e000e */
[----:B------:R-:W-:Y:S02]  /*1310*/  USHF.R.S32.HI UR32, URZ, 0x1f, UR9 ;  /* 0x0000001f3f207899 */ /* 0x000fe40008011409 */
[----:B------:R-:W-:Y:S02]  /*1320*/  UIADD3 UR16, UP2, UR9, UR31, URZ ;  /* 0x0000001f09107290 */ /* 0x000fe4000ff5e03f */
[----:B------:R-:W-:Y:S01]  /*1330*/  UISETP.NE.AND UP3, UPT, UR15, URZ, UPT ;  /* 0x0000003f0f00728c */ /* 0x000fe2000bf65270 */
[----:B------:R-:W-:Y:S01]  /*1340*/  IMAD.HI.U32 R14, R8, R5, RZ ;  /* 0x00000005080e7227 */ /* 0x000fe200078e00ff */
[----:B------:R-:W-:Y:S02]  /*1350*/  @UP0 UIADD3 UR29, UR21, UR34, URZ ;  /* 0x00000022151d0290 */ /* 0x000fe4000fffe03f */
[----:B------:R-:W-:-:S02]  /*1360*/  UIMAD UR24, UR11, UR8, URZ ;  /* 0x000000080b1872a4 */ /* 0x000fc4000f8e023f */
[----:B------:R-:W-:Y:S01]  /*1370*/  IADD3 R8, -R14, RZ, RZ ;  /* 0x000000ff0e087210 */ /* 0x000fe20007ffe1ff */
[----:B------:R-:W-:Y:S01]  /*1380*/  USEL UR54, UR26, UR12, !UP1 ;  /* 0x0000000c1a367287 */ /* 0x000fe2000c800000 */
[----:B------:R-:W-:Y:S01]  /*1390*/  ULDC.U8 UR18, c[0x0][0x480] ;  /* 0x0001200000127ab9 */ /* 0x000fe20000000000 */
[----:B------:R-:W-:Y:S02]  /*13a0*/  UIADD3.X UR12, UR32, UR35, URZ, UP2, !UPT ;  /* 0x00000023200c7290 */ /* 0x000fe400097fe43f */
[C---:B------:R-:W-:Y:S01]  /*13b0*/  IMAD R8, R11.reuse, R8, R5 ;  /* 0x000000080b087224 */ /* 0x040fe200078e0205 */
[----:B------:R-:W-:Y:S01]  /*13c0*/  UIMAD UR11, UR11, UR16, URZ ;  /* 0x000000100b0b72a4 */ /* 0x000fe2000f8e023f */
[----:B------:R-:W-:Y:S01]  /*13d0*/  LOP3.LUT R5, R4, UR55, RZ, 0x3c, !PT ;  /* 0x0000003704057c12 */ /* 0x000fe2000f8e3cff */
[----:B------:R-:W-:Y:S02]  /*13e0*/  UISETP.NE.AND UP4, UPT, UR18, URZ, UPT ;  /* 0x0000003f1200728c */ /* 0x000fe4000bf85270 */
[----:B------:R-:W-:Y:S01]  /*13f0*/  ISETP.GT.U32.AND P1, PT, R11, R8, PT ;  /* 0x000000080b00720c */ /* 0x000fe20003f24070 */
[----:B------:R-:W-:Y:S01]  /*1400*/  @UP0 ULDC.64 UR18, c[0x0][0x250] ;  /* 0x0000940000120ab9 */ /* 0x000fe20000000a00 */
[----:B------:R-:W-:Y:S01]  /*1410*/  @UP1 UIADD3 UR47, UR13, UR24, URZ ;  /* 0x000000180d2f1290 */ /* 0x000fe2000fffe03f */
[----:B------:R-:W-:Y:S01]  /*1420*/  ISETP.GE.AND P2, PT, R5, RZ, PT ;  /* 0x000000ff0500720c */ /* 0x000fe20003f46270 */
[----:B------:R-:W-:-:S02]  /*1430*/  UIMAD UR20, UR10, UR12, UR11 ;  /* 0x0000000c0a1472a4 */ /* 0x000fc4000f8e020b */
[----:B------:R-:W-:Y:S02]  /*1440*/  @UP0 UIMAD.WIDE.U32 UR12, UR29, UR18, URZ ;  /* 0x000000121d0c02a5 */ /* 0x000fe4000f8e003f */
[----:B------:R-:W-:Y:S02]  /*1450*/  @UP0 UIMAD UR26, UR29, UR19, URZ ;  /* 0x000000131d1a02a4 */ /* 0x000fe4000f8e023f */
[----:B------:R-:W-:Y:S01]  /*1460*/  @!UP1 UIADD3 UR33, UR43, UR40, URZ ;  /* 0x000000282b219290 */ /* 0x000fe2000fffe03f */
[----:B------:R-:W-:Y:S02]  /*1470*/  ULDC UR29, c[0x0][0x2c4] ;  /* 0x0000b100001d7ab9 */ /* 0x000fe40000000800 */
[----:B------:R-:W-:Y:S01]  /*1480*/  @!P1 IMAD.IADD R8, R8, 0x1, -R11 ;  /* 0x0000000108089824 */ /* 0x000fe200078e0a0b */
[----:B------:R-:W-:Y:S01]  /*1490*/  UIMAD.WIDE.U32 UR40, UR10, UR16, URZ ;  /* 0x000000100a2872a5 */ /* 0x000fe2000f8e003f */
[----:B------:R-:W-:Y:S01]  /*14a0*/  @!P1 VIADD R14, R14, 0x1 ;  /* 0x000000010e0e9836 */ /* 0x000fe20000000000 */
[----:B------:R-:W-:Y:S01]  /*14b0*/  @UP3 UIMAD UR10, UR48, UR29, URZ ;  /* 0x0000001d300a32a4 */ /* 0x000fe2000f8e023f */
[----:B------:R-:W-:Y:S01]  /*14c0*/  PLOP3.LUT P1, PT, PT, PT, UP0, 0x80, 0x0 ;  /* 0x000000000000781c */ /* 0x000fe20003f2f008 */
[----:B------:R-:W-:Y:S01]  /*14d0*/  @UP0 UIADD3 UR28, UR21, UR34, URZ ;  /* 0x00000022151c0290 */ /* 0x000fe2000fffe03f */
[----:B------:R-:W-:Y:S01]  /*14e0*/  ISETP.GE.U32.AND P0, PT, R8, R11, PT ;  /* 0x0000000b0800720c */ /* 0x000fe20003f06070 */
[----:B------:R-:W-:Y:S01]  /*14f0*/  @UP3 USEL UR11, UR10, UR8, !UP1 ;  /* 0x000000080a0b3287 */ /* 0x000fe2000c800000 */
[----:B------:R-:W-:-:S02]  /*1500*/  @UP0 ULDC.64 UR14, c[0x0][0x248] ;  /* 0x00009200000e0ab9 */ /* 0x000fc40000000a00 */
[----:B------:R-:W-:Y:S01]  /*1510*/  @UP3 ULDC UR10, c[0x0][0x2e4] ;  /* 0x0000b900000a3ab9 */ /* 0x000fe20000000800 */
[----:B------:R-:W-:Y:S02]  /*1520*/  @UP0 UIMAD.WIDE.U32 UR24, UR28, UR14, URZ ;  /* 0x0000000e1c1802a5 */ /* 0x000fe4000f8e003f */
[----:B------:R-:W-:Y:S02]  /*1530*/  @UP3 UIMAD UR27, UR55, UR10, UR11 ;  /* 0x0000000a371b32a4 */ /* 0x000fe4000f8e020b */
[----:B------:R-:W-:Y:S02]  /*1540*/  @!UP3 UIMAD UR10, UR48, UR60, UR55 ;  /* 0x0000003c300ab2a4 */ /* 0x000fe4000f8e0237 */
[----:B------:R-:W-:Y:S02]  /*1550*/  UIMAD UR50, UR55, UR61, URZ ;  /* 0x0000003d373272a4 */ /* 0x000fe4000f8e023f */
[----:B------:R-:W-:Y:S01]  /*1560*/  @P0 IADD3 R14, R14, 0x1, RZ ;  /* 0x000000010e0e0810 */ /* 0x000fe20007ffe0ff */
[----:B------:R-:W-:Y:S01]  /*1570*/  @UP0 UIMAD UR28, UR28, UR15, URZ ;  /* 0x0000000f1c1c02a4 */ /* 0x000fe2000f8e023f */
[----:B------:R-:W-:Y:S01]  /*1580*/  PLOP3.LUT P0, PT, PT, PT, UP3, 0x80, 0x0 ;  /* 0x000000000000781c */ /* 0x000fe20003f0f038 */
[----:B------:R-:W-:-:S02]  /*1590*/  USEL UR52, UR30, URZ, UP4 ;  /* 0x0000003f1e347287 */ /* 0x000fc4000a000000 */
[----:B------:R-:W-:Y:S01]  /*15a0*/  IMAD.MOV.U32 R11, RZ, RZ, R14 ;  /* 0x000000ffff0b7224 */ /* 0x000fe200078e000e */
[----:B------:R-:W-:Y:S02]  /*15b0*/  USEL UR51, UR49, URZ, UP4 ;  /* 0x0000003f31337287 */ /* 0x000fe4000a000000 */
[----:B------:R-:W-:Y:S02]  /*15c0*/  @!UP3 UIMAD UR27, UR10, UR29, URZ ;  /* 0x0000001d0a1bb2a4 */ /* 0x000fe4000f8e023f */
[----:B------:R-:W-:Y:S01]  /*15d0*/  USHF.R.S32.HI UR53, URZ, 0x1f, UR50 ;  /* 0x0000001f3f357899 */ /* 0x000fe20008011432 */
[----:B------:R-:W-:Y:S01]  /*15e0*/  @!P2 IADD3 R11, -R11, RZ, RZ ;  /* 0x000000ff0b0ba210 */ /* 0x000fe20007ffe1ff */
[----:B------:R-:W-:Y:S01]  /*15f0*/  @UP0 UIADD3 UR35, UR13, UR26, URZ ;  /* 0x0000001a0d230290 */ /* 0x000fe2000fffe03f */
[----:B------:R-:W-:Y:S01]  /*1600*/  @!P3 LOP3.LUT R11, RZ, R4, RZ, 0x33, !PT ;  /* 0x00000004ff0bb212 */ /* 0x000fe200078e33ff */
        /* <DEDUP_REMOVED lines=17> */
.L_x_1458:
        /* <DEDUP_REMOVED lines=13> */
.L_x_1459:
        /* <DEDUP_REMOVED lines=11> */
.L_x_1460:
[----:B------:R-:W-:-:S04]  /*18a0*/  UIMAD UR8, UR48, UR60, UR55 ;  /* 0x0000003c300872a4 */ /* 0x000fc8000f8e0237 */
[----:B------:R-:W-:-:S12]  /*18b0*/  UIMAD UR8, UR8, UR57, URZ ;  /* 0x00000039080872a4 */ /* 0x000fd8000f8e023f */
.L_x_1461:
[----:B------:R-:W2:Y:S01]  /*18c0*/  LDL.64 R16, [R1+0x10] ;  /* 0x0000100001107983 */ /* 0x000ea20000100a00 */
[----:B------:R-:W1:Y:S03]  /*18d0*/  LDC.64 R4, c[0x0][0x420] ;  /* 0x00010800ff047b82 */ /* 0x000e660000000a00 */
[----:B------:R3:W4:Y:S01]  /*18e0*/  LDL.64 R38, [R1+0x10] ;  /* 0x0000100001267983 */ /* 0x0007220000100a00 */
[----:B------:R-:W-:Y:S01]  /*18f0*/  UIADD3 UR8, UR9, UR8, URZ ;  /* 0x0000000809087290 */ /* 0x000fe2000fffe03f */
[----:B------:R-:W-:Y:S01]  /*1900*/  LEA.HI R15, R9, R10, RZ, 0x5 ;  /* 0x0000000a090f7211 */ /* 0x000fe200078f28ff */
[----:B------:R-:W-:Y:S01]  /*1910*/  UIMAD UR10, UR61, UR60, URZ ;  /* 0x0000003c3d0a72a4 */ /* 0x000fe2000f8e023f */
[----:B------:R-:W-:Y:S01]  /*1920*/  BSSY B1, `(.L_x_1457) ;  /* 0x0000a15000017945 */ /* 0x000fe20003800000 */
[----:B------:R-:W-:Y:S01]  /*1930*/  ULDC.64 UR24, c[0x0][0x478] ;  /* 0x00011e0000187ab9 */ /* 0x000fe20000000a00 */
[----:B------:R-:W-:-:S02]  /*1940*/  UIADD3 UR11, UR9, UR27, URZ ;  /* 0x0000001b090b7290 */ /* 0x000fc4000fffe03f */
[----:B------:R-:W-:Y:S02]  /*1950*/  UIMAD.WIDE UR24, UR8, 0x4, UR24 ;  /* 0x00000004081878a5 */ /* 0x000fe4000f8e0218 */
[----:B------:R-:W-:Y:S02]  /*1960*/  USHF.L.U32 UR8, UR10, 0x6, URZ ;  /* 0x000000060a087899 */ /* 0x000fe4000800063f */
[----:B------:R-:W-:Y:S02]  /*1970*/  UISETP.GE.AND UP2, UPT, UR39, 0x1, UPT ;  /* 0x000000012700788c */ /* 0x000fe4000bf46270 */
[----:B------:R-:W-:Y:S01]  /*1980*/  USHF.R.S32.HI UR16, URZ, 0x1f, UR55 ;  /* 0x0000001f3f107899 */ /* 0x000fe20008011437 */
[----:B------:R-:W-:Y:S01]  /*1990*/  ULDC.64 UR12, c[0x0][0x428] ;  /* 0x00010a00000c7ab9 */ /* 0x000fe20000000a00 */
[----:B------:R-:W-:Y:S02]  /*19a0*/  ULDC.64 UR26, c[0x0][0x258] ;  /* 0x00009600001a7ab9 */ /* 0x000fe40000000a00 */
[----:B------:R-:W-:-:S02]  /*19b0*/  UIMAD UR28, UR16, UR12, URZ ;  /* 0x0000000c101c72a4 */ /* 0x000fc4000f8e023f */
[----:B------:R-:W-:Y:S01]  /*19c0*/  UIMAD UR16, UR16, UR26, URZ ;  /* 0x0000001a101072a4 */ /* 0x000fe2000f8e023f */
[----:B-1----:R-:W-:Y:S01]  /*19d0*/  IMAD R28, R4, UR32, RZ ;  /* 0x00000020041c7c24 */ /* 0x002fe2000f8e02ff */
[----:B------:R-:W-:Y:S01]  /*19e0*/  UIMAD UR28, UR55, UR13, UR28 ;  /* 0x0000000d371c72a4 */ /* 0x000fe2000f8e021c */
[----:B------:R-:W-:Y:S02]  /*19f0*/  ULDC.64 UR42, c[0x0][0x2b0] ;  /* 0x0000ac00002a7ab9 */ /* 0x000fe40000000a00 */
[----:B------:R-:W-:Y:S01]  /*1a00*/  IMAD R28, R5, UR9, R28 ;  /* 0x00000009051c7c24 */ /* 0x000fe2000f8e021c */
[----:B------:R-:W-:Y:S02]  /*1a10*/  ULEA.HI.SX32 UR41, UR46, 0xffffffff, 0x1a ;  /* 0xffffffff2e297891 */ /* 0x000fe4000f8fd23f */
[----:B------:R-:W-:Y:S01]  /*1a20*/  UIMAD UR16, UR55, UR27, UR16 ;  /* 0x0000001b371072a4 */ /* 0x000fe2000f8e0210 */
[----:B--2---:R-:W-:Y:S02]  /*1a30*/  LOP3.LUT R17, R15, 0xffffffe0, RZ, 0xc0, !PT ;  /* 0xffffffe00f117812 */ /* 0x004fe400078ec0ff */
[----:B------:R-:W-:Y:S01]  /*1a40*/  SHF.R.S32.HI R15, RZ, 0x5, R15 ;  /* 0x00000005ff0f7819 */ /* 0x000fe2000001140f */
[----:B----4-:R-:W-:-:S02]  /*1a50*/  IMAD.MOV.U32 R38, RZ, RZ, R16 ;  /* 0x000000ffff267224 */ /* 0x010fc400078e0010 */
[----:B------:R-:W-:Y:S02]  /*1a60*/  IMAD.IADD R8, R10, 0x1, -R17 ;  /* 0x000000010a087824 */ /* 0x000fe400078e0a11 */
[----:B------:R-:W-:Y:S01]  /*1a70*/  IMAD.U32 R16, RZ, RZ, UR12 ;  /* 0x0000000cff107e24 */ /* 0x000fe2000f8e00ff */
[----:B------:R-:W-:Y:S01]  /*1a80*/  SHF.R.S32.HI R39, RZ, 0x1f, R38 ;  /* 0x0000001fff277819 */ /* 0x000fe20000011426 */
[----:B------:R-:W-:Y:S01]  /*1a90*/  IMAD R15, R15, UR10, R8 ;  /* 0x0000000a0f0f7c24 */ /* 0x000fe2000f8e0208 */
[----:B------:R-:W-:Y:S01]  /*1aa0*/  IADD3 R20, P0, R38, UR20, RZ ;  /* 0x0000001426147c10 */ /* 0x000fe2000ff1e0ff */
[----:B------:R-:W-:Y:S01]  /*1ab0*/  ULDC.64 UR12, c[0x0][0x400] ;  /* 0x00010000000c7ab9 */ /* 0x000fe20000000a00 */
[----:B------:R-:W-:Y:S01]  /*1ac0*/  UIMAD.WIDE UR10, UR11, 0x4, UR42 ;  /* 0x000000040b0a78a5 */ /* 0x000fe2000f8e022a */
[----:B------:R3:W-:Y:S01]  /*1ad0*/  STL [R1+0x14], R39 ;  /* 0x0000142701007387 */ /* 0x0007e20000100800 */
[----:B------:R-:W-:Y:S02]  /*1ae0*/  IADD3.X R21, R39, UR33, RZ, P0, !PT ;  /* 0x0000002127157c10 */ /* 0x000fe400087fe4ff */
[----:B------:R-:W-:Y:S01]  /*1af0*/  IADD3 R18, P0, R6, UR9, RZ ;  /* 0x0000000906127c10 */ /* 0x000fe2000ff1e0ff */
[----:B------:R-:W-:Y:S01]  /*1b00*/  IMAD.WIDE.U32 R20, R4, UR9, R20 ;  /* 0x0000000904147c25 */ /* 0x000fe2000f8e0014 */
[----:B------:R-:W-:-:S02]  /*1b10*/  UIADD3 UR9, UP1, UP0, UR40, UR8, UR50 ;  /* 0x0000000828097290 */ /* 0x000fc4000f83e032 */
[----:B------:R-:W-:Y:S01]  /*1b20*/  USHF.R.S32.HI UR8, URZ, 0x1f, UR8 ;  /* 0x0000001f3f087899 */ /* 0x000fe20008011408 */
[----:B------:R-:W-:Y:S01]  /*1b30*/  IMAD.IADD R29, R21, 0x1, R28 ;  /* 0x00000001151d7824 */ /* 0x000fe200078e021c */
[----:B------:R-:W-:Y:S01]  /*1b40*/  IADD3.X R21, R7, UR32, RZ, P0, !PT ;  /* 0x0000002007157c10 */ /* 0x000fe200087fe4ff */
[----:B------:R-:W-:Y:S01]  /*1b50*/  IMAD.MOV.U32 R28, RZ, RZ, R20 ;  /* 0x000000ffff1c7224 */ /* 0x000fe200078e0014 */
[----:B------:R-:W-:Y:S01]  /*1b60*/  UIADD3.X UR8, UR49, UR8, UR53, UP1, UP0 ;  /* 0x0000000831087290 */ /* 0x000fe20008fe0435 */
[----:B------:R-:W-:Y:S01]  /*1b70*/  PLOP3.LUT P0, PT, PT, PT, UP2, 0x80, 0x0 ;  /* 0x000000000000781c */ /* 0x000fe20003f0f028 */
[----:B------:R-:W-:Y:S01]  /*1b80*/  UIADD3 UR9, UP1, UP0, UR52, UR9, UR54 ;  /* 0x0000000934097290 */ /* 0x000fe2000f83e036 */
[----:B------:R-:W-:Y:S02]  /*1b90*/  IMAD R19, R21, UR22, RZ ;  /* 0x0000001615137c24 */ /* 0x000fe4000f8e02ff */
[----:B------:R-:W-:Y:S01]  /*1ba0*/  IMAD.WIDE.U32 R22, R18, UR22, R38 ;  /* 0x0000001612167c25 */ /* 0x000fe2000f8e0026 */
[----:B------:R-:W-:-:S02]  /*1bb0*/  UIADD3.X UR8, UR51, UR8, UR47, UP1, UP0 ;  /* 0x0000000833087290 */ /* 0x000fc40008fe042f */
[C---:B------:R-:W-:Y:S01]  /*1bc0*/  IADD3 R20, P1, R15.reuse, UR9, RZ ;  /* 0x000000090f147c10 */ /* 0x040fe2000ff3e0ff */
[----:B------:R-:W-:Y:S01]  /*1bd0*/  IMAD R19, R18, UR23, R19 ;  /* 0x0000001712137c24 */ /* 0x000fe2000f8e0213 */
[----:B------:R-:W-:Y:S01]  /*1be0*/  IADD3 R30, P2, R22, UR38, RZ ;  /* 0x00000026161e7c10 */ /* 0x000fe2000ff5e0ff */
[----:B------:R-:W-:Y:S01]  /*1bf0*/  IMAD.WIDE.U32 R28, R16, UR55, R28 ;  /* 0x00000037101c7c25 */ /* 0x000fe2000f8e001c */
[----:B------:R-:W-:Y:S02]  /*1c00*/  LEA.HI.X.SX32 R15, R15, UR8, 0x1, P1 ;  /* 0x000000080f0f7c11 */ /* 0x000fe400088f0eff */
[C---:B------:R-:W-:Y:S01]  /*1c10*/  LEA R26, P1, R20.reuse, UR12, 0x2 ;  /* 0x0000000c141a7c11 */ /* 0x040fe2000f8210ff */
[----:B------:R-:W-:Y:S01]  /*1c20*/  VIADD R29, R29, UR28 ;  /* 0x0000001c1d1d7c36 */ /* 0x000fe20008000000 */
[----:B------:R-:W-:Y:S02]  /*1c30*/  IADD3.X R31, R23, UR37, R19, P2, !PT ;  /* 0x00000025171f7c10 */ /* 0x000fe400097fe413 */
[----:B------:R-:W-:Y:S01]  /*1c40*/  LEA.HI.X R27, R20, UR13, R15, 0x2, P1 ;  /* 0x0000000d141b7c11 */ /* 0x000fe200088f140f */
[----:B---3--:R-:W-:Y:S08]  /*1c50*/  @!P0 BRA `(.L_x_1462) ;  /* 0x0000009000f08947 */ /* 0x008ff00003800000 */
        /* <DEDUP_REMOVED lines=41> */
[----:B------:R-:W-:Y:S02]  /*1ef0*/  UMOV UR32, UR20 ;  /* 0x0000001400207c82 */ /* 0x000fe40008000000 */
[-C--:B------:R-:W-:Y:S01]  /*1f00*/  IMAD.WIDE.U32 R32, R4, R18.reuse, UR32 ;  /* 0x0000002004207e25 */ /* 0x080fe2000f8e0012 */
[----:B------:R-:W-:Y:S02]  /*1f10*/  ULDC UR32, c[0x0][0x2d0] ;  /* 0x0000b40000207ab9 */ /* 0x000fe40000000800 */
[----:B------:R-:W-:Y:S01]  /*1f20*/  ISETP.GE.AND P6, PT, R38, UR32, PT ;  /* 0x0000002026007c0c */ /* 0x000fe2000bfc6270 */
[----:B------:R-:W-:Y:S01]  /*1f30*/  IMAD R20, R5, R18, R20 ;  /* 0x0000001205147224 */ /* 0x000fe200078e0214 */
        /* <DEDUP_REMOVED lines=32> */
.L_x_1464:
[----:B------:R-:W-:Y:S05]  /*2140*/  BSYNC B0 ;  /* 0x0000000000007941 */ /* 0x000fea0003800000 */
.L_x_1463:
[----:B--23--:R-:W-:Y:S01]  /*2150*/  IMAD.WIDE.U32 R22, R15, UR55, R30 ;  /* 0x000000370f167c25 */ /* 0x00cfe2000f8e001e */
        /* <DEDUP_REMOVED lines=50> */
.L_x_1466:
[----:B------:R-:W-:Y:S05]  /*2480*/  BSYNC B0 ;  /* 0x0000000000007941 */ /* 0x000fea0003800000 */
.L_x_1465:
[----:B---3--:R-:W-:Y:S01]  /*2490*/  LEA R28, R20, UR4, 0x1 ;  /* 0x00000004141c7c11 */ /* 0x008fe2000f8e08ff */
        /* <DEDUP_REMOVED lines=23> */
.L_x_1468:
[----:B----4-:R-:W4:Y:S01]  /*2610*/  LDC.64 R4, c[0x0][0x210] ;  /* 0x00008400ff047b82 */ /* 0x010f220000000a00 */
        /* <DEDUP_REMOVED lines=49> */
.L_x_1469:
[----:B------:R-:W-:Y:S05]  /*2930*/  BSYNC B0 ;  /* 0x0000000000007941 */ /* 0x000fea0003800000 */
.L_x_1467:
        /* <DEDUP_REMOVED lines=21> */
.L_x_1471:
[----:B------:R-:W-:Y:S01]  /*2a90*/  ULDC UR20, c[0x0][0x2d0] ;  /* 0x0000b40000147ab9 */ /* 0x000fe20000000800 */
[----:B----4-:R-:W-:Y:S01]  /*2aa0*/  IMAD.U32 R4, RZ, RZ, UR22 ;  /* 0x00000016ff047e24 */ /* 0x010fe2000f8e00ff */
        /* <DEDUP_REMOVED lines=43> */
[----:B----4-:R-:W-:-:S04]  /*2d60*/  LEA R4, P1, R22, UR24, 0x1 ;  /* 0x0000001816047c11 */ /* 0x010fc8000f8208ff */
[----:B------:R-:W-:-:S05]  /*2d70*/  LEA.HI.X R5, R22, UR25, R15, 0x1, P1 ;  /* 0x0000001916057c11 */ /* 0x000fca00088f0c0f */
[----:B------:R-:W-:Y:S01]  /*2d80*/  @!PT LDS RZ, [RZ] ;  /* 0x00000000fffff984 */ /* 0x000fe20000000800 */
[----:B------:R-:W-:Y:S01]  /*2d90*/  @!PT LDS RZ, [RZ] ;  /* 0x00000000fffff984 */ /* 0x000fe20000000800 */
[----:B------:R-:W-:Y:S01]  /*2da0*/  @!PT LDS RZ, [RZ] ;  /* 0x00000000fffff984 */ /* 0x000fe20000000800 */
[----:B------:R1:W-:Y:S04]  /*2db0*/  LDGSTS.E.BYPASS.LTC128B.128 [R28+0x7000], desc[UR6][R4.64+0x180] ;  /* 0x07000180041c7fae */ /* 0x0003e8000b901d46 */
.L_x_1472:
[----:B------:R-:W-:Y:S05]  /*2dc0*/  BSYNC B0 ;  /* 0x0000000000007941 */ /* 0x000fea0003800000 */
.L_x_1470:
[----:B---3--:R-:W3:Y:S01]  /*2dd0*/  LDL R29, [R1+0x8] ;  /* 0x00000800011d7983 */ /* 0x008ee20000100800 */
[----:B------:R-:W-:Y:S01]  /*2de0*/  UIADD3 UR20, -UR36, UR5, URZ ;  /* 0x0000000524147290 */ /* 0x000fe2000fffe13f */
[----:B-1--4-:R-:W-:Y:S01]  /*2df0*/  IMAD.U32 R4, RZ, RZ, UR14 ;  /* 0x0000000eff047e24 */ /* 0x012fe2000f8e00ff */
[----:B------:R-:W-:Y:S01]  /*2e00*/  USHF.R.S32.HI UR16, URZ, 0x1f, UR36 ;  /* 0x0000001f3f107899 */ /* 0x000fe20008011424 */
[----:B------:R-:W-:Y:S02]  /*2e10*/  BSSY B0, `(.L_x_1473) ;  /* 0x0000044000007945 */ /* 0x000fe40003800000 */
[----:B------:R-:W-:Y:S01]  /*2e20*/  IMAD.WIDE.U32 R18, R4, UR36, R38 ;  /* 0x0000002404127c25 */ /* 0x000fe2000f8e0026 */
[----:B------:R-:W-:Y:S01]  /*2e30*/  ISETP.GE.AND P3, PT, R6, UR20, PT ;  /* 0x0000001406007c0c */ /* 0x000fe2000bf66270 */
[----:B------:R-:W-:Y:S01]  /*2e40*/  UIMAD UR22, UR16, UR14, URZ ;  /* 0x0000000e101672a4 */ /* 0x000fe2000f8e023f */
[----:B------:R-:W-:-:S03]  /*2e50*/  IADD3 R20, P1, R18, UR29, RZ ;  /* 0x0000001d12147c10 */ /* 0x000fc6000ff3e0ff */
[----:B------:R-:W-:-:S06]  /*2e60*/  UIMAD UR22, UR36, UR15, UR22 ;  /* 0x0000000f241672a4 */ /* 0x000fcc000f8e0216 */
[----:B------:R-:W-:Y:S01]  /*2e70*/  IMAD.U32 R4, RZ, RZ, UR22 ;  /* 0x00000016ff047e24 */ /* 0x000fe2000f8e00ff */
[----:B------:R-:W-:Y:S01]  /*2e80*/  ULDC.64 UR22, c[0x0][0x260] ;  /* 0x0000980000167ab9 */ /* 0x000fe20000000a00 */
[----:B------:R1:W-:Y:S01]  /*2e90*/  @P3 STS.128 [R34+0x18000], RZ ;  /* 0x018000ff22003388 */ /* 0x0003e20000000c00 */
[----:B------:R-:W-:Y:S02]  /*2ea0*/  IMAD R16, R14, UR22, RZ ;  /* 0x000000160e107c24 */ /* 0x000fe4000f8e02ff */
[----:B------:R-:W-:Y:S01]  /*2eb0*/  IADD3.X R21, R19, UR30, R4, P1, !PT ;  /* 0x0000001e13157c10 */ /* 0x000fe20008ffe404 */
[----:B------:R1:W-:Y:S01]  /*2ec0*/  @P3 STS.128 [R34+0x1a000], RZ ;  /* 0x01a000ff22003388 */ /* 0x0003e20000000c00 */
[----:B------:R-:W-:-:S03]  /*2ed0*/  IMAD R16, R11, UR23, R16 ;  /* 0x000000170b107c24 */ /* 0x000fc6000f8e0210 */
[----:B------:R1:W-:Y:S01]  /*2ee0*/  @P3 STS.128 [R34+0x1c000], RZ ;  /* 0x01c000ff22003388 */ /* 0x0003e20000000c00 */
[----:B------:R-:W-:-:S03]  /*2ef0*/  IMAD.WIDE.U32 R20, R11, UR22, R20 ;  /* 0x000000160b147c25 */ /* 0x000fc6000f8e0014 */
[----:B------:R1:W-:Y:S02]  /*2f00*/  @P3 STS.128 [R34+0x1e000], RZ ;  /* 0x01e000ff22003388 */ /* 0x0003e40000000c00 */
[----:B------:R-:W-:Y:S02]  /*2f10*/  IADD3 R15, R21, R16, RZ ;  /* 0x00000010150f7210 */ /* 0x000fe40007ffe0ff */
[C---:B---3--:R-:W-:Y:S02]  /*2f20*/  IADD3 R5, R29.reuse, 0x8, RZ ;  /* 0x000000081d057810 */ /* 0x048fe40007ffe0ff */
        /* <DEDUP_REMOVED lines=50> */
.L_x_1474:
[----:B------:R-:W-:Y:S05]  /*3250*/  BSYNC B0 ;  /* 0x0000000000007941 */ /* 0x000fea0003800000 */
.L_x_1473:
        /* <DEDUP_REMOVED lines=9> */
[----:B-1--4-:R-:W1:Y:S01]  /*32f0*/  LDC.64 R22, c[0x0][0x218] ;  /* 0x00008600ff167b82 */ /* 0x012e620000000a00 */
[----:B------:R-:W-:Y:S01]  /*3300*/  ISETP.GE.AND P2, PT, R38, UR9, PT ;  /* 0x0000000926007c0c */ /* 0x000fe2000bf46270 */
[----:B------:R-:W-:Y:S01]  /*3310*/  IMAD.U32 R24, RZ, RZ, UR29 ;  /* 0x0000001dff187e24 */ /* 0x000fe2000f8e00ff */
[----:B------:R-:W-:Y:S01]  /*3320*/  IADD3 R19, P1, R13, 0x20, RZ ;  /* 0x000000200d137810 */ /* 0x000fe20007f3e0ff */
[----:B------:R-:W-:Y:S01]  /*3330*/  IMAD.MOV.U32 R21, RZ, RZ, R15 ;  /* 0x000000ffff157224 */ /* 0x000fe200078e000f */
[----:B------:R-:W-:-:S03]  /*3340*/  MOV R25, UR30 ;  /* 0x0000001e00197c02 */ /* 0x000fc60008000f00 */
[----:B------:R-:W-:Y:S02]  /*3350*/  IMAD.X R18, RZ, RZ, R12, P1 ;  /* 0x000000ffff127224 */ /* 0x000fe400008e060c */
[----:B------:R-:W-:-:S04]  /*3360*/  IMAD.WIDE.U32 R24, R19, UR14, R24 ;  /* 0x0000000e13187c25 */ /* 0x000fc8000f8e0018 */
[----:B------:R-:W4:Y:S01]  /*3370*/  @!P2 LDC.64 R4, c[0x0][0x218] ;  /* 0x00008600ff04ab82 */ /* 0x000f220000000a00 */
[----:B------:R-:W-:Y:S01]  /*3380*/  IMAD R18, R18, UR14, RZ ;  /* 0x0000000e12127c24 */ /* 0x000fe2000f8e02ff */
[----:B------:R1:W-:Y:S03]  /*3390*/  @P2 STS.128 [R34+0x19000], RZ ;  /* 0x019000ff22002388 */ /* 0x0003e60000000c00 */
[----:B------:R-:W-:Y:S01]  /*33a0*/  IMAD R18, R19, UR15, R18 ;  /* 0x0000000f13127c24 */ /* 0x000fe2000f8e0212 */
[----:B------:R-:W-:-:S03]  /*33b0*/  IADD3 R19, P1, R6, 0x20, RZ ;  /* 0x0000002006137810 */ /* 0x000fc60007f3e0ff */
[----:B------:R-:W-:Y:S01]  /*33c0*/  IMAD.IADD R25, R25, 0x1, R18 ;  /* 0x0000000119197824 */ /* 0x000fe200078e0212 */
[----:B------:R-:W-:Y:S01]  /*33d0*/  IADD3.X R18, RZ, R7, RZ, P1, !PT ;  /* 0x00000007ff127210 */ /* 0x000fe20000ffe4ff */
[----:B-1----:R-:W-:-:S04]  /*33e0*/  IMAD.WIDE R22, R38, 0x2, R22 ;  /* 0x0000000226167825 */ /* 0x002fc800078e0216 */
[----:B------:R-:W-:-:S04]  /*33f0*/  IMAD.WIDE.U32 R24, R11, UR22, R24 ;  /* 0x000000160b187c25 */ /* 0x000fc8000f8e0018 */
[----:B------:R-:W-:Y:S01]  /*3400*/  IMAD R18, R18, UR14, RZ ;  /* 0x0000000e12127c24 */ /* 0x000fe2000f8e02ff */
[----:B------:R-:W-:Y:S01]  /*3410*/  IADD3 R15, R16, R25, RZ ;  /* 0x00000019100f7210 */ /* 0x000fe20007ffe0ff */
[----:B------:R-:W-:Y:S01]  /*3420*/  IMAD.WIDE.U32 R20, R19, UR14, R20 ;  /* 0x0000000e13147c25 */ /* 0x000fe2000f8e0014 */
[----:B------:R-:W-:-:S03]  /*3430*/  LEA R22, P1, R24, R22, 0x1 ;  /* 0x0000001618167211 */ /* 0x000fc600078208ff */
[----:B------:R-:W-:Y:S01]  /*3440*/  IMAD R18, R19, UR15, R18 ;  /* 0x0000000f13127c24 */ /* 0x000fe2000f8e0212 */
[----:B------:R-:W-:Y:S02]  /*3450*/  LEA.HI.X R23, R24, R23, R15, 0x1, P1 ;  /* 0x0000001718177211 */ /* 0x000fe400008f0c0f */
[----:B----4-:R-:W-:Y:S01]  /*3460*/  @!P2 LEA R4, P1, R20, R4, 0x1 ;  /* 0x000000041404a211 */ /* 0x010fe200078208ff */
        /* <DEDUP_REMOVED lines=25> */
.L_x_1476:
[----:B------:R-:W-:Y:S05]  /*3600*/  BSYNC B0 ;  /* 0x0000000000007941 */ /* 0x000fea0003800000 */
.L_x_1475:
        /* <DEDUP_REMOVED lines=64> */
.L_x_1478:
[----:B------:R-:W-:Y:S05]  /*3a10*/  BSYNC B0 ;  /* 0x0000000000007941 */ /* 0x000fea0003800000 */
.L_x_1477:
[----:B------:R1:W-:Y:S01]  /*3a20*/  @P4 STS.128 [R34+0x21000], RZ ;  /* 0x021000ff22004388 */ /* 0x0003e20000000c00 */
[----:B------:R-:W1:Y:S01]  /*3a30*/  LDC.64 R16, c[0x0][0x3b8] ;  /* 0x0000ee00ff107b82 */ /* 0x000e620000000a00 */
[----:B------:R-:W-:Y:S02]  /*3a40*/  BSSY B0, `(.L_x_1479) ;  /* 0x0000036000007945 */ /* 0x000fe40003800000 */
        /* <DEDUP_REMOVED lines=26> */
[----:B-1----:R-:W-:-:S03]  /*3bf0*/  @!P1 LEA R6, P2, R18, R4, 0x1 ;  /* 0x0000000412069211 */ /* 0x002fc600078408ff */
[----:B------:R-:W-:Y:S01]  /*3c00*/  IMAD.IADD R14, R14, 0x1, R21 ;  /* 0x000000010e0e7824 */ /* 0x000fe200078e0215 */
[----:B------:R-:W-:-:S04]  /*3c10*/  IADD3 R4, R19, R7, RZ ;  /* 0x0000000713047210 */ /* 0x000fc80007ffe0ff */
[----:B------:R-:W-:Y:S02]  /*3c20*/  @!P1 LEA.HI.X R7, R18, R5, R4, 0x1, P2 ;  /* 0x0000000512079211 */ /* 0x000fe400010f0c04 */
        /* <DEDUP_REMOVED lines=23> */
.L_x_1480:
[----:B------:R-:W-:Y:S05]  /*3da0*/  BSYNC B0 ;  /* 0x0000000000007941 */ /* 0x000fea0003800000 */
.L_x_1479:
[----:B-1--4-:R-:W-:Y:S01]  /*3db0*/  IMAD.MOV.U32 R4, RZ, RZ, 0x4 ;  /* 0x00000004ff047424 */ /* 0x012fe200078e00ff */
[----:B------:R-:W4:Y:S01]  /*3dc0*/  LDG.E.64 R12, desc[UR6][R16.64+0x8] ;  /* 0x00000806100c7981 */ /* 0x000f22000c1e1b00 */
[----:B------:R-:W-:Y:S02]  /*3dd0*/  IMAD.MOV.U32 R5, RZ, RZ, 0x7f800000 ;  /* 0x7f800000ff057424 */ /* 0x000fe400078e00ff */
[----:B------:R-:W-:Y:S01]  /*3de0*/  IMAD.MOV.U32 R11, RZ, RZ, 0x7f800000 ;  /* 0x7f800000ff0b7424 */ /* 0x000fe200078e00ff */
[----:B------:R-:W-:Y:S01]  /*3df0*/  UIMAD UR9, UR48, UR60, UR55 ;  /* 0x0000003c300972a4 */ /* 0x000fe2000f8e0237 */
[----:B------:R-:W-:Y:S01]  /*3e00*/  IMAD.WIDE R14, R29, R4, UR10 ;  /* 0x0000000a1d0e7e25 */ /* 0x000fe2000f8e0204 */
[----:B------:R-:W5:Y:S01]  /*3e10*/  LDG.E.64 R6, desc[UR6][R16.64] ;  /* 0x0000000610067981 */ /* 0x000f62000c1e1b00 */
[----:B------:R-:W-:Y:S01]  /*3e20*/  ULDC UR20, c[0x0][0x2d0] ;  /* 0x0000b40000147ab9 */ /* 0x000fe20000000800 */
[----:B------:R-:W-:Y:S01]  /*3e30*/  ULDC UR35, c[0x0][0x2dc] ;  /* 0x0000b70000237ab9 */ /* 0x000fe20000000800 */
[----:B------:R-:W1:Y:S01]  /*3e40*/  S2R R18, SR_TID.X ;  /* 0x0000000000127919 */ /* 0x000e620000002100 */
[----:B------:R-:W0:Y:S01]  /*3e50*/  LDGDEPBAR ;  /* 0x00000000000079af */ /* 0x000e220000000000 */
[----:B------:R-:W-:-:S02]  /*3e60*/  IMAD.MOV.U32 R246, RZ, RZ, 0x20 ;  /* 0x00000020fff67424 */ /* 0x000fc400078e00ff */
[----:B------:R-:W-:Y:S01]  /*3e70*/  IMAD.MOV.U32 R245, RZ, RZ, 0x40 ;  /* 0x00000040fff57424 */ /* 0x000fe200078e00ff */
[----:B------:R-:W4:Y:S01]  /*3e80*/  @!P5 LDG.E R5, desc[UR6][R14.64+0x20] ;  /* 0x000020060e05d981 */ /* 0x000f22000c1e1900 */
[----:B------:R-:W-:Y:S02]  /*3e90*/  CS2R R190, SRZ ;  /* 0x0000000000be7805 */ /* 0x000fe4000001ff00 */
[----:B------:R-:W-:Y:S02]  /*3ea0*/  CS2R R188, SRZ ;  /* 0x0000000000bc7805 */ /* 0x000fe4000001ff00 */
[----:B------:R-:W-:Y:S01]  /*3eb0*/  CS2R R194, SRZ ;  /* 0x0000000000c27805 */ /* 0x000fe2000001ff00 */
[----:B------:R-:W5:Y:S01]  /*3ec0*/  @!P6 LDG.E R11, desc[UR6][R14.64] ;  /* 0x000000060e0be981 */ /* 0x000f62000c1e1900 */
[----:B------:R-:W-:Y:S01]  /*3ed0*/  USHF.L.U32 UR9, UR9, 0x5, URZ ;  /* 0x0000000509097899 */ /* 0x000fe2000800063f */
[----:B------:R-:W-:Y:S02]  /*3ee0*/  CS2R R192, SRZ ;  /* 0x0000000000c07805 */ /* 0x000fe4000001ff00 */
[----:B------:R-:W-:-:S02]  /*3ef0*/  CS2R R186, SRZ ;  /* 0x0000000000ba7805 */ /* 0x000fc4000001ff00 */
[----:B------:R-:W-:Y:S01]  /*3f00*/  CS2R R184, SRZ ;  /* 0x0000000000b87805 */ /* 0x000fe2000001ff00 */
[----:B------:R-:W-:Y:S01]  /*3f10*/  USHF.R.S32.HI UR14, URZ, 0x1f, UR9 ;  /* 0x0000001f3f0e7899 */ /* 0x000fe20008011409 */
        /* <DEDUP_REMOVED lines=51> */
[----:B--23--:R-:W-:Y:S02]  /*4250*/  CS2R R34, SRZ ;  /* 0x0000000000227805 */ /* 0x00cfe4000001ff00 */
[----:B------:R-:W-:-:S02]  /*4260*/  CS2R R32, SRZ ;  /* 0x0000000000207805 */ /* 0x000fc4000001ff00 */
[----:B------:R-:W-:Y:S02]  /*4270*/  CS2R R26, SRZ ;  /* 0x00000000001a7805 */ /* 0x000fe4000001ff00 */
[----:B------:R-:W-:Y:S02]  /*4280*/  CS2R R24, SRZ ;  /* 0x0000000000187805 */ /* 0x000fe4000001ff00 */
[----:B------:R-:W-:Y:S02]  /*4290*/  CS2R R22, SRZ ;  /* 0x0000000000167805 */ /* 0x000fe4000001ff00 */
[----:B------:R-:W-:Y:S01]  /*42a0*/  CS2R R20, SRZ ;  /* 0x0000000000147805 */ /* 0x000fe2000001ff00 */
[----:B------:R-:W-:Y:S01]  /*42b0*/  ULDC.U8 UR15, c[0x0][0x388] ;  /* 0x0000e200000f7ab9 */ /* 0x000fe20000000000 */
[----:B----4-:R2:W-:Y:S02]  /*42c0*/  STL [R1+0x60], R5 ;  /* 0x0000600501007387 */ /* 0x0105e40000100800 */
[----:B--2---:R-:W-:-:S04]  /*42d0*/  LEA.HI R5, R9, R10, RZ, 0x4 ;  /* 0x0000000a09057211 */ /* 0x004fc800078f20ff */
[----:B------:R-:W-:-:S05]  /*42e0*/  LOP3.LUT R5, R5, 0xfffffff0, RZ, 0xc0, !PT ;  /* 0xfffffff005057812 */ /* 0x000fca00078ec0ff */
[----:B------:R-:W-:-:S05]  /*42f0*/  IMAD.IADD R10, R10, 0x1, -R5 ;  /* 0x000000010a0a7824 */ /* 0x000fca00078e0a05 */
[----:B------:R-:W-:-:S04]  /*4300*/  SHF.R.S32.HI R5, RZ, 0x1f, R10 ;  /* 0x0000001fff057819 */ /* 0x000fc8000001140a */
[----:B------:R-:W-:-:S04]  /*4310*/  LEA.HI R5, R5, R10, RZ, 0x3 ;  /* 0x0000000a05057211 */ /* 0x000fc800078f18ff */
[----:B------:R-:W-:Y:S02]  /*4320*/  LOP3.LUT R5, R5, 0xfffffff8, RZ, 0xc0, !PT ;  /* 0xfffffff805057812 */ /* 0x000fe400078ec0ff */
[----:B------:R-:W-:-:S03]  /*4330*/  IADD3 R4, P4, P3, R12, UR9, R8 ;  /* 0x000000090c047c10 */ /* 0x000fc6000fb9e008 */
[----:B------:R-:W-:Y:S01]  /*4340*/  IMAD.IADD R5, R10, 0x1, -R5 ;  /* 0x000000010a057824 */ /* 0x000fe200078e0a05 */
[----:B------:R-:W-:-:S04]  /*4350*/  SHF.R.S32.HI R9, RZ, 0x1f, R8 ;  /* 0x0000001fff097819 */ /* 0x000fc80000011408 */
[----:B------:R-:W-:Y:S02]  /*4360*/  R2P PR, R5, 0x6 ;  /* 0x0000000605007804 */ /* 0x000fe40000000000 */
[----:B------:R-:W-:Y:S01]  /*4370*/  IADD3.X R5, R13, UR14, R9, P4, P3 ;  /* 0x0000000e0d057c10 */ /* 0x000fe2000a7e6409 */
[----:B------:R-:W-:Y:S01]  /*4380*/  IMAD.MOV.U32 R8, RZ, RZ, R28 ;  /* 0x000000ffff087224 */ /* 0x000fe200078e001c */
[----:B-----5:R-:W-:Y:S02]  /*4390*/  R2UR UR18, R7 ;  /* 0x00000000071272ca */ /* 0x020fe400000e0000 */
[----:B------:R-:W-:Y:S01]  /*43a0*/  R2UR UR19, R6 ;  /* 0x00000000061372ca */ /* 0x000fe200000e0000 */
[----:B------:R-:W-:Y:S01]  /*43b0*/  STL [R1+0x54], R5 ;  /* 0x0000540501007387 */ /* 0x000fe20000100800 */
[----:B------:R-:W-:Y:S01]  /*43c0*/  SEL R246, R246, 0xffffffe0, !P1 ;  /* 0xffffffe0f6f67807 */ /* 0x000fe20004800000 */
[----:B------:R-:W-:Y:S02]  /*43d0*/  UIADD3 UR9, UR36, 0x40, URZ ;  /* 0x0000004024097890 */ /* 0x000fe4000fffe03f */
[----:B------:R2:W-:Y:S01]  /*43e0*/  STL [R1+0x5c], R11 ;  /* 0x00005c0b01007387 */ /* 0x0005e20000100800 */
[----:B------:R-:W-:Y:S01]  /*43f0*/  SEL R245, R245, 0xffffffc0, !P2 ;  /* 0xffffffc0f5f57807 */ /* 0x000fe20005000000 */
[----:B------:R-:W-:Y:S01]  /*4400*/  ULDC UR14, c[0x0][0x2ec] ;  /* 0x0000bb00000e7ab9 */ /* 0x000fe20000000800 */
[----:B--2---:R-:W2:Y:S01]  /*4410*/  S2R R11, SR_TID.X ;  /* 0x00000000000b7919 */ /* 0x004ea20000002100 */
[----:B------:R-:W-:-:S05]  /*4420*/  VIADD R5, R252, 0x4000 ;  /* 0x00004000fc057836 */ /* 0x000fca0000000000 */
[----:B------:R-:W-:Y:S01]  /*4430*/  SEL R248, R5, R252, !P0 ;  /* 0x000000fc05f87207 */ /* 0x000fe20004000000 */
[----:B------:R-:W-:Y:S01]  /*4440*/  IMAD.WIDE.U32 R4, R4, -0x2daee0ad, RZ ;  /* 0xd2511f5304047825 */ /* 0x000fe200078e00ff */
[----:B------:R3:W-:Y:S01]  /*4450*/  STL [R1+0x58], R8 ;  /* 0x0000580801007387 */ /* 0x0007e20000100800 */
[----:B--2---:R-:W-:-:S04]  /*4460*/  SHF.R.S32.HI R11, RZ, 0x1f, R11 ;  /* 0x0000001fff0b7819 */ /* 0x004fc8000001140b */
[----:B-1----:R-:W-:-:S04]  /*4470*/  LEA.HI R11, R11, R18, RZ, 0x7 ;  /* 0x000000120b0b7211 */ /* 0x002fc800078f38ff */
[----:B------:R-:W-:-:S05]  /*4480*/  SHF.R.S32.HI R11, RZ, 0x7, R11 ;  /* 0x00000007ff0b7819 */ /* 0x000fca000001140b */
[----:B------:R-:W-:-:S05]  /*4490*/  IMAD.SHL.U32 R7, R11, 0x20, RZ ;  /* 0x000000200b077824 */ /* 0x000fca00078e00ff */
[----:B------:R3:W-:Y:S04]  /*44a0*/  STL [R1+0x2c], R7 ;  /* 0x00002c0701007387 */ /* 0x0007e80000100800 */
[----:B------:R3:W-:Y:S01]  /*44b0*/  STL.64 [R1+0x70], R4 ;  /* 0x0000700401007387 */ /* 0x0007e20000100a00 */
[----:B------:R-:W-:Y:S02]  /*44c0*/  VIADD R6, R251, 0x4000 ;  /* 0x00004000fb067836 */ /* 0x000fe40000000000 */
[----:B------:R-:W-:-:S03]  /*44d0*/  IMAD.IADD R244, R249, 0x1, R246 ;  /* 0x00000001f9f47824 */ /* 0x000fc600078e02f6 */
[----:B------:R-:W-:Y:S02]  /*44e0*/  SEL R247, R6, R251, !P0 ;  /* 0x000000fb06f77207 */ /* 0x000fe40004000000 */
[----:B------:R-:W-:Y:S02]  /*44f0*/  CS2R R28, SRZ ;  /* 0x00000000001c7805 */ /* 0x000fe4000001ff00 */
[----:B------:R-:W-:Y:S01]  /*4500*/  LEA R248, R248, UR4, 0x1 ;  /* 0x00000004f8f87c11 */ /* 0x000fe2000f8e08ff */
[----:B------:R-:W-:Y:S01]  /*4510*/  IMAD.IADD R242, R249, 0x1, R245 ;  /* 0x00000001f9f27824 */ /* 0x000fe200078e02f5 */
[----:B------:R-:W-:Y:S01]  /*4520*/  LEA R247, R247, UR4, 0x1 ;  /* 0x00000004f7f77c11 */ /* 0x000fe2000f8e08ff */
[----:B------:R-:W-:Y:S01]  /*4530*/  IMAD.IADD R243, R245, 0x1, R244 ;  /* 0x00000001f5f37824 */ /* 0x000fe200078e02f4 */
[----:B------:R-:W-:Y:S02]  /*4540*/  UIADD3 UR33, UR19, -0x61c88647, URZ ;  /* 0x9e3779b913217890 */ /* 0x000fe4000fffe03f */
[----:B------:R-:W-:-:S02]  /*4550*/  UIADD3 UR32, UR18, -0x4498517b, URZ ;  /* 0xbb67ae8512207890 */ /* 0x000fc4000fffe03f */
[----:B------:R-:W-:Y:S02]  /*4560*/  UIADD3 UR31, UR19, 0x3c6ef372, URZ ;  /* 0x3c6ef372131f7890 */ /* 0x000fe4000fffe03f */
[----:B------:R-:W-:Y:S02]  /*4570*/  UIADD3 UR30, UR18, 0x76cf5d0a, URZ ;  /* 0x76cf5d0a121e7890 */ /* 0x000fe4000fffe03f */
[----:B------:R-:W-:Y:S02]  /*4580*/  UIADD3 UR29, UR19, -0x255992d5, URZ ;  /* 0xdaa66d2b131d7890 */ /* 0x000fe4000fffe03f */
[----:B------:R-:W-:Y:S02]  /*4590*/  UIADD3 UR28, UR18, 0x32370b8f, URZ ;  /* 0x32370b8f121c7890 */ /* 0x000fe4000fffe03f */
[----:B------:R-:W-:Y:S02]  /*45a0*/  UIADD3 UR27, UR19, 0x78dde6e4, URZ ;  /* 0x78dde6e4131b7890 */ /* 0x000fe4000fffe03f */
[----:B------:R-:W-:-:S02]  /*45b0*/  UIADD3 UR26, UR18, -0x126145ec, URZ ;  /* 0xed9eba14121a7890 */ /* 0x000fc4000fffe03f */
[----:B------:R-:W-:Y:S02]  /*45c0*/  UIADD3 UR25, UR19, 0x1715609d, URZ ;  /* 0x1715609d13197890 */ /* 0x000fe4000fffe03f */
[----:B------:R-:W-:Y:S02]  /*45d0*/  UIADD3 UR24, UR18, -0x56f99767, URZ ;  /* 0xa906689912187890 */ /* 0x000fe4000fffe03f */
[----:B------:R-:W-:Y:S02]  /*45e0*/  UIADD3 UR23, UR19, -0x4ab325aa, URZ ;  /* 0xb54cda5613177890 */ /* 0x000fe4000fffe03f */
[----:B------:R-:W-:Y:S02]  /*45f0*/  UIADD3 UR22, UR18, 0x646e171e, URZ ;  /* 0x646e171e12167890 */ /* 0x000fe4000fffe03f */
[----:B---3--:R-:W-:-:S11]  /*4600*/  UISETP.GE.AND UP1, UPT, UR9, UR5, UPT ;  /* 0x000000050900728c */ /* 0x008fd6000bf26270 */
.L_x_1483:
[----:B------:R-:W0:Y:S01]  /*4610*/  LDGDEPBAR ;  /* 0x00000000000079af */ /* 0x000e220000000000 */
[C---:B------:R-:W-:Y:S01]  /*4620*/  IMAD.IADD R114, R248.reuse, 0x1, R246 ;  /* 0x00000001f8727824 */ /* 0x040fe200078e02f6 */
[----:B------:R-:W-:Y:S01]  /*4630*/  PLOP3.LUT P6, PT, PT, PT, UP1, 0x80, 0x0 ;  /* 0x000000000000781c */ /* 0x000fe20003fcf018 */
[--C-:B------:R-:W-:Y:S01]  /*4640*/  IMAD.IADD R113, R248, 0x1, R245.reuse ;  /* 0x00000001f8717824 */ /* 0x100fe200078e02f5 */
[----:B------:R-:W2:Y:S01]  /*4650*/  LDL R118, [R1] ;  /* 0x0000000001767983 */ /* 0x000ea20000100800 */
[----:B------:R-:W-:Y:S01]  /*4660*/  IMAD.IADD R112, R114, 0x1, R245 ;  /* 0x0000000172707824 */ /* 0x000fe200078e02f5 */
[----:B------:R-:W-:Y:S01]  /*4670*/  PLOP3.LUT P5, PT, PT, PT, UP1, 0x80, 0x0 ;  /* 0x000000000000781c */ /* 0x000fe20003faf018 */
[----:B------:R-:W-:Y:S01]  /*4680*/  IMAD.U32 R117, RZ, RZ, UR8 ;  /* 0x00000008ff757e24 */ /* 0x000fe2000f8e00ff */
[----:B------:R-:W3:Y:S01]  /*4690*/  LDL R124, [R1+0x2c] ;  /* 0x00002c00017c7983 */ /* 0x000ee20000100800 */
[----:B------:R-:W-:Y:S01]  /*46a0*/  PLOP3.LUT P4, PT, PT, PT, UP1, 0x80, 0x0 ;  /* 0x000000000000781c */ /* 0x000fe20003f8f018 */
[----:B------:R-:W-:Y:S01]  /*46b0*/  IMAD.U32 R116, RZ, RZ, UR17 ;  /* 0x00000011ff747e24 */ /* 0x000fe2000f8e00ff */
[----:B------:R-:W-:Y:S01]  /*46c0*/  PLOP3.LUT P0, PT, PT, PT, UP1, 0x80, 0x0 ;  /* 0x000000000000781c */ /* 0x000fe20003f0f018 */
[----:B------:R-:W4:Y:S01]  /*46d0*/  LDL.64 R126, [R1+0x70] ;  /* 0x00007000017e7983 */ /* 0x000f220000100a00 */
[----:B------:R-:W-:Y:S01]  /*46e0*/  PLOP3.LUT P3, PT, PT, PT, UP1, 0x80, 0x0 ;  /* 0x000000000000781c */ /* 0x000fe20003f6f018 */
[----:B------:R-:W-:Y:S01]  /*46f0*/  UISETP.GE.AND UP2, UPT, UR8, 0x1, UPT ;  /* 0x000000010800788c */ /* 0x000fe2000bf46270 */
[----:B------:R-:W-:Y:S01]  /*4700*/  PLOP3.LUT P1, PT, PT, PT, UP1, 0x80, 0x0 ;  /* 0x000000000000781c */ /* 0x000fe20003f2f018 */
[----:B------:R-:W3:Y:S01]  /*4710*/  LDL R119, [R1+0x54] ;  /* 0x0000540001777983 */ /* 0x000ee20000100800 */
[----:B------:R-:W-:Y:S03]  /*4720*/  PLOP3.LUT P2, PT, PT, PT, UP1, 0x80, 0x0 ;  /* 0x000000000000781c */ /* 0x000fe60003f4f018 */
[----:B------:R-:W3:Y:S04]  /*4730*/  LDL R211, [R1+0x18] ;  /* 0x0000180001d37983 */ /* 0x000ee80000100800 */
[----:B------:R-:W3:Y:S04]  /*4740*/  LDL R210, [R1+0x28] ;  /* 0x0000280001d27983 */ /* 0x000ee80000100800 */
[----:B------:R-:W3:Y:S04]  /*4750*/  LDL R209, [R1+0x20] ;  /* 0x0000200001d17983 */ /* 0x000ee80000100800 */
[----:B------:R-:W3:Y:S04]  /*4760*/  LDL R208, [R1+0x40] ;  /* 0x0000400001d07983 */ /* 0x000ee80000100800 */
[----:B------:R-:W3:Y:S04]  /*4770*/  LDL R202, [R1+0x8] ;  /* 0x0000080001ca7983 */ /* 0x000ee80000100800 */
[----:B------:R-:W5:Y:S04]  /*4780*/  LDL.64 R206, [R1+0x10] ;  /* 0x0000100001ce7983 */ /* 0x000f680000100a00 */
[----:B------:R-:W5:Y:S04]  /*4790*/  LDL R205, [R1+0x38] ;  /* 0x0000380001cd7983 */ /* 0x000f680000100800 */
[----:B------:R-:W5:Y:S04]  /*47a0*/  LDL R204, [R1+0x34] ;  /* 0x0000340001cc7983 */ /* 0x000f680000100800 */
[----:B------:R-:W5:Y:S01]  /*47b0*/  LDL R203, [R1+0x30] ;  /* 0x0000300001cb7983 */ /* 0x000f620000100800 */
[----:B------:R-:W1:Y:S01]  /*47c0*/  @P0 S2R R115, SR_TID.X ;  /* 0x0000000000730919 */ /* 0x000e620000002100 */
[----:B------:R-:W-:Y:S01]  /*47d0*/  PLOP3.LUT P0, PT, PT, PT, UP1, 0x80, 0x0 ;  /* 0x000000000000781c */ /* 0x000fe20003f0f018 */
[----:B------:R-:W1:Y:S01]  /*47e0*/  S2R R121, SR_TID.X ;  /* 0x0000000000797919 */ /* 0x000e620000002100 */
[----:B------:R-:W1:Y:S01]  /*47f0*/  S2R R120, SR_TID.X ;  /* 0x0000000000787919 */ /* 0x000e620000002100 */
[----:B------:R-:W-:Y:S04]  /*4800*/  DEPBAR.LE SB0, 0x0 ;  /* 0x000080000000791a */ /* 0x000fe80000000000 */
[----:B------:R-:W-:Y:S01]  /*4810*/  BAR.SYNC.DEFER_BLOCKING 0x0 ;  /* 0x0000000000007b1d */ /* 0x000fe20000010000 */
[----:B-1----:R-:W-:Y:S01]  /*4820*/  @P3 IMAD.SHL.U32 R115, R115, 0x2, RZ ;  /* 0x0000000273733824 */ /* 0x002fe200078e00ff */
[----:B------:R-:W-:Y:S04]  /*4830*/  PLOP3.LUT P3, PT, PT, PT, UP1, 0x80, 0x0 ;  /* 0x000000000000781c */ /* 0x000fe80003f6f018 */
[----:B------:R-:W-:Y:S01]  /*4840*/  LDSM.16.M88.4 R84, [R248] ;  /* 0x00000000f854783b */ /* 0x000fe20000000200 */
[----:B------:R-:W-:Y:S03]  /*4850*/  SHF.R.S32.HI R120, RZ, 0x1f, R120 ;  /* 0x0000001fff787819 */ /* 0x000fe60000011478 */
[----:B------:R-:W1:Y:S01]  /*4860*/  LDSM.16.M88.4 R88, [R241+0x18000] ;  /* 0x01800000f158783b */ /* 0x000e620000000200 */
[----:B------:R-:W-:Y:S03]  /*4870*/  LEA.HI R120, R120, R121, RZ, 0x7 ;  /* 0x0000007978787211 */ /* 0x000fe600078f38ff */
[----:B------:R-:W1:Y:S01]  /*4880*/  LDSM.16.M88.4 R92, [R241+0x18800] ;  /* 0x01880000f15c783b */ /* 0x000e620000000200 */
[----:B------:R-:W-:Y:S03]  /*4890*/  SHF.R.S32.HI R120, RZ, 0x7, R120 ;  /* 0x00000007ff787819 */ /* 0x000fe60000011478 */
[----:B------:R-:W-:Y:S04]  /*48a0*/  LDSM.16.M88.4 R96, [R114] ;  /* 0x000000007260783b */ /* 0x000fe80000000200 */
[----:B------:R-:W1:Y:S01]  /*48b0*/  LDSM.16.M88.4 R100, [R240+0x18000] ;  /* 0x01800000f064783b */ /* 0x000e620000000200 */
[----:B------:R-:W-:Y:S03]  /*48c0*/  IMAD R116, R116, 0x2, R120 ;  /* 0x0000000274747824 */ /* 0x000fe600078e0278 */
[----:B------:R-:W1:Y:S04]  /*48d0*/  LDSM.16.M88.4 R104, [R240+0x18800] ;  /* 0x01880000f068783b */ /* 0x000e680000000200 */
[----:B------:R-:W-:Y:S01]  /*48e0*/  LDSM.16.M88.4 R108, [R3+0x18000] ;  /* 0x01800000036c783b */ /* 0x000fe20000000200 */
        /* <DEDUP_REMOVED lines=49> */
[C---:B--2---:R-:W-:Y:S05]  /*4c00*/  HMMA.16816.F32.BF16 R4, R100.reuse, R104, R4 ;  /* 0x000000686404723c */ /* 0x044fea0000041804 */
[----:B------:R-:W-:Y:S01]  /*4c10*/  IMAD R117, R117, 0x4, R118 ;  /* 0x0000000475757824 */ /* 0x000fe200078e0276 */
[C---:B------:R-:W-:Y:S01]  /*4c20*/  HMMA.16816.F32.BF16 R8, R100.reuse, R106, R8 ;  /* 0x0000006a6408723c */ /* 0x040fe20000041808 */
[----:B------:R-:W2:Y:S01]  /*4c30*/  LDSM.16.M88.4 R104, [R240+0x1c000] ;  /* 0x01c00000f068783b */ /* 0x000ea20000000200 */
[----:B------:R-:W-:Y:S03]  /*4c40*/  IMAD.U32 R118, RZ, RZ, UR17 ;  /* 0x00000011ff767e24 */ /* 0x000fe6000f8e00ff */
[----:B----4-:R-:W-:Y:S01]  /*4c50*/  LOP3.LUT R116, R127, UR18, R116, 0x96, !PT ;  /* 0x000000127f747c12 */ /* 0x010fe2000f8e9674 */
[C---:B------:R-:W-:Y:S05]  /*4c60*/  HMMA.16816.F32.BF16 R12, R100.reuse, R88, R12 ;  /* 0x00000058640c723c */ /* 0x040fea000004180c */
[----:B------:R-:W-:Y:S01]  /*4c70*/  IMAD.WIDE.U32 R122, R116, -0x326172a9, RZ ;  /* 0xcd9e8d57747a7825 */ /* 0x000fe200078e00ff */
[----:B------:R-:W-:Y:S01]  /*4c80*/  HMMA.16816.F32.BF16 R16, R100, R90, R16 ;  /* 0x0000005a6410723c */ /* 0x000fe20000041810 */
[----:B------:R-:W4:Y:S04]  /*4c90*/  LDSM.16.M88.4 R88, [R240+0x1c800] ;  /* 0x01c80000f058783b */ /* 0x000f280000000200 */
[----:B------:R-:W-:Y:S01]  /*4ca0*/  LDSM.16.M88.4 R100, [R113+0x4000] ;  /* 0x004000007164783b */ /* 0x000fe20000000200 */
[C---:B-1----:R-:W-:Y:S05]  /*4cb0*/  HMMA.16816.F32.BF16 R4, R92.reuse, R108, R4 ;  /* 0x0000006c5c04723c */ /* 0x042fea0000041804 */
[----:B------:R-:W-:Y:S01]  /*4cc0*/  IMAD.WIDE.U32 R120, R117, -0x326172a9, RZ ;  /* 0xcd9e8d5775787825 */ /* 0x000fe200078e00ff */
[C---:B------:R-:W-:Y:S01]  /*4cd0*/  HMMA.16816.F32.BF16 R8, R92.reuse, R110, R8 ;  /* 0x0000006e5c08723c */ /* 0x040fe20000041808 */
[----:B------:R-:W1:Y:S04]  /*4ce0*/  LDSM.16.M88.4 R108, [R3+0x1c000] ;  /* 0x01c00000036c783b */ /* 0x000e680000000200 */
[----:B---3--:R-:W-:Y:S01]  /*4cf0*/  @P1 LOP3.LUT R117, R124, 0x6, R115, 0xf8, !PT ;  /* 0x000000067c751812 */ /* 0x008fe200078ef873 */
[C---:B------:R-:W-:Y:S01]  /*4d00*/  HMMA.16816.F32.BF16 R12, R92.reuse, R84, R12 ;  /* 0x000000545c0c723c */ /* 0x040fe2000004180c */
[----:B------:R-:W-:Y:S04]  /*4d10*/  PLOP3.LUT P1, PT, PT, PT, UP1, 0x80, 0x0 ;  /* 0x000000000000781c */ /* 0x000fe80003f2f018 */
[----:B------:R-:W-:Y:S01]  /*4d20*/  @P0 IMAD R118, R118, 0x40, R117 ;  /* 0x0000004076760824 */ /* 0x000fe200078e0275 */
[----:B------:R-:W-:Y:S01]  /*4d30*/  HMMA.16816.F32.BF16 R16, R92, R86, R16 ;  /* 0x000000565c10723c */ /* 0x000fe20000041810 */
[----:B------:R-:W3:Y:S01]  /*4d40*/  LDSM.16.M88.4 R84, [R3+0x1c800] ;  /* 0x01c800000354783b */ /* 0x000ee20000000200 */
[----:B------:R-:W-:Y:S02]  /*4d50*/  PLOP3.LUT P0, PT, PT, PT, UP1, 0x80, 0x0 ;  /* 0x000000000000781c */ /* 0x000fe40003f0f018 */
[C---:B------:R-:W-:Y:S01]  /*4d60*/  @P5 ISETP.GE.AND P5, PT, R118.reuse, UR5, PT ;  /* 0x0000000576005c0c */ /* 0x040fe2000bfa6270 */
[----:B------:R-:W-:Y:S01]  /*4d70*/  LDSM.16.M88.4 R92, [R112+0x4000] ;  /* 0x00400000705c783b */ /* 0x000fe20000000200 */
[C---:B--2---:R-:W-:Y:S05]  /*4d80*/  HMMA.16816.F32.BF16 R4, R96.reuse, R104, R4 ;  /* 0x000000686004723c */ /* 0x044fea0000041804 */
[----:B------:R-:W-:Y:S01]  /*4d90*/  @P1 VIADD R116, R118, 0x8 ;  /* 0x0000000876741836 */ /* 0x000fe20000000000 */
[C---:B------:R-:W-:Y:S01]  /*4da0*/  HMMA.16816.F32.BF16 R8, R96.reuse, R106, R8 ;  /* 0x0000006a6008723c */ /* 0x040fe20000041808 */
[----:B------:R-:W2:Y:S01]  /*4db0*/  LDSM.16.M88.4 R104, [R2+0x1c000] ;  /* 0x01c000000268783b */ /* 0x000ea20000000200 */
[----:B------:R-:W-:Y:S02]  /*4dc0*/  PLOP3.LUT P1, PT, PT, PT, UP1, 0x80, 0x0 ;  /* 0x000000000000781c */ /* 0x000fe40003f2f018 */
[----:B------:R-:W-:Y:S01]  /*4dd0*/  @P6 ISETP.GE.AND P6, PT, R116, UR5, PT ;  /* 0x0000000574006c0c */ /* 0x000fe2000bfc6270 */
[C---:B------:R-:W-:Y:S01]  /*4de0*/  @P2 VIADD R117, R118.reuse, 0x1 ;  /* 0x0000000176752836 */ /* 0x040fe20000000000 */
[C---:B----4-:R-:W-:Y:S01]  /*4df0*/  HMMA.16816.F32.BF16 R12, R96.reuse, R88, R12 ;  /* 0x00000058600c723c */ /* 0x050fe2000004180c */
[----:B------:R-:W-:Y:S03]  /*4e00*/  PLOP3.LUT P2, PT, PT, PT, UP1, 0x80, 0x0 ;  /* 0x000000000000781c */ /* 0x000fe60003f4f018 */
[----:B------:R-:W-:Y:S01]  /*4e10*/  @P3 ISETP.GE.AND P3, PT, R117, UR5, PT ;  /* 0x0000000575003c0c */ /* 0x000fe2000bf66270 */
[----:B------:R-:W-:Y:S01]  /*4e20*/  @P4 VIADD R117, R118, 0x9 ;  /* 0x0000000976754836 */ /* 0x000fe20000000000 */
[----:B------:R-:W-:Y:S01]  /*4e30*/  HMMA.16816.F32.BF16 R16, R96, R90, R16 ;  /* 0x0000005a6010723c */ /* 0x000fe20000041810 */
[----:B------:R-:W4:Y:S01]  /*4e40*/  LDSM.16.M88.4 R88, [R2+0x1c800] ;  /* 0x01c800000258783b */ /* 0x000f220000000200 */
[----:B------:R-:W-:Y:S03]  /*4e50*/  PLOP3.LUT P4, PT, PT, PT, UP1, 0x80, 0x0 ;  /* 0x000000000000781c */ /* 0x000fe60003f8f018 */
[----:B------:R-:W-:Y:S01]  /*4e60*/  LDSM.16.M88.4 R96, [R248+0x6000] ;  /* 0x00600000f860783b */ /* 0x000fe20000000200 */
[C---:B-1----:R-:W-:Y:S05]  /*4e70*/  HMMA.16816.F32.BF16 R4, R100.reuse, R108, R4 ;  /* 0x0000006c6404723c */ /* 0x042fea0000041804 */
[----:B------:R-:W-:Y:S01]  /*4e80*/  @P2 ISETP.GE.AND P2, PT, R117, UR5, PT ;  /* 0x0000000575002c0c */ /* 0x000fe2000bf46270 */
[C---:B------:R-:W-:Y:S01]  /*4e90*/  HMMA.16816.F32.BF16 R8, R100.reuse, R110, R8 ;  /* 0x0000006e6408723c */ /* 0x040fe20000041808 */
[----:B------:R-:W1:Y:S04]  /*4ea0*/  LDSM.16.M88.4 R108, [R241+0x1e000] ;  /* 0x01e00000f16c783b */ /* 0x000e680000000200 */
[----:B------:R-:W-:Y:S01]  /*4eb0*/  LOP3.LUT R115, R121, UR19, R119, 0x96, !PT ;  /* 0x0000001379737c12 */ /* 0x000fe2000f8e9677 */
[C---:B---3--:R-:W-:Y:S05]  /*4ec0*/  HMMA.16816.F32.BF16 R12, R100.reuse, R84, R12 ;  /* 0x00000054640c723c */ /* 0x048fea000004180c */
[----:B------:R-:W-:Y:S01]  /*4ed0*/  IMAD.WIDE.U32 R124, R115, -0x2daee0ad, RZ ;  /* 0xd2511f53737c7825 */ /* 0x000fe200078e00ff */
[----:B------:R-:W-:Y:S01]  /*4ee0*/  HMMA.16816.F32.BF16 R16, R100, R86, R16 ;  /* 0x000000566410723c */ /* 0x000fe20000041810 */
[----:B------:R-:W3:Y:S04]  /*4ef0*/  LDSM.16.M88.4 R84, [R241+0x1e800] ;  /* 0x01e80000f154783b */ /* 0x000ee80000000200 */
[----:B------:R-:W-:Y:S01]  /*4f00*/  LDSM.16.M88.4 R100, [R114+0x6000] ;  /* 0x006000007264783b */ /* 0x000fe20000000200 */
[C---:B--2---:R-:W-:Y:S05]  /*4f10*/  HMMA.16816.F32.BF16 R4, R92.reuse, R104, R4 ;  /* 0x000000685c04723c */ /* 0x044fea0000041804 */
[----:B------:R-:W-:Y:S01]  /*4f20*/  LOP3.LUT R126, R125, UR32, R126, 0x96, !PT ;  /* 0x000000207d7e7c12 */ /* 0x000fe2000f8e967e */
[C---:B------:R-:W-:Y:S01]  /*4f30*/  HMMA.16816.F32.BF16 R8, R92.reuse, R106, R8 ;  /* 0x0000006a5c08723c */ /* 0x040fe20000041808 */
[----:B------:R-:W2:Y:S04]  /*4f40*/  LDSM.16.M88.4 R104, [R240+0x1e000] ;  /* 0x01e00000f068783b */ /* 0x000ea80000000200 */
[----:B------:R-:W-:Y:S01]  /*4f50*/  IMAD.WIDE.U32 R126, R126, -0x326172a9, RZ ;  /* 0xcd9e8d577e7e7825 */ /* 0x000fe200078e00ff */
[C---:B----4-:R-:W-:Y:S05]  /*4f60*/  HMMA.16816.F32.BF16 R12, R92.reuse, R88, R12 ;  /* 0x000000585c0c723c */ /* 0x050fea000004180c */
[----:B------:R-:W-:Y:S01]  /*4f70*/  LOP3.LUT R116, R127, UR31, R122, 0x96, !PT ;  /* 0x0000001f7f747c12 */ /* 0x000fe2000f8e967a */
[----:B------:R-:W-:Y:S01]  /*4f80*/  HMMA.16816.F32.BF16 R16, R92, R90, R16 ;  /* 0x0000005a5c10723c */ /* 0x000fe20000041810 */
[----:B------:R-:W4:Y:S04]  /*4f90*/  LDSM.16.M88.4 R88, [R240+0x1e800] ;  /* 0x01e80000f058783b */ /* 0x000f280000000200 */
[----:B------:R-:W-:Y:S01]  /*4fa0*/  LDSM.16.M88.4 R92, [R113+0x6000] ;  /* 0x00600000715c783b */ /* 0x000fe20000000200 */
[C---:B-1----:R-:W-:Y:S05]  /*4fb0*/  HMMA.16816.F32.BF16 R4, R96.reuse, R108, R4 ;  /* 0x0000006c6004723c */ /* 0x042fea0000041804 */
[----:B------:R-:W-:Y:S01]  /*4fc0*/  LOP3.LUT R120, R123, UR33, R120, 0x96, !PT ;  /* 0x000000217b787c12 */ /* 0x000fe2000f8e9678 */
[C---:B------:R-:W-:Y:S01]  /*4fd0*/  HMMA.16816.F32.BF16 R8, R96.reuse, R110, R8 ;  /* 0x0000006e6008723c */ /* 0x040fe20000041808 */
[----:B------:R-:W1:Y:S04]  /*4fe0*/  LDSM.16.M88.4 R108, [R3+0x1e000] ;  /* 0x01e00000036c783b */ /* 0x000e680000000200 */
[----:B------:R-:W-:Y:S01]  /*4ff0*/  IMAD.WIDE.U32 R122, R116, -0x2daee0ad, RZ ;  /* 0xd2511f53747a7825 */ /* 0x000fe200078e00ff */
        /* <DEDUP_REMOVED lines=10> */
[C---:B----4-:R-:W-:Y:S01]  /*50a0*/  HMMA.16816.F32.BF16 R12, R100.reuse, R88, R12 ;  /* 0x00000058640c723c */ /* 0x050fe2000004180c */
[----:B------:R-:W4:Y:S04]  /*50b0*/  LDL R89, [R1+0x5c] ;  /* 0x00005c0001597983 */ /* 0x000f280000100800 */
[----:B------:R-:W4:Y:S01]  /*50c0*/  LDL R88, [R1+0x60] ;  /* 0x0000600001587983 */ /* 0x000f220000100800 */
[----:B------:R-:W-:Y:S05]  /*50d0*/  HMMA.16816.F32.BF16 R16, R100, R90, R16 ;  /* 0x0000005a6410723c */ /* 0x000fea0000041810 */
[----:B------:R-:W-:Y:S01]  /*50e0*/  LOP3.LUT R126, R125, UR29, R126, 0x96, !PT ;  /* 0x0000001d7d7e7c12 */ /* 0x000fe2000f8e967e */
[C---:B-1----:R-:W-:Y:S05]  /*50f0*/  HMMA.16816.F32.BF16 R4, R92.reuse, R108, R4 ;  /* 0x0000006c5c04723c */ /* 0x042fea0000041804 */
[----:B------:R-:W-:Y:S01]  /*5100*/  LOP3.LUT R120, R123, UR28, R120, 0x96, !PT ;  /* 0x0000001c7b787c12 */ /* 0x000fe2000f8e9678 */
[C---:B------:R-:W-:Y:S05]  /*5110*/  HMMA.16816.F32.BF16 R8, R92.reuse, R110, R8 ;  /* 0x0000006e5c08723c */ /* 0x040fea0000041808 */
[----:B------:R-:W-:Y:S01]  /*5120*/  IMAD.WIDE.U32 R120, R120, -0x326172a9, RZ ;  /* 0xcd9e8d5778787825 */ /* 0x000fe200078e00ff */
[C---:B---3--:R-:W-:Y:S05]  /*5130*/  HMMA.16816.F32.BF16 R12, R92.reuse, R84, R12 ;  /* 0x000000545c0c723c */ /* 0x048fea000004180c */
[----:B------:R-:W-:Y:S01]  /*5140*/  LOP3.LUT R119, R121, UR27, R124, 0x96, !PT ;  /* 0x0000001b79777c12 */ /* 0x000fe2000f8e967c */
[----:B------:R-:W-:Y:S01]  /*5150*/  HMMA.16816.F32.BF16 R16, R92, R86, R16 ;  /* 0x000000565c10723c */ /* 0x000fe20000041810 */
[----:B------:R-:W1:Y:S04]  /*5160*/  LDSM.16.M88.4 R84, [R2+0x1e800] ;  /* 0x01e800000254783b */ /* 0x000e680000000200 */
[----:B------:R-:W-:Y:S01]  /*5170*/  IMAD.WIDE.U32 R130, R119, -0x2daee0ad, RZ ;  /* 0xd2511f5377827825 */ /* 0x000fe200078e00ff */
[C---:B--2---:R-:W-:Y:S05]  /*5180*/  HMMA.16816.F32.BF16 R4, R96.reuse, R104, R4 ;  /* 0x000000686004723c */ /* 0x044fea0000041804 */
[----:B------:R-:W-:Y:S01]  /*5190*/  IMAD.WIDE.U32 R126, R126, -0x2daee0ad, RZ ;  /* 0xd2511f537e7e7825 */ /* 0x000fe200078e00ff */
[C---:B------:R-:W-:Y:S05]  /*51a0*/  HMMA.16816.F32.BF16 R8, R96.reuse, R106, R8 ;  /* 0x0000006a6008723c */ /* 0x040fea0000041808 */
[----:B------:R-:W-:Y:S02]  /*51b0*/  LOP3.LUT R122, R127, UR26, R122, 0x96, !PT ;  /* 0x0000001a7f7a7c12 */ /* 0x000fe4000f8e967a */
[----:B------:R-:W-:Y:S04]  /*51c0*/  LOP3.LUT R126, R131, UR24, R126, 0x96, !PT ;  /* 0x00000018837e7c12 */ /* 0x000fe8000f8e967e */
[----:B------:R-:W-:Y:S04]  /*51d0*/  IMAD.WIDE.U32 R122, R122, -0x326172a9, RZ ;  /* 0xcd9e8d577a7a7825 */ /* 0x000fe800078e00ff */
[----:B------:R-:W-:Y:S01]  /*51e0*/  IMAD.WIDE.U32 R126, R126, -0x326172a9, RZ ;  /* 0xcd9e8d577e7e7825 */ /* 0x000fe200078e00ff */
[----:B------:R-:W-:Y:S02]  /*51f0*/  LOP3.LUT R120, R123, UR25, R120, 0x96, !PT ;  /* 0x000000197b787c12 */ /* 0x000fe4000f8e9678 */
[----:B------:R-:W-:Y:S02]  /*5200*/  @P0 FSEL R4, R4, -INF , !P5 ;  /* 0xff80000004040808 */ /* 0x000fe40006800000 */
[----:B------:R-:W-:Y:S01]  /*5210*/  @P1 FSEL R6, R6, -INF , !P5 ;  /* 0xff80000006061808 */ /* 0x000fe20006800000 */
[----:B------:R-:W-:Y:S01]  /*5220*/  IMAD.WIDE.U32 R198, R120, -0x2daee0ad, RZ ;  /* 0xd2511f5378c67825 */ /* 0x000fe200078e00ff */
[----:B------:R-:W-:Y:S02]  /*5230*/  PLOP3.LUT P0, PT, PT, PT, UP1, 0x80, 0x0 ;  /* 0x000000000000781c */ /* 0x000fe40003f0f018 */
[----:B------:R-:W-:Y:S02]  /*5240*/  PLOP3.LUT P1, PT, PT, PT, UP1, 0x80, 0x0 ;  /* 0x000000000000781c */ /* 0x000fe40003f2f018 */
[----:B------:R-:W-:Y:S02]  /*5250*/  PLOP3.LUT P5, PT, PT, PT, UP1, 0x80, 0x0 ;  /* 0x000000000000781c */ /* 0x000fe40003faf018 */
[----:B------:R-:W-:Y:S01]  /*5260*/  @P4 FSEL R5, R5, -INF , !P3 ;  /* 0xff80000005054808 */ /* 0x000fe20005800000 */
[C---:B-1----:R-:W-:Y:S01]  /*5270*/  HMMA.16816.F32.BF16 R12, R96.reuse, R84, R12 ;  /* 0x00000054600c723c */ /* 0x042fe2000004180c */
[----:B------:R-:W-:Y:S02]  /*5280*/  PLOP3.LUT P4, PT, PT, PT, UP1, 0x80, 0x0 ;  /* 0x000000000000781c */ /* 0x000fe40003f8f018 */
[----:B------:R-:W-:Y:S02]  /*5290*/  LOP3.LUT R130, R199, UR22, R130, 0x96, !PT ;  /* 0x00000016c7827c12 */ /* 0x000fe4000f8e9682 */
[----:B------:R-:W-:Y:S01]  /*52a0*/  LOP3.LUT R128, R127, UR23, R122, 0x96, !PT ;  /* 0x000000177f807c12 */ /* 0x000fe2000f8e967a */
[----:B------:R-:W-:Y:S05]  /*52b0*/  HMMA.16816.F32.BF16 R16, R96, R86, R16 ;  /* 0x000000566010723c */ /* 0x000fea0000041810 */
[----:B------:R-:W-:Y:S01]  /*52c0*/  @P0 FSEL R7, R7, -INF , !P3 ;  /* 0xff80000007070808 */ /* 0x000fe20005800000 */
[C---:B------:R-:W-:Y:S01]  /*52d0*/  @P1 VIADD R116, R118.reuse, 0x10 ;  /* 0x0000001076741836 */ /* 0x040fe20000000000 */
[----:B------:R-:W-:Y:S01]  /*52e0*/  PLOP3.LUT P1, PT, PT, PT, UP1, 0x80, 0x0 ;  /* 0x000000000000781c */ /* 0x000fe20003f2f018 */
[----:B------:R-:W-:Y:S01]  /*52f0*/  @P5 VIADD R115, R118, 0x11 ;  /* 0x0000001176735836 */ /* 0x000fe20000000000 */
[----:B------:R-:W-:Y:S02]  /*5300*/  PLOP3.LUT P3, PT, PT, PT, UP1, 0x80, 0x0 ;  /* 0x000000000000781c */ /* 0x000fe40003f6f018 */
[----:B------:R-:W-:Y:S02]  /*5310*/  PLOP3.LUT P5, PT, PT, PT, UP1, 0x80, 0x0 ;  /* 0x000000000000781c */ /* 0x000fe40003faf018 */
[----:B------:R-:W-:Y:S02]  /*5320*/  @P4 ISETP.GE.AND P4, PT, R116, UR5, PT ;  /* 0x0000000574004c0c */ /* 0x000fe4000bf86270 */
[----:B------:R-:W-:Y:S02]  /*5330*/  LOP3.LUT R131, R198, 0xffff, RZ, 0xc0, !PT ;  /* 0x0000ffffc6837812 */ /* 0x000fe400078ec0ff */
[----:B------:R-:W-:Y:S02]  /*5340*/  SHF.R.U32.HI R196, RZ, 0x10, R198 ;  /* 0x00000010ffc47819 */ /* 0x000fe400000116c6 */
[----:B------:R-:W-:Y:S02]  /*5350*/  LOP3.LUT R197, R126, 0xff, RZ, 0xc0, !PT ;  /* 0x000000ff7ec57812 */ /* 0x000fe400078ec0ff */
[----:B------:R-:W-:Y:S02]  /*5360*/  @P1 FSEL R8, R8, -INF , !P6 ;  /* 0xff80000008081808 */ /* 0x000fe40007000000 */
[----:B------:R-:W-:Y:S02]  /*5370*/  PLOP3.LUT P1, PT, PT, PT, UP1, 0x80, 0x0 ;  /* 0x000000000000781c */ /* 0x000fe40003f2f018 */
[----:B------:R-:W-:Y:S02]  /*5380*/  @P3 ISETP.GE.AND P3, PT, R115, UR5, PT ;  /* 0x0000000573003c0c */ /* 0x000fe4000bf66270 */
[----:B------:R-:W-:Y:S02]  /*5390*/  @P5 FSEL R10, R10, -INF , !P6 ;  /* 0xff8000000a0a5808 */ /* 0x000fe40007000000 */
[----:B------:R-:W-:Y:S02]  /*53a0*/  PLOP3.LUT P5, PT, PT, PT, UP1, 0x80, 0x0 ;  /* 0x000000000000781c */ /* 0x000fe40003faf018 */
[----:B------:R-:W-:Y:S02]  /*53b0*/  SHF.R.U32.HI R199, RZ, 0x10, R126 ;  /* 0x00000010ffc77819 */ /* 0x000fe4000001167e */
[----:B------:R-:W-:Y:S02]  /*53c0*/  LOP3.LUT R200, R128, 0xff, RZ, 0xc0, !PT ;  /* 0x000000ff80c87812 */ /* 0x000fe400078ec0ff */
[----:B------:R-:W-:Y:S01]  /*53d0*/  SHF.R.U32.HI R125, RZ, 0x10, R128 ;  /* 0x00000010ff7d7819 */ /* 0x000fe20000011680 */
[----:B------:R-:W-:Y:S01]  /*53e0*/  @P1 VIADD R124, R118, 0x19 ;  /* 0x00000019767c1836 */ /* 0x000fe20000000000 */
[----:B------:R-:W-:Y:S02]  /*53f0*/  PLOP3.LUT P1, PT, PT, PT, UP1, 0x80, 0x0 ;  /* 0x000000000000781c */ /* 0x000fe40003f2f018 */
[----:B------:R-:W-:Y:S02]  /*5400*/  LOP3.LUT R199, R199, 0xff, RZ, 0xc0, !PT ;  /* 0x000000ffc7c77812 */ /* 0x000fe400078ec0ff */
[----:B------:R-:W-:Y:S02]  /*5410*/  LOP3.LUT R196, R196, 0xff, RZ, 0xc0, !PT ;  /* 0x000000ffc4c47812 */ /* 0x000fe400078ec0ff */
[----:B------:R-:W-:Y:S07]  /*5420*/  SHF.R.U32.HI R131, RZ, 0x8, R131 ;  /* 0x00000008ff837819 */ /* 0x000fee0000011683 */
[----:B------:R-:W-:Y:S02]  /*5430*/  @P1 FSEL R11, R11, -INF , !P2 ;  /* 0xff8000000b0b1808 */ /* 0x000fe40005000000 */
[----:B------:R-:W-:Y:S11]  /*5440*/  PLOP3.LUT P1, PT, PT, PT, UP1, 0x80, 0x0 ;  /* 0x000000000000781c */ /* 0x000ff60003f2f018 */
[----:B------:R-:W-:Y:S02]  /*5450*/  @!UPT UIADD3 URZ, URZ, URZ, URZ ;  /* 0x0000003f3f3ff290 */ /* 0x000fe4000fffe03f */
[----:B------:R-:W-:Y:S02]  /*5460*/  @P1 FSEL R14, R14, -INF , !P4 ;  /* 0xff8000000e0e1808 */ /* 0x000fe40006000000 */
[----:B------:R-:W-:Y:S01]  /*5470*/  PLOP3.LUT P1, PT, PT, PT, UP1, 0x80, 0x0 ;  /* 0x000000000000781c */ /* 0x000fe20003f2f018 */
[C---:B----4-:R-:W-:Y:S01]  /*5480*/  FMUL.FTZ R129, R89.reuse, 1.4426950216293334961 ;  /* 0x3fb8aa3b59817820 */ /* 0x050fe20000410000 */
[----:B------:R-:W-:Y:S01]  /*5490*/  FSETP.NEU.FTZ.AND P0, PT, R89, -INF , PT ;  /* 0xff8000005900780b */ /* 0x000fe20003f1d000 */
[C---:B------:R-:W-:Y:S03]  /*54a0*/  FMUL.FTZ R115, R88.reuse, 1.4426950216293334961 ;  /* 0x3fb8aa3b58737820 */ /* 0x040fe60000410000 */
[----:B------:R-:W-:Y:S02]  /*54b0*/  FSEL R129, R129, RZ, P0 ;  /* 0x000000ff81817208 */ /* 0x000fe40000000000 */
[----:B------:R-:W-:Y:S02]  /*54c0*/  PLOP3.LUT P0, PT, PT, PT, UP1, 0x80, 0x0 ;  /* 0x000000000000781c */ /* 0x000fe40003f0f018 */
[----:B------:R-:W-:Y:S01]  /*54d0*/  FSETP.NEU.FTZ.AND P6, PT, R88, -INF , PT ;  /* 0xff8000005800780b */ /* 0x000fe20003fdd000 */
[--C-:B------:R-:W-:Y:S01]  /*54e0*/  FFMA.FTZ R117, R5, UR14, -R129.reuse ;  /* 0x0000000e05757c23 */ /* 0x100fe20008010881 */
[--C-:B------:R-:W-:Y:S01]  /*54f0*/  FFMA.FTZ R116, R4, UR14, -R129.reuse ;  /* 0x0000000e04747c23 */ /* 0x100fe20008010881 */
[----:B------:R-:W-:Y:S01]  /*5500*/  FFMA.FTZ R120, R8, UR14, -R129 ;  /* 0x0000000e08787c23 */ /* 0x000fe20008010881 */
[----:B------:R-:W-:Y:S02]  /*5510*/  FSEL R115, R115, RZ, P6 ;  /* 0x000000ff73737208 */ /* 0x000fe40003000000 */
[----:B------:R-:W-:Y:S01]  /*5520*/  PLOP3.LUT P6, PT, PT, PT, UP1, 0x80, 0x0 ;  /* 0x000000000000781c */ /* 0x000fe20003fcf018 */
[----:B------:R-:W-:Y:S02]  /*5530*/  MUFU.EX2 R117, R117 ;  /* 0x0000007500757308 */ /* 0x000fe40000000800 */
[--C-:B------:R-:W-:Y:S01]  /*5540*/  FFMA.FTZ R123, R6, UR14, -R115.reuse ;  /* 0x0000000e067b7c23 */ /* 0x100fe20008010873 */
[--C-:B------:R-:W-:Y:S01]  /*5550*/  FFMA.FTZ R119, R7, UR14, -R115.reuse ;  /* 0x0000000e07777c23 */ /* 0x100fe20008010873 */
[----:B------:R-:W-:Y:S01]  /*5560*/  @P0 VIADD R121, R118, 0x18 ;  /* 0x0000001876790836 */ /* 0x000fe20000000000 */
[----:B------:R-:W-:Y:S01]  /*5570*/  PLOP3.LUT P0, PT, PT, PT, UP1, 0x80, 0x0 ;  /* 0x000000000000781c */ /* 0x000fe20003f0f018 */
[----:B------:R-:W-:Y:S04]  /*5580*/  FFMA.FTZ R122, R10, UR14, -R115 ;  /* 0x0000000e0a7a7c23 */ /* 0x000fe80008010873 */
[----:B------:R1:W-:Y:S01]  /*5590*/  MUFU.EX2 R118, R123 ;  /* 0x0000007b00767308 */ /* 0x0003e20000000800 */
[----:B------:R-:W-:Y:S02]  /*55a0*/  @P5 ISETP.GE.AND P5, PT, R121, UR5, PT ;  /* 0x0000000579005c0c */ /* 0x000fe4000bfa6270 */
[----:B------:R-:W-:Y:S02]  /*55b0*/  @P6 ISETP.GE.AND P6, PT, R124, UR5, PT ;  /* 0x000000057c006c0c */ /* 0x000fe4000bfc6270 */
[----:B------:R-:W-:Y:S02]  /*55c0*/  SHF.R.U32.HI R124, RZ, 0x18, R198 ;  /* 0x00000018ff7c7819 */ /* 0x000fe400000116c6 */
[----:B------:R-:W-:Y:S03]  /*55d0*/  @P1 FSEL R16, R16, -INF , !P5 ;  /* 0xff80000010101808 */ /* 0x000fe60006800000 */
[----:B------:R-:W2:Y:S01]  /*55e0*/  MUFU.EX2 R116, R116 ;  /* 0x0000007400747308 */ /* 0x000ea20000000800 */
[----:B------:R-:W-:Y:S02]  /*55f0*/  @P0 FSEL R9, R9, -INF , !P2 ;  /* 0xff80000009090808 */ /* 0x000fe40005000000 */
[----:B------:R-:W-:Y:S02]  /*5600*/  PLOP3.LUT P0, PT, PT, PT, UP1, 0x80, 0x0 ;  /* 0x000000000000781c */ /* 0x000fe40003f0f018 */
[----:B------:R-:W-:Y:S01]  /*5610*/  PLOP3.LUT P2, PT, PT, PT, UP1, 0x80, 0x0 ;  /* 0x000000000000781c */ /* 0x000fe20003f4f018 */
[--C-:B------:R-:W-:Y:S01]  /*5620*/  FFMA.FTZ R121, R9, UR14, -R129.reuse ;  /* 0x0000000e09797c23 */ /* 0x100fe20008010881 */
[----:B------:R-:W-:Y:S03]  /*5630*/  PLOP3.LUT P1, PT, PT, PT, UP1, 0x80, 0x0 ;  /* 0x000000000000781c */ /* 0x000fe60003f2f018 */
[----:B------:R-:W3:Y:S01]  /*5640*/  MUFU.EX2 R119, R119 ;  /* 0x0000007700777308 */ /* 0x000ee20000000800 */
[----:B-1----:R-:W-:Y:S02]  /*5650*/  LOP3.LUT R123, R198, 0xff, RZ, 0xc0, !PT ;  /* 0x000000ffc67b7812 */ /* 0x002fe400078ec0ff */
[----:B------:R-:W-:Y:S02]  /*5660*/  LOP3.LUT R198, R126, 0xffff, RZ, 0xc0, !PT ;  /* 0x0000ffff7ec67812 */ /* 0x000fe400078ec0ff */
[----:B------:R-:W-:Y:S02]  /*5670*/  SHF.R.U32.HI R127, RZ, 0x18, R126 ;  /* 0x00000018ff7f7819 */ /* 0x000fe4000001167e */
[----:B------:R-:W-:Y:S03]  /*5680*/  LOP3.LUT R126, R128, 0xffff, RZ, 0xc0, !PT ;  /* 0x0000ffff807e7812 */ /* 0x000fe600078ec0ff */
[----:B------:R-:W1:Y:S01]  /*5690*/  MUFU.EX2 R121, R121 ;  /* 0x0000007900797308 */ /* 0x000e620000000800 */
[----:B------:R-:W-:Y:S02]  /*56a0*/  @P0 FSEL R12, R12, -INF , !P4 ;  /* 0xff8000000c0c0808 */ /* 0x000fe40006000000 */
[----:B------:R-:W-:Y:S02]  /*56b0*/  PLOP3.LUT P0, PT, PT, PT, UP1, 0x80, 0x0 ;  /* 0x000000000000781c */ /* 0x000fe40003f0f018 */
[----:B------:R-:W-:Y:S02]  /*56c0*/  @P2 FSEL R13, R13, -INF , !P3 ;  /* 0xff8000000d0d2808 */ /* 0x000fe40005800000 */
[----:B------:R-:W-:Y:S03]  /*56d0*/  PLOP3.LUT P2, PT, PT, PT, UP1, 0x80, 0x0 ;  /* 0x000000000000781c */ /* 0x000fe60003f4f018 */
[----:B------:R-:W-:Y:S01]  /*56e0*/  MUFU.EX2 R122, R122 ;  /* 0x0000007a007a7308 */ /* 0x000fe20000000800 */
[----:B------:R-:W-:Y:S01]  /*56f0*/  SHF.R.U32.HI R126, RZ, 0x8, R126 ;  /* 0x00000008ff7e7819 */ /* 0x000fe2000001167e */
[----:B------:R-:W-:Y:S01]  /*5700*/  FFMA.FTZ R201, R13, UR14, -R129 ;  /* 0x0000000e0dc97c23 */ /* 0x000fe20008010881 */
[----:B------:R-:W-:Y:S02]  /*5710*/  SHF.R.U32.HI R198, RZ, 0x8, R198 ;  /* 0x00000008ffc67819 */ /* 0x000fe400000116c6 */
[----:B------:R-:W-:Y:S02]  /*5720*/  LOP3.LUT R126, R126, 0xffff, RZ, 0xc0, !PT ;  /* 0x0000ffff7e7e7812 */ /* 0x000fe400078ec0ff */
[----:B------:R-:W-:Y:S03]  /*5730*/  SHF.R.U32.HI R128, RZ, 0x18, R128 ;  /* 0x00000018ff807819 */ /* 0x000fe60000011680 */
[----:B------:R-:W4:Y:S01]  /*5740*/  MUFU.EX2 R120, R120 ;  /* 0x0000007800787308 */ /* 0x000f220000000800 */
[----:B------:R-:W-:Y:S02]  /*5750*/  @P0 FSEL R15, R15, -INF , !P3 ;  /* 0xff8000000f0f0808 */ /* 0x000fe40005800000 */
[----:B------:R-:W-:Y:S02]  /*5760*/  PLOP3.LUT P0, PT, PT, PT, UP1, 0x80, 0x0 ;  /* 0x000000000000781c */ /* 0x000fe40003f0f018 */
[----:B------:R-:W-:Y:S02]  /*5770*/  @P2 FSEL R18, R18, -INF , !P5 ;  /* 0xff80000012122808 */ /* 0x000fe40006800000 */
[----:B------:R-:W-:Y:S02]  /*5780*/  ISETP.LE.U32.AND P5, PT, R200, UR15, PT ;  /* 0x0000000fc8007c0c */ /* 0x000fe4000bfa3070 */
[----:B------:R-:W-:Y:S02]  /*5790*/  LOP3.LUT R200, R125, 0xff, RZ, 0xc0, !PT ;  /* 0x000000ff7dc87812 */ /* 0x000fe400078ec0ff */
[----:B------:R-:W-:Y:S01]  /*57a0*/  ISETP.LE.U32.AND P2, PT, R126, UR15, PT ;  /* 0x0000000f7e007c0c */ /* 0x000fe2000bf43070 */
[----:B------:R-:W-:Y:S01]  /*57b0*/  FFMA.FTZ R126, R14, UR14, -R115 ;  /* 0x0000000e0e7e7c23 */ /* 0x000fe20008010873 */
[----:B------:R-:W-:Y:S01]  /*57c0*/  LOP3.LUT R198, R198, 0xffff, RZ, 0xc0, !PT ;  /* 0x0000ffffc6c67812 */ /* 0x000fe200078ec0ff */
[----:B------:R-:W-:Y:S01]  /*57d0*/  MUFU.EX2 R125, R201 ;  /* 0x000000c9007d7308 */ /* 0x000fe20000000800 */
[----:B------:R-:W-:Y:S02]  /*57e0*/  @P1 FSEL R19, R19, -INF , !P6 ;  /* 0xff80000013131808 */ /* 0x000fe40007000000 */
[----:B------:R-:W-:Y:S02]  /*57f0*/  @P0 FSEL R17, R17, -INF , !P6 ;  /* 0xff80000011110808 */ /* 0x000fe40007000000 */
[----:B------:R-:W-:Y:S01]  /*5800*/  ISETP.LE.U32.AND P0, PT, R200, UR15, PT ;  /* 0x0000000fc8007c0c */ /* 0x000fe2000bf03070 */
[----:B--2---:R-:W-:Y:S01]  /*5810*/  @!P5 FADD.FTZ R116, -R116, -RZ ;  /* 0x800000ff7474d221 */ /* 0x004fe20000010100 */
[----:B------:R-:W-:Y:S03]  /*5820*/  ISETP.LE.U32.AND P6, PT, R128, UR15, PT ;  /* 0x0000000f80007c0c */ /* 0x000fe6000bfc3070 */
[----:B------:R-:W-:Y:S01]  /*5830*/  MUFU.EX2 R126, R126 ;  /* 0x0000007e007e7308 */ /* 0x000fe20000000800 */
[----:B------:R-:W-:Y:S01]  /*5840*/  LOP3.LUT R128, R130, 0xff, RZ, 0xc0, !PT ;  /* 0x000000ff82807812 */ /* 0x000fe200078ec0ff */
[----:B------:R-:W-:Y:S01]  /*5850*/  @!P2 FADD.FTZ R117, -R117, -RZ ;  /* 0x800000ff7575a221 */ /* 0x000fe20000010100 */
[----:B------:R-:W-:Y:S01]  /*5860*/  ISETP.LE.U32.AND P2, PT, R198, UR15, PT ;  /* 0x0000000fc6007c0c */ /* 0x000fe2000bf43070 */
[----:B------:R-:W-:Y:S01]  /*5870*/  FFMA.FTZ R198, R16, UR14, -R129 ;  /* 0x0000000e10c67c23 */ /* 0x000fe20008010881 */
[----:B------:R-:W-:Y:S01]  /*5880*/  ISETP.LE.U32.AND P1, PT, R197, UR15, PT ;  /* 0x0000000fc5007c0c */ /* 0x000fe2000bf23070 */
[--C-:B------:R-:W-:Y:S01]  /*5890*/  FFMA.FTZ R197, R15, UR14, -R115.reuse ;  /* 0x0000000e0fc57c23 */ /* 0x100fe20008010873 */
[----:B------:R-:W-:Y:S02]  /*58a0*/  ISETP.LE.U32.AND P5, PT, R127, UR15, PT ;  /* 0x0000000f7f007c0c */ /* 0x000fe4000bfa3070 */
[----:B------:R-:W-:Y:S01]  /*58b0*/  ISETP.LE.U32.AND P4, PT, R123, UR15, PT ;  /* 0x0000000f7b007c0c */ /* 0x000fe2000bf83070 */
[----:B------:R-:W-:Y:S01]  /*58c0*/  @!P0 FADD.FTZ R118, -R118, -RZ ;  /* 0x800000ff76768221 */ /* 0x000fe20000010100 */
[----:B------:R-:W-:Y:S01]  /*58d0*/  ISETP.LE.U32.AND P0, PT, R128, UR15, PT ;  /* 0x0000000f80007c0c */ /* 0x000fe2000bf03070 */
[----:B------:R2:W-:Y:S01]  /*58e0*/  MUFU.EX2 R127, R197 ;  /* 0x000000c5007f7308 */ /* 0x0005e20000000800 */
[----:B---3--:R-:W-:Y:S01]  /*58f0*/  @!P6 FADD.FTZ R119, -R119, -RZ ;  /* 0x800000ff7777e221 */ /* 0x008fe20000010100 */
[----:B------:R-:W-:Y:S01]  /*5900*/  ISETP.LE.U32.AND P6, PT, R199, UR15, PT ;  /* 0x0000000fc7007c0c */ /* 0x000fe2000bfc3070 */
[----:B------:R-:W-:Y:S01]  /*5910*/  FFMA.FTZ R123, R11, UR14, -R115 ;  /* 0x0000000e0b7b7c23 */ /* 0x000fe20008010873 */
[----:B-1----:R-:W-:Y:S01]  /*5920*/  @!P2 FADD.FTZ R121, -R121, -RZ ;  /* 0x800000ff7979a221 */ /* 0x002fe20000010100 */
[----:B------:R-:W-:Y:S01]  /*5930*/  ISETP.LE.U32.AND P2, PT, R196, UR15, PT ;  /* 0x0000000fc4007c0c */ /* 0x000fe2000bf43070 */
[----:B----4-:R-:W-:Y:S01]  /*5940*/  @!P1 FADD.FTZ R120, -R120, -RZ ;  /* 0x800000ff78789221 */ /* 0x010fe20000010100 */
[--C-:B------:R-:W-:Y:S03]  /*5950*/  SHF.R.U32.HI R199, RZ, 0x18, R130.reuse ;  /* 0x00000018ffc77819 */ /* 0x100fe60000011682 */
[----:B------:R1:W3:Y:S01]  /*5960*/  MUFU.EX2 R128, R198 ;  /* 0x000000c600807308 */ /* 0x0002e20000000800 */
[----:B------:R-:W-:Y:S02]  /*5970*/  SHF.R.U32.HI R196, RZ, 0x10, R130 ;  /* 0x00000010ffc47819 */ /* 0x000fe40000011682 */
[----:B------:R-:W-:Y:S01]  /*5980*/  ISETP.LE.U32.AND P3, PT, R124, UR15, PT ;  /* 0x0000000f7c007c0c */ /* 0x000fe2000bf63070 */
[--C-:B------:R-:W-:Y:S01]  /*5990*/  FFMA.FTZ R124, R12, UR14, -R129.reuse ;  /* 0x0000000e0c7c7c23 */ /* 0x100fe20008010881 */
[----:B------:R-:W-:Y:S01]  /*59a0*/  LOP3.LUT R196, R196, 0xff, RZ, 0xc0, !PT ;  /* 0x000000ffc4c47812 */ /* 0x000fe200078ec0ff */
[----:B------:R-:W-:Y:S01]  /*59b0*/  FFMA.FTZ R129, R17, UR14, -R129 ;  /* 0x0000000e11817c23 */ /* 0x000fe20008010881 */
[----:B------:R-:W-:Y:S03]  /*59c0*/  @!P6 FADD.FTZ R122, -R122, -RZ ;  /* 0x800000ff7a7ae221 */ /* 0x000fe60000010100 */
[----:B------:R-:W4:Y:S01]  /*59d0*/  MUFU.EX2 R123, R123 ;  /* 0x0000007b007b7308 */ /* 0x000f220000000800 */
[----:B--2---:R-:W-:Y:S02]  /*59e0*/  LOP3.LUT R197, R130, 0xffff, RZ, 0xc0, !PT ;  /* 0x0000ffff82c57812 */ /* 0x004fe400078ec0ff */
[----:B------:R-:W-:Y:S02]  /*59f0*/  ISETP.LE.U32.AND P1, PT, R199, UR15, PT ;  /* 0x0000000fc7007c0c */ /* 0x000fe4000bf23070 */
[----:B------:R-:W-:Y:S02]  /*5a00*/  SHF.R.U32.HI R197, RZ, 0x8, R197 ;  /* 0x00000008ffc57819 */ /* 0x000fe400000116c5 */
[----:B------:R-:W-:Y:S03]  /*5a10*/  LOP3.LUT R199, R131, 0xffff, RZ, 0xc0, !PT ;  /* 0x0000ffff83c77812 */ /* 0x000fe600078ec0ff */
[----:B------:R-:W2:Y:S01]  /*5a20*/  MUFU.EX2 R124, R124 ;  /* 0x0000007c007c7308 */ /* 0x000ea20000000800 */
[--C-:B-1----:R-:W-:Y:S01]  /*5a30*/  FFMA.FTZ R198, R18, UR14, -R115.reuse ;  /* 0x0000000e12c67c23 */ /* 0x102fe20008010873 */
[----:B------:R-:W-:Y:S01]  /*5a40*/  LOP3.LUT R197, R197, 0xffff, RZ, 0xc0, !PT ;  /* 0x0000ffffc5c57812 */ /* 0x000fe200078ec0ff */
[----:B------:R-:W-:Y:S01]  /*5a50*/  FFMA.FTZ R115, R19, UR14, -R115 ;  /* 0x0000000e13737c23 */ /* 0x000fe20008010873 */
[----:B---3--:R-:W-:Y:S02]  /*5a60*/  @!P4 FADD.FTZ R128, -R128, -RZ ;  /* 0x800000ff8080c221 */ /* 0x008fe40000010100 */
[----:B------:R-:W-:Y:S04]  /*5a70*/  ISETP.LE.U32.AND P6, PT, R197, UR15, PT ;  /* 0x0000000fc5007c0c */ /* 0x000fe8000bfc3070 */
[----:B------:R1:W3:Y:S01]  /*5a80*/  MUFU.EX2 R130, R198 ;  /* 0x000000c600827308 */ /* 0x0002e20000000800 */
[----:B------:R-:W-:Y:S01]  /*5a90*/  F2FP.RELU.BF16.F32.PACK_AB R197, R119, R118 ;  /* 0x0000007677c5723e */ /* 0x000fe200000018ff */
[----:B----4-:R-:W-:Y:S01]  /*5aa0*/  @!P5 FADD.FTZ R123, -R123, -RZ ;  /* 0x800000ff7b7bd221 */ /* 0x010fe20000010100 */
[----:B------:R-:W-:Y:S01]  /*5ab0*/  ISETP.LE.U32.AND P5, PT, R196, UR15, PT ;  /* 0x0000000fc4007c0c */ /* 0x000fe2000bfa3070 */
[----:B------:R-:W-:Y:S01]  /*5ac0*/  @!P1 FADD.FTZ R127, -R127, -RZ ;  /* 0x800000ff7f7f9221 */ /* 0x000fe20000010100 */
[----:B------:R-:W-:Y:S02]  /*5ad0*/  F2FP.RELU.BF16.F32.PACK_AB R196, R121, R120 ;  /* 0x0000007879c4723e */ /* 0x000fe400000018ff */
[----:B------:R-:W-:Y:S03]  /*5ae0*/  F2FP.RELU.BF16.F32.PACK_AB R200, R123, R122 ;  /* 0x0000007a7bc8723e */ /* 0x000fe600000018ff */
[----:B------:R-:W4:Y:S01]  /*5af0*/  MUFU.EX2 R129, R129 ;  /* 0x0000008100817308 */ /* 0x000f220000000800 */
[----:B--2---:R-:W-:Y:S01]  /*5b00*/  @!P0 FADD.FTZ R124, -R124, -RZ ;  /* 0x800000ff7c7c8221 */ /* 0x004fe20000010100 */
[----:B------:R-:W-:Y:S01]  /*5b10*/  ISETP.LE.U32.AND P0, PT, R199, UR15, PT ;  /* 0x0000000fc7007c0c */ /* 0x000fe2000bf03070 */
[----:B------:R-:W-:Y:S01]  /*5b20*/  @!P6 FADD.FTZ R125, -R125, -RZ ;  /* 0x800000ff7d7de221 */ /* 0x000fe20000010100 */
[----:B------:R-:W-:Y:S02]  /*5b30*/  FSETP.GE.FTZ.AND P1, PT, R120, RZ, PT ;  /* 0x000000ff7800720b */ /* 0x000fe40003f36000 */
[----:B------:R-:W-:Y:S04]  /*5b40*/  FSETP.GE.FTZ.AND P6, PT, R118, RZ, PT ;  /* 0x000000ff7600720b */ /* 0x000fe80003fd6000 */
[----:B------:R-:W2:Y:S01]  /*5b50*/  MUFU.EX2 R131, R115 ;  /* 0x0000007300837308 */ /* 0x000ea20000000800 */
[----:B-1----:R-:W-:Y:S01]  /*5b60*/  F2FP.RELU.BF16.F32.PACK_AB R198, R117, R116 ;  /* 0x0000007475c6723e */ /* 0x002fe200000018ff */
[----:B------:R-:W-:Y:S01]  /*5b70*/  @!P5 FADD.FTZ R126, -R126, -RZ ;  /* 0x800000ff7e7ed221 */ /* 0x000fe20000010100 */
[----:B------:R-:W-:Y:S01]  /*5b80*/  F2FP.RELU.BF16.F32.PACK_AB R199, R125, R124 ;  /* 0x0000007c7dc7723e */ /* 0x000fe200000018ff */
[----:B---3--:R-:W-:Y:S01]  /*5b90*/  @!P2 FADD.FTZ R130, -R130, -RZ ;  /* 0x800000ff8282a221 */ /* 0x008fe20000010100 */
[----:B------:R-:W-:Y:S01]  /*5ba0*/  FSETP.GE.FTZ.AND P2, PT, R117, RZ, PT ;  /* 0x000000ff7500720b */ /* 0x000fe20003f56000 */
[----:B------:R1:W-:Y:S01]  /*5bb0*/  STS [R211+0x2a000], R198 ;  /* 0x02a000c6d3007388 */ /* 0x0003e20000000800 */
[----:B----4-:R-:W-:Y:S03]  /*5bc0*/  @!P0 FADD.FTZ R129, -R129, -RZ ;  /* 0x800000ff81818221 */ /* 0x010fe60000010100 */
[----:B------:R3:W-:Y:S04]  /*5bd0*/  STS [R211+0x2a400], R197 ;  /* 0x02a400c5d3007388 */ /* 0x0007e80000000800 */
[----:B------:R4:W-:Y:S01]  /*5be0*/  STS [R210+0x2a000], R196 ;  /* 0x02a000c4d2007388 */ /* 0x0009e20000000800 */
[----:B--2---:R-:W-:Y:S03]  /*5bf0*/  @!P3 FADD.FTZ R131, -R131, -RZ ;  /* 0x800000ff8383b221 */ /* 0x004fe60000010100 */
[----:B------:R-:W-:Y:S01]  /*5c00*/  STS [R210+0x2a400], R200 ;  /* 0x02a400c8d2007388 */ /* 0x000fe20000000800 */
[----:B------:R-:W-:Y:S02]  /*5c10*/  LEA R115, R252, UR4, 0x1 ;  /* 0x00000004fc737c11 */ /* 0x000fe4000f8e08ff */
[----:B------:R-:W-:Y:S01]  /*5c20*/  FSETP.GE.FTZ.AND P3, PT, R116, RZ, PT ;  /* 0x000000ff7400720b */ /* 0x000fe20003f76000 */
[----:B------:R-:W-:Y:S02]  /*5c30*/  STS [R209+0x2a000], R199 ;  /* 0x02a000c7d1007388 */ /* 0x000fe40000000800 */
[--C-:B------:R-:W-:Y:S02]  /*5c40*/  IMAD.IADD R114, R246, 0x1, R115.reuse ;  /* 0x00000001f6727824 */ /* 0x100fe400078e0273 */
[C---:B------:R-:W-:Y:S02]  /*5c50*/  IMAD.IADD R113, R245.reuse, 0x1, R115 ;  /* 0x00000001f5717824 */ /* 0x040fe400078e0273 */
[----:B------:R-:W-:Y:S01]  /*5c60*/  IMAD.IADD R112, R245, 0x1, R114 ;  /* 0x00000001f5707824 */ /* 0x000fe200078e0272 */
[----:B-1----:R-:W-:Y:S02]  /*5c70*/  F2FP.RELU.BF16.F32.PACK_AB R198, R127, R126 ;  /* 0x0000007e7fc6723e */ /* 0x002fe400000018ff */
[----:B---3--:R-:W-:Y:S03]  /*5c80*/  F2FP.RELU.BF16.F32.PACK_AB R197, R129, R128 ;  /* 0x0000008081c5723e */ /* 0x008fe600000018ff */
[----:B------:R-:W-:Y:S01]  /*5c90*/  STS [R209+0x2a400], R198 ;  /* 0x02a400c6d1007388 */ /* 0x000fe20000000800 */
[----:B----4-:R-:W-:Y:S03]  /*5ca0*/  F2FP.RELU.BF16.F32.PACK_AB R196, R131, R130 ;  /* 0x0000008283c4723e */ /* 0x010fe600000018ff */
[----:B------:R1:W-:Y:S04]  /*5cb0*/  STS [R208+0x2a000], R197 ;  /* 0x02a000c5d0007388 */ /* 0x0003e80000000800 */
[----:B------:R2:W-:Y:S04]  /*5cc0*/  STS [R208+0x2a400], R196 ;  /* 0x02a400c4d0007388 */ /* 0x0005e80000000800 */
[----:B------:R-:W-:Y:S04]  /*5cd0*/  LDSM.16.M88.4 R84, [R115+0x10000] ;  /* 0x010000007354783b */ /* 0x000fe80000000200 */
[----:B------:R-:W3:Y:S04]  /*5ce0*/  LDSM.16.M88.4 R88, [R241+0x20000] ;  /* 0x02000000f158783b */ /* 0x000ee80000000200 */
[----:B------:R-:W4:Y:S04]  /*5cf0*/  LDSM.16.M88.4 R92, [R241+0x20800] ;  /* 0x02080000f15c783b */ /* 0x000f280000000200 */
[----:B------:R-:W-:Y:S04]  /*5d00*/  LDSM.16.M88.4 R96, [R114+0x10000] ;  /* 0x010000007260783b */ /* 0x000fe80000000200 */
[----:B------:R-:W4:Y:S01]  /*5d10*/  LDSM.16.M88.4 R100, [R240+0x20000] ;  /* 0x02000000f064783b */ /* 0x000f220000000200 */
[----:B-1----:R-:W-:Y:S03]  /*5d20*/  IMAD.U32 R197, RZ, RZ, UR12 ;  /* 0x0000000cffc57e24 */ /* 0x002fe6000f8e00ff */
[----:B------:R-:W1:Y:S01]  /*5d30*/  LDSM.16.M88.4 R104, [R240+0x20800] ;  /* 0x02080000f068783b */ /* 0x000e620000000200 */
[----:B--2---:R-:W-:Y:S03]  /*5d40*/  IMAD.U32 R196, RZ, RZ, UR13 ;  /* 0x0000000dffc47e24 */ /* 0x004fe6000f8e00ff */
[----:B------:R-:W-:Y:S02]  /*5d50*/  LDSM.16.M88.4 R108, [R3+0x20000] ;  /* 0x02000000036c783b */ /* 0x000fe40000000200 */
[C---:B------:R-:W-:Y:S04]  /*5d60*/  LEA R198, P0, R202.reuse, R196, 0x2 ;  /* 0x000000c4cac67211 */ /* 0x040fe800078010ff */
[----:B------:R-:W-:Y:S02]  /*5d70*/  LEA.HI.X.SX32 R199, R202, R197, 0x2, P0 ;  /* 0x000000c5cac77211 */ /* 0x000fe400000f16ff */
[----:B------:R-:W-:Y:S03]  /*5d80*/  FSETP.GE.FTZ.AND P0, PT, R121, RZ, PT ;  /* 0x000000ff7900720b */ /* 0x000fe60003f16000 */
[----:B------:R-:W2:Y:S01]  /*5d90*/  LDG.E R196, desc[UR6][R198.64] ;  /* 0x00000006c6c47981 */ /* 0x000ea2000c1e1900 */
[C---:B---3--:R-:W-:Y:S06]  /*5da0*/  HMMA.16816.F32.BF16 R4, R84.reuse, R88, RZ ;  /* 0x000000585404723c */ /* 0x048fec00000418ff */
[C---:B------:R-:W-:Y:S01]  /*5db0*/  HMMA.16816.F32.BF16 R8, R84.reuse, R90, RZ ;  /* 0x0000005a5408723c */ /* 0x040fe200000418ff */
[----:B------:R-:W3:Y:S05]  /*5dc0*/  LDSM.16.M88.4 R88, [R113+0x10000] ;  /* 0x010000007158783b */ /* 0x000eea0000000200 */
[C---:B----4-:R-:W-:Y:S01]  /*5dd0*/  HMMA.16816.F32.BF16 R12, R84.reuse, R92, RZ ;  /* 0x0000005c540c723c */ /* 0x050fe200000418ff */
[----:B------:R4:W4:Y:S05]  /*5de0*/  LDG.E R198, desc[UR6][R198.64+0x20] ;  /* 0x00002006c6c67981 */ /* 0x00092a000c1e1900 */
[----:B------:R-:W-:Y:S01]  /*5df0*/  HMMA.16816.F32.BF16 R16, R84, R94, RZ ;  /* 0x0000005e5410723c */ /* 0x000fe200000418ff */
[----:B------:R-:W3:Y:S05]  /*5e00*/  LDSM.16.M88.4 R84, [R3+0x20800] ;  /* 0x020800000354783b */ /* 0x000eea0000000200 */
[C---:B------:R-:W-:Y:S01]  /*5e10*/  HMMA.16816.F32.BF16 R4, R96.reuse, R100, R4 ;  /* 0x000000646004723c */ /* 0x040fe20000041804 */
[----:B------:R-:W-:Y:S05]  /*5e20*/  LDSM.16.M88.4 R92, [R112+0x10000] ;  /* 0x01000000705c783b */ /* 0x000fea0000000200 */
[C---:B------:R-:W-:Y:S01]  /*5e30*/  HMMA.16816.F32.BF16 R8, R96.reuse, R102, R8 ;  /* 0x000000666008723c */ /* 0x040fe20000041808 */
[----:B------:R-:W3:Y:S05]  /*5e40*/  LDSM.16.M88.4 R100, [R2+0x20000] ;  /* 0x020000000264783b */ /* 0x000eea0000000200 */
[C---:B-1----:R-:W-:Y:S06]  /*5e50*/  HMMA.16816.F32.BF16 R12, R96.reuse, R104, R12 ;  /* 0x00000068600c723c */ /* 0x042fec000004180c */
[----:B------:R-:W-:Y:S01]  /*5e60*/  HMMA.16816.F32.BF16 R16, R96, R106, R16 ;  /* 0x0000006a6010723c */ /* 0x000fe20000041810 */
[----:B------:R-:W1:Y:S04]  /*5e70*/  LDSM.16.M88.4 R96, [R2+0x20800] ;  /* 0x020800000260783b */ /* 0x000e680000000200 */
[----:B------:R-:W-:Y:S01]  /*5e80*/  LDSM.16.M88.4 R104, [R115+0x12000] ;  /* 0x012000007368783b */ /* 0x000fe20000000200 */
[C---:B---3--:R-:W-:Y:S06]  /*5e90*/  HMMA.16816.F32.BF16 R4, R88.reuse, R108, R4 ;  /* 0x0000006c5804723c */ /* 0x048fec0000041804 */
[C---:B------:R-:W-:Y:S01]  /*5ea0*/  HMMA.16816.F32.BF16 R8, R88.reuse, R110, R8 ;  /* 0x0000006e5808723c */ /* 0x040fe20000041808 */
[----:B------:R-:W3:Y:S05]  /*5eb0*/  LDSM.16.M88.4 R108, [R241+0x22000] ;  /* 0x02200000f16c783b */ /* 0x000eea0000000200 */
[C---:B------:R-:W-:Y:S06]  /*5ec0*/  HMMA.16816.F32.BF16 R12, R88.reuse, R84, R12 ;  /* 0x00000054580c723c */ /* 0x040fec000004180c */
[----:B------:R-:W-:Y:S01]  /*5ed0*/  HMMA.16816.F32.BF16 R16, R88, R86, R16 ;  /* 0x000000565810723c */ /* 0x000fe20000041810 */
[----:B------:R-:W3:Y:S04]  /*5ee0*/  LDSM.16.M88.4 R84, [R241+0x22800] ;  /* 0x02280000f154783b */ /* 0x000ee80000000200 */
[----:B------:R-:W-:Y:S01]  /*5ef0*/  LDSM.16.M88.4 R88, [R114+0x12000] ;  /* 0x012000007258783b */ /* 0x000fe20000000200 */
[C---:B------:R-:W-:Y:S06]  /*5f00*/  HMMA.16816.F32.BF16 R4, R92.reuse, R100, R4 ;  /* 0x000000645c04723c */ /* 0x040fec0000041804 */
        /* <DEDUP_REMOVED lines=53> */
[----:B------:R-:W2:Y:S04]  /*6260*/  LDSM.16.M88.4 R84, [R241+0x26800] ;  /* 0x02680000f154783b */ /* 0x000ea80000000200 */
        /* <DEDUP_REMOVED lines=11> */
[C---:B--2---:R-:W-:Y:S06]  /*6320*/  HMMA.16816.F32.BF16 R12, R96.reuse, R84, R12 ;  /* 0x00000054600c723c */ /* 0x044fec000004180c */
[----:B------:R-:W-:Y:S01]  /*6330*/  HMMA.16816.F32.BF16 R16, R96, R86, R16 ;  /* 0x000000566010723c */ /* 0x000fe20000041810 */
[----:B------:R-:W2:Y:S04]  /*6340*/  LDSM.16.M88.4 R84, [R3+0x26800] ;  /* 0x026800000354783b */ /* 0x000ea80000000200 */
[----:B------:R-:W-:Y:S01]  /*6350*/  LDSM.16.M88.4 R96, [R112+0x16000] ;  /* 0x016000007060783b */ /* 0x000fe20000000200 */
[C---:B----4-:R-:W-:Y:S06]  /*6360*/  HMMA.16816.F32.BF16 R4, R100.reuse, R104, R4 ;  /* 0x000000686404723c */ /* 0x050fec0000041804 */
[C---:B------:R-:W-:Y:S01]  /*6370*/  HMMA.16816.F32.BF16 R8, R100.reuse, R106, R8 ;  /* 0x0000006a6408723c */ /* 0x040fe20000041808 */
[----:B------:R-:W4:Y:S05]  /*6380*/  LDSM.16.M88.4 R104, [R2+0x26000] ;  /* 0x026000000268783b */ /* 0x000f2a0000000200 */
[C---:B-1----:R-:W-:Y:S06]  /*6390*/  HMMA.16816.F32.BF16 R12, R100.reuse, R88, R12 ;  /* 0x00000058640c723c */ /* 0x042fec000004180c */
[----:B------:R-:W-:Y:S01]  /*63a0*/  HMMA.16816.F32.BF16 R16, R100, R90, R16 ;  /* 0x0000005a6410723c */ /* 0x000fe20000041810 */
[----:B------:R-:W1:Y:S05]  /*63b0*/  LDSM.16.M88.4 R88, [R2+0x26800] ;  /* 0x026800000258783b */ /* 0x000e6a0000000200 */
[C---:B---3--:R-:W-:Y:S06]  /*63c0*/  HMMA.16816.F32.BF16 R4, R92.reuse, R108, R4 ;  /* 0x0000006c5c04723c */ /* 0x048fec0000041804 */
[C---:B------:R-:W-:Y:S06]  /*63d0*/  HMMA.16816.F32.BF16 R8, R92.reuse, R110, R8 ;  /* 0x0000006e5c08723c */ /* 0x040fec0000041808 */
[C---:B--2---:R-:W-:Y:S06]  /*63e0*/  HMMA.16816.F32.BF16 R12, R92.reuse, R84, R12 ;  /* 0x000000545c0c723c */ /* 0x044fec000004180c */
[----:B------:R-:W-:Y:S06]  /*63f0*/  HMMA.16816.F32.BF16 R16, R92, R86, R16 ;  /* 0x000000565c10723c */ /* 0x000fec0000041810 */
[C---:B----4-:R-:W-:Y:S06]  /*6400*/  HMMA.16816.F32.BF16 R4, R96.reuse, R104, R4 ;  /* 0x000000686004723c */ /* 0x050fec0000041804 */
[C---:B------:R-:W-:Y:S06]  /*6410*/  HMMA.16816.F32.BF16 R8, R96.reuse, R106, R8 ;  /* 0x0000006a6008723c */ /* 0x040fec0000041808 */
[C---:B-1----:R-:W-:Y:S06]  /*6420*/  HMMA.16816.F32.BF16 R12, R96.reuse, R88, R12 ;  /* 0x00000058600c723c */ /* 0x042fec000004180c */
[----:B------:R-:W-:Y:S06]  /*6430*/  HMMA.16816.F32.BF16 R16, R96, R90, R16 ;  /* 0x0000005a6010723c */ /* 0x000fec0000041810 */
[C---:B------:R-:W-:Y:S01]  /*6440*/  FADD.FTZ R115, -R196.reuse, R4 ;  /* 0x00000004c4737221 */ /* 0x040fe20000010100 */
[C---:B------:R-:W-:Y:S04]  /*6450*/  FADD.FTZ R197, -R196.reuse, R5 ;  /* 0x00000005c4c57221 */ /* 0x040fe80000010100 */
[-C--:B------:R-:W-:Y:S01]  /*6460*/  FSEL R115, R115, R196.reuse, P3 ;  /* 0x000000c473737208 */ /* 0x080fe20001800000 */
[C---:B------:R-:W-:Y:S01]  /*6470*/  FADD.FTZ R201, -R196.reuse, R9 ;  /* 0x00000009c4c97221 */ /* 0x040fe20000010100 */
[-C--:B------:R-:W-:Y:S01]  /*6480*/  FSEL R200, R197, R196.reuse, P2 ;  /* 0x000000c4c5c87208 */ /* 0x080fe20001000000 */
[----:B------:R-:W-:Y:S01]  /*6490*/  FADD.FTZ R199, -R196, R8 ;  /* 0x00000008c4c77221 */ /* 0x000fe20000010100 */
[----:B------:R-:W-:Y:S01]  /*64a0*/  FSETP.GE.FTZ.AND P2, PT, R124, RZ, PT ;  /* 0x000000ff7c00720b */ /* 0x000fe20003f56000 */
[----:B------:R-:W-:Y:S01]  /*64b0*/  FMUL.FTZ R115, R116, R115 ;  /* 0x0000007374737220 */ /* 0x000fe20000410000 */
[----:B------:R-:W-:Y:S01]  /*64c0*/  FSEL R202, R201, R196, P0 ;  /* 0x000000c4c9ca7208 */ /* 0x000fe20000000000 */
[----:B------:R-:W-:Y:S01]  /*64d0*/  FMUL.FTZ R200, R117, R200 ;  /* 0x000000c875c87220 */ /* 0x000fe20000410000 */
[----:B------:R-:W-:Y:S01]  /*64e0*/  FSETP.GE.FTZ.AND P0, PT, R125, RZ, PT ;  /* 0x000000ff7d00720b */ /* 0x000fe20003f16000 */
[C---:B------:R-:W-:Y:S01]  /*64f0*/  FADD.FTZ R117, -R196.reuse, R12 ;  /* 0x0000000cc4757221 */ /* 0x040fe20000010100 */
[----:B------:R-:W-:Y:S01]  /*6500*/  FSEL R199, R199, R196, P1 ;  /* 0x000000c4c7c77208 */ /* 0x000fe20000800000 */
[----:B------:R-:W-:Y:S01]  /*6510*/  FMUL.FTZ R202, R121, R202 ;  /* 0x000000ca79ca7220 */ /* 0x000fe20000410000 */
[----:B------:R-:W-:Y:S01]  /*6520*/  FSETP.GE.FTZ.AND P1, PT, R129, RZ, PT ;  /* 0x000000ff8100720b */ /* 0x000fe20003f36000 */
[----:B------:R-:W-:Y:S01]  /*6530*/  FADD.FTZ R121, -R196, R13 ;  /* 0x0000000dc4797221 */ /* 0x000fe20000010100 */
[-C--:B------:R-:W-:Y:S01]  /*6540*/  FSEL R117, R117, R196.reuse, P2 ;  /* 0x000000c475757208 */ /* 0x080fe20001000000 */
[----:B------:R-:W-:Y:S01]  /*6550*/  FMUL.FTZ R199, R120, R199 ;  /* 0x000000c778c77220 */ /* 0x000fe20000410000 */
[----:B------:R-:W-:Y:S01]  /*6560*/  F2FP.BF16.F32.PACK_AB R115, R200, R115 ;  /* 0x00000073c873723e */ /* 0x000fe200000010ff */
[----:B------:R-:W-:Y:S01]  /*6570*/  FADD.FTZ R197, -R198, R7 ;  /* 0x00000007c6c57221 */ /* 0x000fe20000010100 */
[----:B------:R-:W-:Y:S01]  /*6580*/  FSEL R116, R121, R196, P0 ;  /* 0x000000c479747208 */ /* 0x000fe20000000000 */
[----:B------:R-:W-:Y:S01]  /*6590*/  FADD.FTZ R121, -R196, R16 ;  /* 0x00000010c4797221 */ /* 0x000fe20000010100 */
[----:B------:R-:W-:Y:S01]  /*65a0*/  FSETP.GE.FTZ.AND P0, PT, R128, RZ, PT ;  /* 0x000000ff8000720b */ /* 0x000fe20003f16000 */
[----:B------:R-:W-:Y:S01]  /*65b0*/  FMUL.FTZ R117, R124, R117 ;  /* 0x000000757c757220 */ /* 0x000fe20000410000 */
[----:B------:R-:W-:Y:S01]  /*65c0*/  F2FP.BF16.F32.PACK_AB R199, R202, R199 ;  /* 0x000000c7cac7723e */ /* 0x000fe200000010ff */
[----:B------:R-:W-:Y:S01]  /*65d0*/  FMUL.FTZ R116, R125, R116 ;  /* 0x000000747d747220 */ /* 0x000fe20000410000 */
[----:B------:R-:W-:Y:S01]  /*65e0*/  FSEL R121, R121, R196, P0 ;  /* 0x000000c479797208 */ /* 0x000fe20000000000 */
[----:B------:R-:W-:Y:S01]  /*65f0*/  @P1 FADD.FTZ R196, -R196, R17 ;  /* 0x00000011c4c41221 */ /* 0x000fe20000010100 */
[----:B------:R-:W-:Y:S01]  /*6600*/  PLOP3.LUT P0, PT, PT, PT, UP2, 0x80, 0x0 ;  /* 0x000000000000781c */ /* 0x000fe20003f0f028 */
[----:B------:R-:W-:Y:S01]  /*6610*/  FADD.FTZ R125, -R198, R6 ;  /* 0x00000006c67d7221 */ /* 0x000fe20000010100 */
[----:B------:R-:W-:Y:S01]  /*6620*/  F2FP.BF16.F32.PACK_AB R117, R116, R117 ;  /* 0x000000757475723e */ /* 0x000fe200000010ff */
[----:B------:R-:W-:Y:S10]  /*6630*/  FMUL.FTZ R121, R128, R121 ;  /* 0x0000007980797220 */ /* 0x000ff40000410000 */
[----:B------:R-:W-:Y:S05]  /*6640*/  @!P0 BRA `(.L_x_1481) ;  /* 0x0000000400948947 */ /* 0x000fea0003800000 */
        /* <DEDUP_REMOVED lines=9> */
[----:B------:R-:W-:Y:S02]  /*66e0*/  UISETP.NE.U32.AND UP0, UPT, UR9, 0x1, UPT ;  /* 0x000000010900788c */ /* 0x000fe4000bf05070 */
[----:B------:R-:W2:Y:S02]  /*66f0*/  LDL.LU R212, [R1+0x58] ;  /* 0x0000580001d47983 */ /* 0x000ea40000300800 */
        /* <DEDUP_REMOVED lines=21> */
[C---:B------:R-:W-:Y:S02]  /*6850*/  @!P4 LEA R16, P1, R6.reuse, R215, 0x1 ;  /* 0x000000d70610c211 */ /* 0x040fe400078208ff */
[----:B------:R-:W-:Y:S01]  /*6860*/  LEA.HI.X R7, R5, R7, R4, 0x5, P2 ;  /* 0x0000000705077211 */ /* 0x000fe200010f2c04 */
[----:B------:R1:W-:Y:S01]  /*6870*/  @P4 STS [R213+0x2000], RZ ;  /* 0x002000ffd5004388 */ /* 0x0003e20000000800 */
[----:B------:R-:W-:Y:S02]  /*6880*/  ISETP.GE.AND P2, PT, R203, UR20, PT ;  /* 0x00000014cb007c0c */ /* 0x000fe4000bf46270 */
[CCC-:B------:R-:W-:Y:S01]  /*6890*/  @!P4 LEA.HI.X R17, R6.reuse, R214.reuse, R7.reuse, 0x1, P1 ;  /* 0x000000d60611c211 */ /* 0x1c0fe200008f0c07 */
[----:B------:R1:W-:Y:S01]  /*68a0*/  @P4 STS [R213+0x2004], RZ ;  /* 0x002004ffd5004388 */ /* 0x0003e20000000800 */
[CC--:B------:R-:W-:Y:S03]  /*68b0*/  @!P3 LEA R4, P1, R6.reuse, R215.reuse, 0x1 ;  /* 0x000000d70604b211 */ /* 0x0c0fe600078208ff */
[----:B------:R1:W-:Y:S01]  /*68c0*/  @P4 STS [R213+0x2008], RZ ;  /* 0x002008ffd5004388 */ /* 0x0003e20000000800 */
[CCC-:B------:R-:W-:Y:S03]  /*68d0*/  @!P3 LEA.HI.X R5, R6.reuse, R214.reuse, R7.reuse, 0x1, P1 ;  /* 0x000000d60605b211 */ /* 0x1c0fe600008f0c07 */
[----:B------:R1:W-:Y:S02]  /*68e0*/  @P4 STS [R213+0x200c], RZ ;  /* 0x00200cffd5004388 */ /* 0x0003e40000000800 */
[C---:B------:R-:W-:Y:S02]  /*68f0*/  @!P2 LEA R84, P1, R6.reuse, R215, 0x1 ;  /* 0x000000d70654a211 */ /* 0x040fe400078208ff */
[----:B------:R-:W-:Y:S01]  /*6900*/  @!PT LDS RZ, [RZ] ;  /* 0x00000000fffff984 */ /* 0x000fe20000000800 */
[----:B------:R-:W-:Y:S01]  /*6910*/  @!PT LDS RZ, [RZ] ;  /* 0x00000000fffff984 */ /* 0x000fe20000000800 */
[----:B------:R-:W-:Y:S01]  /*6920*/  @!PT LDS RZ, [RZ] ;  /* 0x00000000fffff984 */ /* 0x000fe20000000800 */
[----:B------:R1:W-:Y:S02]  /*6930*/  @!P4 LDGSTS.E.BYPASS.LTC128B.128 [R212+0x2000], desc[UR6][R8.64+0x80] ;  /* 0x0200008008d4cfae */ /* 0x0003e4000b901d46 */
[----:B------:R-:W-:Y:S02]  /*6940*/  @!P2 LEA.HI.X R85, R6, R214, R7, 0x1, P1 ;  /* 0x000000d60655a211 */ /* 0x000fe400008f0c07 */
        /* <DEDUP_REMOVED lines=53> */
.L_x_1481:
[----:B------:R-:W-:Y:S01]  /*6ca0*/  FSETP.GE.FTZ.AND P1, PT, R119, RZ, PT ;  /* 0x000000ff7700720b */ /* 0x000fe20003f36000 */
[C---:B-1----:R-:W-:Y:S01]  /*6cb0*/  FADD.FTZ R5, -R198.reuse, R10 ;  /* 0x0000000ac6057221 */ /* 0x042fe20000010100 */
[-C--:B------:R-:W-:Y:S01]  /*6cc0*/  FSEL R125, R125, R198.reuse, P6 ;  /* 0x000000c67d7d7208 */ /* 0x080fe20003000000 */
[----:B------:R-:W-:Y:S01]  /*6cd0*/  FADD.FTZ R11, -R198, R11 ;  /* 0x0000000bc60b7221 */ /* 0x000fe20000010100 */
[----:B------:R-:W-:Y:S01]  /*6ce0*/  FSEL R4, R197, R198, P1 ;  /* 0x000000c6c5047208 */ /* 0x000fe20000800000 */
[----:B------:R-:W-:Y:S01]  /*6cf0*/  STS [R211+0x28000], R115 ;  /* 0x02800073d3007388 */ /* 0x000fe20000000800 */
[----:B------:R-:W-:Y:S01]  /*6d00*/  FSETP.GE.FTZ.AND P2, PT, R123, RZ, PT ;  /* 0x000000ff7b00720b */ /* 0x000fe20003f56000 */
[----:B------:R-:W-:Y:S01]  /*6d10*/  FMUL.FTZ R125, R118, R125 ;  /* 0x0000007d767d7220 */ /* 0x000fe20000410000 */
[----:B------:R-:W-:Y:S01]  /*6d20*/  FSETP.GE.FTZ.AND P1, PT, R122, RZ, PT ;  /* 0x000000ff7a00720b */ /* 0x000fe20003f36000 */
[----:B------:R-:W-:Y:S01]  /*6d30*/  FMUL.FTZ R4, R119, R4 ;  /* 0x0000000477047220 */ /* 0x000fe20000410000 */
[-C--:B------:R-:W-:Y:S01]  /*6d40*/  FSEL R6, R11, R198.reuse, P2 ;  /* 0x000000c60b067208 */ /* 0x080fe20001000000 */
[C---:B------:R-:W-:Y:S01]  /*6d50*/  FADD.FTZ R7, -R198.reuse, R14 ;  /* 0x0000000ec6077221 */ /* 0x040fe20000010100 */
[----:B------:R-:W-:Y:S01]  /*6d60*/  FSEL R5, R5, R198, P1 ;  /* 0x000000c605057208 */ /* 0x000fe20000800000 */
[----:B------:R-:W-:Y:S01]  /*6d70*/  FADD.FTZ R15, -R198, R15 ;  /* 0x0000000fc60f7221 */ /* 0x000fe20000010100 */
[----:B------:R-:W-:Y:S01]  /*6d80*/  F2FP.BF16.F32.PACK_AB R125, R4, R125 ;  /* 0x0000007d047d723e */ /* 0x000fe200000010ff */
[----:B------:R-:W-:Y:S01]  /*6d90*/  FMUL.FTZ R6, R123, R6 ;  /* 0x000000067b067220 */ /* 0x000fe20000410000 */
[----:B------:R-:W-:Y:S01]  /*6da0*/  FSETP.GE.FTZ.AND P1, PT, R131, RZ, PT ;  /* 0x000000ff8300720b */ /* 0x000fe20003f36000 */
[----:B------:R-:W-:Y:S01]  /*6db0*/  FMUL.FTZ R5, R122, R5 ;  /* 0x000000057a057220 */ /* 0x000fe20000410000 */
[----:B------:R-:W-:Y:S01]  /*6dc0*/  FSETP.GE.FTZ.AND P3, PT, R127, RZ, PT ;  /* 0x000000ff7f00720b */ /* 0x000fe20003f76000 */
[----:B------:R-:W-:Y:S01]  /*6dd0*/  STS [R211+0x28400], R125 ;  /* 0x0284007dd3007388 */ /* 0x000fe20000000800 */
[----:B------:R-:W-:Y:S01]  /*6de0*/  FSETP.GE.FTZ.AND P4, PT, R126, RZ, PT ;  /* 0x000000ff7e00720b */ /* 0x000fe20003f96000 */
[----:B------:R-:W-:Y:S01]  /*6df0*/  FADD.FTZ R9, -R198, R18 ;  /* 0x00000012c6097221 */ /* 0x000fe20000010100 */
[-C--:B------:R-:W-:Y:S02]  /*6e00*/  FSEL R8, R15, R198.reuse, P3 ;  /* 0x000000c60f087208 */ /* 0x080fe40001800000 */
[----:B------:R-:W-:Y:S01]  /*6e10*/  STS [R210+0x28000], R199 ;  /* 0x028000c7d2007388 */ /* 0x000fe20000000800 */
[----:B------:R-:W-:Y:S01]  /*6e20*/  FSEL R7, R7, R198, P4 ;  /* 0x000000c607077208 */ /* 0x000fe20002000000 */
[----:B------:R-:W-:Y:S01]  /*6e30*/  FMUL.FTZ R196, R129, R196 ;  /* 0x000000c481c47220 */ /* 0x000fe20000410000 */
[----:B------:R-:W-:Y:S01]  /*6e40*/  F2FP.BF16.F32.PACK_AB R84, R6, R5 ;  /* 0x000000050654723e */ /* 0x000fe200000010ff */
[----:B------:R-:W-:Y:S01]  /*6e50*/  FMUL.FTZ R8, R127, R8 ;  /* 0x000000087f087220 */ /* 0x000fe20000410000 */
[----:B------:R-:W-:Y:S01]  /*6e60*/  FSETP.GE.FTZ.AND P2, PT, R130, RZ, PT ;  /* 0x000000ff8200720b */ /* 0x000fe20003f56000 */
[----:B------:R-:W-:Y:S01]  /*6e70*/  FMUL.FTZ R7, R126, R7 ;  /* 0x000000077e077220 */ /* 0x000fe20000410000 */
[----:B------:R-:W-:Y:S01]  /*6e80*/  F2FP.BF16.F32.PACK_AB R121, R196, R121 ;  /* 0x00000079c479723e */ /* 0x000fe200000010ff */
[----:B------:R-:W-:Y:S01]  /*6e90*/  STS [R210+0x28400], R84 ;  /* 0x02840054d2007388 */ /* 0x000fe20000000800 */
[----:B------:R-:W-:Y:S01]  /*6ea0*/  FSEL R9, R9, R198, P2 ;  /* 0x000000c609097208 */ /* 0x000fe20001000000 */
[----:B------:R-:W-:Y:S01]  /*6eb0*/  @P1 FADD.FTZ R198, -R198, R19 ;  /* 0x00000013c6c61221 */ /* 0x000fe20000010100 */
[----:B------:R-:W-:Y:S02]  /*6ec0*/  F2FP.BF16.F32.PACK_AB R92, R8, R7 ;  /* 0x00000007085c723e */ /* 0x000fe400000010ff */
[----:B------:R1:W-:Y:S01]  /*6ed0*/  STS [R209+0x28000], R117 ;  /* 0x02800075d1007388 */ /* 0x0003e20000000800 */
[----:B------:R-:W-:Y:S01]  /*6ee0*/  LEA R116, R251, UR4, 0x1 ;  /* 0x00000004fb747c11 */ /* 0x000fe2000f8e08ff */
[----:B------:R-:W-:Y:S01]  /*6ef0*/  FMUL.FTZ R9, R130, R9 ;  /* 0x0000000982097220 */ /* 0x000fe20000410000 */
[----:B------:R-:W-:Y:S02]  /*6f00*/  FMUL.FTZ R198, R131, R198 ;  /* 0x000000c683c67220 */ /* 0x000fe40000410000 */
[----:B------:R-:W-:Y:S03]  /*6f10*/  STS [R209+0x28400], R92 ;  /* 0x0284005cd1007388 */ /* 0x000fe60000000800 */
[----:B------:R-:W-:Y:S02]  /*6f20*/  F2FP.BF16.F32.PACK_AB R198, R198, R9 ;  /* 0x00000009c6c6723e */ /* 0x000fe400000010ff */
[----:B------:R-:W-:Y:S05]  /*6f30*/  STS [R208+0x28000], R121 ;  /* 0x02800079d0007388 */ /* 0x000fea0000000800 */
[----:B------:R-:W-:Y:S01]  /*6f40*/  STS [R208+0x28400], R198 ;  /* 0x028400c6d0007388 */ /* 0x000fe20000000800 */
[----:B------:R-:W-:Y:S06]  /*6f50*/  BAR.SYNC.DEFER_BLOCKING 0x0 ;  /* 0x0000000000007b1d */ /* 0x000fec0000010000 */
[----:B------:R-:W-:Y:S02]  /*6f60*/  LDSM.16.MT88.4 R4, [R250+0x2a000] ;  /* 0x02a00000fa04783b */ /* 0x000fe40000004200 */
[----:B-1----:R-:W1:Y:S03]  /*6f70*/  LDC R117, c[0x0][0x270] ;  /* 0x00009c00ff757b82 */ /* 0x002e660000000800 */
[----:B------:R-:W2:Y:S05]  /*6f80*/  LDSM.16.MT88.4 R8, [R116+0x10000] ;  /* 0x010000007408783b */ /* 0x000eaa0000004200 */
[----:B------:R-:W3:Y:S05]  /*6f90*/  LDSM.16.MT88.4 R12, [R0+0x2a000] ;  /* 0x02a00000000c783b */ /* 0x000eea0000004200 */
[----:B------:R-:W4:Y:S05]  /*6fa0*/  LDSM.16.MT88.4 R16, [R116+0x12000] ;  /* 0x012000007410783b */ /* 0x000f2a0000004200 */
[----:B------:R-:W4:Y:S05]  /*6fb0*/  LDL.LU.64 R118, [R1+0x68] ;  /* 0x0000680001767983 */ /* 0x000f2a0000300a00 */
[----:B------:R-:W4:Y:S05]  /*6fc0*/  LDSM.16.MT88.4 R84, [R116+0x14000] ;  /* 0x014000007454783b */ /* 0x000f2a0000004200 */
[----:B------:R-:W4:Y:S05]  /*6fd0*/  LDSM.16.MT88.4 R88, [R116+0x16000] ;  /* 0x016000007458783b */ /* 0x000f2a0000004200 */
[----:B------:R-:W-:Y:S05]  /*6fe0*/  LDSM.16.MT88.4 R92, [R250+0x2a800] ;  /* 0x02a80000fa5c783b */ /* 0x000fea0000004200 */
[----:B------:R-:W4:Y:S05]  /*6ff0*/  LDSM.16.MT88.4 R96, [R116+0x10800] ;  /* 0x010800007460783b */ /* 0x000f2a0000004200 */
[----:B------:R-:W4:Y:S01]  /*7000*/  LDSM.16.MT88.4 R100, [R0+0x2a800] ;  /* 0x02a800000064783b */ /* 0x000f220000004200 */
[-C--:B--2---:R-:W-:Y:S04]  /*7010*/  HMMA.16816.F32.BF16 R20, R4, R8.reuse, R20 ;  /* 0x000000080414723c */ /* 0x084fe80000041814 */
[----:B------:R-:W-:Y:S01]  /*7020*/  LDSM.16.MT88.4 R104, [R116+0x17000] ;  /* 0x017000007468783b */ /* 0x000fe20000004200 */
[----:B-1----:R-:W-:Y:S01]  /*7030*/  IMAD R117, R117, UR35, RZ ;  /* 0x0000002375757c24 */ /* 0x002fe2000f8e02ff */
[C---:B---3--:R-:W-:Y:S03]  /*7040*/  HMMA.16816.F32.BF16 R24, R12.reuse, R8, R24 ;  /* 0x000000080c18723c */ /* 0x048fe60000041818 */
[----:B------:R-:W-:Y:S03]  /*7050*/  LDSM.16.MT88.4 R108, [R116+0x15800] ;  /* 0x01580000746c783b */ /* 0x000fe60000004200 */
[-C--:B------:R-:W-:Y:S02]  /*7060*/  HMMA.16816.F32.BF16 R28, R12, R10.reuse, R28 ;  /* 0x0000000a0c1c723c */ /* 0x080fe4000004181c */
[----:B------:R-:W-:Y:S04]  /*7070*/  LDSM.16.MT88.4 R112, [R116+0x17800] ;  /* 0x017800007470783b */ /* 0x000fe80000004200 */
[C---:B------:R-:W-:Y:S01]  /*7080*/  HMMA.16816.F32.BF16 R32, R4.reuse, R10, R32 ;  /* 0x0000000a0420723c */ /* 0x040fe20000041820 */
[----:B------:R-:W1:Y:S05]  /*7090*/  LDSM.16.MT88.4 R8, [R116+0x12800] ;  /* 0x012800007408783b */ /* 0x000e6a0000004200 */
[-C--:B----4-:R-:W-:Y:S06]  /*70a0*/  HMMA.16816.F32.BF16 R36, R4, R16.reuse, R36 ;  /* 0x000000100424723c */ /* 0x090fec0000041824 */
        /* <DEDUP_REMOVED lines=39> */
[C---:B------:R-:W-:Y:S01]  /*7320*/  HMMA.16816.F32.BF16 R24, R88.reuse, R12, R24 ;  /* 0x0000000c5818723c */ /* 0x040fe20000041818 */
        /* <DEDUP_REMOVED lines=16> */
[----:B------:R-:W-:Y:S01]  /*7430*/  IMAD.U32 R5, R117, -0x40, RZ ;  /* 0xffffffc075057824 */ /* 0x000fe200078e00ff */
[C---:B---3--:R-:W-:Y:S05]  /*7440*/  HMMA.16816.F32.BF16 R24, R92.reuse, R84, R24 ;  /* 0x000000545c18723c */ /* 0x048fea0000041818 */
[C---:B------:R-:W-:Y:S01]  /*7450*/  LEA R4, P1, R5.reuse, R118, 0x2 ;  /* 0x0000007605047211 */ /* 0x040fe200078210ff */
        /* <DEDUP_REMOVED lines=87> */
.L_x_1482:
[----:B------:R-:W-:Y:S01]  /*79d0*/  LEA R236, R251, UR4, 0x1 ;  /* 0x00000004fbec7c11 */ /* 0x000fe2000f8e08ff */
[----:B------:R-:W-:Y:S01]  /*79e0*/  LDSM.16.M88.4 R128, [R249] ;  /* 0x00000000f980783b */ /* 0x000fe20000000200 */
[----:B------:R-:W-:Y:S03]  /*79f0*/  @UP2 UIADD3 UR16, UP0, UR10, -0x100, URZ ;  /* 0xffffff000a102890 */ /* 0x000fe6000ff1e03f */
[----:B------:R-:W4:Y:S01]  /*7a00*/  LDSM.16.MT88.4 R16, [R236+0x18000] ;  /* 0x01800000ec10783b */ /* 0x000f220000004200 */
[----:B------:R-:W-:Y:S03]  /*7a10*/  @UP2 UIADD3.X UR9, UR11, -0x1, URZ, UP0, !UPT ;  /* 0xffffffff0b092890 */ /* 0x000fe600087fe43f */
[----:B------:R-:W1:Y:S01]  /*7a20*/  LDSM.16.M88.4 R124, [R249+0x1000] ;  /* 0x00100000f97c783b */ /* 0x000e620000000200 */
[----:B------:R-:W-:Y:S03]  /*7a30*/  @UP2 UMOV UR10, UR16 ;  /* 0x00000010000a2c82 */ /* 0x000fe60008000000 */
[----:B------:R-:W2:Y:S01]  /*7a40*/  LDSM.16.MT88.4 R96, [R236+0x1a000] ;  /* 0x01a00000ec60783b */ /* 0x000ea20000004200 */
[----:B------:R-:W-:Y:S01]  /*7a50*/  @UP2 UMOV UR11, UR9 ;  /* 0x00000009000b2c82 */ /* 0x000fe20008000000 */
[----:B------:R-:W-:Y:S02]  /*7a60*/  ULOP3.LUT UR9, UR8, 0x1, URZ, 0xc0, !UPT ;  /* 0x0000000108097892 */ /* 0x000fe4000f8ec03f */
[----:B------:R-:W3:Y:S02]  /*7a70*/  LDSM.16.MT88.4 R112, [R236+0x1c000] ;  /* 0x01c00000ec70783b */ /* 0x000ee40000004200 */
[----:B------:R-:W-:Y:S02]  /*7a80*/  UISETP.NE.U32.AND UP0, UPT, UR9, 0x1, UPT ;  /* 0x000000010900788c */ /* 0x000fe4000bf05070 */
[----:B------:R-:W3:Y:S01]  /*7a90*/  LDSM.16.MT88.4 R196, [R236+0x1e000] ;  /* 0x01e00000ecc4783b */ /* 0x000ee20000004200 */
[----:B------:R-:W-:Y:S03]  /*7aa0*/  UIADD3 UR9, UR8, -0x1, URZ ;  /* 0xffffffff08097890 */ /* 0x000fe6000fffe03f */
[----:B-----5:R-:W-:Y:S04]  /*7ab0*/  LDSM.16.M88.4 R200, [R244] ;  /* 0x00000000f4c8783b */ /* 0x020fe80000000200 */
[----:B------:R-:W3:Y:S04]  /*7ac0*/  LDSM.16.MT88.4 R204, [R236+0x18800] ;  /* 0x01880000eccc783b */ /* 0x000ee80000004200 */
[----:B------:R-:W3:Y:S04]  /*7ad0*/  LDSM.16.M88.4 R208, [R244+0x1000] ;  /* 0x00100000f4d0783b */ /* 0x000ee80000000200 */
[----:B------:R-:W3:Y:S04]  /*7ae0*/  LDSM.16.MT88.4 R212, [R236+0x1a800] ;  /* 0x01a80000ecd4783b */ /* 0x000ee80000004200 */
[----:B------:R-:W3:Y:S01]  /*7af0*/  LDSM.16.MT88.4 R216, [R236+0x1c800] ;  /* 0x01c80000ecd8783b */ /* 0x000ee20000004200 */
[-C--:B----4-:R-:W-:Y:S03]  /*7b00*/  HMMA.16816.F32.BF16 R4, R128, R16.reuse, RZ ;  /* 0x000000108004723c */ /* 0x090fe600000418ff */
[----:B------:R-:W4:Y:S04]  /*7b10*/  LDSM.16.MT88.4 R220, [R236+0x1e800] ;  /* 0x01e80000ecdc783b */ /* 0x000f280000004200 */
[----:B------:R-:W-:Y:S01]  /*7b20*/  LDSM.16.MT88.4 R224, [R236+0x19000] ;  /* 0x01900000ece0783b */ /* 0x000fe20000004200 */
[C---:B-1----:R-:W-:Y:S03]  /*7b30*/  HMMA.16816.F32.BF16 R8, R124.reuse, R16, RZ ;  /* 0x000000107c08723c */ /* 0x042fe600000418ff */
[----:B------:R-:W-:Y:S03]  /*7b40*/  LDSM.16.M88.4 R228, [R242+0x1000] ;  /* 0x00100000f2e4783b */ /* 0x000fe60000000200 */
[-C--:B------:R-:W-:Y:S01]  /*7b50*/  HMMA.16816.F32.BF16 R12, R124, R18.reuse, RZ ;  /* 0x000000127c0c723c */ /* 0x080fe200000418ff */
[----:B------:R-:W-:Y:S05]  /*7b60*/  LDSM.16.MT88.4 R232, [R236+0x1b800] ;  /* 0x01b80000ece8783b */ /* 0x000fea0000004200 */
        /* <DEDUP_REMOVED lines=13> */
[----:B------:R-:W1:Y:S05]  /*7c40*/  LDSM.16.M88.4 R196, [R242] ;  /* 0x00000000f2c4783b */ /* 0x000e6a0000000200 */
        /* <DEDUP_REMOVED lines=14> */
[----:B------:R-:W-:Y:S05]  /*7d30*/  LDSM.16.MT88.4 R216, [R236+0x19800] ;  /* 0x01980000ecd8783b */ /* 0x000fea0000004200 */
[-C--:B----4-:R-:W-:Y:S06]  /*7d40*/  HMMA.16816.F32.BF16 R116, R200, R220.reuse, R116 ;  /* 0x000000dcc874723c */ /* 0x090fec0000041874 */
[C---:B------:R-:W-:Y:S06]  /*7d50*/  HMMA.16816.F32.BF16 R120, R208.reuse, R220, R120 ;  /* 0x000000dcd078723c */ /* 0x040fec0000041878 */
[-C--:B------:R-:W-:Y:S01]  /*7d60*/  HMMA.16816.F32.BF16 R124, R208, R222.reuse, R124 ;  /* 0x000000ded07c723c */ /* 0x080fe2000004187c */
[----:B------:R-:W3:Y:S05]  /*7d70*/  LDSM.16.MT88.4 R208, [R236+0x1d000] ;  /* 0x01d00000ecd0783b */ /* 0x000eea0000004200 */
[----:B------:R-:W-:Y:S01]  /*7d80*/  HMMA.16816.F32.BF16 R128, R200, R222, R128 ;  /* 0x000000dec880723c */ /* 0x000fe20000041880 */
[----:B------:R-:W4:Y:S04]  /*7d90*/  LDSM.16.MT88.4 R200, [R236+0x1f000] ;  /* 0x01f00000ecc8783b */ /* 0x000f280000004200 */
[----:B------:R-:W4:Y:S01]  /*7da0*/  LDSM.16.M88.4 R220, [R243+0x1000] ;  /* 0x00100000f3dc783b */ /* 0x000f220000000200 */
        /* <DEDUP_REMOVED lines=12> */
[----:B------:R-:W2:Y:S05]  /*7e70*/  LDL R207, [R1+0x8] ;  /* 0x0000080001cf7983 */ /* 0x000eaa0000100800 */
[-C--:B---3--:R-:W-:Y:S01]  /*7e80*/  HMMA.16816.F32.BF16 R100, R196, R208.reuse, R100 ;  /* 0x000000d0c464723c */ /* 0x088fe20000041864 */
[----:B------:R-:W-:Y:S05]  /*7e90*/  IMAD.MOV.U32 R206, RZ, RZ, 0x4 ;  /* 0x00000004ffce7424 */ /* 0x000fea00078e00ff */
[C---:B------:R-:W-:Y:S01]  /*7ea0*/  HMMA.16816.F32.BF16 R104, R228.reuse, R208, R104 ;  /* 0x000000d0e468723c */ /* 0x040fe20000041868 */
[----:B------:R-:W3:Y:S05]  /*7eb0*/  LDC R209, c[0x0][0x270] ;  /* 0x00009c00ffd17b82 */ /* 0x000eea0000000800 */
[-C--:B------:R-:W-:Y:S06]  /*7ec0*/  HMMA.16816.F32.BF16 R108, R228, R210.reuse, R108 ;  /* 0x000000d2e46c723c */ /* 0x080fec000004186c */
[C---:B------:R-:W-:Y:S06]  /*7ed0*/  HMMA.16816.F32.BF16 R112, R196.reuse, R210, R112 ;  /* 0x000000d2c470723c */ /* 0x040fec0000041870 */
[-C--:B----4-:R-:W-:Y:S06]  /*7ee0*/  HMMA.16816.F32.BF16 R116, R196, R200.reuse, R116 ;  /* 0x000000c8c474723c */ /* 0x090fec0000041874 */
[C---:B------:R-:W-:Y:S05]  /*7ef0*/  HMMA.16816.F32.BF16 R120, R228.reuse, R200, R120 ;  /* 0x000000c8e478723c */ /* 0x040fea0000041878 */
[----:B---3--:R-:W-:Y:S01]  /*7f00*/  IMAD R211, R209, UR35, RZ ;  /* 0x00000023d1d37c24 */ /* 0x008fe2000f8e02ff */
[-C--:B------:R-:W-:Y:S01]  /*7f10*/  HMMA.16816.F32.BF16 R124, R228, R202.reuse, R124 ;  /* 0x000000cae47c723c */ /* 0x080fe2000004187c */
[----:B------:R-:W3:Y:S05]  /*7f20*/  LDL.64 R230, [R1+0x68] ;  /* 0x0000680001e67983 */ /* 0x000eea0000100a00 */
[----:B------:R-:W-:Y:S06]  /*7f30*/  HMMA.16816.F32.BF16 R128, R196, R202, R128 ;  /* 0x000000cac480723c */ /* 0x000fec0000041880 */
[-C--:B------:R-:W-:Y:S05]  /*7f40*/  HMMA.16816.F32.BF16 R4, R212, R216.reuse, R4 ;  /* 0x000000d8d404723c */ /* 0x080fea0000041804 */
[C---:B------:R-:W-:Y:S01]  /*7f50*/  IMAD.SHL.U32 R196, R211.reuse, 0x8, RZ ;  /* 0x00000008d3c47824 */ /* 0x040fe200078e00ff */
[C---:B------:R-:W-:Y:S05]  /*7f60*/  HMMA.16816.F32.BF16 R8, R220.reuse, R216, R8 ;  /* 0x000000d8dc08723c */ /* 0x040fea0000041808 */
[C---:B------:R-:W-:Y:S01]  /*7f70*/  IMAD.SHL.U32 R197, R211.reuse, 0x10, RZ ;  /* 0x00000010d3c57824 */ /* 0x040fe200078e00ff */
[-C--:B------:R-:W-:Y:S05]  /*7f80*/  HMMA.16816.F32.BF16 R12, R220, R218.reuse, R12 ;  /* 0x000000dadc0c723c */ /* 0x080fea000004180c */
[C---:B------:R-:W-:Y:S01]  /*7f90*/  IMAD R202, R211.reuse, 0x18, RZ ;  /* 0x00000018d3ca7824 */ /* 0x040fe200078e02ff */
[C---:B------:R-:W-:Y:S05]  /*7fa0*/  HMMA.16816.F32.BF16 R16, R212.reuse, R218, R16 ;  /* 0x000000dad410723c */ /* 0x040fea0000041810 */
[----:B------:R-:W-:Y:S01]  /*7fb0*/  IMAD.SHL.U32 R203, R211, 0x20, RZ ;  /* 0x00000020d3cb7824 */ /* 0x000fe200078e00ff */
        /* <DEDUP_REMOVED lines=11> */
[----:B------:R-:W-:Y:S05]  /*8070*/  HMMA.16816.F32.BF16 R128, R212, R238, R128 ;  /* 0x000000eed480723c */ /* 0x000fea0000041880 */
[----:B--2---:R-:W-:Y:S05]  /*8080*/  @P0 IMAD.WIDE R198, R207, R206, UR10 ;  /* 0x0000000acfc60e25 */ /* 0x004fea000f8e02ce */
[----:B------:R-:W2:Y:S04]  /*8090*/  @P0 LDG.E R205, desc[UR6][R198.64+0x20] ;  /* 0x00002006c6cd0981 */ /* 0x000ea8000c1e1900 */
[----:B------:R1:W4:Y:S02]  /*80a0*/  @P0 LDG.E R204, desc[UR6][R198.64] ;  /* 0x00000006c6cc0981 */ /* 0x000324000c1e1900 */
[C---:B-1----:R-:W-:Y:S02]  /*80b0*/  IMAD R198, R211.reuse, 0x28, RZ ;  /* 0x00000028d3c67824 */ /* 0x042fe400078e02ff */
[----:B------:R-:W-:Y:S01]  /*80c0*/  IMAD R199, R211, 0x30, RZ ;  /* 0x00000030d3c77824 */ /* 0x000fe200078e02ff */
[----:B---3--:R1:W-:Y:S01]  /*80d0*/  REDG.E.ADD.F32.FTZ.RN.STRONG.GPU desc[UR6][R230.64], R4 ;  /* 0x00000004e60079a6 */ /* 0x0083e2000c10f386 */
[CC--:B------:R-:W-:Y:S04]  /*80e0*/  LEA R206, P1, R197.reuse, R230.reuse, 0x2 ;  /* 0x000000e6c5ce7211 */ /* 0x0c0fe800078210ff */
[-C--:B------:R-:W-:Y:S02]  /*80f0*/  LEA.HI.X.SX32 R207, R197, R231.reuse, 0x2, P1 ;  /* 0x000000e7c5cf7211 */ /* 0x080fe400008f16ff */
[CC--:B------:R-:W-:Y:S04]  /*8100*/  LEA R208, P1, R203.reuse, R230.reuse, 0x2 ;  /* 0x000000e6cbd07211 */ /* 0x0c0fe800078210ff */
[-C--:B------:R-:W-:Y:S02]  /*8110*/  LEA.HI.X.SX32 R209, R203, R231.reuse, 0x2, P1 ;  /* 0x000000e7cbd17211 */ /* 0x080fe400008f16ff */
[-C--:B------:R-:W-:Y:S01]  /*8120*/  LEA R210, P1, R199, R230.reuse, 0x2 ;  /* 0x000000e6c7d27211 */ /* 0x080fe200078210ff */
[----:B-1----:R-:W-:Y:S03]  /*8130*/  IMAD R4, R211, 0x38, RZ ;  /* 0x00000038d3047824 */ /* 0x002fe600078e02ff */
[-C--:B------:R-:W-:Y:S01]  /*8140*/  LEA.HI.X.SX32 R211, R199, R231.reuse, 0x2, P1 ;  /* 0x000000e7c7d37211 */ /* 0x080fe200008f16ff */
[----:B--2---:R-:W-:Y:S04]  /*8150*/  @P0 STL [R1+0x60], R205 ;  /* 0x000060cd01000387 */ /* 0x004fe80000100800 */
[----:B----4-:R1:W-:Y:S01]  /*8160*/  @P0 STL [R1+0x5c], R204 ;  /* 0x00005ccc01000387 */ /* 0x0103e20000100800 */
[CC--:B------:R-:W-:Y:S04]  /*8170*/  LEA R200, P0, R196.reuse, R230.reuse, 0x2 ;  /* 0x000000e6c4c87211 */ /* 0x0c0fe800078010ff */
[-C--:B------:R-:W-:Y:S05]  /*8180*/  LEA.HI.X.SX32 R201, R196, R231.reuse, 0x2, P0 ;  /* 0x000000e7c4c97211 */ /* 0x080fea00000f16ff */
[----:B------:R2:W-:Y:S04]  /*8190*/  REDG.E.ADD.F32.FTZ.RN.STRONG.GPU desc[UR6][R200.64], R5 ;  /* 0x00000005c80079a6 */ /* 0x0005e8000c10f386 */
[----:B------:R-:W-:Y:S01]  /*81a0*/  REDG.E.ADD.F32.FTZ.RN.STRONG.GPU desc[UR6][R206.64], R6 ;  /* 0x00000006ce0079a6 */ /* 0x000fe2000c10f386 */
[CC--:B-1----:R-:W-:Y:S04]  /*81b0*/  LEA R204, P0, R202.reuse, R230.reuse, 0x2 ;  /* 0x000000e6cacc7211 */ /* 0x0c2fe800078010ff */
[-C--:B------:R-:W-:Y:S02]  /*81c0*/  LEA.HI.X.SX32 R205, R202, R231.reuse, 0x2, P0 ;  /* 0x000000e7cacd7211 */ /* 0x080fe400000f16ff */
[CC--:B------:R-:W-:Y:S03]  /*81d0*/  LEA R202, P0, R198.reuse, R230.reuse, 0x2 ;  /* 0x000000e6c6ca7211 */ /* 0x0c0fe600078010ff */
[----:B------:R1:W-:Y:S01]  /*81e0*/  REDG.E.ADD.F32.FTZ.RN.STRONG.GPU desc[UR6][R204.64], R7 ;  /* 0x00000007cc0079a6 */ /* 0x0003e2000c10f386 */
[-C--:B------:R-:W-:Y:S02]  /*81f0*/  LEA.HI.X.SX32 R203, R198, R231.reuse, 0x2, P0 ;  /* 0x000000e7c6cb7211 */ /* 0x080fe400000f16ff */
[CC--:B------:R-:W-:Y:S01]  /*8200*/  LEA R198, P0, R4.reuse, R230.reuse, 0x2 ;  /* 0x000000e604c67211 */ /* 0x0c0fe200078010ff */
[----:B------:R-:W-:Y:S01]  /*8210*/  REDG.E.ADD.F32.FTZ.RN.STRONG.GPU desc[UR6][R208.64], R8 ;  /* 0x00000008d00079a6 */ /* 0x000fe2000c10f386 */
[----:B--2---:R-:W-:Y:S02]  /*8220*/  VIADD R5, R197, 0x20 ;  /* 0x00000020c5057836 */ /* 0x004fe40000000000 */
[-C--:B------:R-:W-:Y:S01]  /*8230*/  LEA.HI.X.SX32 R199, R4, R231.reuse, 0x2, P0 ;  /* 0x000000e704c77211 */ /* 0x080fe200000f16ff */
[----:B------:R2:W-:Y:S04]  /*8240*/  REDG.E.ADD.F32.FTZ.RN.STRONG.GPU desc[UR6][R202.64], R9 ;  /* 0x00000009ca0079a6 */ /* 0x0005e8000c10f386 */
[----:B------:R-:W-:Y:S04]  /*8250*/  REDG.E.ADD.F32.FTZ.RN.STRONG.GPU desc[UR6][R210.64], R10 ;  /* 0x0000000ad20079a6 */ /* 0x000fe8000c10f386 */
[----:B------:R3:W-:Y:S04]  /*8260*/  REDG.E.ADD.F32.FTZ.RN.STRONG.GPU desc[UR6][R198.64], R11 ;  /* 0x0000000bc60079a6 */ /* 0x0007e8000c10f386 */
[----:B------:R4:W-:Y:S04]  /*8270*/  REDG.E.ADD.F32.FTZ.RN.STRONG.GPU desc[UR6][R230.64+0x80], R16 ;  /* 0x00008010e60079a6 */ /* 0x0009e8000c10f386 */
[----:B------:R4:W-:Y:S01]  /*8280*/  REDG.E.ADD.F32.FTZ.RN.STRONG.GPU desc[UR6][R200.64+0x80], R17 ;  /* 0x00008011c80079a6 */ /* 0x0009e2000c10f386 */
[CC--:B-1----:R-:W-:Y:S01]  /*8290*/  LEA R204, P0, R5.reuse, R230.reuse, 0x2 ;  /* 0x000000e605cc7211 */ /* 0x0c2fe200078010ff */
[C---:B------:R-:W-:Y:S03]  /*82a0*/  IMAD.IADD R7, R196.reuse, 0x1, R5 ;  /* 0x00000001c4077824 */ /* 0x040fe600078e0205 */
[-C--:B------:R-:W-:Y:S01]  /*82b0*/  LEA.HI.X.SX32 R205, R5, R231.reuse, 0x2, P0 ;  /* 0x000000e705cd7211 */ /* 0x080fe200000f16ff */
[C---:B------:R-:W-:Y:S01]  /*82c0*/  IMAD.IADD R5, R196.reuse, 0x1, R7 ;  /* 0x00000001c4057824 */ /* 0x040fe200078e0207 */
[CC--:B------:R-:W-:Y:S03]  /*82d0*/  LEA R206, P0, R7.reuse, R230.reuse, 0x2 ;  /* 0x000000e607ce7211 */ /* 0x0c0fe600078010ff */
[----:B------:R1:W-:Y:S01]  /*82e0*/  REDG.E.ADD.F32.FTZ.RN.STRONG.GPU desc[UR6][R204.64], R18 ;  /* 0x00000012cc0079a6 */ /* 0x0003e2000c10f386 */
[-C--:B------:R-:W-:Y:S01]  /*82f0*/  LEA.HI.X.SX32 R207, R7, R231.reuse, 0x2, P0 ;  /* 0x000000e707cf7211 */ /* 0x080fe200000f16ff */
[C---:B------:R-:W-:Y:S01]  /*8300*/  IMAD.IADD R7, R196.reuse, 0x1, R5 ;  /* 0x00000001c4077824 */ /* 0x040fe200078e0205 */
[-C--:B--2---:R-:W-:Y:S03]  /*8310*/  LEA R202, P1, R5, R230.reuse, 0x2 ;  /* 0x000000e605ca7211 */ /* 0x084fe600078210ff */
        /* <DEDUP_REMOVED lines=9> */
[----:B---3--:R-:W-:Y:S02]  /*83b0*/  IMAD.IADD R11, R196, 0x1, R5 ;  /* 0x00000001c40b7824 */ /* 0x008fe400078e0205 */
[-C--:B------:R-:W-:Y:S01]  /*83c0*/  LEA.HI.X.SX32 R9, R9, R231.reuse, 0x2, P0 ;  /* 0x000000e709097211 */ /* 0x080fe200000f16ff */
[----:B------:R3:W-:Y:S01]  /*83d0*/  REDG.E.ADD.F32.FTZ.RN.STRONG.GPU desc[UR6][R6.64], R13 ;  /* 0x0000000d060079a6 */ /* 0x0007e2000c10f386 */
[CC--:B----4-:R-:W-:Y:S03]  /*83e0*/  LEA R16, P0, R4.reuse, R230.reuse, 0x2 ;  /* 0x000000e604107211 */ /* 0x0d0fe600078010ff */
[----:B------:R4:W-:Y:S01]  /*83f0*/  REDG.E.ADD.F32.FTZ.RN.STRONG.GPU desc[UR6][R8.64], R14 ;  /* 0x0000000e080079a6 */ /* 0x0009e2000c10f386 */
[-C--:B------:R-:W-:Y:S02]  /*8400*/  LEA.HI.X.SX32 R17, R4, R231.reuse, 0x2, P0 ;  /* 0x000000e704117211 */ /* 0x080fe400000f16ff */
[CC--:B-1----:R-:W-:Y:S03]  /*8410*/  LEA R18, P0, R5.reuse, R230.reuse, 0x2 ;  /* 0x000000e605127211 */ /* 0x0c2fe600078010ff */
[----:B------:R1:W-:Y:S04]  /*8420*/  REDG.E.ADD.F32.FTZ.RN.STRONG.GPU desc[UR6][R16.64], R15 ;  /* 0x0000000f100079a6 */ /* 0x0003e8000c10f386 */
[----:B------:R-:W-:Y:S01]  /*8430*/  REDG.E.ADD.F32.FTZ.RN.STRONG.GPU desc[UR6][R230.64+0x100], R84 ;  /* 0x00010054e60079a6 */ /* 0x000fe2000c10f386 */
[-C--:B--2---:R-:W-:Y:S01]  /*8440*/  LEA.HI.X.SX32 R19, R5, R231.reuse, 0x2, P0 ;  /* 0x000000e705137211 */ /* 0x084fe200000f16ff */
[C---:B------:R-:W-:Y:S01]  /*8450*/  IMAD.IADD R5, R196.reuse, 0x1, R11 ;  /* 0x00000001c4057824 */ /* 0x040fe200078e020b */
[CC--:B------:R-:W-:Y:S01]  /*8460*/  LEA R10, P0, R11.reuse, R230.reuse, 0x2 ;  /* 0x000000e60b0a7211 */ /* 0x0c0fe200078010ff */
[----:B------:R-:W-:Y:S03]  /*8470*/  REDG.E.ADD.F32.FTZ.RN.STRONG.GPU desc[UR6][R200.64+0x100], R85 ;  /* 0x00010055c80079a6 */ /* 0x000fe6000c10f386 */
[-C--:B------:R-:W-:Y:S01]  /*8480*/  LEA.HI.X.SX32 R11, R11, R231.reuse, 0x2, P0 ;  /* 0x000000e70b0b7211 */ /* 0x080fe200000f16ff */
[----:B------:R-:W-:Y:S01]  /*8490*/  REDG.E.ADD.F32.FTZ.RN.STRONG.GPU desc[UR6][R18.64], R86 ;  /* 0x00000056120079a6 */ /* 0x000fe2000c10f386 */
[CC--:B------:R-:W-:Y:S03]  /*84a0*/  LEA R12, P1, R5.reuse, R230.reuse, 0x2 ;  /* 0x000000e6050c7211 */ /* 0x0c0fe600078210ff */
[----:B------:R2:W-:Y:S01]  /*84b0*/  REDG.E.ADD.F32.FTZ.RN.STRONG.GPU desc[UR6][R10.64], R87 ;  /* 0x000000570a0079a6 */ /* 0x0005e2000c10f386 */
[C---:B---3--:R-:W-:Y:S01]  /*84c0*/  IMAD.IADD R7, R196.reuse, 0x1, R5 ;  /* 0x00000001c4077824 */ /* 0x048fe200078e0205 */
[-C--:B------:R-:W-:Y:S01]  /*84d0*/  LEA.HI.X.SX32 R13, R5, R231.reuse, 0x2, P1 ;  /* 0x000000e7050d7211 */ /* 0x080fe200008f16ff */
[----:B------:R-:W-:Y:S01]  /*84e0*/  VIADD R5, R197, 0x60 ;  /* 0x00000060c5057836 */ /* 0x000fe20000000000 */
[----:B------:R-:W-:Y:S01]  /*84f0*/  LDSM.16.MT88.4 R84, [R247+0x4000] ;  /* 0x00400000f754783b */ /* 0x000fe20000004200 */
[C---:B----4-:R-:W-:Y:S01]  /*8500*/  IMAD.IADD R9, R196.reuse, 0x1, R7 ;  /* 0x00000001c4097824 */ /* 0x050fe200078e0207 */
[CC--:B------:R-:W-:Y:S02]  /*8510*/  LEA R6, P0, R7.reuse, R230.reuse, 0x2 ;  /* 0x000000e607067211 */ /* 0x0c0fe400078010ff */
[----:B------:R3:W-:Y:S01]  /*8520*/  REDG.E.ADD.F32.FTZ.RN.STRONG.GPU desc[UR6][R12.64], R88 ;  /* 0x000000580c0079a6 */ /* 0x0007e2000c10f386 */
[----:B------:R-:W-:Y:S01]  /*8530*/  IMAD.IADD R4, R196, 0x1, R9 ;  /* 0x00000001c4047824 */ /* 0x000fe200078e0209 */
[-C--:B------:R-:W-:Y:S02]  /*8540*/  LEA.HI.X.SX32 R7, R7, R231.reuse, 0x2, P0 ;  /* 0x000000e707077211 */ /* 0x080fe400000f16ff */
[CC--:B------:R-:W-:Y:S03]  /*8550*/  LEA R8, P0, R9.reuse, R230.reuse, 0x2 ;  /* 0x000000e609087211 */ /* 0x0c0fe600078010ff */
[----:B------:R4:W-:Y:S01]  /*8560*/  REDG.E.ADD.F32.FTZ.RN.STRONG.GPU desc[UR6][R6.64], R89 ;  /* 0x00000059060079a6 */ /* 0x0009e2000c10f386 */
[-C--:B------:R-:W-:Y:S02]  /*8570*/  LEA.HI.X.SX32 R9, R9, R231.reuse, 0x2, P0 ;  /* 0x000000e709097211 */ /* 0x080fe400000f16ff */
[CC--:B------:R-:W-:Y:S03]  /*8580*/  LEA R14, P0, R4.reuse, R230.reuse, 0x2 ;  /* 0x000000e6040e7211 */ /* 0x0c0fe600078010ff */
[----:B------:R4:W-:Y:S01]  /*8590*/  REDG.E.ADD.F32.FTZ.RN.STRONG.GPU desc[UR6][R8.64], R90 ;  /* 0x0000005a080079a6 */ /* 0x0009e2000c10f386 */
[-C--:B-1----:R-:W-:Y:S02]  /*85a0*/  LEA.HI.X.SX32 R15, R4, R231.reuse, 0x2, P0 ;  /* 0x000000e7040f7211 */ /* 0x082fe400000f16ff */
[CC--:B------:R-:W-:Y:S03]  /*85b0*/  LEA R16, P0, R5.reuse, R230.reuse, 0x2 ;  /* 0x000000e605107211 */ /* 0x0c0fe600078010ff */
        /* <DEDUP_REMOVED lines=8> */
[CC--:B---3--:R-:W-:Y:S01]  /*8640*/  LEA R12, P1, R5.reuse, R230.reuse, 0x2 ;  /* 0x000000e6050c7211 */ /* 0x0c8fe200078210ff */
[----:B------:R2:W-:Y:S01]  /*8650*/  REDG.E.ADD.F32.FTZ.RN.STRONG.GPU desc[UR6][R16.64], R98 ;  /* 0x00000062100079a6 */ /* 0x0005e2000c10f386 */
[C---:B----4-:R-:W-:Y:S02]  /*8660*/  IMAD.IADD R7, R196.reuse, 0x1, R5 ;  /* 0x00000001c4077824 */ /* 0x050fe400078e0205 */
[-C--:B------:R-:W-:Y:S01]  /*8670*/  LEA.HI.X.SX32 R13, R5, R231.reuse, 0x2, P1 ;  /* 0x000000e7050d7211 */ /* 0x080fe200008f16ff */
[----:B------:R3:W-:Y:S01]  /*8680*/  REDG.E.ADD.F32.FTZ.RN.STRONG.GPU desc[UR6][R10.64], R99 ;  /* 0x000000630a0079a6 */ /* 0x0007e2000c10f386 */
[----:B------:R-:W-:Y:S01]  /*8690*/  VIADD R5, R197, 0x80 ;  /* 0x00000080c5057836 */ /* 0x000fe20000000000 */
[CC--:B------:R-:W-:Y:S01]  /*86a0*/  LEA R6, P0, R7.reuse, R230.reuse, 0x2 ;  /* 0x000000e607067211 */ /* 0x0c0fe200078010ff */
[C---:B------:R-:W-:Y:S01]  /*86b0*/  IMAD.IADD R9, R196.reuse, 0x1, R7 ;  /* 0x00000001c4097824 */ /* 0x040fe200078e0207 */
[----:B------:R4:W-:Y:S02]  /*86c0*/  REDG.E.ADD.F32.FTZ.RN.STRONG.GPU desc[UR6][R12.64], R92 ;  /* 0x0000005c0c0079a6 */ /* 0x0009e4000c10f386 */
[-C--:B------:R-:W-:Y:S01]  /*86d0*/  LEA.HI.X.SX32 R7, R7, R231.reuse, 0x2, P0 ;  /* 0x000000e707077211 */ /* 0x080fe200000f16ff */
[----:B------:R-:W-:Y:S01]  /*86e0*/  IMAD.IADD R4, R196, 0x1, R9 ;  /* 0x00000001c4047824 */ /* 0x000fe200078e0209 */
[CC--:B------:R-:W-:Y:S01]  /*86f0*/  LEA R8, P0, R9.reuse, R230.reuse, 0x2 ;  /* 0x000000e609087211 */ /* 0x0c0fe200078010ff */
[----:B------:R-:W-:Y:S03]  /*8700*/  LDSM.16.MT88.4 R88, [R247+0x6000] ;  /* 0x00600000f758783b */ /* 0x000fe60000004200 */
[-C--:B------:R-:W-:Y:S01]  /*8710*/  LEA.HI.X.SX32 R9, R9, R231.reuse, 0x2, P0 ;  /* 0x000000e709097211 */ /* 0x080fe200000f16ff */
[----:B------:R4:W-:Y:S01]  /*8720*/  REDG.E.ADD.F32.FTZ.RN.STRONG.GPU desc[UR6][R6.64], R93 ;  /* 0x0000005d060079a6 */ /* 0x0009e2000c10f386 */
[CC--:B-1----:R-:W-:Y:S03]  /*8730*/  LEA R14, P0, R4.reuse, R230.reuse, 0x2 ;  /* 0x000000e6040e7211 */ /* 0x0c2fe600078010ff */
[----:B------:R1:W-:Y:S01]  /*8740*/  REDG.E.ADD.F32.FTZ.RN.STRONG.GPU desc[UR6][R8.64], R94 ;  /* 0x0000005e080079a6 */ /* 0x0003e2000c10f386 */
[-C--:B------:R-:W-:Y:S02]  /*8750*/  LEA.HI.X.SX32 R15, R4, R231.reuse, 0x2, P0 ;  /* 0x000000e7040f7211 */ /* 0x080fe400000f16ff */
[CC--:B--2---:R-:W-:Y:S03]  /*8760*/  LEA R16, P0, R5.reuse, R230.reuse, 0x2 ;  /* 0x000000e605107211 */ /* 0x0c4fe600078010ff */
[----:B------:R2:W-:Y:S01]  /*8770*/  REDG.E.ADD.F32.FTZ.RN.STRONG.GPU desc[UR6][R14.64], R95 ;  /* 0x0000005f0e0079a6 */ /* 0x0005e2000c10f386 */
[C---:B---3--:R-:W-:Y:S03]  /*8780*/  IMAD.IADD R11, R196.reuse, 0x1, R5 ;  /* 0x00000001c40b7824 */ /* 0x048fe600078e0205 */
[----:B------:R-:W-:Y:S01]  /*8790*/  REDG.E.ADD.F32.FTZ.RN.STRONG.GPU desc[UR6][R230.64+0x200], R100 ;  /* 0x00020064e60079a6 */ /* 0x000fe2000c10f386 */
[-C--:B------:R-:W-:Y:S01]  /*87a0*/  LEA.HI.X.SX32 R17, R5, R231.reuse, 0x2, P0 ;  /* 0x000000e705117211 */ /* 0x080fe200000f16ff */
[C---:B------:R-:W-:Y:S01]  /*87b0*/  IMAD.IADD R5, R196.reuse, 0x1, R11 ;  /* 0x00000001c4057824 */ /* 0x040fe200078e020b */
[CC--:B------:R-:W-:Y:S01]  /*87c0*/  LEA R10, P0, R11.reuse, R230.reuse, 0x2 ;  /* 0x000000e60b0a7211 */ /* 0x0c0fe200078010ff */
[----:B------:R-:W-:Y:S03]  /*87d0*/  REDG.E.ADD.F32.FTZ.RN.STRONG.GPU desc[UR6][R200.64+0x200], R101 ;  /* 0x00020065c80079a6 */ /* 0x000fe6000c10f386 */
[-C--:B------:R-:W-:Y:S01]  /*87e0*/  LEA.HI.X.SX32 R11, R11, R231.reuse, 0x2, P0 ;  /* 0x000000e70b0b7211 */ /* 0x080fe200000f16ff */
[----:B------:R3:W-:Y:S01]  /*87f0*/  REDG.E.ADD.F32.FTZ.RN.STRONG.GPU desc[UR6][R16.64], R102 ;  /* 0x00000066100079a6 */ /* 0x0007e2000c10f386 */
[CC--:B----4-:R-:W-:Y:S01]  /*8800*/  LEA R12, P1, R5.reuse, R230.reuse, 0x2 ;  /* 0x000000e6050c7211 */ /* 0x0d0fe200078210ff */
[C---:B------:R-:W-:Y:S03]  /*8810*/  IMAD.IADD R7, R196.reuse, 0x1, R5 ;  /* 0x00000001c4077824 */ /* 0x040fe600078e0205 */
[-C--:B------:R-:W-:Y:S01]  /*8820*/  LEA.HI.X.SX32 R13, R5, R231.reuse, 0x2, P1 ;  /* 0x000000e7050d7211 */ /* 0x080fe200008f16ff */
[----:B------:R4:W-:Y:S01]  /*8830*/  REDG.E.ADD.F32.FTZ.RN.STRONG.GPU desc[UR6][R10.64], R103 ;  /* 0x000000670a0079a6 */ /* 0x0009e2000c10f386 */
[----:B------:R-:W-:Y:S01]  /*8840*/  VIADD R5, R197, 0xa0 ;  /* 0x000000a0c5057836 */ /* 0x000fe20000000000 */
[CC--:B------:R-:W-:Y:S01]  /*8850*/  LEA R6, P0, R7.reuse, R230.reuse, 0x2 ;  /* 0x000000e607067211 */ /* 0x0c0fe200078010ff */
[C---:B-1----:R-:W-:Y:S01]  /*8860*/  IMAD.IADD R9, R196.reuse, 0x1, R7 ;  /* 0x00000001c4097824 */ /* 0x042fe200078e0207 */
[----:B------:R1:W-:Y:S02]  /*8870*/  REDG.E.ADD.F32.FTZ.RN.STRONG.GPU desc[UR6][R12.64], R104 ;  /* 0x000000680c0079a6 */ /* 0x0003e4000c10f386 */
[-C--:B------:R-:W-:Y:S01]  /*8880*/  LEA.HI.X.SX32 R7, R7, R231.reuse, 0x2, P0 ;  /* 0x000000e707077211 */ /* 0x080fe200000f16ff */
[----:B------:R-:W-:Y:S01]  /*8890*/  IMAD.IADD R4, R196, 0x1, R9 ;  /* 0x00000001c4047824 */ /* 0x000fe200078e0209 */
[CC--:B------:R-:W-:Y:S01]  /*88a0*/  LEA R8, P0, R9.reuse, R230.reuse, 0x2 ;  /* 0x000000e609087211 */ /* 0x0c0fe200078010ff */
[----:B------:R-:W-:Y:S03]  /*88b0*/  LDSM.16.MT88.4 R92, [R250+0x28800] ;  /* 0x02880000fa5c783b */ /* 0x000fe60000004200 */
[-C--:B------:R-:W-:Y:S01]  /*88c0*/  LEA.HI.X.SX32 R9, R9, R231.reuse, 0x2, P0 ;  /* 0x000000e709097211 */ /* 0x080fe200000f16ff */
[----:B------:R1:W-:Y:S01]  /*88d0*/  REDG.E.ADD.F32.FTZ.RN.STRONG.GPU desc[UR6][R6.64], R105 ;  /* 0x00000069060079a6 */ /* 0x0003e2000c10f386 */
[CC--:B--2---:R-:W-:Y:S03]  /*88e0*/  LEA R14, P0, R4.reuse, R230.reuse, 0x2 ;  /* 0x000000e6040e7211 */ /* 0x0c4fe600078010ff */
[----:B------:R2:W-:Y:S01]  /*88f0*/  REDG.E.ADD.F32.FTZ.RN.STRONG.GPU desc[UR6][R8.64], R106 ;  /* 0x0000006a080079a6 */ /* 0x0005e2000c10f386 */
[-C--:B------:R-:W-:Y:S02]  /*8900*/  LEA.HI.X.SX32 R15, R4, R231.reuse, 0x2, P0 ;  /* 0x000000e7040f7211 */ /* 0x080fe400000f16ff */
[CC--:B---3--:R-:W-:Y:S03]  /*8910*/  LEA R16, P0, R5.reuse, R230.reuse, 0x2 ;  /* 0x000000e605107211 */ /* 0x0c8fe600078010ff */
[----:B------:R3:W-:Y:S01]  /*8920*/  REDG.E.ADD.F32.FTZ.RN.STRONG.GPU desc[UR6][R14.64], R107 ;  /* 0x0000006b0e0079a6 */ /* 0x0007e2000c10f386 */
[-C--:B------:R-:W-:Y:S01]  /*8930*/  LEA.HI.X.SX32 R17, R5, R231.reuse, 0x2, P0 ;  /* 0x000000e705117211 */ /* 0x080fe200000f16ff */
[C---:B----4-:R-:W-:Y:S02]  /*8940*/  IMAD.IADD R11, R196.reuse, 0x1, R5 ;  /* 0x00000001c40b7824 */ /* 0x050fe400078e0205 */
[----:B------:R-:W-:Y:S02]  /*8950*/  REDG.E.ADD.F32.FTZ.RN.STRONG.GPU desc[UR6][R230.64+0x280], R112 ;  /* 0x00028070e60079a6 */ /* 0x000fe4000c10f386 */
[C---:B------:R-:W-:Y:S01]  /*8960*/  IMAD.IADD R5, R196.reuse, 0x1, R11 ;  /* 0x00000001c4057824 */ /* 0x040fe200078e020b */
[CC--:B------:R-:W-:Y:S01]  /*8970*/  LEA R10, P0, R11.reuse, R230.reuse, 0x2 ;  /* 0x000000e60b0a7211 */ /* 0x0c0fe200078010ff */
[----:B------:R-:W-:Y:S03]  /*8980*/  REDG.E.ADD.F32.FTZ.RN.STRONG.GPU desc[UR6][R200.64+0x280], R113 ;  /* 0x00028071c80079a6 */ /* 0x000fe6000c10f386 */
[-C--:B------:R-:W-:Y:S01]  /*8990*/  LEA.HI.X.SX32 R11, R11, R231.reuse, 0x2, P0 ;  /* 0x000000e70b0b7211 */ /* 0x080fe200000f16ff */
[----:B------:R4:W-:Y:S01]  /*89a0*/  REDG.E.ADD.F32.FTZ.RN.STRONG.GPU desc[UR6][R16.64], R114 ;  /* 0x00000072100079a6 */ /* 0x0009e2000c10f386 */
[CC--:B-1----:R-:W-:Y:S01]  /*89b0*/  LEA R12, P1, R5.reuse, R230.reuse, 0x2 ;  /* 0x000000e6050c7211 */ /* 0x0c2fe200078210ff */
[C---:B------:R-:W-:Y:S03]  /*89c0*/  IMAD.IADD R7, R196.reuse, 0x1, R5 ;  /* 0x00000001c4077824 */ /* 0x040fe600078e0205 */
[-C--:B------:R-:W-:Y:S01]  /*89d0*/  LEA.HI.X.SX32 R13, R5, R231.reuse, 0x2, P1 ;  /* 0x000000e7050d7211 */ /* 0x080fe200008f16ff */
[----:B------:R1:W-:Y:S01]  /*89e0*/  REDG.E.ADD.F32.FTZ.RN.STRONG.GPU desc[UR6][R10.64], R115 ;  /* 0x000000730a0079a6 */ /* 0x0003e2000c10f386 */
[----:B------:R-:W-:Y:S01]  /*89f0*/  VIADD R5, R197, 0xc0 ;  /* 0x000000c0c5057836 */ /* 0x000fe20000000000 */
[-C--:B------:R-:W-:Y:S01]  /*8a00*/  LEA R6, P0, R7, R230.reuse, 0x2 ;  /* 0x000000e607067211 */ /* 0x080fe200078010ff */
[C---:B--2---:R-:W-:Y:S01]  /*8a10*/  IMAD.IADD R9, R196.reuse, 0x1, R7 ;  /* 0x00000001c4097824 */ /* 0x044fe200078e0207 */
[----:B------:R2:W-:Y:S01]  /*8a20*/  REDG.E.ADD.F32.FTZ.RN.STRONG.GPU desc[UR6][R12.64], R108 ;  /* 0x0000006c0c0079a6 */ /* 0x0005e2000c10f386 */
[----:B------:R-:W-:Y:S01]  /*8a30*/  VIADD R197, R197, 0xe0 ;  /* 0x000000e0c5c57836 */ /* 0x000fe20000000000 */
[-C--:B------:R-:W-:Y:S01]  /*8a40*/  LEA.HI.X.SX32 R7, R7, R231.reuse, 0x2, P0 ;  /* 0x000000e707077211 */ /* 0x080fe200000f16ff */
[----:B------:R-:W-:Y:S01]  /*8a50*/  IMAD.IADD R4, R196, 0x1, R9 ;  /* 0x00000001c4047824 */ /* 0x000fe200078e0209 */
[CC--:B------:R-:W-:Y:S01]  /*8a60*/  LEA R8, P0, R9.reuse, R230.reuse, 0x2 ;  /* 0x000000e609087211 */ /* 0x0c0fe200078010ff */
[----:B------:R-:W-:Y:S03]  /*8a70*/  LDSM.16.MT88.4 R112, [R247+0x7800] ;  /* 0x00780000f770783b */ /* 0x000fe60000004200 */
[-C--:B------:R-:W-:Y:S01]  /*8a80*/  LEA.HI.X.SX32 R9, R9, R231.reuse, 0x2, P0 ;  /* 0x000000e709097211 */ /* 0x080fe200000f16ff */
[----:B------:R2:W-:Y:S01]  /*8a90*/  REDG.E.ADD.F32.FTZ.RN.STRONG.GPU desc[UR6][R6.64], R109 ;  /* 0x0000006d060079a6 */ /* 0x0005e2000c10f386 */
[CC--:B---3--:R-:W-:Y:S03]  /*8aa0*/  LEA R14, P0, R4.reuse, R230.reuse, 0x2 ;  /* 0x000000e6040e7211 */ /* 0x0c8fe600078010ff */
[----:B------:R3:W-:Y:S01]  /*8ab0*/  REDG.E.ADD.F32.FTZ.RN.STRONG.GPU desc[UR6][R8.64], R110 ;  /* 0x0000006e080079a6 */ /* 0x0007e2000c10f386 */
[-C--:B------:R-:W-:Y:S02]  /*8ac0*/  LEA.HI.X.SX32 R15, R4, R231.reuse, 0x2, P0 ;  /* 0x000000e7040f7211 */ /* 0x080fe400000f16ff */
[CC--:B----4-:R-:W-:Y:S03]  /*8ad0*/  LEA R16, P0, R5.reuse, R230.reuse, 0x2 ;  /* 0x000000e605107211 */ /* 0x0d0fe600078010ff */
[----:B------:R4:W-:Y:S01]  /*8ae0*/  REDG.E.ADD.F32.FTZ.RN.STRONG.GPU desc[UR6][R14.64], R111 ;  /* 0x0000006f0e0079a6 */ /* 0x0009e2000c10f386 */
[-C--:B------:R-:W-:Y:S01]  /*8af0*/  LEA.HI.X.SX32 R17, R5, R231.reuse, 0x2, P0 ;  /* 0x000000e705117211 */ /* 0x080fe200000f16ff */
[C---:B-1----:R-:W-:Y:S02]  /*8b00*/  IMAD.IADD R11, R196.reuse, 0x1, R5 ;  /* 0x00000001c40b7824 */ /* 0x042fe400078e0205 */
[----:B------:R-:W-:Y:S02]  /*8b10*/  REDG.E.ADD.F32.FTZ.RN.STRONG.GPU desc[UR6][R230.64+0x300], R116 ;  /* 0x00030074e60079a6 */ /* 0x000fe4000c10f386 */
[C---:B------:R-:W-:Y:S01]  /*8b20*/  IMAD.IADD R5, R196.reuse, 0x1, R11 ;  /* 0x00000001c4057824 */ /* 0x040fe200078e020b */
[CC--:B------:R-:W-:Y:S01]  /*8b30*/  LEA R10, P0, R11.reuse, R230.reuse, 0x2 ;  /* 0x000000e60b0a7211 */ /* 0x0c0fe200078010ff */
[----:B------:R-:W-:Y:S03]  /*8b40*/  REDG.E.ADD.F32.FTZ.RN.STRONG.GPU desc[UR6][R200.64+0x300], R117 ;  /* 0x00030075c80079a6 */ /* 0x000fe6000c10f386 */
[-C--:B------:R-:W-:Y:S01]  /*8b50*/  LEA.HI.X.SX32 R11, R11, R231.reuse, 0x2, P0 ;  /* 0x000000e70b0b7211 */ /* 0x080fe200000f16ff */
[----:B------:R1:W-:Y:S01]  /*8b60*/  REDG.E.ADD.F32.FTZ.RN.STRONG.GPU desc[UR6][R16.64], R118 ;  /* 0x00000076100079a6 */ /* 0x0003e2000c10f386 */
[CC--:B--2---:R-:W-:Y:S01]  /*8b70*/  LEA R12, P1, R5.reuse, R230.reuse, 0x2 ;  /* 0x000000e6050c7211 */ /* 0x0c4fe200078210ff */
[C---:B------:R-:W-:Y:S03]  /*8b80*/  IMAD.IADD R7, R196.reuse, 0x1, R5 ;  /* 0x00000001c4077824 */ /* 0x040fe600078e0205 */
[-C--:B------:R-:W-:Y:S01]  /*8b90*/  LEA.HI.X.SX32 R13, R5, R231.reuse, 0x2, P1 ;  /* 0x000000e7050d7211 */ /* 0x080fe200008f16ff */
[----:B------:R2:W-:Y:S01]  /*8ba0*/  REDG.E.ADD.F32.FTZ.RN.STRONG.GPU desc[UR6][R10.64], R119 ;  /* 0x000000770a0079a6 */ /* 0x0005e2000c10f386 */
[C---:B------:R-:W-:Y:S01]  /*8bb0*/  IMAD.IADD R5, R196.reuse, 0x1, R197 ;  /* 0x00000001c4057824 */ /* 0x040fe200078e02c5 */
[CC--:B------:R-:W-:Y:S01]  /*8bc0*/  LEA R6, P0, R7.reuse, R230.reuse, 0x2 ;  /* 0x000000e607067211 */ /* 0x0c0fe200078010ff */
[C---:B---3--:R-:W-:Y:S01]  /*8bd0*/  IMAD.IADD R9, R196.reuse, 0x1, R7 ;  /* 0x00000001c4097824 */ /* 0x048fe200078e0207 */
[----:B------:R-:W-:Y:S02]  /*8be0*/  REDG.E.ADD.F32.FTZ.RN.STRONG.GPU desc[UR6][R12.64], R120 ;  /* 0x000000780c0079a6 */ /* 0x000fe4000c10f386 */
[-C--:B------:R-:W-:Y:S01]  /*8bf0*/  LEA.HI.X.SX32 R7, R7, R231.reuse, 0x2, P0 ;  /* 0x000000e707077211 */ /* 0x080fe200000f16ff */
[----:B------:R-:W-:Y:S01]  /*8c00*/  IMAD.IADD R4, R196, 0x1, R9 ;  /* 0x00000001c4047824 */ /* 0x000fe200078e0209 */
[CC--:B------:R-:W-:Y:S01]  /*8c10*/  LEA R8, P0, R9.reuse, R230.reuse, 0x2 ;  /* 0x000000e609087211 */ /* 0x0c0fe200078010ff */
[----:B------:R-:W-:Y:S03]  /*8c20*/  LDSM.16.MT88.4 R108, [R247+0x5800] ;  /* 0x00580000f76c783b */ /* 0x000fe60000004200 */
[-C--:B------:R-:W-:Y:S01]  /*8c30*/  LEA.HI.X.SX32 R9, R9, R231.reuse, 0x2, P0 ;  /* 0x000000e709097211 */ /* 0x080fe200000f16ff */
[----:B------:R3:W-:Y:S01]  /*8c40*/  REDG.E.ADD.F32.FTZ.RN.STRONG.GPU desc[UR6][R6.64], R121 ;  /* 0x00000079060079a6 */ /* 0x0007e2000c10f386 */
[CC--:B----4-:R-:W-:Y:S03]  /*8c50*/  LEA R14, P0, R4.reuse, R230.reuse, 0x2 ;  /* 0x000000e6040e7211 */ /* 0x0d0fe600078010ff */
[----:B------:R-:W-:Y:S01]  /*8c60*/  REDG.E.ADD.F32.FTZ.RN.STRONG.GPU desc[UR6][R8.64], R122 ;  /* 0x0000007a080079a6 */ /* 0x000fe2000c10f386 */
[-C--:B------:R-:W-:Y:S02]  /*8c70*/  LEA.HI.X.SX32 R15, R4, R231.reuse, 0x2, P0 ;  /* 0x000000e7040f7211 */ /* 0x080fe400000f16ff */
[CC--:B-1----:R-:W-:Y:S03]  /*8c80*/  LEA R16, P0, R197.reuse, R230.reuse, 0x2 ;  /* 0x000000e6c5107211 */ /* 0x0c2fe600078010ff */
[----:B------:R-:W-:Y:S01]  /*8c90*/  REDG.E.ADD.F32.FTZ.RN.STRONG.GPU desc[UR6][R14.64], R123 ;  /* 0x0000007b0e0079a6 */ /* 0x000fe2000c10f386 */
[-C--:B------:R-:W-:Y:S01]  /*8ca0*/  LEA.HI.X.SX32 R17, R197, R231.reuse, 0x2, P0 ;  /* 0x000000e7c5117211 */ /* 0x080fe200000f16ff */
[C---:B--2---:R-:W-:Y:S01]  /*8cb0*/  IMAD.IADD R11, R196.reuse, 0x1, R5 ;  /* 0x00000001c40b7824 */ /* 0x044fe200078e0205 */
[CC--:B------:R-:W-:Y:S01]  /*8cc0*/  LEA R18, P0, R5.reuse, R230.reuse, 0x2 ;  /* 0x000000e605127211 */ /* 0x0c0fe200078010ff */
[----:B------:R-:W-:Y:S03]  /*8cd0*/  LDSM.16.MT88.4 R12, [R0+0x28000] ;  /* 0x02800000000c783b */ /* 0x000fe60000004200 */
[-C--:B------:R-:W-:Y:S01]  /*8ce0*/  LEA.HI.X.SX32 R19, R5, R231.reuse, 0x2, P0 ;  /* 0x000000e705137211 */ /* 0x080fe200000f16ff */
[----:B------:R-:W-:Y:S01]  /*8cf0*/  REDG.E.ADD.F32.FTZ.RN.STRONG.GPU desc[UR6][R230.64+0x380], R128 ;  /* 0x00038080e60079a6 */ /* 0x000fe2000c10f386 */
[CC--:B------:R-:W-:Y:S03]  /*8d00*/  LEA R96, P0, R11.reuse, R230.reuse, 0x2 ;  /* 0x000000e60b607211 */ /* 0x0c0fe600078010ff */
[----:B------:R-:W-:Y:S01]  /*8d10*/  REDG.E.ADD.F32.FTZ.RN.STRONG.GPU desc[UR6][R200.64+0x380], R129 ;  /* 0x00038081c80079a6 */ /* 0x000fe2000c10f386 */
[-C--:B------:R-:W-:Y:S01]  /*8d20*/  LEA.HI.X.SX32 R97, R11, R231.reuse, 0x2, P0 ;  /* 0x000000e70b617211 */ /* 0x080fe200000f16ff */
[C---:B---3--:R-:W-:Y:S02]  /*8d30*/  IMAD.IADD R7, R196.reuse, 0x1, R11 ;  /* 0x00000001c4077824 */ /* 0x048fe400078e020b */
[----:B------:R-:W-:Y:S02]  /*8d40*/  REDG.E.ADD.F32.FTZ.RN.STRONG.GPU desc[UR6][R16.64], R130 ;  /* 0x00000082100079a6 */ /* 0x000fe4000c10f386 */
[C---:B------:R-:W-:Y:S01]  /*8d50*/  IMAD.IADD R5, R196.reuse, 0x1, R7 ;  /* 0x00000001c4057824 */ /* 0x040fe200078e0207 */
[-C--:B------:R-:W-:Y:S01]  /*8d60*/  LEA R100, P2, R7, R230.reuse, 0x2 ;  /* 0x000000e607647211 */ /* 0x080fe200078410ff */
[----:B------:R-:W-:Y:S02]  /*8d70*/  LDSM.16.MT88.4 R8, [R247] ;  /* 0x00000000f708783b */ /* 0x000fe40000004200 */
        /* <DEDUP_REMOVED lines=104> */
[----:B------:R-:W-:Y:S01]  /*9400*/  ULDC UR8, c[0x0][0x390] ;  /* 0x0000e40000087ab9 */ /* 0x000fe20000000800 */
[----:B------:R-:W-:Y:S02]  /*9410*/  ULDC UR9, c[0x0][0x38c] ;  /* 0x0000e30000097ab9 */ /* 0x000fe40000000800 */
        /* <DEDUP_REMOVED lines=196> */
[----:B------:R-:W-:Y:S01]  /*a060*/  PLOP3.LUT P0, PT, PT, PT, UP0, 0x80, 0x0 ;  /* 0x000000000000781c */ /* 0x000fe20003f0f008 */
[----:B------:R-:W-:Y:S01]  /*a070*/  @UP0 UIADD3 UR12, UR21, UR34, URZ ;  /* 0x00000022150c0290 */ /* 0x000fe2000fffe03f */
[----:B------:R-:W-:-:S03]  /*a080*/  @UP0 ULDC.64 UR10, c[0x0][0x450] ;  /* 0x00011400000a0ab9 */ /* 0x000fc60000000a00 */
[----:B------:R-:W-:Y:S02]  /*a090*/  @UP0 UIMAD.WIDE.U32 UR8, UR12, UR10, URZ ;  /* 0x0000000a0c0802a5 */ /* 0x000fe4000f8e003f */
[----:B------:R-:W-:-:S04]  /*a0a0*/  @UP0 UIMAD UR12, UR12, UR11, URZ ;  /* 0x0000000b0c0c02a4 */ /* 0x000fc8000f8e023f */
[----:B------:R-:W-:Y:S01]  /*a0b0*/  @UP0 UIADD3 UR22, UR9, UR12, URZ ;  /* 0x0000000c09160290 */ /* 0x000fe2000fffe03f */
[----:B------:R-:W-:Y:S01]  /*a0c0*/  @UP0 UMOV UR20, UR8 ;  /* 0x0000000800140c82 */ /* 0x000fe20008000000 */
        /* <DEDUP_REMOVED lines=78> */
.L_x_1484:
        /* <DEDUP_REMOVED lines=21> */
.L_x_1485:
        /* <DEDUP_REMOVED lines=27> */
[----:B------:R-:W-:Y:S01]  /*a8b0*/  IMAD.MOV.U32 R60, RZ, RZ, R68 ;  /* 0x000000ffff3c7224 */ /* 0x000fe200078e0044 */
[C---:B------:R-:W-:Y:S01]  /*a8c0*/  IADD3 R54, R68.reuse, 0xc0, RZ ;  /* 0x000000c044367810 */ /* 0x040fe20007ffe0ff */
[----:B------:R-:W-:-:S02]  /*a8d0*/  VIADD R56, R68, 0x80 ;  /* 0x0000008044387836 */ /* 0x000fc40000000000 */
[----:B------:R-:W-:-:S04]  /*a8e0*/  IMAD.WIDE.U32 R8, R5, UR12, R60 ;  /* 0x0000000c05087c25 */ /* 0x000fc8000f8e003c */
[----:B------:R-:W-:Y:S01]  /*a8f0*/  VIADD R5, R53, 0x20 ;  /* 0x0000002035057836 */ /* 0x000fe20000000000 */
[----:B------:R-:W-:Y:S01]  /*a900*/  IADD3 R62, P0, R8, UR20, RZ ;  /* 0x00000014083e7c10 */ /* 0x000fe2000ff1e0ff */
[----:B------:R-:W-:-:S03]  /*a910*/  VIADD R55, R68, 0x40 ;  /* 0x0000004044377836 */ /* 0x000fc60000000000 */
[----:B------:R-:W-:Y:S02]  /*a920*/  IADD3.X R63, R9, UR22, R4, P0, !PT ;  /* 0x00000016093f7c10 */ /* 0x000fe400087fe404 */
[----:B------:R-:W-:Y:S02]  /*a930*/  MOV R4, UR18 ;  /* 0x0000001200047c02 */ /* 0x000fe40008000f00 */
[----:B------:R-:W-:-:S03]  /*a940*/  ISETP.GE.AND P4, PT, R5, UR5, PT ;  /* 0x0000000505007c0c */ /* 0x000fc6000bf86270 */
[----:B------:R-:W-:-:S04]  /*a950*/  IMAD.WIDE.U32 R62, R4, UR55, R62 ;  /* 0x00000037043e7c25 */ /* 0x000fc8000f8e003e */
        /* <DEDUP_REMOVED lines=12> */
[C---:B------:R-:W-:Y:S01]  /*aa20*/  IMAD R58, R53.reuse, UR11, R58 ;  /* 0x0000000b353a7c24 */ /* 0x040fe2000f8e023a */
        /* <DEDUP_REMOVED lines=11> */
.L_x_1487:
[----:B------:R-:W-:Y:S05]  /*aae0*/  BSYNC B0 ;  /* 0x0000000000007941 */ /* 0x000fea0003800000 */
.L_x_1486:
        /* <DEDUP_REMOVED lines=21> */
.L_x_1489:
[----:B------:R-:W-:Y:S05]  /*ac40*/  BSYNC B0 ;  /* 0x0000000000007941 */ /* 0x000fea0003800000 */
.L_x_1488:
        /* <DEDUP_REMOVED lines=38> */
.L_x_1491:
[----:B------:R-:W-:Y:S05]  /*aeb0*/  BSYNC B0 ;  /* 0x0000000000007941 */ /* 0x000fea0003800000 */
.L_x_1490:
        /* <DEDUP_REMOVED lines=8> */
[----:B-1-3--:R-:W-:Y:S01]  /*af40*/  IMAD.WIDE.U32 R4, R53, UR8, R36 ;  /* 0x0000000835047c25 */ /* 0x00afe2000f8e0024 */
        /* <DEDUP_REMOVED lines=13> */
.L_x_1462:
        /* <DEDUP_REMOVED lines=24> */
.L_x_1493:
[----:B------:R-:W-:Y:S01]  /*b1a0*/  @UP0 UIADD3 UR15, UR21, UR34, URZ ;  /* 0x00000022150f0290 */ /* 0x000fe2000fffe03f */
[----:B-1----:R-:W-:Y:S01]  /*b1b0*/  SHF.R.S32.HI R8, RZ, 0x1f, R5 ;  /* 0x0000001fff087819 */ /* 0x002fe20000011405 */
        /* <DEDUP_REMOVED lines=18> */
.L_x_1494:
        /* <DEDUP_REMOVED lines=17> */
[----:B--2---:R-:W-:-:S04]  /*b3f0*/  IMAD.WIDE.U32 R6, R6, UR14, R18 ;  /* 0x0000000e06067c25 */ /* 0x004fc8000f8e0012 */
[----:B------:R-:W-:Y:S01]  /*b400*/  VIADD R4, R18, 0x40 ;  /* 0x0000004012047836 */ /* 0x000fe20000000000 */
[----:B------:R-:W-:-:S04]  /*b410*/  IADD3 R6, P0, R6, UR20, RZ ;  /* 0x0000001406067c10 */ /* 0x000fc8000ff1e0ff */
[----:B------:R-:W-:Y:S02]  /*b420*/  IADD3.X R7, R7, UR22, R5, P0, !PT ;  /* 0x0000001607077c10 */ /* 0x000fe400087fe405 */
[----:B------:R-:W-:Y:S01]  /*b430*/  IADD3 R5, R18, 0x80, RZ ;  /* 0x0000008012057810 */ /* 0x000fe20007ffe0ff */
[----:B------:R-:W-:Y:S01]  /*b440*/  IMAD.WIDE.U32 R12, R12, UR55, R6 ;  /* 0x000000370c0c7c25 */ /* 0x000fe2000f8e0006 */
[----:B------:R-:W-:-:S03]  /*b450*/  SHF.R.S32.HI R6, RZ, 0x1f, R8 ;  /* 0x0000001fff067819 */ /* 0x000fc60000011408 */
        /* <DEDUP_REMOVED lines=20> */
.L_x_1496:
[----:B------:R-:W-:Y:S05]  /*b5a0*/  BSYNC B0 ;  /* 0x0000000000007941 */ /* 0x000fea0003800000 */
.L_x_1495:
        /* <DEDUP_REMOVED lines=21> */
.L_x_1498:
[----:B------:R-:W-:Y:S05]  /*b700*/  BSYNC B0 ;  /* 0x0000000000007941 */ /* 0x000fea0003800000 */
.L_x_1497:
[----:B------:R-:W-:Y:S01]  /*b710*/  IMAD.U32 R9, RZ, RZ, UR10 ;  /* 0x0000000aff097e24 */ /* 0x000fe2000f8e00ff */
[----:B------:R-:W-:Y:S01]  /*b720*/  UIMAD UR5, UR16, UR10, URZ ;  /* 0x0000000a100572a4 */ /* 0x000fe2000f8e023f */
[----:B------:R-:W-:Y:S01]  /*b730*/  BSSY B0, `(.L_x_1499) ;  /* 0x000001f000007945 */ /* 0x000fe20003800000 */
[----:B------:R-:W-:Y:S01]  /*b740*/  USHF.R.S32.HI UR13, URZ, 0x1f, UR55 ;  /* 0x0000001f3f0d7899 */ /* 0x000fe20008011437 */
[----:B--2---:R-:W-:Y:S01]  /*b750*/  IMAD.WIDE.U32 R10, R9, UR14, R18 ;  /* 0x0000000e090a7c25 */ /* 0x004fe2000f8e0012 */
[----:B------:R-:W-:Y:S01]  /*b760*/  UIMAD UR14, UR14, UR11, UR5 ;  /* 0x0000000b0e0e72a4 */ /* 0x000fe2000f8e0205 */
[----:B------:R-:W-:Y:S01]  /*b770*/  ULDC.64 UR8, c[0x0][0x470] ;  /* 0x00011c0000087ab9 */ /* 0x000fe20000000a00 */
[----:B------:R-:W-:Y:S01]  /*b780*/  IADD3 R10, P0, R10, UR12, RZ ;  /* 0x0000000c0a0a7c10 */ /* 0x000fe2000ff1e0ff */
[----:B------:R-:W-:-:S03]  /*b790*/  UIMAD UR5, UR13, UR8, URZ ;  /* 0x000000080d0572a4 */ /* 0x000fc6000f8e023f */
[----:B------:R-:W-:Y:S01]  /*b7a0*/  IMAD.U32 R9, RZ, RZ, UR14 ;  /* 0x0000000eff097e24 */ /* 0x000fe2000f8e00ff */
[----:B------:R-:W-:Y:S01]  /*b7b0*/  MOV R12, UR8 ;  /* 0x00000008000c7c02 */ /* 0x000fe20008000f00 */
[----:B------:R-:W-:-:S03]  /*b7c0*/  UIMAD UR9, UR55, UR9, UR5 ;  /* 0x00000009370972a4 */ /* 0x000fc6000f8e0205 */
[----:B------:R-:W-:-:S03]  /*b7d0*/  IADD3.X R11, R11, UR15, R9, P0, !PT ;  /* 0x0000000f0b0b7c10 */ /* 0x000fc600087fe409 */
        /* <DEDUP_REMOVED lines=20> */
.L_x_1500:
[----:B------:R-:W-:Y:S05]  /*b920*/  BSYNC B0 ;  /* 0x0000000000007941 */ /* 0x000fea0003800000 */
.L_x_1499:
        /* <DEDUP_REMOVED lines=20> */
.L_x_1492:
[----:B------:R-:W-:Y:S05]  /*ba70*/  BSYNC B1 ;  /* 0x0000000000017941 */ /* 0x000fea0003800000 */
.L_x_1457:
        /* <DEDUP_REMOVED lines=12> */
.L_x_1501:
[----:B------:R-:W-:Y:S05]  /*bb40*/  EXIT ;  /* 0x000000000000794d */ /* 0x000fea0003800000 */
.L_x_1503:
        /* <DEDUP_REMOVED lines=11> */
.L_x_2062:


//--------------------- .text._ZN5flash44flash_bwd_dq_dk_dv_loop_seqk_parallel_kernelI23Flash_bwd_kernel_traitsILi256ELi64ELi64ELi8ELi4ELi2ELi2ELb0ELb0EN7cutlass10bfloat16_tE19Flash_kernel_traitsILi256ELi64ELi64ELi8ES3_EELb0ELb0ELb0ELb0ELb0ELb0ELb1EEEvNS_16Flash_bwd_paramsE --------------------------
	.section	.text._ZN5flash44flash_bwd_dq_dk_dv_loop_seqk_parallel_kernelI23Flash_bwd_kernel_traitsILi256ELi64ELi64ELi8ELi4ELi2ELi2ELb0ELb0EN7cutlass10bfloat16_tE19Flash_kernel_traitsILi256ELi64ELi64ELi8ES3_EELb0ELb0ELb0ELb0ELb0ELb0ELb1EEEvNS_16Flash_bwd_paramsE,"ax",@progbits
	.align	128
        .global         _ZN5flash44flash_bwd_dq_dk_dv_loop_seqk_parallel_kernelI23Flash_bwd_kernel_traitsILi256ELi64ELi64ELi8ELi4ELi2ELi2ELb0ELb0EN7cutlass10bfloat16_tE19Flash_kernel_traitsILi256ELi64ELi64ELi8ES3_EELb0ELb0ELb0ELb0ELb0ELb0ELb1EEEvNS_16Flash_bwd_paramsE
        .type           _ZN5flash44flash_bwd_dq_dk_dv_loop_seqk_parallel_kernelI23Flash_bwd_kernel_traitsILi256ELi64ELi64ELi8ELi4ELi2ELi2ELb0ELb0EN7cutlass10bfloat16_tE19Flash_kernel_traitsILi256ELi64ELi64ELi8ES3_EELb0ELb0ELb0ELb0ELb0ELb0ELb1EEEvNS_16Flash_bwd_paramsE,@function
        .size           _ZN5flash44flash_bwd_dq_dk_dv_loop_seqk_parallel_kernelI23Flash_bwd_kernel_traitsILi256ELi64ELi64ELi8ELi4ELi2ELi2ELb0ELb0EN7cutlass10bfloat16_tE19Flash_kernel_traitsILi256ELi64ELi64ELi8ES3_EELb0ELb0ELb0ELb0ELb0ELb0ELb1EEEvNS_16Flash_bwd_paramsE,(.L_x_2063 - _ZN5flash44flash_bwd_dq_dk_dv_loop_seqk_parallel_kernelI23Flash_bwd_kernel_traitsILi256ELi64ELi64ELi8ELi4ELi2ELi2ELb0ELb0EN7cutlass10bfloat16_tE19Flash_kernel_traitsILi256ELi64ELi64ELi8ES3_EELb0ELb0ELb0ELb0ELb0ELb0ELb1EEEvNS_16Flash_bwd_paramsE)
        .other          _ZN5flash44flash_bwd_dq_dk_dv_loop_seqk_parallel_kernelI23Flash_bwd_kernel_traitsILi256ELi64ELi64ELi8ELi4ELi2ELi2ELb0ELb0EN7cutlass10bfloat16_tE19Flash_kernel_traitsILi256ELi64ELi64ELi8ES3_EELb0ELb0ELb0ELb0ELb0ELb0ELb1EEEvNS_16Flash_bwd_paramsE,@"STO_CUDA_ENTRY STV_DEFAULT"
_ZN5flash44flash_bwd_dq_dk_dv_loop_seqk_parallel_kernelI23Flash_bwd_kernel_traitsILi256ELi64ELi64ELi8ELi4ELi2ELi2ELb0ELb0EN7cutlass10bfloat16_tE19Flash_kernel_traitsILi256ELi64ELi64ELi8ES3_EELb0ELb0ELb0ELb0ELb0ELb0ELb1EEEvNS_16Flash_bwd_paramsE:
.text._ZN5flash44flash_bwd_dq_dk_dv_loop_seqk_parallel_kernelI23Flash_bwd_kernel_traitsILi256ELi64ELi64ELi8ELi4ELi2ELi2ELb0ELb0EN7cutlass10bfloat16_tE19Flash_kernel_traitsILi256ELi64ELi64ELi8ES3_EELb0ELb0ELb0ELb0ELb0ELb0ELb1EEEvNS_16Flash_bwd_paramsE:
        /* <DEDUP_REMOVED lines=29> */
[----:B------:R-:W-:Y:S02]  /*01d0*/  SHF.R.S32.HI R7, RZ, 0x4, R9 ;  /* 0x00000004ff077819 */ /* 0x000fe40000011409 */
[----:B------:R-:W-:-:S02]  /*01e0*/  LEA.HI R0, R0, R6, RZ, 0x2 ;  /* 0x0000000600007211 */ /* 0x000fc400078f10ff */
[----:B------:R-:W-:Y:S02]  /*01f0*/  LEA.HI R3, R4, R6, RZ, 0x1 ;  /* 0x0000000604037211 */ /* 0x000fe400078f08ff */
[----:B------:R-:W-:Y:S02]  /*0200*/  LEA.HI R19, R16, R15, RZ, 0x2 ;  /* 0x0000000f10137211 */ /* 0x000fe400078f10ff */
[----:B------:R-:W-:Y:S02]  /*0210*/  LOP3.LUT R2, R0, 0xfffffffc, RZ, 0xc0, !PT ;  /* 0xfffffffc00027812 */ /* 0x000fe400078ec0ff */
[----:B------:R-:W-:Y:S02]  /*0220*/  LEA.HI R8, R9, R7, RZ, 0x1 ;  /* 0x0000000709087211 */ /* 0x000fe400078f08ff */
[----:B------:R-:W-:Y:S01]  /*0230*/  LOP3.LUT R0, R3, 0xfffffffe, RZ, 0xc0, !PT ;  /* 0xfffffffe03007812 */ /* 0x000fe200078ec0ff */
[----:B------:R-:W-:Y:S01]  /*0240*/  IMAD.IADD R14, R6, 0x1, -R2 ;  /* 0x00000001060e7824 */ /* 0x000fe200078e0a02 */
[----:B------:R-:W-:-:S02]  /*0250*/  SHF.R.S32.HI R10, RZ, 0x2, R19 ;  /* 0x00000002ff0a7819 */ /* 0x000fc40000011413 */
[----:B------:R-:W-:Y:S01]  /*0260*/  SHF.R.S32.HI R5, RZ, 0x1f, R19 ;  /* 0x0000001fff057819 */ /* 0x000fe20000011413 */
[----:B------:R-:W-:Y:S01]  /*0270*/  IMAD.IADD R218, R6, 0x1, -R0 ;  /* 0x0000000106da7824 */ /* 0x000fe200078e0a00 */
[----:B------:R-:W-:Y:S02]  /*0280*/  LOP3.LUT R3, R8, 0xfffffffe, RZ, 0xc0, !PT ;  /* 0xfffffffe08037812 */ /* 0x000fe400078ec0ff */
[----:B------:R-:W-:Y:S02]  /*0290*/  LEA.HI R0, R5, R10, RZ, 0x3 ;  /* 0x0000000a05007211 */ /* 0x000fe400078f18ff */
[-C--:B------:R-:W-:Y:S01]  /*02a0*/  LEA.HI R17, R16, R15.reuse, RZ, 0x3 ;  /* 0x0000000f10117211 */ /* 0x080fe200078f18ff */
[----:B------:R-:W-:Y:S01]  /*02b0*/  IMAD.IADD R12, R7, 0x1, -R3 ;  /* 0x00000001070c7824 */ /* 0x000fe200078e0a03 */
[----:B------:R-:W-:Y:S02]  /*02c0*/  LOP3.LUT R2, R4, 0xffffffe0, RZ, 0xc0, !PT ;  /* 0xffffffe004027812 */ /* 0x000fe400078ec0ff */
[----:B------:R-:W-:Y:S01]  /*02d0*/  LOP3.LUT R0, R0, 0xfffffff8, RZ, 0xc0, !PT ;  /* 0xfffffff800007812 */ /* 0x000fe200078ec0ff */
[----:B------:R-:W-:Y:S01]  /*02e0*/  IMAD.SHL.U32 R8, R12, 0x200, RZ ;  /* 0x000002000c087824 */ /* 0x000fe200078e00ff */
[----:B------:R-:W-:Y:S01]  /*02f0*/  SHF.R.S32.HI R3, RZ, 0x3, R17 ;  /* 0x00000003ff037819 */ /* 0x000fe20000011411 */
[----:B------:R-:W-:Y:S01]  /*0300*/  IMAD.IADD R2, R15, 0x1, -R2 ;  /* 0x000000010f027824 */ /* 0x000fe200078e0a02 */
[----:B------:R-:W-:Y:S01]  /*0310*/  LOP3.LUT R4, R17, 0xfffffff8, RZ, 0xc0, !PT ;  /* 0xfffffff811047812 */ /* 0x000fe200078ec0ff */
[----:B------:R-:W-:Y:S01]  /*0320*/  IMAD.IADD R7, R10, 0x1, -R0 ;  /* 0x000000010a077824 */ /* 0x000fe200078e0a00 */
[----:B------:R-:W-:Y:S01]  /*0330*/  LEA.HI R6, R16, R15, RZ, 0x7 ;  /* 0x0000000f10067211 */ /* 0x000fe200078f38ff */
[----:B------:R-:W-:Y:S01]  /*0340*/  IMAD.SHL.U32 R3, R3, 0x40, RZ ;  /* 0x0000004003037824 */ /* 0x000fe200078e00ff */
[----:B------:R-:W-:Y:S01]  /*0350*/  SHF.R.S32.HI R5, RZ, 0x1f, R2 ;  /* 0x0000001fff057819 */ /* 0x000fe20000011402 */
[----:B------:R-:W-:Y:S01]  /*0360*/  IMAD.IADD R0, R15, 0x1, -R4 ;  /* 0x000000010f007824 */ /* 0x000fe200078e0a04 */
[----:B------:R-:W-:-:S02]  /*0370*/  LOP3.LUT R4, R9, 0xfffffff0, RZ, 0xc0, !PT ;  /* 0xfffffff009047812 */ /* 0x000fc400078ec0ff */
[----:B------:R-:W-:Y:S01]  /*0380*/  LOP3.LUT R3, R3, 0x1c0, RZ, 0xc0, !PT ;  /* 0x000001c003037812 */ /* 0x000fe200078ec0ff */
[C---:B------:R-:W-:Y:S01]  /*0390*/  IMAD.SHL.U32 R236, R0.reuse, 0x8, RZ ;  /* 0x0000000800ec7824 */ /* 0x040fe200078e00ff */
[C---:B------:R-:W-:Y:S02]  /*03a0*/  LOP3.LUT P4, RZ, R0.reuse, 0x4, RZ, 0xc0, !PT ;  /* 0x0000000400ff7812 */ /* 0x040fe4000788c0ff */
[C---:B------:R-:W-:Y:S01]  /*03b0*/  LOP3.LUT P3, RZ, R0.reuse, 0x2, RZ, 0xc0, !PT ;  /* 0x0000000200ff7812 */ /* 0x040fe2000786c0ff */
[----:B------:R-:W-:Y:S01]  /*03c0*/  IMAD.SHL.U32 R0, R0, 0x40, RZ ;  /* 0x0000004000007824 */ /* 0x000fe200078e00ff */
[----:B------:R-:W-:Y:S01]  /*03d0*/  LEA.HI R18, R5, R2, RZ, 0x2 ;  /* 0x0000000205127211 */ /* 0x000fe200078f10ff */
[----:B------:R-:W-:Y:S01]  /*03e0*/  IMAD.IADD R2, R15, 0x1, -R4 ;  /* 0x000000010f027824 */ /* 0x000fe200078e0a04 */
[----:B------:R-:W-:Y:S02]  /*03f0*/  SHF.R.U32.HI R4, RZ, 0x3, R3 ;  /* 0x00000003ff047819 */ /* 0x000fe40000011603 */
[----:B------:R-:W-:-:S02]  /*0400*/  LOP3.LUT R3, R3, 0x38, R236, 0xf8, !PT ;  /* 0x0000003803037812 */ /* 0x000fc400078ef8ec */
[----:B------:R-:W-:Y:S02]  /*0410*/  LOP3.LUT R0, R0, 0x1c0, RZ, 0xc0, !PT ;  /* 0x000001c000007812 */ /* 0x000fe400078ec0ff */
[----:B------:R-:W-:Y:S01]  /*0420*/  LOP3.LUT R10, R3, R4, RZ, 0x3c, !PT ;  /* 0x00000004030a7212 */ /* 0x000fe200078e3cff */
[----:B------:R-:W-:Y:S01]  /*0430*/  IMAD.SHL.U32 R3, R218, 0x10, RZ ;  /* 0x00000010da037824 */ /* 0x000fe200078e00ff */
[----:B------:R-:W-:Y:S02]  /*0440*/  SHF.R.S32.HI R6, RZ, 0x7, R6 ;  /* 0x00000007ff067819 */ /* 0x000fe40000011406 */
[----:B------:R-:W-:Y:S02]  /*0450*/  LOP3.LUT R210, R0, 0x8, R17, 0xf8, !PT ;  /* 0x0000000800d27812 */ /* 0x000fe400078ef811 */
[----:B------:R-:W-:Y:S02]  /*0460*/  SHF.R.U32.HI R214, RZ, 0x3, R0 ;  /* 0x00000003ffd67819 */ /* 0x000fe40000011600 */
[----:B------:R-:W-:-:S02]  /*0470*/  SHF.R.S32.HI R4, RZ, 0x1f, R2 ;  /* 0x0000001fff047819 */ /* 0x000fc40000011402 */
[----:B------:R-:W-:Y:S01]  /*0480*/  LOP3.LUT R5, R0, 0x10, R3, 0xf8, !PT ;  /* 0x0000001000057812 */ /* 0x000fe200078ef803 */
[----:B------:R-:W-:Y:S01]  /*0490*/  IMAD R3, R6, 0x800, R8 ;  /* 0x0000080006037824 */ /* 0x000fe200078e0208 */
[----:B------:R-:W-:Y:S02]  /*04a0*/  LOP3.LUT R210, R210, R214, RZ, 0x3c, !PT ;  /* 0x000000d6d2d27212 */ /* 0x000fe400078e3cff */
[----:B------:R-:W-:Y:S02]  /*04b0*/  LEA.HI R11, R4, R2, RZ, 0x3 ;  /* 0x00000002040b7211 */ /* 0x000fe400078f18ff */
[----:B------:R-:W-:Y:S01]  /*04c0*/  LOP3.LUT R0, R7, 0x1, RZ, 0xc0, !PT ;  /* 0x0000000107007812 */ /* 0x000fe200078ec0ff */
[----:B------:R-:W-:Y:S01]  /*04d0*/  IMAD.IADD R210, R3, 0x1, R210 ;  /* 0x0000000103d27824 */ /* 0x000fe200078e02d2 */
[----:B------:R-:W-:Y:S02]  /*04e0*/  LOP3.LUT R4, R11, 0xfffffff8, RZ, 0xc0, !PT ;  /* 0xfffffff80b047812 */ /* 0x000fe400078ec0ff */
[----:B------:R-:W-:Y:S01]  /*04f0*/  LEA.HI R3, R16, R15, RZ, 0x6 ;  /* 0x0000000f10037211 */ /* 0x000fe200078f30ff */
[----:B------:R-:W-:Y:S01]  /*0500*/  IMAD.SHL.U32 R210, R210, 0x2, RZ ;  /* 0x00000002d2d27824 */ /* 0x000fe200078e00ff */
[----:B------:R-:W-:Y:S01]  /*0510*/  ISETP.NE.U32.AND P0, PT, R0, 0x1, PT ;  /* 0x000000010000780c */ /* 0x000fe20003f05070 */
[----:B------:R-:W-:Y:S01]  /*0520*/  IMAD.IADD R13, R2, 0x1, -R4 ;  /* 0x00000001020d7824 */ /* 0x000fe200078e0a04 */
[----:B------:R-:W-:Y:S01]  /*0530*/  LOP3.LUT R0, R19, 0x7ffffffc, RZ, 0xc0, !PT ;  /* 0x7ffffffc13007812 */ /* 0x000fe200078ec0ff */
[----:B------:R-:W-:Y:S01]  /*0540*/  IMAD.SHL.U32 R2, R7, 0x40, RZ ;  /* 0x0000004007027824 */ /* 0x000fe200078e00ff */
[----:B------:R-:W-:-:S02]  /*0550*/  SHF.R.S32.HI R3, RZ, 0x6, R3 ;  /* 0x00000006ff037819 */ /* 0x000fc40000011403 */
[----:B------:R-:W-:Y:S01]  /*0560*/  LOP3.LUT R9, R5, 0x8, R17, 0xf8, !PT ;  /* 0x0000000805097812 */ /* 0x000fe200078ef811 */
[----:B------:R-:W-:Y:S01]  /*0570*/  IMAD.IADD R4, R15, 0x1, -R0 ;  /* 0x000000010f047824 */ /* 0x000fe200078e0a00 */
[----:B------:R-:W-:Y:S01]  /*0580*/  LOP3.LUT R2, R2, 0x1c0, RZ, 0xc0, !PT ;  /* 0x000001c002027812 */ /* 0x000fe200078ec0ff */
[----:B------:R-:W-:Y:S01]  /*0590*/  IMAD.SHL.U32 R0, R6, 0x20, RZ ;  /* 0x0000002006007824 */ /* 0x000fe200078e00ff */
[----:B------:R-:W-:Y:S01]  /*05a0*/  R2P PR, R7, 0x6 ;  /* 0x0000000607007804 */ /* 0x000fe20000000000 */
[----:B------:R-:W-:Y:S01]  /*05b0*/  IMAD R6, R3, 0x200, R10 ;  /* 0x0000020003067824 */ /* 0x000fe200078e020a */
[----:B------:R-:W-:Y:S01]  /*05c0*/  LOP3.LUT R214, R8, R9, R214, 0xf6, !PT ;  /* 0x0000000908d67212 */ /* 0x000fe200078ef6d6 */
[----:B------:R-:W-:Y:S01]  /*05d0*/  IMAD.SHL.U32 R15, R15, 0x2, RZ ;  /* 0x000000020f0f7824 */ /* 0x000fe200078e00ff */
[----:B------:R-:W-:Y:S01]  /*05e0*/  SEL R209, R209, 0xffffffe0, !P3 ;  /* 0xffffffe0d1d17807 */ /* 0x000fe20005800000 */
[----:B------:R-:W-:Y:S01]  /*05f0*/  IMAD.SHL.U32 R5, R3, 0x8, RZ ;  /* 0x0000000803057824 */ /* 0x000fe200078e00ff */
[----:B------:R1:W-:Y:S01]  /*0600*/  STL [R1+0x8], R6 ;  /* 0x0000080601007387 */ /* 0x0003e20000100800 */
[----:B------:R-:W-:Y:S01]  /*0610*/  SHF.R.U32.HI R3, RZ, 0x3, R2 ;  /* 0x00000003ff037819 */ /* 0x000fe20000011602 */
[----:B------:R-:W-:Y:S01]  /*0620*/  IMAD.SHL.U32 R4, R4, 0x2, RZ ;  /* 0x0000000204047824 */ /* 0x000fe200078e00ff */
[----:B------:R-:W-:-:S02]  /*0630*/  LOP3.LUT R7, R0, 0x6, R15, 0xf8, !PT ;  /* 0x0000000600077812 */ /* 0x000fc400078ef80f */
[----:B------:R-:W-:Y:S02]  /*0640*/  SEL R211, R211, 0xffffffc0, !P4 ;  /* 0xffffffc0d3d37807 */ /* 0x000fe40006000000 */
[----:B------:R-:W-:Y:S01]  /*0650*/  SEL R242, R242, 0x10, !P0 ;  /* 0x00000010f2f27807 */ /* 0x000fe20004000000 */
[----:B------:R2:W-:Y:S01]  /*0660*/  STL [R1], R7 ;  /* 0x0000000701007387 */ /* 0x0005e20000100800 */
[----:B------:R-:W-:-:S05]  /*0670*/  LEA R214, R214, UR4, 0x1 ;  /* 0x00000004d6d67c11 */ /* 0x000fca000f8e08ff */
[----:B------:R-:W-:Y:S01]  /*0680*/  IMAD.IADD R215, R211, 0x1, R214 ;  /* 0x00000001d3d77824 */ /* 0x000fe200078e02d6 */
[----:B-1----:R-:W-:Y:S02]  /*0690*/  LOP3.LUT R6, R2, 0x20, R0, 0xf8, !PT ;  /* 0x0000002002067812 */ /* 0x002fe400078ef800 */
[----:B------:R-:W-:Y:S01]  /*06a0*/  LOP3.LUT R0, R5, 0x18, RZ, 0xc0, !PT ;  /* 0x0000001805007812 */ /* 0x000fe200078ec0ff */
[----:B------:R-:W-:Y:S01]  /*06b0*/  IMAD.SHL.U32 R5, R12, 0x20, RZ ;  /* 0x000000200c057824 */ /* 0x000fe200078e00ff */
[----:B------:R-:W-:Y:S02]  /*06c0*/  LOP3.LUT R6, R6, R3, RZ, 0x3c, !PT ;  /* 0x0000000306067212 */ /* 0x000fe400078e3cff */
[----:B------:R-:W-:Y:S01]  /*06d0*/  LOP3.LUT R2, R3, R2, R0, 0x1e, !PT ;  /* 0x0000000203027212 */ /* 0x000fe200078e1e00 */
[----:B------:R-:W-:Y:S01]  /*06e0*/  IMAD.SHL.U32 R3, R13, 0x40, RZ ;  /* 0x000000400d037824 */ /* 0x000fe200078e00ff */
[----:B------:R-:W-:Y:S01]  /*06f0*/  LOP3.LUT R8, R0, 0x20, R5, 0xf8, !PT ;  /* 0x0000002000087812 */ /* 0x000fe200078ef805 */
[----:B------:R-:W-:-:S02]  /*0700*/  IMAD R0, R218, 0x400, R4 ;  /* 0x00000400da007824 */ /* 0x000fc400078e0204 */
[----:B--2---:R-:W-:Y:S01]  /*0710*/  IMAD R7, R14, 0x400, R4 ;  /* 0x000004000e077824 */ /* 0x004fe200078e0204 */
[----:B------:R-:W-:Y:S01]  /*0720*/  LOP3.LUT R3, R3, 0x1c0, RZ, 0xc0, !PT ;  /* 0x000001c003037812 */ /* 0x000fe200078ec0ff */
[----:B------:R-:W-:Y:S01]  /*0730*/  IMAD.IADD R251, R0, 0x1, R2 ;  /* 0x0000000100fb7824 */ /* 0x000fe200078e0202 */
[----:B------:R-:W-:Y:S01]  /*0740*/  SHF.R.S32.HI R4, RZ, 0x2, R18 ;  /* 0x00000002ff047819 */ /* 0x000fe20000011412 */
[----:B------:R-:W-:Y:S01]  /*0750*/  IMAD.SHL.U32 R0, R12, 0x8, RZ ;  /* 0x000000080c007824 */ /* 0x000fe200078e00ff */
[--C-:B------:R-:W-:Y:S01]  /*0760*/  SHF.R.U32.HI R2, RZ, 0x3, R3.reuse ;  /* 0x00000003ff027819 */ /* 0x100fe20000011603 */
[----:B------:R-:W-:Y:S02]  /*0770*/  IMAD.IADD R7, R7, 0x1, R6 ;  /* 0x0000000107077824 */ /* 0x000fe400078e0206 */
[----:B------:R-:W-:Y:S01]  /*0780*/  IMAD.SHL.U32 R5, R11, 0x40, RZ ;  /* 0x000000400b057824 */ /* 0x000fe200078e00ff */
[----:B------:R-:W-:Y:S01]  /*0790*/  LOP3.LUT R6, R3, 0x8, R0, 0xf8, !PT ;  /* 0x0000000803067812 */ /* 0x000fe200078ef800 */
[----:B------:R-:W-:Y:S01]  /*07a0*/  IMAD.U32 R0, RZ, RZ, UR5 ;  /* 0x00000005ff007e24 */ /* 0x000fe2000f8e00ff */
[----:B----4-:R-:W-:Y:S01]  /*07b0*/  USHF.R.S32.HI UR5, URZ, 0x1f, UR56 ;  /* 0x0000001f3f057899 */ /* 0x010fe20008011438 */
[----:B------:R-:W-:-:S02]  /*07c0*/  LOP3.LUT R3, R2, R8, R3, 0x1e, !PT ;  /* 0x0000000802037212 */ /* 0x000fc400078e1e03 */
[----:B------:R-:W-:Y:S02]  /*07d0*/  LOP3.LUT R0, R5, 0xfffffe00, RZ, 0xc0, !PT ;  /* 0xfffffe0005007812 */ /* 0x000fe400078ec0ff */
[----:B------:R-:W-:Y:S01]  /*07e0*/  LOP3.LUT R2, R6, R2, RZ, 0x3c, !PT ;  /* 0x0000000206027212 */ /* 0x000fe200078e3cff */
[----:B------:R-:W-:Y:S01]  /*07f0*/  IMAD.U32 R5, RZ, RZ, UR5 ;  /* 0x00000005ff057e24 */ /* 0x000fe2000f8e00ff */
[----:B------:R-:W-:Y:S01]  /*0800*/  USHF.R.S32.HI UR5, URZ, 0x1f, UR48 ;  /* 0x0000001f3f057899 */ /* 0x000fe20008011430 */
[C---:B------:R-:W-:Y:S01]  /*0810*/  IMAD R6, R14.reuse, 0x10, R4 ;  /* 0x000000100e067824 */ /* 0x040fe200078e0204 */
[----:B------:R-:W-:Y:S01]  /*0820*/  LOP3.LUT R223, R3, R0, RZ, 0xfc, !PT ;  /* 0x0000000003df7212 */ /* 0x000fe200078efcff */
[--C-:B------:R-:W-:Y:S01]  /*0830*/  IMAD R4, R14, 0x400, R0.reuse ;  /* 0x000004000e047824 */ /* 0x100fe200078e0200 */
[----:B------:R-:W-:Y:S01]  /*0840*/  LEA R240, R7, UR4, 0x1 ;  /* 0x0000000407f07c11 */ /* 0x000fe2000f8e08ff */
[----:B------:R-:W-:Y:S01]  /*0850*/  IMAD R218, R218, 0x400, R0 ;  /* 0x00000400dada7824 */ /* 0x000fe200078e0200 */
[----:B------:R1:W-:Y:S01]  /*0860*/  STL [R1+0x4], R6 ;  /* 0x0000040601007387 */ /* 0x0003e20000100800 */
[----:B------:R-:W-:Y:S01]  /*0870*/  IMAD.U32 R5, RZ, RZ, UR5 ;  /* 0x00000005ff057e24 */ /* 0x000fe2000f8e00ff */
[----:B------:R-:W-:Y:S01]  /*0880*/  USHF.R.S32.HI UR5, URZ, 0x1f, UR56 ;  /* 0x0000001f3f057899 */ /* 0x000fe20008011438 */
[----:B------:R-:W-:-:S02]  /*0890*/  IMAD.IADD R218, R2, 0x1, R218 ;  /* 0x0000000102da7824 */ /* 0x000fc400078e02da */
[C---:B------:R-:W-:Y:S02]  /*08a0*/  VIADD R241, R240.reuse, 0x20 ;  /* 0x00000020f0f17836 */ /* 0x040fe40000000000 */
[C---:B------:R-:W-:Y:S02]  /*08b0*/  @P1 VIADD R241, R240.reuse, 0xffffffe0 ;  /* 0xffffffe0f0f11836 */ /* 0x040fe40000000000 */
[----:B------:R-:W-:Y:S02]  /*08c0*/  IMAD.U32 R0, RZ, RZ, UR5 ;  /* 0x00000005ff007e24 */ /* 0x000fe4000f8e00ff */
[----:B------:R-:W-:Y:S01]  /*08d0*/  IMAD.U32 R0, RZ, RZ, UR6 ;  /* 0x00000006ff007e24 */ /* 0x000fe2000f8e00ff */
[----:B------:R-:W-:Y:S01]  /*08e0*/  UIADD3 UR6, UR4, 0x18000, URZ ;  /* 0x0001800004067890 */ /* 0x000fe2000fffe03f */
[----:B------:R-:W-:Y:S01]  /*08f0*/  IMAD.U32 R0, RZ, RZ, UR5 ;  /* 0x00000005ff007e24 */ /* 0x000fe2000f8e00ff */
[----:B------:R-:W-:Y:S01]  /*0900*/  UIADD3 UR5, UR4, 0x28000, URZ ;  /* 0x0002800004057890 */ /* 0x000fe2000fffe03f */
[----:B------:R-:W-:-:S02]  /*0910*/  IMAD.IADD R243, R240, 0x1, R242 ;  /* 0x00000001f0f37824 */ /* 0x000fc400078e02f2 */
[----:B------:R-:W-:Y:S01]  /*0920*/  IMAD.IADD R222, R4, 0x1, R2 ;  /* 0x0000000104de7824 */ /* 0x000fe200078e0202 */
[----:B------:R-:W-:Y:S01]  /*0930*/  LEA R251, R251, UR6, 0x1 ;  /* 0x00000006fbfb7c11 */ /* 0x000fe2000f8e08ff */
[----:B------:R-:W-:Y:S01]  /*0940*/  VIADD R212, R210, UR6 ;  /* 0x00000006d2d47c36 */ /* 0x000fe20008000000 */
[----:B------:R-:W-:Y:S01]  /*0950*/  LEA R218, R218, UR5, 0x1 ;  /* 0x00000005dada7c11 */ /* 0x000fe2000f8e08ff */
[----:B------:R-:W-:Y:S01]  /*0960*/  IMAD.IADD R242, R242, 0x1, R241 ;  /* 0x00000001f2f27824 */ /* 0x000fe200078e02f1 */
[----:B------:R-:W-:Y:S01]  /*0970*/  ULDC.64 UR6, c[0x0][0x208] ;  /* 0x0000820000067ab9 */ /* 0x000fe20000000a00 */
[C---:B------:R-:W-:Y:S02]  /*0980*/  IMAD.IADD R209, R212.reuse, 0x1, R209 ;  /* 0x00000001d4d17824 */ /* 0x040fe400078e02d1 */
[----:B------:R-:W-:Y:S02]  /*0990*/  IMAD.IADD R212, R212, 0x1, R211 ;  /* 0x00000001d4d47824 */ /* 0x000fe400078e02d3 */
[----:B------:R-:W-:-:S02]  /*09a0*/  VIADD R252, R251, 0x40 ;  /* 0x00000040fbfc7836 */ /* 0x000fc40000000000 */
[----:B------:R-:W-:Y:S02]  /*09b0*/  IMAD.IADD R211, R209, 0x1, R211 ;  /* 0x00000001d1d37824 */ /* 0x000fe400078e02d3 */
[----:B-1----:R-:W-:-:S07]  /*09c0*/  @P2 VIADD R252, R251, 0xffffffc0 ;  /* 0xffffffc0fbfc2836 */ /* 0x002fce0000000000 */
.L_x_1550:
        /* <DEDUP_REMOVED lines=19> */
[----:B-1----:R-:W-:Y:S01]  /*0b00*/  IMAD.U32 R4, RZ, RZ, UR8 ;  /* 0x00000008ff047e24 */ /* 0x002fe2000f8e00ff */
[----:B------:R-:W-:Y:S01]  /*0b10*/  ULDC.U8 UR17, c[0x0][0x3c2] ;  /* 0x0000f08000117ab9 */ /* 0x000fe20000000000 */
[----:B------:R-:W-:Y:S01]  /*0b20*/  ULDC.64 UR12, c[0x0][0x2f8] ;  /* 0x0000be00000c7ab9 */ /* 0x000fe20000000a00 */
[----:B------:R-:W-:Y:S01]  /*0b30*/  @UP4 UIADD3.X UR11, UR5, UR11, URZ, UP1, !UPT ;  /* 0x0000000b050b4290 */ /* 0x000fe20008ffe43f */
[----:B------:R-:W-:Y:S01]  /*0b40*/  IMAD.U32 R5, RZ, RZ, UR9 ;  /* 0x00000009ff057e24 */ /* 0x000fe2000f8e00ff */
[----:B------:R-:W-:Y:S01]  /*0b50*/  UISETP.NE.AND UP4, UPT, UR17, URZ, UPT ;  /* 0x0000003f1100728c */ /* 0x000fe2000bf85270 */
[----:B------:R-:W-:Y:S01]  /*0b60*/  PLOP3.LUT P3, PT, PT, PT, UP2, 0x80, 0x0 ;  /* 0x000000000000781c */ /* 0x000fe20003f6f028 */
        /* <DEDUP_REMOVED lines=30> */
[----:B-1----:R-:W-:Y:S01]  /*0d50*/  SHF.R.S32.HI R25, RZ, 0x1f, R26 ;  /* 0x0000001fff197819 */ /* 0x002fe2000001141a */
[----:B------:R-:W-:Y:S01]  /*0d60*/  USHF.L.U32 UR15, UR16, 0x6, URZ ;  /* 0x00000006100f7899 */ /* 0x000fe2000800063f */
[----:B--2---:R-:W-:Y:S02]  /*0d70*/  @P0 R2UR UR11, R5 ;  /* 0x00000000050b02ca */ /* 0x004fe400000e0000 */
[----:B------:R-:W-:-:S04]  /*0d80*/  ISETP.NE.U32.AND P0, PT, RZ, UR12, PT ;  /* 0x0000000cff007c0c */ /* 0x000fc8000bf05070 */
[----:B------:R-:W-:Y:S02]  /*0d90*/  ISETP.NE.AND.EX P0, PT, RZ, UR13, PT, P0 ;  /* 0x0000000dff007c0c */ /* 0x000fe4000bf05300 */
[----:B----4-:R-:W-:-:S13]  /*0da0*/  @P1 R2UR UR19, R7 ;  /* 0x00000000071312ca */ /* 0x010fda00000e0000 */
[----:B------:R-:W-:Y:S01]  /*0db0*/  @UP3 UIADD3 UR5, UR11, -UR19, URZ ;  /* 0x800000130b053290 */ /* 0x000fe2000fffe03f */
        /* <DEDUP_REMOVED lines=10> */
.L_x_1504:
        /* <DEDUP_REMOVED lines=72> */
[----:B------:R-:W-:Y:S01]  /*12e0*/  MOV R2, R4 ;  /* 0x0000000400027202 */ /* 0x000fe20000000f00 */
[----:B------:R-:W-:Y:S02]  /*12f0*/  UISETP.NE.AND UP0, UPT, UR32, -0x1, UPT ;  /* 0xffffffff2000788c */ /* 0x000fe4000bf05270 */
[----:B------:R-:W-:Y:S02]  /*1300*/  UIMAD UR26, UR11, UR8, URZ ;  /* 0x000000080b1a72a4 */ /* 0x000fe4000f8e023f */
[----:B------:R-:W-:Y:S01]  /*1310*/  IMAD.HI.U32 R0, R0, R2, RZ ;  /* 0x0000000200007227 */ /* 0x000fe200078e00ff */
[----:B------:R-:W-:Y:S02]  /*1320*/  USEL UR55, UR24, UR12, !UP1 ;  /* 0x0000000c18377287 */ /* 0x000fe4000c800000 */
[----:B------:R-:W-:Y:S01]  /*1330*/  UIADD3.X UR12, UR36, UR30, URZ, UP2, !UPT ;  /* 0x0000001e240c7290 */ /* 0x000fe200097fe43f */
[----:B------:R-:W-:Y:S01]  /*1340*/  IMAD.MOV R3, RZ, RZ, -R0 ;  /* 0x000000ffff037224 */ /* 0x000fe200078e0a00 */
[----:B------:R-:W-:-:S02]  /*1350*/  UIMAD UR11, UR11, UR18, URZ ;  /* 0x000000120b0b72a4 */ /* 0x000fc4000f8e023f */
[----:B------:R-:W-:Y:S01]  /*1360*/  UIADD3 UR49, UR25, UR14, URZ ;  /* 0x0000000e19317290 */ /* 0x000fe2000fffe03f */
[C---:B------:R-:W-:Y:S01]  /*1370*/  IMAD R2, R5.reuse, R3, R2 ;  /* 0x0000000305027224 */ /* 0x040fe200078e0202 */
[----:B------:R-:W-:Y:S01]  /*1380*/  UIMAD UR24, UR10, UR12, UR11 ;  /* 0x0000000c0a1872a4 */ /* 0x000fe2000f8e020b */
[----:B------:R-:W-:Y:S01]  /*1390*/  ULDC UR25, c[0x0][0x2c4] ;  /* 0x0000b10000197ab9 */ /* 0x000fe20000000800 */
[----:B------:R-:W-:Y:S02]  /*13a0*/  UIMAD.WIDE.U32 UR40, UR10, UR18, URZ ;  /* 0x000000120a2872a5 */ /* 0x000fe4000f8e003f */
[----:B------:R-:W-:Y:S01]  /*13b0*/  ISETP.GT.U32.AND P1, PT, R5, R2, PT ;  /* 0x000000020500720c */ /* 0x000fe20003f24070 */
[----:B------:R-:W-:Y:S01]  /*13c0*/  @UP3 UIMAD UR10, UR48, UR25, URZ ;  /* 0x00000019300a32a4 */ /* 0x000fe2000f8e023f */
[----:B------:R-:W-:Y:S01]  /*13d0*/  ULDC.U8 UR20, c[0x0][0x480] ;  /* 0x0001200000147ab9 */ /* 0x000fe20000000000 */
[----:B------:R-:W-:Y:S02]  /*13e0*/  @UP0 UIADD3 UR27, UR19, UR32, URZ ;  /* 0x00000020131b0290 */ /* 0x000fe4000fffe03f */
[----:B------:R-:W-:-:S02]  /*13f0*/  @UP0 UIADD3 UR31, UR19, UR32, URZ ;  /* 0x00000020131f0290 */ /* 0x000fc4000fffe03f */
[----:B------:R-:W-:Y:S02]  /*1400*/  UIMAD UR50, UR56, UR21, URZ ;  /* 0x00000015383272a4 */ /* 0x000fe4000f8e023f */
        /* <DEDUP_REMOVED lines=20> */
[----:B------:R-:W-:Y:S01]  /*1550*/  USEL UR53, UR28, URZ, UP4 ;  /* 0x0000003f1c357287 */ /* 0x000fe2000a000000 */
[----:B------:R-:W-:Y:S01]  /*1560*/  IMAD.MOV.U32 R17, RZ, RZ, R0 ;  /* 0x000000ffff117224 */ /* 0x000fe200078e0000 */
[----:B------:R-:W-:Y:S02]  /*1570*/  USEL UR52, UR51, URZ, UP4 ;  /* 0x0000003f33347287 */ /* 0x000fe4000a000000 */
[----:B------:R-:W-:-:S02]  /*1580*/  @!UP1 UIADD3 UR37, UR45, UR35, URZ ;  /* 0x000000232d259290 */ /* 0x000fc4000fffe03f */
        /* <DEDUP_REMOVED lines=22> */
.L_x_1506:
        /* <DEDUP_REMOVED lines=13> */
.L_x_1507:
        /* <DEDUP_REMOVED lines=11> */
.L_x_1508:
[----:B------:R-:W-:-:S04]  /*1870*/  UIMAD UR8, UR48, UR61, UR56 ;  /* 0x0000003d300872a4 */ /* 0x000fc8000f8e0238 */
[----:B------:R-:W-:-:S12]  /*1880*/  UIMAD UR8, UR8, UR58, URZ ;  /* 0x0000003a080872a4 */ /* 0x000fd8000f8e023f */
.L_x_1509:
[----:B------:R-:W1:Y:S01]  /*1890*/  LDC.64 R6, c[0x0][0x420] ;  /* 0x00010800ff067b82 */ /* 0x000e620000000a00 */
[----:B------:R-:W-:Y:S01]  /*18a0*/  ULDC UR10, c[0x0][0x2dc] ;  /* 0x0000b700000a7ab9 */ /* 0x000fe20000000800 */
[----:B------:R-:W-:Y:S01]  /*18b0*/  UIADD3 UR8, UR9, UR8, URZ ;  /* 0x0000000809087290 */ /* 0x000fe2000fffe03f */
[----:B------:R-:W-:Y:S01]  /*18c0*/  LEA.HI R5, R25, R26, RZ, 0x5 ;  /* 0x0000001a19057211 */ /* 0x000fe200078f28ff */
[----:B------:R-:W-:Y:S01]  /*18d0*/  UIMAD UR10, UR10, UR61, URZ ;  /* 0x0000003d0a0a72a4 */ /* 0x000fe2000f8e023f */
[----:B------:R-:W-:Y:S01]  /*18e0*/  SHF.R.S32.HI R237, RZ, 0x1f, R236 ;  /* 0x0000001fffed7819 */ /* 0x000fe200000114ec */
[----:B------:R-:W-:Y:S01]  /*18f0*/  ULDC.64 UR12, c[0x0][0x478] ;  /* 0x00011e00000c7ab9 */ /* 0x000fe20000000a00 */
[----:B------:R-:W-:Y:S01]  /*1900*/  IADD3 R2, P0, R236, UR15, RZ ;  /* 0x0000000fec027c10 */ /* 0x000fe2000ff1e0ff */
[----:B------:R-:W-:Y:S01]  /*1910*/  UIMAD.WIDE UR12, UR8, 0x4, UR12 ;  /* 0x00000004080c78a5 */ /* 0x000fe2000f8e020c */
[----:B------:R-:W-:Y:S01]  /*1920*/  LOP3.LUT R4, R5, 0xffffffe0, RZ, 0xc0, !PT ;  /* 0xffffffe005047812 */ /* 0x000fe200078ec0ff */
[----:B------:R-:W-:Y:S01]  /*1930*/  USHF.L.U32 UR8, UR10, 0x6, URZ ;  /* 0x000000060a087899 */ /* 0x000fe2000800063f */
[----:B------:R-:W-:Y:S01]  /*1940*/  IADD3.X R3, R237, UR37, RZ, P0, !PT ;  /* 0x00000025ed037c10 */ /* 0x000fe200087fe4ff */
[----:B------:R-:W-:Y:S01]  /*1950*/  UISETP.GE.AND UP2, UPT, UR42, 0x1, UPT ;  /* 0x000000012a00788c */ /* 0x000fe2000bf46270 */
[----:B------:R-:W-:Y:S01]  /*1960*/  SHF.R.S32.HI R5, RZ, 0x5, R5 ;  /* 0x00000005ff057819 */ /* 0x000fe20000011405 */
[----:B------:R-:W-:Y:S01]  /*1970*/  UIADD3 UR11, UP1, UP0, UR40, UR8, UR50 ;  /* 0x00000008280b7290 */ /* 0x000fe2000f83e032 */
[----:B------:R-:W-:Y:S01]  /*1980*/  IMAD.IADD R4, R26, 0x1, -R4 ;  /* 0x000000011a047824 */ /* 0x000fe200078e0a04 */
[----:B------:R-:W-:Y:S01]  /*1990*/  USHF.R.S32.HI UR8, URZ, 0x1f, UR8 ;  /* 0x0000001f3f087899 */ /* 0x000fe20008011408 */
[----:B------:R-:W-:Y:S01]  /*19a0*/  IADD3 R13, P0, R14, UR9, RZ ;  /* 0x000000090e0d7c10 */ /* 0x000fe2000ff1e0ff */
[----:B------:R-:W-:Y:S01]  /*19b0*/  UIADD3 UR14, UR9, UR18, URZ ;  /* 0x00000012090e7290 */ /* 0x000fe2000fffe03f */
[----:B------:R-:W-:Y:S01]  /*19c0*/  IMAD R4, R5, UR10, R4 ;  /* 0x0000000a05047c24 */ /* 0x000fe2000f8e0204 */
[----:B------:R-:W-:Y:S01]  /*19d0*/  UIADD3.X UR8, UR51, UR8, UR54, UP1, UP0 ;  /* 0x0000000833087290 */ /* 0x000fe20008fe0436 */
[----:B------:R-:W-:Y:S01]  /*19e0*/  IADD3.X R12, R23, UR36, RZ, P0, !PT ;  /* 0x00000024170c7c10 */ /* 0x000fe200087fe4ff */
[----:B------:R-:W-:Y:S01]  /*19f0*/  USHF.R.S32.HI UR57, URZ, 0x1f, UR56 ;  /* 0x0000001f3f397899 */ /* 0x000fe20008011438 */
[----:B------:R-:W-:Y:S01]  /*1a00*/  PLOP3.LUT P0, PT, PT, PT, UP2, 0x80, 0x0 ;  /* 0x000000000000781c */ /* 0x000fe20003f0f028 */
[C---:B-1----:R-:W-:Y:S01]  /*1a10*/  IMAD R0, R6.reuse, UR36, RZ ;  /* 0x0000002406007c24 */ /* 0x042fe2000f8e02ff */
[----:B------:R-:W-:Y:S01]  /*1a20*/  ULDC.64 UR24, c[0x0][0x428] ;  /* 0x00010a0000187ab9 */ /* 0x000fe20000000a00 */
[----:B------:R-:W-:Y:S01]  /*1a30*/  IMAD.WIDE.U32 R2, R6, UR9, R2 ;  /* 0x0000000906027c25 */ /* 0x000fe2000f8e0002 */
[----:B------:R-:W-:Y:S01]  /*1a40*/  UIMAD UR18, UR57, UR24, URZ ;  /* 0x00000018391272a4 */ /* 0x000fe2000f8e023f */
[----:B------:R-:W-:Y:S01]  /*1a50*/  BSSY B1, `(.L_x_1505) ;  /* 0x0000950000017945 */ /* 0x000fe20003800000 */
[----:B------:R-:W-:Y:S01]  /*1a60*/  ULDC.64 UR26, c[0x0][0x258] ;  /* 0x00009600001a7ab9 */ /* 0x000fe20000000a00 */
[----:B------:R-:W-:Y:S01]  /*1a70*/  IMAD R0, R7, UR9, R0 ;  /* 0x0000000907007c24 */ /* 0x000fe2000f8e0200 */
[----:B------:R-:W-:Y:S01]  /*1a80*/  UIADD3 UR9, UP1, UP0, UR53, UR11, UR55 ;  /* 0x0000000b35097290 */ /* 0x000fe2000f83e037 */
[----:B------:R-:W-:Y:S01]  /*1a90*/  IMAD R5, R12, UR22, RZ ;  /* 0x000000160c057c24 */ /* 0x000fe2000f8e02ff */
[----:B------:R-:W-:Y:S01]  /*1aa0*/  ULDC.64 UR44, c[0x0][0x400] ;  /* 0x00010000002c7ab9 */ /* 0x000fe20000000a00 */
[----:B------:R-:W-:Y:S01]  /*1ab0*/  IMAD.IADD R3, R3, 0x1, R0 ;  /* 0x0000000103037824 */ /* 0x000fe200078e0200 */
[----:B------:R-:W-:Y:S01]  /*1ac0*/  UIADD3.X UR8, UR52, UR8, UR49, UP1, UP0 ;  /* 0x0000000834087290 */ /* 0x000fe20008fe0431 */
[----:B------:R-:W-:Y:S01]  /*1ad0*/  IMAD.WIDE.U32 R8, R13, UR22, R236 ;  /* 0x000000160d087c25 */ /* 0x000fe2000f8e00ec */
[----:B------:R-:W-:Y:S01]  /*1ae0*/  IADD3 R0, P1, R4, UR9, RZ ;  /* 0x0000000904007c10 */ /* 0x000fe2000ff3e0ff */
[----:B------:R-:W-:-:S02]  /*1af0*/  UIMAD UR35, UR57, UR26, URZ ;  /* 0x0000001a392372a4 */ /* 0x000fc4000f8e023f */
[----:B------:R-:W-:Y:S01]  /*1b00*/  IMAD.U32 R16, RZ, RZ, UR24 ;  /* 0x00000018ff107e24 */ /* 0x000fe2000f8e00ff */
[----:B------:R-:W-:Y:S01]  /*1b10*/  LEA.HI.X.SX32 R4, R4, UR8, 0x1, P1 ;  /* 0x0000000804047c11 */ /* 0x000fe200088f0eff */
[----:B------:R-:W-:Y:S01]  /*1b20*/  UIMAD UR18, UR56, UR25, UR18 ;  /* 0x00000019381272a4 */ /* 0x000fe2000f8e0212 */
[----:B------:R-:W-:Y:S01]  /*1b30*/  LEA R224, P1, R0, UR44, 0x2 ;  /* 0x0000002c00e07c11 */ /* 0x000fe2000f8210ff */
[----:B------:R-:W-:Y:S01]  /*1b40*/  ULDC.64 UR46, c[0x0][0x2b0] ;  /* 0x0000ac00002e7ab9 */ /* 0x000fe20000000a00 */
[----:B------:R-:W-:Y:S01]  /*1b50*/  IMAD R19, R13, UR23, R5 ;  /* 0x000000170d137c24 */ /* 0x000fe2000f8e0205 */
[----:B------:R-:W-:Y:S01]  /*1b60*/  IADD3 R10, P2, R8, UR39, RZ ;  /* 0x00000027080a7c10 */ /* 0x000fe2000ff5e0ff */
        /* <DEDUP_REMOVED lines=9> */
[----:B------:R-:W2:Y:S01]  /*1c00*/  LDL R27, [R1+0x8] ;  /* 0x00000800011b7983 */ /* 0x000ea20000100800 */
[----:B------:R-:W-:Y:S01]  /*1c10*/  PLOP3.LUT P0, PT, PT, PT, UP4, 0x80, 0x0 ;  /* 0x000000000000781c */ /* 0x000fe20003f0f048 */
[----:B------:R-:W-:Y:S01]  /*1c20*/  UMOV UR8, UR41 ;  /* 0x0000002900087c82 */ /* 0x000fe20008000000 */
[-C--:B------:R-:W-:Y:S01]  /*1c30*/  IMAD R0, R23, R6.reuse, RZ ;  /* 0x0000000617007224 */ /* 0x080fe200078e02ff */
[----:B------:R-:W-:Y:S01]  /*1c40*/  UIMAD UR9, UR8, -0x40, UR42 ;  /* 0xffffffc0080978a4 */ /* 0x000fe2000f8e022a */
[C---:B------:R-:W-:Y:S01]  /*1c50*/  IMAD.WIDE.U32 R4, R14.reuse, R6, R4 ;  /* 0x000000060e047225 */ /* 0x040fe200078e0004 */
[----:B------:R-:W-:Y:S01]  /*1c60*/  ULEA.HI UR35, UR8, UR8, URZ, 0x1 ;  /* 0x0000000808237291 */ /* 0x000fe2000f8f083f */
[C---:B------:R-:W-:Y:S01]  /*1c70*/  IADD3 R24, R14.reuse, 0x20, RZ ;  /* 0x000000200e187810 */ /* 0x040fe20007ffe0ff */
[----:B------:R-:W-:Y:S01]  /*1c80*/  UMOV UR14, UR12 ;  /* 0x0000000c000e7c82 */ /* 0x000fe20008000000 */
[C---:B------:R-:W-:Y:S01]  /*1c90*/  IMAD R0, R14.reuse, R7, R0 ;  /* 0x000000070e007224 */ /* 0x040fe200078e0200 */
[----:B------:R-:W-:Y:S01]  /*1ca0*/  ISETP.GE.AND P5, PT, R14, UR9, PT ;  /* 0x000000090e007c0c */ /* 0x000fe2000bfa6270 */
[----:B------:R-:W-:Y:S01]  /*1cb0*/  ULOP3.LUT UR35, UR35, 0xfffffffe, URZ, 0xc0, !UPT ;  /* 0xfffffffe23237892 */ /* 0x000fe2000f8ec03f */
[----:B------:R-:W-:Y:S01]  /*1cc0*/  IMAD.U32 R18, RZ, RZ, UR26 ;  /* 0x0000001aff127e24 */ /* 0x000fe2000f8e00ff */
[----:B------:R-:W-:Y:S01]  /*1cd0*/  ULDC.64 UR26, c[0x0][0x3e0] ;  /* 0x0000f800001a7ab9 */ /* 0x000fe20000000a00 */
[----:B------:R-:W-:Y:S01]  /*1ce0*/  @P0 BAR.SYNC.DEFER_BLOCKING 0x0 ;  /* 0x0000000000000b1d */ /* 0x000fe20000010000 */
[----:B------:R-:W-:Y:S01]  /*1cf0*/  UIADD3 UR35, UR8, -UR35, URZ ;  /* 0x8000002308237290 */ /* 0x000fe2000fffe03f */
[----:B------:R-:W-:Y:S01]  /*1d00*/  IMAD.IADD R15, R5, 0x1, R0 ;  /* 0x00000001050f7824 */ /* 0x000fe200078e0200 */
[----:B------:R-:W-:Y:S01]  /*1d10*/  LEA R233, P0, R4, UR26, 0x1 ;  /* 0x0000001a04e97c11 */ /* 0x000fe2000f8008ff */
[C---:B------:R-:W-:Y:S01]  /*1d20*/  VIADD R248, R236.reuse, 0x80 ;  /* 0x00000080ecf87836 */ /* 0x040fe20000000000 */
[----:B------:R-:W-:Y:S01]  /*1d30*/  UISETP.NE.AND UP0, UPT, UR35, 0x1, UPT ;  /* 0x000000012300788c */ /* 0x000fe2000bf05270 */
[----:B------:R-:W-:Y:S01]  /*1d40*/  BSSY B0, `(.L_x_1511) ;  /* 0x0000035000007945 */ /* 0x000fe20003800000 */
[----:B------:R-:W-:Y:S01]  /*1d50*/  UMOV UR12, UR24 ;  /* 0x00000018000c7c82 */ /* 0x000fe20008000000 */
[----:B------:R-:W-:Y:S01]  /*1d60*/  UMOV UR11, UR25 ;  /* 0x00000019000b7c82 */ /* 0x000fe20008000000 */
[----:B------:R-:W-:Y:S01]  /*1d70*/  ULDC.64 UR24, c[0x0][0x210] ;  /* 0x0000840000187ab9 */ /* 0x000fe20000000a00 */
[C---:B------:R-:W-:Y:S01]  /*1d80*/  IADD3 R247, R236.reuse, 0xc0, RZ ;  /* 0x000000c0ecf77810 */ /* 0x040fe20007ffe0ff */
[----:B------:R-:W-:Y:S01]  /*1d90*/  VIADD R246, R236, 0x40 ;  /* 0x00000040ecf67836 */ /* 0x000fe20000000000 */
[----:B------:R-:W-:-:S02]  /*1da0*/  ISETP.GE.AND P4, PT, R24, UR9, PT ;  /* 0x0000000918007c0c */ /* 0x000fc4000bf86270 */
[----:B------:R-:W-:Y:S02]  /*1db0*/  LEA.HI.X R234, R4, UR27, R15, 0x1, P0 ;  /* 0x0000001b04ea7c11 */ /* 0x000fe400080f0c0f */
[----:B--2---:R-:W-:-:S05]  /*1dc0*/  LEA R228, R27, UR4, 0x1 ;  /* 0x000000041be47c11 */ /* 0x004fca000f8e08ff */
        /* <DEDUP_REMOVED lines=13> */
[----:B------:R-:W-:Y:S02]  /*1ea0*/  ISETP.GE.AND P2, PT, R248, UR35, PT ;  /* 0x00000023f8007c0c */ /* 0x000fe4000bf46270 */
[----:B------:R-:W-:Y:S01]  /*1eb0*/  ISETP.GE.AND P1, PT, R247, UR35, PT ;  /* 0x00000023f7007c0c */ /* 0x000fe2000bf26270 */
[----:B------:R-:W-:-:S02]  /*1ec0*/  IMAD.IADD R3, R3, 0x1, R0 ;  /* 0x0000000103037824 */ /* 0x000fc400078e0200 */
[----:B------:R-:W-:-:S04]  /*1ed0*/  IMAD.WIDE.U32 R8, R16, UR56, R2 ;  /* 0x0000003810087c25 */ /* 0x000fc8000f8e0002 */
[----:B------:R3:W-:Y:S01]  /*1ee0*/  @P6 STS.128 [R228+0x10000], RZ ;  /* 0x010000ffe4006388 */ /* 0x0007e20000000c00 */
[----:B------:R-:W-:Y:S01]  /*1ef0*/  VIADD R0, R9, UR18 ;  /* 0x0000001209007c36 */ /* 0x000fe20008000000 */
[----:B------:R-:W-:Y:S01]  /*1f00*/  @!P6 MOV R9, R234 ;  /* 0x000000ea0009e202 */ /* 0x000fe20000000f00 */
        /* <DEDUP_REMOVED lines=24> */
.L_x_1512:
[----:B------:R-:W-:Y:S05]  /*2090*/  BSYNC B0 ;  /* 0x0000000000007941 */ /* 0x000fea0003800000 */
.L_x_1511:
[----:B------:R4:W-:Y:S01]  /*20a0*/  @P4 STS.128 [R228+0x11000], RZ ;  /* 0x011000ffe4004388 */ /* 0x0009e20000000c00 */
[----:B---3--:R-:W-:Y:S01]  /*20b0*/  IMAD.WIDE.U32 R8, R18, UR56, R10 ;  /* 0x0000003812087c25 */ /* 0x008fe2000f8e000a */
[----:B------:R-:W-:Y:S01]  /*20c0*/  PLOP3.LUT P0, PT, PT, PT, UP0, 0x80, 0x0 ;  /* 0x000000000000781c */ /* 0x000fe20003f0f008 */
[----:B------:R-:W-:Y:S01]  /*20d0*/  BSSY B0, `(.L_x_1513) ;  /* 0x000002f000007945 */ /* 0x000fe20003800000 */
[----:B------:R4:W-:Y:S01]  /*20e0*/  @P4 STS.128 [R228+0x13000], RZ ;  /* 0x013000ffe4004388 */ /* 0x0009e20000000c00 */
[----:B------:R-:W-:Y:S01]  /*20f0*/  VIADD R0, R27, 0x4000 ;  /* 0x000040001b007836 */ /* 0x000fe20000000000 */
[----:B------:R-:W-:Y:S01]  /*2100*/  LEA R232, P6, R8, UR24, 0x1 ;  /* 0x0000001808e87c11 */ /* 0x000fe2000f8c08ff */
[----:B------:R-:W-:Y:S01]  /*2110*/  VIADD R11, R9, UR10 ;  /* 0x0000000a090b7c36 */ /* 0x000fe20008000000 */
[----:B------:R4:W-:Y:S02]  /*2120*/  @P4 STS.128 [R228+0x15000], RZ ;  /* 0x015000ffe4004388 */ /* 0x0009e40000000c00 */
[----:B------:R-:W-:-:S02]  /*2130*/  SEL R226, R0, R27, !P0 ;  /* 0x0000001b00e27207 */ /* 0x000fc40004000000 */
[----:B------:R4:W-:Y:S01]  /*2140*/  @P4 STS.128 [R228+0x17000], RZ ;  /* 0x017000ffe4004388 */ /* 0x0009e20000000c00 */
[----:B------:R-:W-:Y:S06]  /*2150*/  @P4 BRA `(.L_x_1514) ;  /* 0x0000000000984947 */ /* 0x000fec0003800000 */
[----:B------:R-:W-:Y:S01]  /*2160*/  ULDC UR15, c[0x0][0x2d0] ;  /* 0x0000b400000f7ab9 */ /* 0x000fe20000000800 */
[----:B--2---:R-:W-:Y:S01]  /*2170*/  IMAD.WIDE.U32 R2, R6, 0x20, RZ ;  /* 0x0000002006027825 */ /* 0x004fe200078e00ff */
        /* <DEDUP_REMOVED lines=16> */
[----:B------:R-:W-:Y:S01]  /*2280*/  @!PT LDS RZ, [RZ] ;  /* 0x00000000fffff984 */ /* 0x000fe20000000800 */
[----:B------:R-:W-:Y:S01]  /*2290*/  @!PT LDS RZ, [RZ] ;  /* 0x00000000fffff984 */ /* 0x000fe20000000800 */
[----:B------:R-:W-:Y:S01]  /*22a0*/  @!PT LDS RZ, [RZ] ;  /* 0x00000000fffff984 */ /* 0x000fe20000000800 */
[----:B------:R3:W-:Y:S04]  /*22b0*/  @!P3 LDGSTS.E.BYPASS.LTC128B.128 [R228+0x13000], desc[UR6][R4.64+0x80] ;  /* 0x1300008004e4bfae */ /* 0x0007e8000b901d46 */
[----:B------:R3:W-:Y:S01]  /*22c0*/  @P2 STS.128 [R228+0x15000], RZ ;  /* 0x015000ffe4002388 */ /* 0x0007e20000000c00 */
[----:B--2---:R-:W-:-:S04]  /*22d0*/  @!P2 LEA R2, P1, R0, UR26, 0x1 ;  /* 0x0000001a0002ac11 */ /* 0x004fc8000f8208ff */
[----:B------:R-:W-:Y:S02]  /*22e0*/  @!P2 LEA.HI.X R3, R0, UR27, R10, 0x1, P1 ;  /* 0x0000001b0003ac11 */ /* 0x000fe400088f0c0a */
        /* <DEDUP_REMOVED lines=13> */
.L_x_1514:
[----:B------:R-:W-:Y:S05]  /*23c0*/  BSYNC B0 ;  /* 0x0000000000007941 */ /* 0x000fea0003800000 */
.L_x_1513:
        /* <DEDUP_REMOVED lines=21> */
.L_x_1516:
        /* <DEDUP_REMOVED lines=50> */
.L_x_1517:
[----:B------:R-:W-:Y:S05]  /*2840*/  BSYNC B0 ;  /* 0x0000000000007941 */ /* 0x000fea0003800000 */
.L_x_1515:
        /* <DEDUP_REMOVED lines=21> */
.L_x_1519:
[----:B------:R-:W-:Y:S01]  /*29a0*/  ULDC UR15, c[0x0][0x2d0] ;  /* 0x0000b400000f7ab9 */ /* 0x000fe20000000800 */
[----:B--23--:R-:W-:Y:S01]  /*29b0*/  IMAD.U32 R3, RZ, RZ, UR22 ;  /* 0x00000016ff037e24 */ /* 0x00cfe2000f8e00ff */
[----:B------:R-:W-:Y:S01]  /*29c0*/  ISETP.GE.AND P4, PT, R236, UR15, PT ;  /* 0x0000000fec007c0c */ /* 0x000fe2000bf86270 */
[----:B------:R-:W-:Y:S01]  /*29d0*/  IMAD.U32 R2, RZ, RZ, UR23 ;  /* 0x00000017ff027e24 */ /* 0x000fe2000f8e00ff */
[----:B------:R-:W-:Y:S02]  /*29e0*/  ISETP.GE.AND P2, PT, R248, UR15, PT ;  /* 0x0000000ff8007c0c */ /* 0x000fe4000bf46270 */
[----:B------:R-:W-:Y:S02]  /*29f0*/  ISETP.GE.AND P3, PT, R246, UR15, PT ;  /* 0x0000000ff6007c0c */ /* 0x000fe4000bf66270 */
[----:B------:R-:W-:Y:S01]  /*2a00*/  IADD3 R0, P5, R8, UR26, RZ ;  /* 0x0000001a08007c10 */ /* 0x000fe2000ffbe0ff */
[----:B------:R-:W-:-:S05]  /*2a10*/  IMAD.U32 R8, RZ, RZ, UR10 ;  /* 0x0000000aff087e24 */ /* 0x000fca000f8e00ff */
[----:B------:R-:W-:Y:S01]  /*2a20*/  IADD3.X R8, R11, UR27, R8, P5, !PT ;  /* 0x0000001b0b087c10 */ /* 0x000fe2000affe408 */
[----:B------:R2:W-:Y:S01]  /*2a30*/  @P4 STS [R226+0x1000], RZ ;  /* 0x001000ffe2004388 */ /* 0x0005e20000000800 */
[----:B------:R-:W-:-:S03]  /*2a40*/  @!P4 LEA R6, P1, R3, R232, 0x6 ;  /* 0x000000e80306c211 */ /* 0x000fc600078230ff */
[C---:B------:R-:W-:Y:S01]  /*2a50*/  @!P3 LEA R4, P5, R0.reuse, UR24, 0x1 ;  /* 0x000000180004bc11 */ /* 0x040fe2000f8a08ff */
[----:B------:R2:W-:Y:S01]  /*2a60*/  @P4 STS [R226+0x1004], RZ ;  /* 0x001004ffe2004388 */ /* 0x0005e20000000800 */
[----:B------:R-:W-:Y:S02]  /*2a70*/  @!P4 LEA.HI.X R7, R3, R231, R2, 0x6, P1 ;  /* 0x000000e70307c211 */ /* 0x000fe400008f3402 */
[C---:B------:R-:W-:Y:S01]  /*2a80*/  @!P2 LEA R2, P1, R0.reuse, UR24, 0x1 ;  /* 0x000000180002ac11 */ /* 0x040fe2000f8208ff */
[----:B------:R2:W-:Y:S01]  /*2a90*/  @P4 STS [R226+0x1008], RZ ;  /* 0x001008ffe2004388 */ /* 0x0005e20000000800 */
[C-C-:B------:R-:W-:Y:S02]  /*2aa0*/  @!P3 LEA.HI.X R5, R0.reuse, UR25, R8.reuse, 0x1, P5 ;  /* 0x000000190005bc11 */ /* 0x140fe4000a8f0c08 */
[----:B------:R-:W-:Y:S01]  /*2ab0*/  @!P2 LEA.HI.X R3, R0, UR25, R8, 0x1, P1 ;  /* 0x000000190003ac11 */ /* 0x000fe200088f0c08 */
[----:B------:R2:W-:Y:S01]  /*2ac0*/  @P4 STS [R226+0x100c], RZ ;  /* 0x00100cffe2004388 */ /* 0x0005e20000000800 */
[----:B------:R-:W-:-:S03]  /*2ad0*/  ISETP.GE.AND P1, PT, R247, UR15, PT ;  /* 0x0000000ff7007c0c */ /* 0x000fc6000bf26270 */
        /* <DEDUP_REMOVED lines=31> */
.L_x_1520:
[----:B------:R-:W-:Y:S05]  /*2cd0*/  BSYNC B0 ;  /* 0x0000000000007941 */ /* 0x000fea0003800000 */
.L_x_1518:
[----:B------:R-:W5:Y:S01]  /*2ce0*/  LDL R84, [R1+0x4] ;  /* 0x0000040001547983 */ /* 0x000f620000100800 */
[----:B------:R-:W-:Y:S01]  /*2cf0*/  UIADD3 UR15, -UR34, UR5, URZ ;  /* 0x00000005220f7290 */ /* 0x000fe2000fffe13f */
[----:B--23--:R-:W-:Y:S01]  /*2d00*/  IMAD.U32 R2, RZ, RZ, UR16 ;  /* 0x00000010ff027e24 */ /* 0x00cfe2000f8e00ff */
        /* <DEDUP_REMOVED lines=41> */
[----:B--2---:R-:W-:Y:S01]  /*2fa0*/  IMAD.WIDE R2, R236, 0x2, R28 ;  /* 0x00000002ec027825 */ /* 0x004fe200078e021c */
        /* <DEDUP_REMOVED lines=27> */
.L_x_1522:
[----:B------:R-:W-:Y:S05]  /*3160*/  BSYNC B0 ;  /* 0x0000000000007941 */ /* 0x000fea0003800000 */
.L_x_1521:
        /* <DEDUP_REMOVED lines=12> */
[----:B-12---:R-:W-:Y:S01]  /*3230*/  IMAD.U32 R2, RZ, RZ, UR28 ;  /* 0x0000001cff027e24 */ /* 0x006fe2000f8e00ff */
        /* <DEDUP_REMOVED lines=46> */
.L_x_1524:
[----:B------:R-:W-:Y:S05]  /*3520*/  BSYNC B0 ;  /* 0x0000000000007941 */ /* 0x000fea0003800000 */
.L_x_1523:
        /* <DEDUP_REMOVED lines=44> */
[----:B--2---:R-:W-:-:S04]  /*37f0*/  @!P2 LEA R10, P1, R6, R18, 0x1 ;  /* 0x00000012060aa211 */ /* 0x004fc800078208ff */
        /* <DEDUP_REMOVED lines=26> */
.L_x_1526:
[----:B------:R-:W-:Y:S05]  /*39a0*/  BSYNC B0 ;  /* 0x0000000000007941 */ /* 0x000fea0003800000 */
.L_x_1525:
        /* <DEDUP_REMOVED lines=57> */
.L_x_1528:
[----:B------:R-:W-:Y:S05]  /*3d40*/  BSYNC B0 ;  /* 0x0000000000007941 */ /* 0x000fea0003800000 */
.L_x_1527:
[----:B------:R-:W-:Y:S01]  /*3d50*/  LEA.HI R0, R25, R26, RZ, 0x4 ;  /* 0x0000001a19007211 */ /* 0x000fe200078f20ff */
[----:B------:R-:W-:Y:S01]  /*3d60*/  IMAD.MOV.U32 R217, RZ, RZ, 0x20 ;  /* 0x00000020ffd97424 */ /* 0x000fe200078e00ff */
[----:B------:R-:W-:Y:S01]  /*3d70*/  ULDC UR18, c[0x0][0x2d0] ;  /* 0x0000b40000127ab9 */ /* 0x000fe20000000800 */
[----:B------:R-:W-:Y:S01]  /*3d80*/  IMAD.MOV.U32 R216, RZ, RZ, 0x40 ;  /* 0x00000040ffd87424 */ /* 0x000fe200078e00ff */
[----:B------:R-:W-:Y:S01]  /*3d90*/  LOP3.LUT R0, R0, 0xfffffff0, RZ, 0xc0, !PT ;  /* 0xfffffff000007812 */ /* 0x000fe200078ec0ff */
[----:B------:R-:W-:Y:S01]  /*3da0*/  UIADD3 UR9, UR34, 0x40, URZ ;  /* 0x0000004022097890 */ /* 0x000fe2000fffe03f */
[----:B------:R-:W-:Y:S01]  /*3db0*/  IMAD.MOV.U32 R230, RZ, RZ, R226 ;  /* 0x000000ffffe67224 */ /* 0x000fe200078e00e2 */
[----:B------:R-:W-:Y:S01]  /*3dc0*/  CS2R R190, SRZ ;  /* 0x0000000000be7805 */ /* 0x000fe2000001ff00 */
[----:B------:R-:W-:Y:S01]  /*3dd0*/  IMAD.SHL.U32 R250, R84, 0x4, RZ ;  /* 0x0000000454fa7824 */ /* 0x000fe200078e00ff */
[----:B------:R-:W-:Y:S01]  /*3de0*/  CS2R R188, SRZ ;  /* 0x0000000000bc7805 */ /* 0x000fe2000001ff00 */
[----:B------:R-:W-:Y:S01]  /*3df0*/  IMAD.IADD R0, R26, 0x1, -R0 ;  /* 0x000000011a007824 */ /* 0x000fe200078e0a00 */
[----:B------:R-:W-:-:S02]  /*3e00*/  CS2R R194, SRZ ;  /* 0x0000000000c27805 */ /* 0x000fc4000001ff00 */
[----:B------:R-:W-:Y:S02]  /*3e10*/  CS2R R192, SRZ ;  /* 0x0000000000c07805 */ /* 0x000fe4000001ff00 */
[----:B------:R-:W-:Y:S02]  /*3e20*/  CS2R R186, SRZ ;  /* 0x0000000000ba7805 */ /* 0x000fe4000001ff00 */
[----:B------:R-:W-:Y:S02]  /*3e30*/  CS2R R184, SRZ ;  /* 0x0000000000b87805 */ /* 0x000fe4000001ff00 */
[----:B-12---:R-:W-:Y:S02]  /*3e40*/  SHF.R.S32.HI R2, RZ, 0x1f, R0 ;  /* 0x0000001fff027819 */ /* 0x006fe40000011400 */
[----:B------:R-:W-:Y:S02]  /*3e50*/  CS2R R182, SRZ ;  /* 0x0000000000b67805 */ /* 0x000fe4000001ff00 */
[----:B------:R-:W-:-:S02]  /*3e60*/  CS2R R180, SRZ ;  /* 0x0000000000b47805 */ /* 0x000fc4000001ff00 */
[----:B------:R-:W-:Y:S02]  /*3e70*/  CS2R R174, SRZ ;  /* 0x0000000000ae7805 */ /* 0x000fe4000001ff00 */
[----:B------:R-:W-:Y:S02]  /*3e80*/  LEA.HI R2, R2, R0, RZ, 0x3 ;  /* 0x0000000002027211 */ /* 0x000fe400078f18ff */
[----:B------:R-:W-:Y:S02]  /*3e90*/  CS2R R172, SRZ ;  /* 0x0000000000ac7805 */ /* 0x000fe4000001ff00 */
[----:B------:R-:W-:Y:S02]  /*3ea0*/  CS2R R178, SRZ ;  /* 0x0000000000b27805 */ /* 0x000fe4000001ff00 */
[----:B------:R-:W-:Y:S02]  /*3eb0*/  CS2R R176, SRZ ;  /* 0x0000000000b07805 */ /* 0x000fe4000001ff00 */
[----:B------:R-:W-:-:S02]  /*3ec0*/  LOP3.LUT R2, R2, 0xfffffff8, RZ, 0xc0, !PT ;  /* 0xfffffff802027812 */ /* 0x000fc400078ec0ff */
[----:B------:R-:W-:Y:S02]  /*3ed0*/  CS2R R170, SRZ ;  /* 0x0000000000aa7805 */ /* 0x000fe4000001ff00 */
[----:B------:R-:W-:Y:S02]  /*3ee0*/  CS2R R168, SRZ ;  /* 0x0000000000a87805 */ /* 0x000fe4000001ff00 */
[----:B------:R-:W-:Y:S02]  /*3ef0*/  CS2R R166, SRZ ;  /* 0x0000000000a67805 */ /* 0x000fe4000001ff00 */
[----:B------:R-:W-:Y:S01]  /*3f00*/  CS2R R164, SRZ ;  /* 0x0000000000a47805 */ /* 0x000fe2000001ff00 */
[----:B------:R-:W-:Y:S01]  /*3f10*/  IMAD.IADD R0, R0, 0x1, -R2 ;  /* 0x0000000100007824 */ /* 0x000fe200078e0a02 */
[----:B------:R-:W-:Y:S02]  /*3f20*/  CS2R R158, SRZ ;  /* 0x00000000009e7805 */ /* 0x000fe4000001ff00 */
[----:B------:R-:W-:-:S02]  /*3f30*/  CS2R R156, SRZ ;  /* 0x00000000009c7805 */ /* 0x000fc4000001ff00 */
[----:B------:R-:W-:Y:S02]  /*3f40*/  CS2R R162, SRZ ;  /* 0x0000000000a27805 */ /* 0x000fe4000001ff00 */
[----:B------:R-:W-:Y:S02]  /*3f50*/  CS2R R160, SRZ ;  /* 0x0000000000a07805 */ /* 0x000fe4000001ff00 */
[----:B------:R-:W-:Y:S01]  /*3f60*/  R2P PR, R0, 0x6 ;  /* 0x0000000600007804 */ /* 0x000fe20000000000 */
[----:B------:R-:W-:Y:S01]  /*3f70*/  VIADD R2, R222, 0x4000 ;  /* 0x00004000de027836 */ /* 0x000fe20000000000 */
[----:B------:R-:W-:Y:S01]  /*3f80*/  CS2R R154, SRZ ;  /* 0x00000000009a7805 */ /* 0x000fe2000001ff00 */
[----:B------:R-:W-:Y:S01]  /*3f90*/  VIADD R0, R223, 0x4000 ;  /* 0x00004000df007836 */ /* 0x000fe20000000000 */
[----:B------:R-:W-:Y:S02]  /*3fa0*/  CS2R R152, SRZ ;  /* 0x0000000000987805 */ /* 0x000fe4000001ff00 */
[----:B------:R-:W-:-:S02]  /*3fb0*/  SEL R217, R217, 0xffffffe0, !P1 ;  /* 0xffffffe0d9d97807 */ /* 0x000fc40004800000 */
[----:B------:R-:W-:Y:S02]  /*3fc0*/  CS2R R150, SRZ ;  /* 0x0000000000967805 */ /* 0x000fe4000001ff00 */
[----:B------:R-:W-:Y:S02]  /*3fd0*/  SEL R216, R216, 0xffffffc0, !P2 ;  /* 0xffffffc0d8d87807 */ /* 0x000fe40005000000 */
[----:B------:R-:W-:Y:S02]  /*3fe0*/  CS2R R148, SRZ ;  /* 0x0000000000947805 */ /* 0x000fe4000001ff00 */
[----:B------:R-:W-:Y:S01]  /*3ff0*/  SEL R2, R2, R222, !P0 ;  /* 0x000000de02027207 */ /* 0x000fe20004000000 */
[----:B------:R-:W-:Y:S01]  /*4000*/  IMAD.IADD R219, R218, 0x1, R217 ;  /* 0x00000001dadb7824 */ /* 0x000fe200078e02d9 */
[----:B------:R-:W-:Y:S02]  /*4010*/  SEL R0, R0, R223, !P0 ;  /* 0x000000df00007207 */ /* 0x000fe40004000000 */
        /* <DEDUP_REMOVED lines=48> */
[----:B------:R-:W-:Y:S01]  /*4320*/  ULDC UR9, c[0x0][0x39c] ;  /* 0x0000e70000097ab9 */ /* 0x000fe20000000800 */
[----:B------:R-:W-:Y:S01]  /*4330*/  ULDC UR15, c[0x0][0x2ec] ;  /* 0x0000bb00000f7ab9 */ /* 0x000fe20000000800 */
[----:B------:R1:W5:Y:S04]  /*4340*/  @!P5 LDG.E R245, desc[UR6][R12.64+0x20] ;  /* 0x000020060cf5d981 */ /* 0x000368000c1e1900 */
[----:B------:R-:W0:Y:S02]  /*4350*/  LDGDEPBAR ;  /* 0x00000000000079af */ /* 0x000e240000000000 */
.L_x_1531:
[----:B------:R-:W0:Y:S01]  /*4360*/  LDGDEPBAR ;  /* 0x00000000000079af */ /* 0x000e220000000000 */
[C---:B------:R-:W-:Y:S01]  /*4370*/  IADD3 R3, R213.reuse, R217, RZ ;  /* 0x000000d9d5037210 */ /* 0x040fe20007ffe0ff */
[----:B------:R-:W-:Y:S01]  /*4380*/  UISETP.GE.AND UP3, UPT, UR8, 0x1, UPT ;  /* 0x000000010800788c */ /* 0x000fe2000bf66270 */
[-C--:B------:R-:W-:Y:S02]  /*4390*/  IADD3 R2, R213, R216.reuse, RZ ;  /* 0x000000d8d5027210 */ /* 0x080fe40007ffe0ff */
[----:B------:R-:W2:Y:S01]  /*43a0*/  LDL R116, [R1] ;  /* 0x0000000001747983 */ /* 0x000ea20000100800 */
[----:B------:R-:W-:Y:S02]  /*43b0*/  IADD3 R0, R3, R216, RZ ;  /* 0x000000d803007210 */ /* 0x000fe40007ffe0ff */
[----:B------:R-:W-:Y:S02]  /*43c0*/  PLOP3.LUT P1, PT, PT, PT, UP0, 0x80, 0x0 ;  /* 0x000000000000781c */ /* 0x000fe40003f2f008 */
[----:B------:R-:W-:Y:S02]  /*43d0*/  PLOP3.LUT P5, PT, PT, PT, UP0, 0x80, 0x0 ;  /* 0x000000000000781c */ /* 0x000fe40003faf008 */
[----:B------:R-:W-:Y:S02]  /*43e0*/  PLOP3.LUT P0, PT, PT, PT, UP0, 0x80, 0x0 ;  /* 0x000000000000781c */ /* 0x000fe40003f0f008 */
[C---:B-----5:R-:W-:Y:S02]  /*43f0*/  FSETP.NEU.FTZ.AND P2, PT, R244.reuse, -INF , PT ;  /* 0xff800000f400780b */ /* 0x060fe40003f5d000 */
[----:B------:R-:W-:Y:S02]  /*4400*/  PLOP3.LUT P3, PT, PT, PT, UP0, 0x80, 0x0 ;  /* 0x000000000000781c */ /* 0x000fe40003f6f008 */
[----:B------:R-:W-:Y:S02]  /*4410*/  PLOP3.LUT P4, PT, PT, PT, UP0, 0x80, 0x0 ;  /* 0x000000000000781c */ /* 0x000fe40003f8f008 */
[----:B------:R-:W-:Y:S01]  /*4420*/  PLOP3.LUT P6, PT, PT, PT, UP0, 0x80, 0x0 ;  /* 0x000000000000781c */ /* 0x000fe20003fcf008 */
[----:B------:R-:W-:Y:S04]  /*4430*/  DEPBAR.LE SB0, 0x0 ;  /* 0x000080000000791a */ /* 0x000fe80000000000 */
[----:B------:R-:W-:Y:S06]  /*4440*/  BAR.SYNC.DEFER_BLOCKING 0x0 ;  /* 0x0000000000007b1d */ /* 0x000fec0000010000 */
[----:B------:R-:W-:Y:S05]  /*4450*/  LDSM.16.M88.4 R16, [R213] ;  /* 0x00000000d510783b */ /* 0x000fea0000000200 */
[----:B------:R-:W3:Y:S05]  /*4460*/  LDSM.16.M88.4 R8, [R210+UR4+0x18000] ;  /* 0x01800004d208783b */ /* 0x000eea0008000200 */
[----:B------:R-:W1:Y:S05]  /*4470*/  LDSM.16.M88.4 R84, [R210+UR4+0x18800] ;  /* 0x01880004d254783b */ /* 0x000e6a0008000200 */
[----:B------:R-:W-:Y:S05]  /*4480*/  LDSM.16.M88.4 R88, [R3] ;  /* 0x000000000358783b */ /* 0x000fea0000000200 */
[----:B------:R-:W4:Y:S05]  /*4490*/  LDSM.16.M88.4 R92, [R209] ;  /* 0x00000000d15c783b */ /* 0x000f2a0000000200 */
[----:B------:R-:W4:Y:S05]  /*44a0*/  LDSM.16.M88.4 R96, [R209+0x800] ;  /* 0x00080000d160783b */ /* 0x000f2a0000000200 */
[----:B------:R-:W-:Y:S05]  /*44b0*/  LDSM.16.M88.4 R100, [R2] ;  /* 0x000000000264783b */ /* 0x000fea0000000200 */
[----:B------:R-:W4:Y:S05]  /*44c0*/  LDSM.16.M88.4 R104, [R212] ;  /* 0x00000000d468783b */ /* 0x000f2a0000000200 */
[----:B------:R-:W-:Y:S01]  /*44d0*/  LDSM.16.M88.4 R108, [R0] ;  /* 0x00000000006c783b */ /* 0x000fe20000000200 */
[C---:B---3--:R-:W-:Y:S04]  /*44e0*/  HMMA.16816.F32.BF16 R4, R16.reuse, R8, RZ ;  /* 0x000000081004723c */ /* 0x048fe800000418ff */
[----:B------:R-:W-:Y:S02]  /*44f0*/  LDSM.16.M88.4 R112, [R211] ;  /* 0x00000000d370783b */ /* 0x000fe40000000200 */
[C---:B------:R-:W-:Y:S06]  /*4500*/  HMMA.16816.F32.BF16 R8, R16.reuse, R10, RZ ;  /* 0x0000000a1008723c */ /* 0x040fec00000418ff */
[C---:B-1----:R-:W-:Y:S06]  /*4510*/  HMMA.16816.F32.BF16 R12, R16.reuse, R84, RZ ;  /* 0x00000054100c723c */ /* 0x042fec00000418ff */
[----:B------:R-:W-:Y:S01]  /*4520*/  HMMA.16816.F32.BF16 R16, R16, R86, RZ ;  /* 0x000000561010723c */ /* 0x000fe200000418ff */
[----:B------:R-:W1:Y:S05]  /*4530*/  LDSM.16.M88.4 R84, [R212+0x800] ;  /* 0x00080000d454783b */ /* 0x000e6a0000000200 */
[C---:B----4-:R-:W-:Y:S06]  /*4540*/  HMMA.16816.F32.BF16 R4, R88.reuse, R92, R4 ;  /* 0x0000005c5804723c */ /* 0x050fec0000041804 */
[C---:B------:R-:W-:Y:S01]  /*4550*/  HMMA.16816.F32.BF16 R8, R88.reuse, R94, R8 ;  /* 0x0000005e5808723c */ /* 0x040fe20000041808 */
[----:B------:R-:W-:Y:S05]  /*4560*/  LDSM.16.M88.4 R92, [R213+0x2000] ;  /* 0x00200000d55c783b */ /* 0x000fea0000000200 */
[C---:B------:R-:W-:Y:S06]  /*4570*/  HMMA.16816.F32.BF16 R12, R88.reuse, R96, R12 ;  /* 0x00000060580c723c */ /* 0x040fec000004180c */
[----:B------:R-:W-:Y:S01]  /*4580*/  HMMA.16816.F32.BF16 R16, R88, R98, R16 ;  /* 0x000000625810723c */ /* 0x000fe20000041810 */
[----:B------:R-:W3:Y:S05]  /*4590*/  LDSM.16.M88.4 R88, [R211+0x800] ;  /* 0x00080000d358783b */ /* 0x000eea0000000200 */
[C---:B------:R-:W-:Y:S01]  /*45a0*/  HMMA.16816.F32.BF16 R4, R100.reuse, R104, R4 ;  /* 0x000000686404723c */ /* 0x040fe20000041804 */
[----:B------:R-:W4:Y:S05]  /*45b0*/  LDSM.16.M88.4 R96, [R210+UR4+0x1a000] ;  /* 0x01a00004d260783b */ /* 0x000f2a0008000200 */
[C---:B------:R-:W-:Y:S01]  /*45c0*/  HMMA.16816.F32.BF16 R8, R100.reuse, R106, R8 ;  /* 0x0000006a6408723c */ /* 0x040fe20000041808 */
[----:B------:R-:W-:Y:S05]  /*45d0*/  LDSM.16.M88.4 R104, [R209+0x2000] ;  /* 0x00200000d168783b */ /* 0x000fea0000000200 */
[C---:B-1----:R-:W-:Y:S06]  /*45e0*/  HMMA.16816.F32.BF16 R12, R100.reuse, R84, R12 ;  /* 0x00000054640c723c */ /* 0x042fec000004180c */
[----:B------:R-:W-:Y:S01]  /*45f0*/  HMMA.16816.F32.BF16 R16, R100, R86, R16 ;  /* 0x000000566410723c */ /* 0x000fe20000041810 */
[----:B------:R-:W1:Y:S05]  /*4600*/  LDSM.16.M88.4 R84, [R210+UR4+0x1a800] ;  /* 0x01a80004d254783b */ /* 0x000e6a0008000200 */
[C---:B------:R-:W-:Y:S01]  /*4610*/  HMMA.16816.F32.BF16 R4, R108.reuse, R112, R4 ;  /* 0x000000706c04723c */ /* 0x040fe20000041804 */
[----:B------:R-:W1:Y:S05]  /*4620*/  LDSM.16.M88.4 R100, [R3+0x2000] ;  /* 0x002000000364783b */ /* 0x000e6a0000000200 */
[C---:B------:R-:W-:Y:S01]  /*4630*/  HMMA.16816.F32.BF16 R8, R108.reuse, R114, R8 ;  /* 0x000000726c08723c */ /* 0x040fe20000041808 */
[----:B------:R-:W-:Y:S05]  /*4640*/  LDSM.16.M88.4 R112, [R212+0x2000] ;  /* 0x00200000d470783b */ /* 0x000fea0000000200 */
[C---:B---3--:R-:W-:Y:S06]  /*4650*/  HMMA.16816.F32.BF16 R12, R108.reuse, R88, R12 ;  /* 0x000000586c0c723c */ /* 0x048fec000004180c */
[----:B------:R-:W-:Y:S01]  /*4660*/  HMMA.16816.F32.BF16 R16, R108, R90, R16 ;  /* 0x0000005a6c10723c */ /* 0x000fe20000041810 */
[----:B------:R-:W3:Y:S05]  /*4670*/  LDSM.16.M88.4 R88, [R209+0x2800] ;  /* 0x00280000d158783b */ /* 0x000eea0000000200 */
[C---:B----4-:R-:W-:Y:S01]  /*4680*/  HMMA.16816.F32.BF16 R4, R92.reuse, R96, R4 ;  /* 0x000000605c04723c */ /* 0x050fe20000041804 */
[----:B------:R-:W4:Y:S05]  /*4690*/  LDSM.16.M88.4 R108, [R2+0x2000] ;  /* 0x00200000026c783b */ /* 0x000f2a0000000200 */
[C---:B------:R-:W-:Y:S01]  /*46a0*/  HMMA.16816.F32.BF16 R8, R92.reuse, R98, R8 ;  /* 0x000000625c08723c */ /* 0x040fe20000041808 */
[----:B------:R-:W-:Y:S05]  /*46b0*/  LDSM.16.M88.4 R96, [R211+0x2000] ;  /* 0x00200000d360783b */ /* 0x000fea0000000200 */
[C---:B-1----:R-:W-:Y:S06]  /*46c0*/  HMMA.16816.F32.BF16 R12, R92.reuse, R84, R12 ;  /* 0x000000545c0c723c */ /* 0x042fec000004180c */
[----:B------:R-:W-:Y:S01]  /*46d0*/  HMMA.16816.F32.BF16 R16, R92, R86, R16 ;  /* 0x000000565c10723c */ /* 0x000fe20000041810 */
[----:B------:R-:W1:Y:S05]  /*46e0*/  LDSM.16.M88.4 R84, [R212+0x2800] ;  /* 0x00280000d454783b */ /* 0x000e6a0000000200 */
[C---:B------:R-:W-:Y:S01]  /*46f0*/  HMMA.16816.F32.BF16 R4, R100.reuse, R104, R4 ;  /* 0x000000686404723c */ /* 0x040fe20000041804 */
[----:B------:R-:W1:Y:S05]  /*4700*/  LDSM.16.M88.4 R92, [R0+0x2000] ;  /* 0x00200000005c783b */ /* 0x000e6a0000000200 */
[C---:B------:R-:W-:Y:S01]  /*4710*/  HMMA.16816.F32.BF16 R8, R100.reuse, R106, R8 ;  /* 0x0000006a6408723c */ /* 0x040fe20000041808 */
[----:B------:R-:W-:Y:S05]  /*4720*/  LDSM.16.M88.4 R104, [R210+UR4+0x1c000] ;  /* 0x01c00004d268783b */ /* 0x000fea0008000200 */
        /* <DEDUP_REMOVED lines=25> */
[----:B------:R-:W2:Y:S05]  /*48c0*/  LDSM.16.M88.4 R100, [R0+0x4000] ;  /* 0x004000000064783b */ /* 0x000eaa0000000200 */
        /* <DEDUP_REMOVED lines=12> */
[C---:B--2---:R-:W-:Y:S01]  /*4990*/  HMMA.16816.F32.BF16 R4, R100.reuse, R104, R4 ;  /* 0x000000686404723c */ /* 0x044fe20000041804 */
[----:B------:R2:W1:Y:S05]  /*49a0*/  LDSM.16.M88.4 R92, [R3+0x6000] ;  /* 0x00600000035c783b */ /* 0x00046a0000000200 */
[C---:B------:R-:W-:Y:S01]  /*49b0*/  HMMA.16816.F32.BF16 R8, R100.reuse, R106, R8 ;  /* 0x0000006a6408723c */ /* 0x040fe20000041808 */
[----:B------:R-:W-:Y:S05]  /*49c0*/  LDSM.16.M88.4 R104, [R212+0x6000] ;  /* 0x00600000d468783b */ /* 0x000fea0000000200 */
[C---:B---3--:R-:W-:Y:S06]  /*49d0*/  HMMA.16816.F32.BF16 R12, R100.reuse, R88, R12 ;  /* 0x00000058640c723c */ /* 0x048fec000004180c */
[----:B------:R-:W-:Y:S01]  /*49e0*/  HMMA.16816.F32.BF16 R16, R100, R90, R16 ;  /* 0x0000005a6410723c */ /* 0x000fe20000041810 */
[----:B------:R-:W3:Y:S05]  /*49f0*/  LDSM.16.M88.4 R88, [R209+0x6800] ;  /* 0x00680000d158783b */ /* 0x000eea0000000200 */
[C---:B----4-:R-:W-:Y:S01]  /*4a00*/  HMMA.16816.F32.BF16 R4, R108.reuse, R112, R4 ;  /* 0x000000706c04723c */ /* 0x050fe20000041804 */
[----:B------:R4:W3:Y:S01]  /*4a10*/  LDSM.16.M88.4 R100, [R2+0x6000] ;  /* 0x006000000264783b */ /* 0x0008e20000000200 */
[----:B--2---:R-:W-:Y:S04]  /*4a20*/  MOV R3, UR33 ;  /* 0x0000002100037c02 */ /* 0x004fe80008000f00 */
[C---:B------:R-:W-:Y:S01]  /*4a30*/  HMMA.16816.F32.BF16 R8, R108.reuse, R114, R8 ;  /* 0x000000726c08723c */ /* 0x040fe20000041808 */
[----:B------:R-:W-:Y:S04]  /*4a40*/  LDSM.16.M88.4 R112, [R211+0x6000] ;  /* 0x00600000d370783b */ /* 0x000fe80000000200 */
[----:B------:R-:W-:Y:S01]  /*4a50*/  @P1 LEA R3, R3, R116, 0x6 ;  /* 0x0000007403031211 */ /* 0x000fe200078e30ff */
[C---:B-1----:R-:W-:Y:S01]  /*4a60*/  HMMA.16816.F32.BF16 R12, R108.reuse, R84, R12 ;  /* 0x000000546c0c723c */ /* 0x042fe2000004180c */
[----:B------:R-:W-:Y:S02]  /*4a70*/  PLOP3.LUT P1, PT, PT, PT, UP0, 0x80, 0x0 ;  /* 0x000000000000781c */ /* 0x000fe40003f2f008 */
[----:B------:R-:W-:Y:S03]  /*4a80*/  @P5 ISETP.GE.AND P5, PT, R3, UR5, PT ;  /* 0x0000000503005c0c */ /* 0x000fe6000bfa6270 */
[----:B------:R-:W-:Y:S01]  /*4a90*/  HMMA.16816.F32.BF16 R16, R108, R86, R16 ;  /* 0x000000566c10723c */ /* 0x000fe20000041810 */
[----:B------:R-:W1:Y:S05]  /*4aa0*/  LDSM.16.M88.4 R84, [R212+0x6800] ;  /* 0x00680000d454783b */ /* 0x000e6a0000000200 */
[C---:B------:R-:W-:Y:S01]  /*4ab0*/  HMMA.16816.F32.BF16 R4, R92.reuse, R96, R4 ;  /* 0x000000605c04723c */ /* 0x040fe20000041804 */
[----:B------:R2:W1:Y:S04]  /*4ac0*/  LDSM.16.M88.4 R108, [R0+0x6000] ;  /* 0x00600000006c783b */ /* 0x0004680000000200 */
[----:B----4-:R-:W-:Y:S01]  /*4ad0*/  FMUL.FTZ R2, R244, 1.4426950216293334961 ;  /* 0x3fb8aa3bf4027820 */ /* 0x010fe20000410000 */
[C---:B------:R-:W-:Y:S05]  /*4ae0*/  HMMA.16816.F32.BF16 R8, R92.reuse, R98, R8 ;  /* 0x000000625c08723c */ /* 0x040fea0000041808 */
[----:B------:R-:W-:Y:S01]  /*4af0*/  FSEL R2, R2, RZ, P2 ;  /* 0x000000ff02027208 */ /* 0x000fe20001000000 */
[C---:B---3--:R-:W-:Y:S03]  /*4b00*/  HMMA.16816.F32.BF16 R12, R92.reuse, R88, R12 ;  /* 0x000000585c0c723c */ /* 0x048fe6000004180c */
[----:B------:R-:W-:Y:S03]  /*4b10*/  FSETP.NEU.FTZ.AND P2, PT, R245, -INF , PT ;  /* 0xff800000f500780b */ /* 0x000fe60003f5d000 */
[----:B------:R-:W-:Y:S06]  /*4b20*/  HMMA.16816.F32.BF16 R16, R92, R90, R16 ;  /* 0x0000005a5c10723c */ /* 0x000fec0000041810 */
[C---:B------:R-:W-:Y:S05]  /*4b30*/  HMMA.16816.F32.BF16 R4, R100.reuse, R104, R4 ;  /* 0x000000686404723c */ /* 0x040fea0000041804 */
[----:B--2---:R-:W-:Y:S01]  /*4b40*/  @P3 IADD3 R0, R3, 0x1, RZ ;  /* 0x0000000103003810 */ /* 0x004fe20007ffe0ff */
[C---:B------:R-:W-:Y:S01]  /*4b50*/  HMMA.16816.F32.BF16 R8, R100.reuse, R106, R8 ;  /* 0x0000006a6408723c */ /* 0x040fe20000041808 */
[----:B------:R-:W-:Y:S02]  /*4b60*/  PLOP3.LUT P3, PT, PT, PT, UP0, 0x80, 0x0 ;  /* 0x000000000000781c */ /* 0x000fe40003f6f008 */
[----:B------:R-:W-:Y:S03]  /*4b70*/  @P4 ISETP.GE.AND P4, PT, R0, UR5, PT ;  /* 0x0000000500004c0c */ /* 0x000fe6000bf86270 */
[C---:B-1----:R-:W-:Y:S06]  /*4b80*/  HMMA.16816.F32.BF16 R12, R100.reuse, R84, R12 ;  /* 0x00000054640c723c */ /* 0x042fec000004180c */
[----:B------:R-:W-:Y:S01]  /*4b90*/  HMMA.16816.F32.BF16 R16, R100, R86, R16 ;  /* 0x000000566410723c */ /* 0x000fe20000041810 */
[----:B------:R-:W1:Y:S05]  /*4ba0*/  LDSM.16.M88.4 R84, [R211+0x6800] ;  /* 0x00680000d354783b */ /* 0x000e6a0000000200 */
[C---:B------:R-:W-:Y:S06]  /*4bb0*/  HMMA.16816.F32.BF16 R4, R108.reuse, R112, R4 ;  /* 0x000000706c04723c */ /* 0x040fec0000041804 */
[C---:B------:R-:W-:Y:S11]  /*4bc0*/  HMMA.16816.F32.BF16 R8, R108.reuse, R114, R8 ;  /* 0x000000726c08723c */ /* 0x040ff60000041808 */
[----:B------:R-:W-:Y:S07]  /*4bd0*/  @!UPT UIADD3 URZ, URZ, URZ, URZ ;  /* 0x0000003f3f3ff290 */ /* 0x000fee000fffe03f */
[----:B------:R-:W-:Y:S01]  /*4be0*/  FMUL.FTZ R4, R4, UR9 ;  /* 0x0000000904047c20 */ /* 0x000fe20008410000 */
[----:B------:R-:W-:Y:S01]  /*4bf0*/  FMUL.FTZ R5, R5, UR9 ;  /* 0x0000000905057c20 */ /* 0x000fe20008410000 */
[----:B------:R-:W-:Y:S01]  /*4c00*/  FMUL.FTZ R6, R6, UR9 ;  /* 0x0000000906067c20 */ /* 0x000fe20008410000 */
[----:B------:R-:W-:Y:S01]  /*4c10*/  FMUL.FTZ R7, R7, UR9 ;  /* 0x0000000907077c20 */ /* 0x000fe20008410000 */
[----:B------:R-:W2:Y:S02]  /*4c20*/  MUFU.TANH R124, R4 ;  /* 0x00000004007c7308 */ /* 0x000ea40000002400 */
[----:B------:R-:W-:Y:S01]  /*4c30*/  FMUL.FTZ R8, R8, UR9 ;  /* 0x0000000908087c20 */ /* 0x000fe20008410000 */
[----:B------:R-:W-:Y:S01]  /*4c40*/  FMUL.FTZ R9, R9, UR9 ;  /* 0x0000000909097c20 */ /* 0x000fe20008410000 */
[----:B------:R-:W-:Y:S01]  /*4c50*/  FMUL.FTZ R10, R10, UR9 ;  /* 0x000000090a0a7c20 */ /* 0x000fe20008410000 */
[----:B------:R-:W-:Y:S01]  /*4c60*/  FMUL.FTZ R11, R11, UR9 ;  /* 0x000000090b0b7c20 */ /* 0x000fe20008410000 */
[C---:B-1----:R-:W-:Y:S04]  /*4c70*/  HMMA.16816.F32.BF16 R12, R108.reuse, R84, R12 ;  /* 0x000000546c0c723c */ /* 0x042fe8000004180c */
[----:B------:R-:W1:Y:S02]  /*4c80*/  MUFU.TANH R123, R5 ;  /* 0x00000005007b7308 */ /* 0x000e640000002400 */
[----:B------:R-:W-:Y:S08]  /*4c90*/  HMMA.16816.F32.BF16 R16, R108, R86, R16 ;  /* 0x000000566c10723c */ /* 0x000ff00000041810 */
[----:B------:R3:W4:Y:S03]  /*4ca0*/  MUFU.TANH R196, R6 ;  /* 0x0000000600c47308 */ /* 0x0007260000002400 */
[----:B--2---:R-:W-:Y:S02]  /*4cb0*/  MOV R4, R124 ;  /* 0x0000007c00047202 */ /* 0x004fe40000000f00 */
[----:B------:R-:W-:Y:S02]  /*4cc0*/  @P0 FSEL R4, R124, -INF , !P5 ;  /* 0xff8000007c040808 */ /* 0x000fe40006800000 */
[----:B------:R-:W-:Y:S03]  /*4cd0*/  PLOP3.LUT P0, PT, PT, PT, UP0, 0x80, 0x0 ;  /* 0x000000000000781c */ /* 0x000fe60003f0f008 */
[----:B------:R-:W2:Y:S01]  /*4ce0*/  MUFU.TANH R130, R7 ;  /* 0x0000000700827308 */ /* 0x000ea20000002400 */
[--C-:B------:R-:W-:Y:S01]  /*4cf0*/  FFMA.FTZ R4, R4, UR15, -R2.reuse ;  /* 0x0000000f04047c23 */ /* 0x100fe20008010802 */
[----:B-1----:R-:W-:Y:S02]  /*4d00*/  MOV R0, R123 ;  /* 0x0000007b00007202 */ /* 0x002fe40000000f00 */
[----:B------:R-:W-:Y:S02]  /*4d10*/  @P1 FSEL R0, R123, -INF , !P4 ;  /* 0xff8000007b001808 */ /* 0x000fe40006000000 */
[----:B------:R-:W-:Y:S01]  /*4d20*/  PLOP3.LUT P1, PT, PT, PT, UP0, 0x80, 0x0 ;  /* 0x000000000000781c */ /* 0x000fe20003f2f008 */
[----:B------:R-:W-:Y:S03]  /*4d30*/  FMUL.FTZ R12, R12, UR9 ;  /* 0x000000090c0c7c20 */ /* 0x000fe60008410000 */
[----:B------:R1:W-:Y:S01]  /*4d40*/  MUFU.EX2 R204, R4 ;  /* 0x0000000400cc7308 */ /* 0x0003e20000000800 */
[----:B---3--:R-:W-:Y:S01]  /*4d50*/  FMUL.FTZ R6, R245, 1.4426950216293334961 ;  /* 0x3fb8aa3bf5067820 */ /* 0x008fe20000410000 */
[----:B----4-:R-:W-:Y:S01]  /*4d60*/  MOV R5, R196 ;  /* 0x000000c400057202 */ /* 0x010fe20000000f00 */
[----:B------:R-:W-:Y:S01]  /*4d70*/  FMUL.FTZ R13, R13, UR9 ;  /* 0x000000090d0d7c20 */ /* 0x000fe20008410000 */
[----:B------:R-:W-:Y:S01]  /*4d80*/  @P0 FSEL R5, R196, -INF , !P5 ;  /* 0xff800000c4050808 */ /* 0x000fe20006800000 */
[----:B------:R-:W-:Y:S01]  /*4d90*/  FMUL.FTZ R14, R14, UR9 ;  /* 0x000000090e0e7c20 */ /* 0x000fe20008410000 */
[----:B------:R-:W-:Y:S01]  /*4da0*/  PLOP3.LUT P0, PT, PT, PT, UP0, 0x80, 0x0 ;  /* 0x000000000000781c */ /* 0x000fe20003f0f008 */
[----:B------:R-:W-:Y:S03]  /*4db0*/  FMUL.FTZ R15, R15, UR9 ;  /* 0x000000090f0f7c20 */ /* 0x000fe60008410000 */
[----:B------:R-:W3:Y:S01]  /*4dc0*/  MUFU.TANH R122, R8 ;  /* 0x00000008007a7308 */ /* 0x000ee20000002400 */
[----:B------:R-:W-:Y:S01]  /*4dd0*/  PLOP3.LUT P5, PT, PT, PT, UP0, 0x80, 0x0 ;  /* 0x000000000000781c */ /* 0x000fe20003faf008 */
[----:B------:R-:W-:Y:S01]  /*4de0*/  FMUL.FTZ R16, R16, UR9 ;  /* 0x0000000910107c20 */ /* 0x000fe20008410000 */
[----:B------:R-:W-:Y:S01]  /*4df0*/  FMUL.FTZ R17, R17, UR9 ;  /* 0x0000000911117c20 */ /* 0x000fe20008410000 */
[----:B------:R-:W-:Y:S01]  /*4e00*/  FMUL.FTZ R18, R18, UR9 ;  /* 0x0000000912127c20 */ /* 0x000fe20008410000 */
[----:B------:R-:W-:Y:S05]  /*4e10*/  FMUL.FTZ R19, R19, UR9 ;  /* 0x0000000913137c20 */ /* 0x000fea0008410000 */
[----:B------:R-:W4:Y:S01]  /*4e20*/  MUFU.TANH R121, R9 ;  /* 0x0000000900797308 */ /* 0x000f220000002400 */
[----:B-1----:R-:W-:Y:S01]  /*4e30*/  FFMA.FTZ R4, R0, UR15, -R2 ;  /* 0x0000000f00047c23 */ /* 0x002fe20008010802 */
[----:B------:R-:W-:Y:S02]  /*4e40*/  FSEL R0, R6, RZ, P2 ;  /* 0x000000ff06007208 */ /* 0x000fe40001000000 */
[----:B------:R-:W-:Y:S02]  /*4e50*/  PLOP3.LUT P2, PT, PT, PT, UP0, 0x80, 0x0 ;  /* 0x000000000000781c */ /* 0x000fe40003f4f008 */
[----:B------:R-:W-:Y:S01]  /*4e60*/  @P3 IADD3 R6, R3, 0x8, RZ ;  /* 0x0000000803063810 */ /* 0x000fe20007ffe0ff */
[--C-:B------:R-:W-:Y:S03]  /*4e70*/  FFMA.FTZ R5, R5, UR15, -R0.reuse ;  /* 0x0000000f05057c23 */ /* 0x100fe60008010800 */
[----:B------:R2:W-:Y:S01]  /*4e80*/  MUFU.EX2 R202, R4 ;  /* 0x0000000400ca7308 */ /* 0x0005e20000000800 */
[----:B------:R-:W-:Y:S02]  /*4e90*/  PLOP3.LUT P3, PT, PT, PT, UP0, 0x80, 0x0 ;  /* 0x000000000000781c */ /* 0x000fe40003f6f008 */
[----:B------:R-:W-:Y:S07]  /*4ea0*/  @P6 ISETP.GE.AND P6, PT, R6, UR5, PT ;  /* 0x0000000506006c0c */ /* 0x000fee000bfc6270 */
[----:B------:R3:W-:Y:S01]  /*4eb0*/  MUFU.EX2 R239, R5 ;  /* 0x0000000500ef7308 */ /* 0x0007e20000000800 */
[C---:B------:R-:W-:Y:S02]  /*4ec0*/  @P2 IADD3 R6, R3.reuse, 0x9, RZ ;  /* 0x0000000903062810 */ /* 0x040fe40007ffe0ff */
[----:B------:R-:W-:Y:S02]  /*4ed0*/  PLOP3.LUT P2, PT, PT, PT, UP0, 0x80, 0x0 ;  /* 0x000000000000781c */ /* 0x000fe40003f4f008 */
[----:B------:R-:W-:Y:S02]  /*4ee0*/  @P5 ISETP.GE.AND P5, PT, R6, UR5, PT ;  /* 0x0000000506005c0c */ /* 0x000fe4000bfa6270 */
[----:B------:R-:W-:Y:S03]  /*4ef0*/  @P3 IADD3 R6, R3, 0x10, RZ ;  /* 0x0000001003063810 */ /* 0x000fe60007ffe0ff */
[----:B------:R-:W1:Y:S01]  /*4f00*/  MUFU.TANH R131, R10 ;  /* 0x0000000a00837308 */ /* 0x000e620000002400 */
[----:B--2---:R-:W-:Y:S02]  /*4f10*/  MOV R4, R130 ;  /* 0x0000008200047202 */ /* 0x004fe40000000f00 */
[----:B------:R-:W-:Y:S02]  /*4f20*/  @P1 FSEL R4, R130, -INF , !P4 ;  /* 0xff80000082041808 */ /* 0x000fe40006000000 */
[----:B------:R-:W-:Y:S02]  /*4f30*/  PLOP3.LUT P1, PT, PT, PT, UP0, 0x80, 0x0 ;  /* 0x000000000000781c */ /* 0x000fe40003f2f008 */
[----:B------:R-:W-:Y:S01]  /*4f40*/  PLOP3.LUT P4, PT, PT, PT, UP0, 0x80, 0x0 ;  /* 0x000000000000781c */ /* 0x000fe20003f8f008 */
[----:B------:R-:W-:Y:S01]  /*4f50*/  FFMA.FTZ R4, R4, UR15, -R0 ;  /* 0x0000000f04047c23 */ /* 0x000fe20008010800 */
[----:B---3--:R-:W-:Y:S01]  /*4f60*/  MOV R5, R122 ;  /* 0x0000007a00057202 */ /* 0x008fe20000000f00 */
[----:B------:R-:W2:Y:S01]  /*4f70*/  MUFU.TANH R127, R11 ;  /* 0x0000000b007f7308 */ /* 0x000ea20000002400 */
[----:B------:R-:W-:Y:S02]  /*4f80*/  @P0 FSEL R5, R122, -INF , !P6 ;  /* 0xff8000007a050808 */ /* 0x000fe40007000000 */
[----:B------:R-:W-:Y:S02]  /*4f90*/  PLOP3.LUT P0, PT, PT, PT, UP0, 0x80, 0x0 ;  /* 0x000000000000781c */ /* 0x000fe40003f0f008 */
[----:B------:R-:W-:Y:S01]  /*4fa0*/  PLOP3.LUT P3, PT, PT, PT, UP0, 0x80, 0x0 ;  /* 0x000000000000781c */ /* 0x000fe20003f6f008 */
        /* <DEDUP_REMOVED lines=10> */
[----:B------:R-:W-:Y:S01]  /*5050*/  FFMA.FTZ R4, R4, UR15, -R2 ;  /* 0x0000000f04047c23 */ /* 0x000fe20008010802 */
[----:B-1----:R-:W-:Y:S01]  /*5060*/  MOV R5, R131 ;  /* 0x0000008300057202 */ /* 0x002fe20000000f00 */
[----:B------:R-:W1:Y:S01]  /*5070*/  MUFU.TANH R119, R13 ;  /* 0x0000000d00777308 */ /* 0x000e620000002400 */
        /* <DEDUP_REMOVED lines=9> */
[----:B------:R-:W4:Y:S01]  /*5110*/  MUFU.TANH R129, R14 ;  /* 0x0000000e00817308 */ /* 0x000f220000002400 */
[----:B--2---:R-:W-:Y:S02]  /*5120*/  MOV R4, R127 ;  /* 0x0000007f00047202 */ /* 0x004fe40000000f00 */
[----:B------:R-:W-:Y:S02]  /*5130*/  @P1 FSEL R4, R127, -INF , !P5 ;  /* 0xff8000007f041808 */ /* 0x000fe40006800000 */
[----:B------:R-:W-:Y:S02]  /*5140*/  PLOP3.LUT P1, PT, PT, PT, UP0, 0x80, 0x0 ;  /* 0x000000000000781c */ /* 0x000fe40003f2f008 */
[----:B------:R-:W-:Y:S01]  /*5150*/  PLOP3.LUT P5, PT, PT, PT, UP0, 0x80, 0x0 ;  /* 0x000000000000781c */ /* 0x000fe20003faf008 */
[----:B------:R-:W-:Y:S01]  /*5160*/  FFMA.FTZ R4, R4, UR15, -R0 ;  /* 0x0000000f04047c23 */ /* 0x000fe20008010800 */
[----:B---3--:R-:W-:Y:S01]  /*5170*/  MOV R5, R120 ;  /* 0x0000007800057202 */ /* 0x008fe20000000f00 */
[----:B------:R-:W-:Y:S01]  /*5180*/  MUFU.TANH R128, R15 ;  /* 0x0000000f00807308 */ /* 0x000fe20000002400 */
        /* <DEDUP_REMOVED lines=8> */
[----:B-1----:R-:W-:Y:S02]  /*5210*/  MOV R4, R119 ;  /* 0x0000007700047202 */ /* 0x002fe40000000f00 */
[----:B------:R-:W-:Y:S02]  /*5220*/  @P1 FSEL R4, R119, -INF , !P6 ;  /* 0xff80000077041808 */ /* 0x000fe40007000000 */
[----:B------:R-:W-:Y:S03]  /*5230*/  PLOP3.LUT P1, PT, PT, PT, UP0, 0x80, 0x0 ;  /* 0x000000000000781c */ /* 0x000fe60003f2f008 */
[----:B------:R-:W-:Y:S01]  /*5240*/  FFMA.FTZ R4, R4, UR15, -R2 ;  /* 0x0000000f04047c23 */ /* 0x000fe20008010802 */
[----:B----4-:R-:W-:Y:S01]  /*5250*/  MOV R5, R129 ;  /* 0x0000008100057202 */ /* 0x010fe20000000f00 */
        /* <DEDUP_REMOVED lines=8> */
[----:B-1----:R-:W-:Y:S07]  /*52e0*/  MOV R3, R115 ;  /* 0x0000007300037202 */ /* 0x002fee0000000f00 */
[----:B------:R-:W-:Y:S01]  /*52f0*/  MUFU.TANH R126, R18 ;  /* 0x00000012007e7308 */ /* 0x000fe20000002400 */
[----:B--2---:R-:W-:Y:S02]  /*5300*/  MOV R4, R128 ;  /* 0x0000008000047202 */ /* 0x004fe40000000f00 */
[----:B------:R-:W-:Y:S02]  /*5310*/  @P1 FSEL R4, R128, -INF , !P6 ;  /* 0xff80000080041808 */ /* 0x000fe40007000000 */
[----:B------:R-:W-:Y:S03]  /*5320*/  PLOP3.LUT P1, PT, PT, PT, UP0, 0x80, 0x0 ;  /* 0x000000000000781c */ /* 0x000fe60003f2f008 */
[----:B------:R-:W-:Y:S01]  /*5330*/  FFMA.FTZ R4, R4, UR15, -R0 ;  /* 0x0000000f04047c23 */ /* 0x000fe20008010800 */
[----:B---3--:R-:W-:Y:S01]  /*5340*/  MOV R5, R118 ;  /* 0x0000007600057202 */ /* 0x008fe20000000f00 */
[----:B------:R-:W1:Y:S01]  /*5350*/  MUFU.TANH R125, R19 ;  /* 0x00000013007d7308 */ /* 0x000e620000002400 */
[----:B------:R-:W-:Y:S02]  /*5360*/  @P0 FSEL R5, R118, -INF , !P2 ;  /* 0xff80000076050808 */ /* 0x000fe40005000000 */
[----:B------:R-:W-:Y:S07]  /*5370*/  PLOP3.LUT P0, PT, PT, PT, UP0, 0x80, 0x0 ;  /* 0x000000000000781c */ /* 0x000fee0003f0f008 */
[----:B------:R2:W3:Y:S01]  /*5380*/  MUFU.EX2 R227, R4 ;  /* 0x0000000400e37308 */ /* 0x0004e20000000800 */
[----:B------:R-:W-:Y:S01]  /*5390*/  @P1 FSEL R3, R115, -INF , !P4 ;  /* 0xff80000073031808 */ /* 0x000fe20006000000 */
[--C-:B--2---:R-:W-:Y:S04]  /*53a0*/  FFMA.FTZ R4, R5, UR15, -R2.reuse ;  /* 0x0000000f05047c23 */ /* 0x104fe80008010802 */
[----:B------:R-:W-:Y:S01]  /*53b0*/  FFMA.FTZ R2, R3, UR15, -R2 ;  /* 0x0000000f03027c23 */ /* 0x000fe20008010802 */
[----:B-1----:R-:W-:Y:S03]  /*53c0*/  MOV R3, R125 ;  /* 0x0000007d00037202 */ /* 0x002fe60000000f00 */
[----:B------:R1:W-:Y:S01]  /*53d0*/  MUFU.EX2 R198, R4 ;  /* 0x0000000400c67308 */ /* 0x0003e20000000800 */
[----:B------:R-:W-:Y:S02]  /*53e0*/  @P0 FSEL R3, R125, -INF , !P4 ;  /* 0xff8000007d030808 */ /* 0x000fe40006000000 */
[----:B------:R-:W-:Y:S02]  /*53f0*/  F2FP.BF16.F32.PACK_AB R5, R201, R203 ;  /* 0x000000cbc905723e */ /* 0x000fe400000010ff */
[----:B------:R-:W-:Y:S05]  /*5400*/  IADD3 R116, P0, R250, UR14, RZ ;  /* 0x0000000efa747c10 */ /* 0x000fea000ff1e0ff */
[----:B------:R2:W4:Y:S01]  /*5410*/  MUFU.EX2 R197, R2 ;  /* 0x0000000200c57308 */ /* 0x0005220000000800 */
[----:B------:R-:W-:Y:S02]  /*5420*/  IADD3.X R117, R249, UR13, RZ, P0, !PT ;  /* 0x0000000df9757c10 */ /* 0x000fe400087fe4ff */
[----:B------:R-:W-:Y:S03]  /*5430*/  PLOP3.LUT P0, PT, PT, PT, UP3, 0x80, 0x0 ;  /* 0x000000000000781c */ /* 0x000fe60003f0f038 */
[----:B------:R-:W4:Y:S01]  /*5440*/  LDG.E R114, desc[UR6][R116.64] ;  /* 0x0000000674727981 */ /* 0x000f22000c1e1900 */
[----:B-1----:R-:W-:Y:S04]  /*5450*/  MOV R4, R126 ;  /* 0x0000007e00047202 */ /* 0x002fe80000000f00 */
[----:B------:R-:W4:Y:S01]  /*5460*/  LDG.E R113, desc[UR6][R116.64+0x20] ;  /* 0x0000200674717981 */ /* 0x000f22000c1e1900 */
[----:B------:R-:W-:Y:S05]  /*5470*/  @P3 FSEL R4, R126, -INF , !P2 ;  /* 0xff8000007e043808 */ /* 0x000fea0005000000 */
[--C-:B--2---:R-:W-:Y:S01]  /*5480*/  FFMA.FTZ R2, R4, UR15, -R0.reuse ;  /* 0x0000000f04027c23 */ /* 0x104fe20008010800 */
[----:B------:R-:W-:Y:S01]  /*5490*/  FFMA.FTZ R0, R3, UR15, -R0 ;  /* 0x0000000f03007c23 */ /* 0x000fe20008010800 */
[----:B------:R-:W-:Y:S02]  /*54a0*/  F2FP.BF16.F32.PACK_AB R4, R202, R204 ;  /* 0x000000ccca04723e */ /* 0x000fe400000010ff */
[----:B------:R1:W-:Y:S01]  /*54b0*/  MUFU.EX2 R206, R2 ;  /* 0x0000000200ce7308 */ /* 0x0003e20000000800 */
[----:B------:R-:W-:Y:S02]  /*54c0*/  F2FP.BF16.F32.PACK_AB R3, R238, R239 ;  /* 0x000000efee03723e */ /* 0x000fe400000010ff */
[----:B------:R3:W-:Y:S05]  /*54d0*/  STS [R240+0x2a000], R4 ;  /* 0x02a00004f0007388 */ /* 0x0007ea0000000800 */
[----:B------:R4:W-:Y:S02]  /*54e0*/  STS [R240+0x2a400], R3 ;  /* 0x02a40003f0007388 */ /* 0x0009e40000000800 */
[----:B------:R2:W4:Y:S01]  /*54f0*/  MUFU.EX2 R205, R0 ;  /* 0x0000000000cd7308 */ /* 0x0005220000000800 */
[----:B-1----:R-:W-:Y:S05]  /*5500*/  F2FP.BF16.F32.PACK_AB R2, R199, R200 ;  /* 0x000000c8c702723e */ /* 0x002fea00000010ff */
[----:B------:R1:W-:Y:S01]  /*5510*/  STS [R243+0x2a000], R2 ;  /* 0x02a00002f3007388 */ /* 0x0003e20000000800 */
[----:B--2---:R-:W-:Y:S02]  /*5520*/  F2FP.BF16.F32.PACK_AB R0, R207, R235 ;  /* 0x000000ebcf00723e */ /* 0x004fe400000010ff */
[----:B---3--:R-:W-:Y:S03]  /*5530*/  F2FP.BF16.F32.PACK_AB R4, R227, R229 ;  /* 0x000000e5e304723e */ /* 0x008fe600000010ff */
[----:B------:R2:W-:Y:S01]  /*5540*/  STS [R243+0x2a400], R0 ;  /* 0x02a40000f3007388 */ /* 0x0005e20000000800 */
[----:B----4-:R-:W-:Y:S04]  /*5550*/  F2FP.BF16.F32.PACK_AB R3, R197, R198 ;  /* 0x000000c6c503723e */ /* 0x010fe800000010ff */
[----:B------:R-:W-:Y:S05]  /*5560*/  STS [R241+0x2a000], R5 ;  /* 0x02a00005f1007388 */ /* 0x000fea0000000800 */
[----:B------:R-:W-:Y:S05]  /*5570*/  STS [R241+0x2a400], R4 ;  /* 0x02a40004f1007388 */ /* 0x000fea0000000800 */
[----:B------:R3:W-:Y:S01]  /*5580*/  STS [R242+0x2a000], R3 ;  /* 0x02a00003f2007388 */ /* 0x0007e20000000800 */
[----:B-1----:R-:W-:Y:S05]  /*5590*/  F2FP.BF16.F32.PACK_AB R2, R205, R206 ;  /* 0x000000cecd02723e */ /* 0x002fea00000010ff */
[----:B------:R1:W-:Y:S01]  /*55a0*/  STS [R242+0x2a400], R2 ;  /* 0x02a40002f2007388 */ /* 0x0003e20000000800 */
[----:B--2---:R-:W-:Y:S04]  /*55b0*/  LEA R0, R222, UR4, 0x1 ;  /* 0x00000004de007c11 */ /* 0x004fe8000f8e08ff */
[----:B------:R-:W-:Y:S05]  /*55c0*/  LDSM.16.M88.4 R8, [R210+UR4+0x20000] ;  /* 0x02000004d208783b */ /* 0x000fea0008000200 */
[----:B------:R-:W2:Y:S05]  /*55d0*/  LDSM.16.M88.4 R16, [R0+0x10000] ;  /* 0x010000000010783b */ /* 0x000eaa0000000200 */
[----:B------:R-:W4:Y:S01]  /*55e0*/  LDSM.16.M88.4 R84, [R210+UR4+0x20800] ;  /* 0x02080004d254783b */ /* 0x000f220008000200 */
[CC--:B---3--:R-:W-:Y:S04]  /*55f0*/  IADD3 R3, R216.reuse, R0.reuse, RZ ;  /* 0x00000000d8037210 */ /* 0x0c8fe80007ffe0ff */
[----:B------:R-:W-:Y:S05]  /*5600*/  LDSM.16.M88.4 R92, [R209+0x8000] ;  /* 0x00800000d15c783b */ /* 0x000fea0000000200 */
[----:B------:R-:W-:Y:S01]  /*5610*/  LDSM.16.M88.4 R96, [R209+0x8800] ;  /* 0x00880000d160783b */ /* 0x000fe20000000200 */
[----:B-1----:R-:W-:Y:S04]  /*5620*/  IADD3 R2, R217, R0, RZ ;  /* 0x00000000d9027210 */ /* 0x002fe80007ffe0ff */
[----:B------:R-:W-:Y:S01]  /*5630*/  LDSM.16.M88.4 R100, [R3+0x10000] ;  /* 0x010000000364783b */ /* 0x000fe20000000200 */
[----:B------:R-:W-:Y:S04]  /*5640*/  IADD3 R112, R216, R2, RZ ;  /* 0x00000002d8707210 */ /* 0x000fe80007ffe0ff */
[----:B------:R-:W1:Y:S05]  /*5650*/  LDSM.16.M88.4 R88, [R2+0x10000] ;  /* 0x010000000258783b */ /* 0x000e6a0000000200 */
[----:B------:R-:W3:Y:S05]  /*5660*/  LDSM.16.M88.4 R104, [R212+0x8000] ;  /* 0x00800000d468783b */ /* 0x000eea0000000200 */
[----:B------:R-:W-:Y:S01]  /*5670*/  LDSM.16.M88.4 R108, [R211+0x8000] ;  /* 0x00800000d36c783b */ /* 0x000fe20000000200 */
[C---:B--2---:R-:W-:Y:S06]  /*5680*/  HMMA.16816.F32.BF16 R4, R16.reuse, R8, RZ ;  /* 0x000000081004723c */ /* 0x044fec00000418ff */
        /* <DEDUP_REMOVED lines=9> */
[----:B------:R-:W4:Y:S05]  /*5720*/  LDSM.16.M88.4 R88, [R211+0x8800] ;  /* 0x00880000d358783b */ /* 0x000f2a0000000200 */
[C---:B---3--:R-:W-:Y:S01]  /*5730*/  HMMA.16816.F32.BF16 R4, R100.reuse, R104, R4 ;  /* 0x000000686404723c */ /* 0x048fe20000041804 */
[----:B------:R-:W-:Y:S05]  /*5740*/  LDSM.16.M88.4 R96, [R0+0x12000] ;  /* 0x012000000060783b */ /* 0x000fea0000000200 */
[C---:B------:R-:W-:Y:S01]  /*5750*/  HMMA.16816.F32.BF16 R8, R100.reuse, R106, R8 ;  /* 0x0000006a6408723c */ /* 0x040fe20000041808 */
[----:B------:R-:W3:Y:S05]  /*5760*/  LDSM.16.M88.4 R104, [R210+UR4+0x22000] ;  /* 0x02200004d268783b */ /* 0x000eea0008000200 */
[C---:B--2---:R-:W-:Y:S06]  /*5770*/  HMMA.16816.F32.BF16 R12, R100.reuse, R84, R12 ;  /* 0x00000054640c723c */ /* 0x044fec000004180c */
[----:B------:R-:W-:Y:S01]  /*5780*/  HMMA.16816.F32.BF16 R16, R100, R86, R16 ;  /* 0x000000566410723c */ /* 0x000fe20000041810 */
[----:B------:R-:W2:Y:S05]  /*5790*/  LDSM.16.M88.4 R84, [R210+UR4+0x22800] ;  /* 0x02280004d254783b */ /* 0x000eaa0008000200 */
[C---:B-1----:R-:W-:Y:S01]  /*57a0*/  HMMA.16816.F32.BF16 R4, R92.reuse, R108, R4 ;  /* 0x0000006c5c04723c */ /* 0x042fe20000041804 */
[----:B------:R-:W-:Y:S05]  /*57b0*/  LDSM.16.M88.4 R100, [R2+0x12000] ;  /* 0x012000000264783b */ /* 0x000fea0000000200 */
[C---:B------:R-:W-:Y:S01]  /*57c0*/  HMMA.16816.F32.BF16 R8, R92.reuse, R110, R8 ;  /* 0x0000006e5c08723c */ /* 0x040fe20000041808 */
[----:B------:R-:W1:Y:S05]  /*57d0*/  LDSM.16.M88.4 R108, [R209+0xa000] ;  /* 0x00a00000d16c783b */ /* 0x000e6a0000000200 */
[C---:B----4-:R-:W-:Y:S06]  /*57e0*/  HMMA.16816.F32.BF16 R12, R92.reuse, R88, R12 ;  /* 0x000000585c0c723c */ /* 0x050fec000004180c */
[----:B------:R-:W-:Y:S01]  /*57f0*/  HMMA.16816.F32.BF16 R16, R92, R90, R16 ;  /* 0x0000005a5c10723c */ /* 0x000fe20000041810 */
[----:B------:R-:W4:Y:S05]  /*5800*/  LDSM.16.M88.4 R88, [R209+0xa800] ;  /* 0x00a80000d158783b */ /* 0x000f2a0000000200 */
[C---:B---3--:R-:W-:Y:S01]  /*5810*/  HMMA.16816.F32.BF16 R4, R96.reuse, R104, R4 ;  /* 0x000000686004723c */ /* 0x048fe20000041804 */
[----:B------:R-:W-:Y:S05]  /*5820*/  LDSM.16.M88.4 R92, [R212+0xa000] ;  /* 0x00a00000d45c783b */ /* 0x000fea0000000200 */
[C---:B------:R-:W-:Y:S01]  /*5830*/  HMMA.16816.F32.BF16 R8, R96.reuse, R106, R8 ;  /* 0x0000006a6008723c */ /* 0x040fe20000041808 */
[----:B------:R-:W-:Y:S05]  /*5840*/  LDSM.16.M88.4 R104, [R211+0xa800] ;  /* 0x00a80000d368783b */ /* 0x000fea0000000200 */
[C---:B--2---:R-:W-:Y:S06]  /*5850*/  HMMA.16816.F32.BF16 R12, R96.reuse, R84, R12 ;  /* 0x00000054600c723c */ /* 0x044fec000004180c */
[----:B------:R-:W-:Y:S01]  /*5860*/  HMMA.16816.F32.BF16 R16, R96, R86, R16 ;  /* 0x000000566010723c */ /* 0x000fe20000041810 */
[----:B------:R-:W2:Y:S05]  /*5870*/  LDSM.16.M88.4 R84, [R3+0x12000] ;  /* 0x012000000354783b */ /* 0x000eaa0000000200 */
[C---:B-1----:R-:W-:Y:S01]  /*5880*/  HMMA.16816.F32.BF16 R4, R100.reuse, R108, R4 ;  /* 0x0000006c6404723c */ /* 0x042fe20000041804 */
[----:B------:R-:W1:Y:S05]  /*5890*/  LDSM.16.M88.4 R96, [R212+0xa800] ;  /* 0x00a80000d460783b */ /* 0x000e6a0000000200 */
[C---:B------:R-:W-:Y:S01]  /*58a0*/  HMMA.16816.F32.BF16 R8, R100.reuse, R110, R8 ;  /* 0x0000006e6408723c */ /* 0x040fe20000041808 */
[----:B------:R-:W-:Y:S05]  /*58b0*/  LDSM.16.M88.4 R108, [R212+0xe000] ;  /* 0x00e00000d46c783b */ /* 0x000fea0000000200 */
[C---:B----4-:R-:W-:Y:S06]  /*58c0*/  HMMA.16816.F32.BF16 R12, R100.reuse, R88, R12 ;  /* 0x00000058640c723c */ /* 0x050fec000004180c */
[----:B------:R-:W-:Y:S01]  /*58d0*/  HMMA.16816.F32.BF16 R16, R100, R90, R16 ;  /* 0x0000005a6410723c */ /* 0x000fe20000041810 */
[----:B------:R-:W-:Y:S05]  /*58e0*/  LDSM.16.M88.4 R88, [R112+0x12000] ;  /* 0x012000007058783b */ /* 0x000fea0000000200 */
[----:B------:R-:W3:Y:S01]  /*58f0*/  LDSM.16.M88.4 R100, [R211+0xa000] ;  /* 0x00a00000d364783b */ /* 0x000ee20000000200 */
[C---:B--2---:R-:W-:Y:S06]  /*5900*/  HMMA.16816.F32.BF16 R4, R84.reuse, R92, R4 ;  /* 0x0000005c5404723c */ /* 0x044fec0000041804 */
[C---:B------:R-:W-:Y:S01]  /*5910*/  HMMA.16816.F32.BF16 R8, R84.reuse, R94, R8 ;  /* 0x0000005e5408723c */ /* 0x040fe20000041808 */
[----:B------:R-:W-:Y:S05]  /*5920*/  LDSM.16.M88.4 R92, [R210+UR4+0x24000] ;  /* 0x02400004d25c783b */ /* 0x000fea0008000200 */
[C---:B-1----:R-:W-:Y:S06]  /*5930*/  HMMA.16816.F32.BF16 R12, R84.reuse, R96, R12 ;  /* 0x00000060540c723c */ /* 0x042fec000004180c */
[----:B------:R-:W-:Y:S01]  /*5940*/  HMMA.16816.F32.BF16 R16, R84, R98, R16 ;  /* 0x000000625410723c */ /* 0x000fe20000041810 */
[----:B------:R-:W1:Y:S05]  /*5950*/  LDSM.16.M88.4 R84, [R0+0x14000] ;  /* 0x014000000054783b */ /* 0x000e6a0000000200 */
[----:B------:R-:W2:Y:S01]  /*5960*/  LDSM.16.M88.4 R96, [R210+UR4+0x24800] ;  /* 0x02480004d260783b */ /* 0x000ea20008000200 */
[C---:B---3--:R-:W-:Y:S06]  /*5970*/  HMMA.16816.F32.BF16 R4, R88.reuse, R100, R4 ;  /* 0x000000645804723c */ /* 0x048fec0000041804 */
[C---:B------:R-:W-:Y:S01]  /*5980*/  HMMA.16816.F32.BF16 R8, R88.reuse, R102, R8 ;  /* 0x000000665808723c */ /* 0x040fe20000041808 */
[----:B------:R-:W-:Y:S05]  /*5990*/  LDSM.16.M88.4 R100, [R209+0xc000] ;  /* 0x00c00000d164783b */ /* 0x000fea0000000200 */
[C---:B------:R-:W-:Y:S06]  /*59a0*/  HMMA.16816.F32.BF16 R12, R88.reuse, R104, R12 ;  /* 0x00000068580c723c */ /* 0x040fec000004180c */
[----:B------:R-:W-:Y:S01]  /*59b0*/  HMMA.16816.F32.BF16 R16, R88, R106, R16 ;  /* 0x0000006a5810723c */ /* 0x000fe20000041810 */
[----:B------:R-:W3:Y:S05]  /*59c0*/  LDSM.16.M88.4 R88, [R2+0x14000] ;  /* 0x014000000258783b */ /* 0x000eea0000000200 */
[----:B------:R-:W-:Y:S01]  /*59d0*/  LDSM.16.M88.4 R104, [R212+0xc800] ;  /* 0x00c80000d468783b */ /* 0x000fe20000000200 */
[C---:B-1----:R-:W-:Y:S06]  /*59e0*/  HMMA.16816.F32.BF16 R4, R84.reuse, R92, R4 ;  /* 0x0000005c5404723c */ /* 0x042fec0000041804 */
[C---:B------:R-:W-:Y:S01]  /*59f0*/  HMMA.16816.F32.BF16 R8, R84.reuse, R94, R8 ;  /* 0x0000005e5408723c */ /* 0x040fe20000041808 */
[----:B------:R-:W1:Y:S05]  /*5a00*/  LDSM.16.M88.4 R92, [R209+0xc800] ;  /* 0x00c80000d15c783b */ /* 0x000e6a0000000200 */
[C---:B--2---:R-:W-:Y:S06]  /*5a10*/  HMMA.16816.F32.BF16 R12, R84.reuse, R96, R12 ;  /* 0x00000060540c723c */ /* 0x044fec000004180c */
[----:B------:R-:W-:Y:S01]  /*5a20*/  HMMA.16816.F32.BF16 R16, R84, R98, R16 ;  /* 0x000000625410723c */ /* 0x000fe20000041810 */
[----:B------:R-:W-:Y:S05]  /*5a30*/  LDSM.16.M88.4 R84, [R3+0x14000] ;  /* 0x014000000354783b */ /* 0x000fea0000000200 */
[----:B------:R-:W2:Y:S01]  /*5a40*/  LDSM.16.M88.4 R96, [R212+0xc000] ;  /* 0x00c00000d460783b */ /* 0x000ea20000000200 */
[C---:B---3--:R-:W-:Y:S06]  /*5a50*/  HMMA.16816.F32.BF16 R4, R88.reuse, R100, R4 ;  /* 0x000000645804723c */ /* 0x048fec0000041804 */
[C---:B------:R-:W-:Y:S01]  /*5a60*/  HMMA.16816.F32.BF16 R8, R88.reuse, R102, R8 ;  /* 0x000000665808723c */ /* 0x040fe20000041808 */
[----:B------:R-:W-:Y:S05]  /*5a70*/  LDSM.16.M88.4 R100, [R211+0xc800] ;  /* 0x00c80000d364783b */ /* 0x000fea0000000200 */
[C---:B-1----:R-:W-:Y:S06]  /*5a80*/  HMMA.16816.F32.BF16 R12, R88.reuse, R92, R12 ;  /* 0x0000005c580c723c */ /* 0x042fec000004180c */
[----:B------:R-:W-:Y:S01]  /*5a90*/  HMMA.16816.F32.BF16 R16, R88, R94, R16 ;  /* 0x0000005e5810723c */ /* 0x000fe20000041810 */
[----:B------:R-:W-:Y:S05]  /*5aa0*/  LDSM.16.M88.4 R88, [R112+0x14000] ;  /* 0x014000007058783b */ /* 0x000fea0000000200 */
[----:B------:R-:W1:Y:S01]  /*5ab0*/  LDSM.16.M88.4 R92, [R211+0xc000] ;  /* 0x00c00000d35c783b */ /* 0x000e620000000200 */
[C---:B--2---:R-:W-:Y:S06]  /*5ac0*/  HMMA.16816.F32.BF16 R4, R84.reuse, R96, R4 ;  /* 0x000000605404723c */ /* 0x044fec0000041804 */
[C---:B------:R-:W-:Y:S01]  /*5ad0*/  HMMA.16816.F32.BF16 R8, R84.reuse, R98, R8 ;  /* 0x000000625408723c */ /* 0x040fe20000041808 */
[----:B------:R-:W-:Y:S05]  /*5ae0*/  LDSM.16.M88.4 R96, [R210+UR4+0x26000] ;  /* 0x02600004d260783b */ /* 0x000fea0008000200 */
[C---:B------:R-:W-:Y:S06]  /*5af0*/  HMMA.16816.F32.BF16 R12, R84.reuse, R104, R12 ;  /* 0x00000068540c723c */ /* 0x040fec000004180c */
[----:B------:R-:W-:Y:S01]  /*5b00*/  HMMA.16816.F32.BF16 R16, R84, R106, R16 ;  /* 0x0000006a5410723c */ /* 0x000fe20000041810 */
[----:B------:R-:W2:Y:S05]  /*5b10*/  LDSM.16.M88.4 R84, [R0+0x16000] ;  /* 0x016000000054783b */ /* 0x000eaa0000000200 */
[----:B------:R-:W3:Y:S01]  /*5b20*/  LDSM.16.M88.4 R104, [R210+UR4+0x26800] ;  /* 0x02680004d268783b */ /* 0x000ee20008000200 */
[C---:B-1----:R-:W-:Y:S06]  /*5b30*/  HMMA.16816.F32.BF16 R4, R88.reuse, R92, R4 ;  /* 0x0000005c5804723c */ /* 0x042fec0000041804 */
[C---:B------:R-:W-:Y:S01]  /*5b40*/  HMMA.16816.F32.BF16 R8, R88.reuse, R94, R8 ;  /* 0x0000005e5808723c */ /* 0x040fe20000041808 */
[----:B------:R-:W-:Y:S05]  /*5b50*/  LDSM.16.M88.4 R92, [R209+0xe000] ;  /* 0x00e00000d15c783b */ /* 0x000fea0000000200 */
[C---:B------:R-:W-:Y:S06]  /*5b60*/  HMMA.16816.F32.BF16 R12, R88.reuse, R100, R12 ;  /* 0x00000064580c723c */ /* 0x040fec000004180c */
[----:B------:R-:W-:Y:S01]  /*5b70*/  HMMA.16816.F32.BF16 R16, R88, R102, R16 ;  /* 0x000000665810723c */ /* 0x000fe20000041810 */
[----:B------:R1:W4:Y:S05]  /*5b80*/  LDSM.16.M88.4 R88, [R2+0x16000] ;  /* 0x016000000258783b */ /* 0x00032a0000000200 */
[C---:B--2---:R-:W-:Y:S01]  /*5b90*/  HMMA.16816.F32.BF16 R4, R84.reuse, R96, R4 ;  /* 0x000000605404723c */ /* 0x044fe20000041804 */
[----:B------:R2:W-:Y:S05]  /*5ba0*/  LDSM.16.M88.4 R100, [R3+0x16000] ;  /* 0x016000000364783b */ /* 0x0005ea0000000200 */
[C---:B------:R-:W-:Y:S01]  /*5bb0*/  HMMA.16816.F32.BF16 R8, R84.reuse, R98, R8 ;  /* 0x000000625408723c */ /* 0x040fe20000041808 */
[----:B------:R-:W4:Y:S05]  /*5bc0*/  LDSM.16.M88.4 R96, [R209+0xe800] ;  /* 0x00e80000d160783b */ /* 0x000f2a0000000200 */
[C---:B---3--:R-:W-:Y:S06]  /*5bd0*/  HMMA.16816.F32.BF16 R12, R84.reuse, R104, R12 ;  /* 0x00000068540c723c */ /* 0x048fec000004180c */
[----:B------:R-:W-:Y:S01]  /*5be0*/  HMMA.16816.F32.BF16 R16, R84, R106, R16 ;  /* 0x0000006a5410723c */ /* 0x000fe20000041810 */
[----:B------:R-:W3:Y:S04]  /*5bf0*/  LDSM.16.M88.4 R84, [R212+0xe800] ;  /* 0x00e80000d454783b */ /* 0x000ee80000000200 */
[----:B-1----:R-:W-:Y:S01]  /*5c00*/  FFMA.FTZ R2, -R123, R123, 1 ;  /* 0x3f8000007b027423 */ /* 0x002fe2000001017b */
[----:B------:R-:W-:Y:S01]  /*5c10*/  LDSM.16.M88.4 R104, [R211+0xe000] ;  /* 0x00e00000d368783b */ /* 0x000fe20000000200 */
[----:B--2---:R-:W-:Y:S04]  /*5c20*/  FFMA.FTZ R3, -R124, R124, 1 ;  /* 0x3f8000007c037423 */ /* 0x004fe8000001017c */
[----:B------:R-:W-:Y:S01]  /*5c30*/  FMUL.FTZ R3, R3, UR9 ;  /* 0x0000000903037c20 */ /* 0x000fe20008410000 */
[----:B------:R-:W-:Y:S01]  /*5c40*/  FMUL.FTZ R2, R2, UR9 ;  /* 0x0000000902027c20 */ /* 0x000fe20008410000 */
[C---:B----4-:R-:W-:Y:S06]  /*5c50*/  HMMA.16816.F32.BF16 R4, R88.reuse, R92, R4 ;  /* 0x0000005c5804723c */ /* 0x050fec0000041804 */
[C---:B------:R-:W-:Y:S01]  /*5c60*/  HMMA.16816.F32.BF16 R8, R88.reuse, R94, R8 ;  /* 0x0000005e5808723c */ /* 0x040fe20000041808 */
[----:B------:R-:W1:Y:S05]  /*5c70*/  LDSM.16.M88.4 R92, [R112+0x16000] ;  /* 0x01600000705c783b */ /* 0x000e6a0000000200 */
[C---:B------:R-:W-:Y:S06]  /*5c80*/  HMMA.16816.F32.BF16 R12, R88.reuse, R96, R12 ;  /* 0x00000060580c723c */ /* 0x040fec000004180c */
[----:B------:R-:W-:Y:S01]  /*5c90*/  HMMA.16816.F32.BF16 R16, R88, R98, R16 ;  /* 0x000000625810723c */ /* 0x000fe20000041810 */
[----:B------:R-:W2:Y:S05]  /*5ca0*/  LDSM.16.M88.4 R88, [R211+0xe800] ;  /* 0x00e80000d358783b */ /* 0x000eaa0000000200 */
[C---:B------:R-:W-:Y:S06]  /*5cb0*/  HMMA.16816.F32.BF16 R4, R100.reuse, R108, R4 ;  /* 0x0000006c6404723c */ /* 0x040fec0000041804 */
[C---:B------:R-:W-:Y:S06]  /*5cc0*/  HMMA.16816.F32.BF16 R8, R100.reuse, R110, R8 ;  /* 0x0000006e6408723c */ /* 0x040fec0000041808 */
[C---:B---3--:R-:W-:Y:S06]  /*5cd0*/  HMMA.16816.F32.BF16 R12, R100.reuse, R84, R12 ;  /* 0x00000054640c723c */ /* 0x048fec000004180c */
[----:B------:R-:W-:Y:S05]  /*5ce0*/  HMMA.16816.F32.BF16 R16, R100, R86, R16 ;  /* 0x000000566410723c */ /* 0x000fea0000041810 */
[----:B------:R-:W-:Y:S01]  /*5cf0*/  FFMA.FTZ R85, -R121, R121, 1 ;  /* 0x3f80000079557423 */ /* 0x000fe20000010179 */
[C---:B-1----:R-:W-:Y:S05]  /*5d00*/  HMMA.16816.F32.BF16 R4, R92.reuse, R104, R4 ;  /* 0x000000685c04723c */ /* 0x042fea0000041804 */
[----:B------:R-:W-:Y:S01]  /*5d10*/  FMUL.FTZ R85, R85, UR9 ;  /* 0x0000000955557c20 */ /* 0x000fe20008410000 */
[C---:B------:R-:W-:Y:S05]  /*5d20*/  HMMA.16816.F32.BF16 R8, R92.reuse, R106, R8 ;  /* 0x0000006a5c08723c */ /* 0x040fea0000041808 */
[----:B------:R-:W-:Y:S01]  /*5d30*/  FFMA.FTZ R84, -R115, R115, 1 ;  /* 0x3f80000073547423 */ /* 0x000fe20000010173 */
[C---:B--2---:R-:W-:Y:S05]  /*5d40*/  HMMA.16816.F32.BF16 R12, R92.reuse, R88, R12 ;  /* 0x000000585c0c723c */ /* 0x044fea000004180c */
[----:B------:R-:W-:Y:S01]  /*5d50*/  FMUL.FTZ R84, R84, UR9 ;  /* 0x0000000954547c20 */ /* 0x000fe20008410000 */
[----:B------:R-:W-:Y:S05]  /*5d60*/  HMMA.16816.F32.BF16 R16, R92, R90, R16 ;  /* 0x0000005a5c10723c */ /* 0x000fea0000041810 */
[----:B------:R-:W-:Y:S01]  /*5d70*/  FFMA.FTZ R87, -R131, R131, 1 ;  /* 0x3f80000083577423 */ /* 0x000fe20000010183 */
[C---:B------:R-:W-:Y:S01]  /*5d80*/  FADD.FTZ R0, -R114.reuse, R4 ;  /* 0x0000000472007221 */ /* 0x040fe20000010100 */
[----:B------:R-:W-:Y:S01]  /*5d90*/  FADD.FTZ R4, -R114, R5 ;  /* 0x0000000572047221 */ /* 0x000fe20000010100 */
[----:B------:R-:W-:Y:S03]  /*5da0*/  FADD.FTZ R6, -R113, R6 ;  /* 0x0000000671067221 */ /* 0x000fe60000010100 */
[----:B------:R-:W-:Y:S01]  /*5db0*/  FMUL.FTZ R0, R204, R0 ;  /* 0x00000000cc007220 */ /* 0x000fe20000410000 */
[----:B------:R-:W-:Y:S01]  /*5dc0*/  FMUL.FTZ R4, R202, R4 ;  /* 0x00000004ca047220 */ /* 0x000fe20000410000 */
[C---:B------:R-:W-:Y:S01]  /*5dd0*/  FADD.FTZ R5, -R114.reuse, R8 ;  /* 0x0000000872057221 */ /* 0x040fe20000010100 */
[----:B------:R-:W-:Y:S01]  /*5de0*/  FADD.FTZ R8, -R114, R9 ;  /* 0x0000000972087221 */ /* 0x000fe20000010100 */
[----:B------:R-:W-:Y:S01]  /*5df0*/  FMUL.FTZ R3, R0, R3 ;  /* 0x0000000300037220 */ /* 0x000fe20000410000 */
[----:B------:R-:W-:Y:S01]  /*5e00*/  FFMA.FTZ R0, -R122, R122, 1 ;  /* 0x3f8000007a007423 */ /* 0x000fe2000001017a */
[----:B------:R-:W-:Y:S01]  /*5e10*/  FMUL.FTZ R5, R200, R5 ;  /* 0x00000005c8057220 */ /* 0x000fe20000410000 */
[----:B------:R-:W-:Y:S01]  /*5e20*/  FMUL.FTZ R2, R4, R2 ;  /* 0x0000000204027220 */ /* 0x000fe20000410000 */
[----:B------:R-:W-:Y:S01]  /*5e30*/  FADD.FTZ R9, -R114, R12 ;  /* 0x0000000c72097221 */ /* 0x000fe20000010100 */
[----:B------:R-:W-:Y:S01]  /*5e40*/  FMUL.FTZ R0, R0, UR9 ;  /* 0x0000000900007c20 */ /* 0x000fe20008410000 */
[----:B------:R-:W-:Y:S01]  /*5e50*/  FMUL.FTZ R8, R199, R8 ;  /* 0x00000008c7087220 */ /* 0x000fe20000410000 */
[C---:B------:R-:W-:Y:S01]  /*5e60*/  FADD.FTZ R12, -R114.reuse, R13 ;  /* 0x0000000d720c7221 */ /* 0x040fe20000010100 */
[----:B------:R-:W-:Y:S01]  /*5e70*/  FMUL.FTZ R9, R203, R9 ;  /* 0x00000009cb097220 */ /* 0x000fe20000410000 */
[C---:B------:R-:W-:Y:S01]  /*5e80*/  FADD.FTZ R17, -R114.reuse, R17 ;  /* 0x0000001172117221 */ /* 0x040fe20000010100 */
[----:B------:R-:W-:Y:S01]  /*5e90*/  FADD.FTZ R4, -R114, R16 ;  /* 0x0000001072047221 */ /* 0x000fe20000010100 */
[----:B------:R-:W-:Y:S01]  /*5ea0*/  F2FP.BF16.F32.PACK_AB R16, R2, R3 ;  /* 0x000000030210723e */ /* 0x000fe200000010ff */
[----:B------:R-:W-:Y:S01]  /*5eb0*/  FMUL.FTZ R0, R5, R0 ;  /* 0x0000000005007220 */ /* 0x000fe20000410000 */
[----:B------:R-:W-:Y:S01]  /*5ec0*/  FMUL.FTZ R5, R197, R17 ;  /* 0x00000011c5057220 */ /* 0x000fe20000410000 */
[----:B------:R-:W-:Y:S01]  /*5ed0*/  FFMA.FTZ R2, -R120, R120, 1 ;  /* 0x3f80000078027423 */ /* 0x000fe20000010178 */
[----:B------:R-:W-:Y:S01]  /*5ee0*/  FFMA.FTZ R17, -R119, R119, 1 ;  /* 0x3f80000077117423 */ /* 0x000fe20000010177 */
[----:B------:R-:W-:Y:S01]  /*5ef0*/  FFMA.FTZ R3, -R118, R118, 1 ;  /* 0x3f80000076037423 */ /* 0x000fe20000010176 */
[----:B------:R-:W-:Y:S01]  /*5f00*/  FMUL.FTZ R12, R201, R12 ;  /* 0x0000000cc90c7220 */ /* 0x000fe20000410000 */
[----:B------:R-:W-:Y:S01]  /*5f10*/  FMUL.FTZ R85, R8, R85 ;  /* 0x0000005508557220 */ /* 0x000fe20000410000 */
[----:B------:R-:W-:Y:S01]  /*5f20*/  FMUL.FTZ R4, R198, R4 ;  /* 0x00000004c6047220 */ /* 0x000fe20000410000 */
[----:B------:R-:W-:Y:S01]  /*5f30*/  FMUL.FTZ R2, R2, UR9 ;  /* 0x0000000902027c20 */ /* 0x000fe20008410000 */
[----:B------:R-:W-:Y:S01]  /*5f40*/  FMUL.FTZ R17, R17, UR9 ;  /* 0x0000000911117c20 */ /* 0x000fe20008410000 */
[----:B------:R-:W-:Y:S01]  /*5f50*/  FMUL.FTZ R3, R3, UR9 ;  /* 0x0000000903037c20 */ /* 0x000fe20008410000 */
[----:B------:R-:W-:Y:S01]  /*5f60*/  FMUL.FTZ R84, R5, R84 ;  /* 0x0000005405547220 */ /* 0x000fe20000410000 */
[----:B------:R-:W-:Y:S01]  /*5f70*/  FMUL.FTZ R2, R9, R2 ;  /* 0x0000000209027220 */ /* 0x000fe20000410000 */
[----:B------:R-:W-:Y:S01]  /*5f80*/  FMUL.FTZ R17, R12, R17 ;  /* 0x000000110c117220 */ /* 0x000fe20000410000 */
[----:B------:R-:W-:Y:S01]  /*5f90*/  FMUL.FTZ R3, R4, R3 ;  /* 0x0000000304037220 */ /* 0x000fe20000410000 */
[----:B------:R-:W-:Y:S01]  /*5fa0*/  F2FP.BF16.F32.PACK_AB R85, R85, R0 ;  /* 0x000000005555723e */ /* 0x000fe200000010ff */
[----:B------:R-:W-:Y:S01]  /*5fb0*/  FADD.FTZ R7, -R113, R7 ;  /* 0x0000000771077221 */ /* 0x000fe20000010100 */
[----:B------:R-:W-:Y:S01]  /*5fc0*/  FFMA.FTZ R0, -R196, R196, 1 ;  /* 0x3f800000c4007423 */ /* 0x000fe200000101c4 */
[----:B------:R-:W-:Y:S01]  /*5fd0*/  FFMA.FTZ R5, -R130, R130, 1 ;  /* 0x3f80000082057423 */ /* 0x000fe20000010182 */
[----:B------:R-:W-:Y:S01]  /*5fe0*/  F2FP.BF16.F32.PACK_AB R17, R17, R2 ;  /* 0x000000021111723e */ /* 0x000fe200000010ff */
[----:B------:R-:W-:Y:S01]  /*5ff0*/  FMUL.FTZ R2, R239, R6 ;  /* 0x00000006ef027220 */ /* 0x000fe20000410000 */
[----:B------:R-:W-:Y:S01]  /*6000*/  F2FP.BF16.F32.PACK_AB R84, R84, R3 ;  /* 0x000000035454723e */ /* 0x000fe200000010ff */
[----:B------:R-:W-:Y:S01]  /*6010*/  FMUL.FTZ R3, R238, R7 ;  /* 0x00000007ee037220 */ /* 0x000fe20000410000 */
[----:B------:R-:W-:Y:S01]  /*6020*/  FMUL.FTZ R0, R0, UR9 ;  /* 0x0000000900007c20 */ /* 0x000fe20008410000 */
[----:B------:R-:W-:Y:S01]  /*6030*/  FMUL.FTZ R5, R5, UR9 ;  /* 0x0000000905057c20 */ /* 0x000fe20008410000 */
[C---:B------:R-:W-:Y:S01]  /*6040*/  FADD.FTZ R18, -R113.reuse, R18 ;  /* 0x0000001271127221 */ /* 0x040fe20000010100 */
[----:B------:R-:W-:Y:S01]  /*6050*/  FADD.FTZ R7, -R113, R14 ;  /* 0x0000000e71077221 */ /* 0x000fe20000010100 */
[----:B------:R-:W-:Y:S01]  /*6060*/  FMUL.FTZ R0, R2, R0 ;  /* 0x0000000002007220 */ /* 0x000fe20000410000 */
[----:B------:R-:W-:Y:S01]  /*6070*/  FMUL.FTZ R5, R3, R5 ;  /* 0x0000000503057220 */ /* 0x000fe20000410000 */
[C---:B------:R-:W-:Y:S01]  /*6080*/  FADD.FTZ R3, -R113.reuse, R15 ;  /* 0x0000000f71037221 */ /* 0x040fe20000010100 */
[C---:B------:R-:W-:Y:S01]  /*6090*/  FADD.FTZ R2, -R113.reuse, R19 ;  /* 0x0000001371027221 */ /* 0x040fe20000010100 */
[C---:B------:R-:W-:Y:S01]  /*60a0*/  FADD.FTZ R4, -R113.reuse, R10 ;  /* 0x0000000a71047221 */ /* 0x040fe20000010100 */
[----:B------:R-:W-:Y:S01]  /*60b0*/  FADD.FTZ R6, -R113, R11 ;  /* 0x0000000b71067221 */ /* 0x000fe20000010100 */
[----:B------:R-:W-:Y:S01]  /*60c0*/  F2FP.BF16.F32.PACK_AB R5, R5, R0 ;  /* 0x000000000505723e */ /* 0x000fe200000010ff */
[----:B------:R-:W-:Y:S01]  /*60d0*/  FMUL.FTZ R0, R206, R18 ;  /* 0x00000012ce007220 */ /* 0x000fe20000410000 */
[----:B------:R-:W-:Y:S01]  /*60e0*/  FFMA.FTZ R86, -R127, R127, 1 ;  /* 0x3f8000007f567423 */ /* 0x000fe2000001017f */
[----:B------:R-:W-:Y:S01]  /*60f0*/  FFMA.FTZ R15, -R129, R129, 1 ;  /* 0x3f800000810f7423 */ /* 0x000fe20000010181 */
        /* <DEDUP_REMOVED lines=8> */
[----:B------:R-:W-:Y:S01]  /*6180*/  FMUL.FTZ R3, R227, R3 ;  /* 0x00000003e3037220 */ /* 0x000fe20000410000 */
[----:B------:R-:W-:Y:S01]  /*6190*/  FMUL.FTZ R2, R205, R2 ;  /* 0x00000002cd027220 */ /* 0x000fe20000410000 */
[----:B------:R-:W-:Y:S01]  /*61a0*/  FMUL.FTZ R15, R15, UR9 ;  /* 0x000000090f0f7c20 */ /* 0x000fe20008410000 */
[----:B------:R-:W-:Y:S01]  /*61b0*/  FMUL.FTZ R14, R14, UR9 ;  /* 0x000000090e0e7c20 */ /* 0x000fe20008410000 */
[----:B------:R-:W-:Y:S01]  /*61c0*/  FMUL.FTZ R19, R19, UR9 ;  /* 0x0000000913137c20 */ /* 0x000fe20008410000 */
[----:B------:R-:W-:Y:S01]  /*61d0*/  FMUL.FTZ R18, R18, UR9 ;  /* 0x0000000912127c20 */ /* 0x000fe20008410000 */
[----:B------:R-:W-:Y:S01]  /*61e0*/  FMUL.FTZ R87, R4, R87 ;  /* 0x0000005704577220 */ /* 0x000fe20000410000 */
[----:B------:R-:W-:Y:S01]  /*61f0*/  FMUL.FTZ R86, R6, R86 ;  /* 0x0000005606567220 */ /* 0x000fe20000410000 */
        /* <DEDUP_REMOVED lines=34> */
[----:B------:R-:W-:Y:S01]  /*6420*/  @!P5 LEA R10, P1, R0, R232, 0x1 ;  /* 0x000000e8000ad211 */ /* 0x000fe200078208ff */
        /* <DEDUP_REMOVED lines=65> */
.L_x_1529:
[----:B---3--:R-:W-:Y:S01]  /*6840*/  F2FP.BF16.F32.PACK_AB R2, R86, R87 ;  /* 0x000000575602723e */ /* 0x008fe200000010ff */
[----:B------:R-:W-:Y:S01]  /*6850*/  STS [R240+0x28000], R16 ;  /* 0x02800010f0007388 */ /* 0x000fe20000000800 */
[----:B------:R-:W-:Y:S01]  /*6860*/  F2FP.BF16.F32.PACK_AB R0, R14, R15 ;  /* 0x0000000f0e00723e */ /* 0x000fe200000010ff */
[----:B------:R-:W1:Y:S01]  /*6870*/  LDC R116, c[0x0][0x270] ;  /* 0x00009c00ff747b82 */ /* 0x000e620000000800 */
[----:B------:R-:W-:Y:S02]  /*6880*/  F2FP.BF16.F32.PACK_AB R3, R18, R19 ;  /* 0x000000131203723e */ /* 0x000fe400000010ff */
[----:B------:R-:W-:Y:S05]  /*6890*/  STS [R240+0x28400], R5 ;  /* 0x02840005f0007388 */ /* 0x000fea0000000800 */
[----:B------:R-:W-:Y:S05]  /*68a0*/  STS [R243+0x28000], R85 ;  /* 0x02800055f3007388 */ /* 0x000fea0000000800 */
[----:B------:R2:W-:Y:S05]  /*68b0*/  STS [R243+0x28400], R2 ;  /* 0x02840002f3007388 */ /* 0x0005ea0000000800 */
[----:B------:R-:W-:Y:S05]  /*68c0*/  STS [R241+0x28000], R17 ;  /* 0x02800011f1007388 */ /* 0x000fea0000000800 */
[----:B------:R3:W-:Y:S05]  /*68d0*/  STS [R241+0x28400], R0 ;  /* 0x02840000f1007388 */ /* 0x0007ea0000000800 */
[----:B------:R-:W-:Y:S01]  /*68e0*/  STS [R242+0x28000], R84 ;  /* 0x02800054f2007388 */ /* 0x000fe20000000800 */
[----:B-1----:R-:W-:Y:S04]  /*68f0*/  IMAD R227, R116, UR20, RZ ;  /* 0x0000001474e37c24 */ /* 0x002fe8000f8e02ff */
[----:B------:R-:W-:Y:S01]  /*6900*/  STS [R242+0x28400], R3 ;  /* 0x02840003f2007388 */ /* 0x000fe20000000800 */
[----:B------:R-:W-:Y:S01]  /*6910*/  BAR.SYNC.DEFER_BLOCKING 0x0 ;  /* 0x0000000000007b1d */ /* 0x000fe20000010000 */
[----:B--2---:R-:W-:Y:S05]  /*6920*/  IMAD.U32 R2, R227, -0x40, RZ ;  /* 0xffffffc0e3027824 */ /* 0x004fea00078e00ff */
[C---:B------:R-:W-:Y:S02]  /*6930*/  LEA R224, P1, R2.reuse, R224, 0x2 ;  /* 0x000000e002e07211 */ /* 0x040fe400078210ff */
[----:B---3--:R-:W-:Y:S02]  /*6940*/  LEA R0, R223, UR4, 0x1 ;  /* 0x00000004df007c11 */ /* 0x008fe4000f8e08ff */
        /* <DEDUP_REMOVED lines=158> */
.L_x_1530:
[----:B------:R-:W-:Y:S01]  /*7330*/  LDSM.16.M88.4 R128, [R218] ;  /* 0x00000000da80783b */ /* 0x000fe20000000200 */
[----:B---3--:R-:W-:Y:S01]  /*7340*/  @P0 IADD3 R2, P1, R250, UR12, RZ ;  /* 0x0000000cfa020c10 */ /* 0x008fe2000ff3e0ff */
[----:B------:R-:W-:Y:S01]  /*7350*/  IMAD.SHL.U32 R229, R227, 0x8, RZ ;  /* 0x00000008e3e57824 */ /* 0x000fe200078e00ff */
        /* <DEDUP_REMOVED lines=19> */
[-C--:B------:R-:W-:Y:S01]  /*7490*/  HMMA.16816.F32.BF16 R12, R124, R18.reuse, RZ ;  /* 0x000000127c0c723c */ /* 0x080fe200000418ff */
[CC--:B---3--:R-:W-:Y:S05]  /*74a0*/  LEA R2, P0, R229.reuse, R224.reuse, 0x2 ;  /* 0x000000e0e5027211 */ /* 0x0c8fea00078010ff */
[C---:B------:R-:W-:Y:S02]  /*74b0*/  HMMA.16816.F32.BF16 R16, R128.reuse, R18, RZ ;  /* 0x000000128010723c */ /* 0x040fe400000418ff */
[-C--:B------:R-:W-:Y:S04]  /*74c0*/  LEA.HI.X.SX32 R3, R229, R225.reuse, 0x2, P0 ;  /* 0x000000e1e5037211 */ /* 0x080fe800000f16ff */
[-C--:B------:R-:W-:Y:S06]  /*74d0*/  HMMA.16816.F32.BF16 R84, R128, R96.reuse, RZ ;  /* 0x000000608054723c */ /* 0x080fec00000418ff */
        /* <DEDUP_REMOVED lines=61> */
[----:B------:R-:W-:Y:S04]  /*78b0*/  REDG.E.ADD.F32.FTZ.RN.STRONG.GPU desc[UR6][R224.64], R4 ;  /* 0x00000004e00079a6 */ /* 0x000fe8000c10f386 */
        /* <DEDUP_REMOVED lines=11> */
[C---:B-1----:R-:W-:Y:S06]  /*7970*/  IMAD R0, R227.reuse, 0x18, RZ ;  /* 0x00000018e3007824 */ /* 0x042fec00078e02ff */
[CC--:B------:R-:W-:Y:S04]  /*7980*/  LEA R4, P0, R0.reuse, R224.reuse, 0x2 ;  /* 0x000000e000047211 */ /* 0x0c0fe800078010ff */
[-C--:B------:R-:W-:Y:S01]  /*7990*/  LEA.HI.X.SX32 R5, R0, R225.reuse, 0x2, P0 ;  /* 0x000000e100057211 */ /* 0x080fe200000f16ff */
[C---:B------:R-:W-:Y:S01]  /*79a0*/  IMAD R0, R227.reuse, 0x30, RZ ;  /* 0x00000030e3007824 */ /* 0x040fe200078e02ff */
[-C--:B--2---:R-:W-:Y:S06]  /*79b0*/  HMMA.16816.F32.BF16 R116, R204, R196.reuse, R116 ;  /* 0x000000c4cc74723c */ /* 0x084fec0000041874 */
[C---:B------:R-:W-:Y:S06]  /*79c0*/  HMMA.16816.F32.BF16 R120, R200.reuse, R196, R120 ;  /* 0x000000c4c878723c */ /* 0x040fec0000041878 */
[-C--:B------:R-:W-:Y:S05]  /*79d0*/  HMMA.16816.F32.BF16 R124, R200, R198.reuse, R124 ;  /* 0x000000c6c87c723c */ /* 0x080fea000004187c */
[C---:B------:R-:W-:Y:S01]  /*79e0*/  IMAD.SHL.U32 R197, R227.reuse, 0x20, RZ ;  /* 0x00000020e3c57824 */ /* 0x040fe200078e00ff */
[----:B------:R-:W-:Y:S05]  /*79f0*/  HMMA.16816.F32.BF16 R128, R204, R198, R128 ;  /* 0x000000c6cc80723c */ /* 0x000fea0000041880 */
[C---:B------:R-:W-:Y:S02]  /*7a00*/  IMAD.SHL.U32 R200, R227.reuse, 0x10, RZ ;  /* 0x00000010e3c87824 */ /* 0x040fe400078e00ff */
[C---:B------:R-:W-:Y:S04]  /*7a10*/  IMAD R201, R227.reuse, 0x28, RZ ;  /* 0x00000028e3c97824 */ /* 0x040fe800078e02ff */
[CC--:B------:R-:W-:Y:S01]  /*7a20*/  LEA R198, P1, R200.reuse, R224.reuse, 0x2 ;  /* 0x000000e0c8c67211 */ /* 0x0c0fe200078210ff */
[----:B------:R-:W-:Y:S03]  /*7a30*/  IMAD R227, R227, 0x38, RZ ;  /* 0x00000038e3e37824 */ /* 0x000fe600078e02ff */
        /* <DEDUP_REMOVED lines=8> */
[CC--:B------:R-:W-:Y:S02]  /*7ac0*/  LEA R4, P1, R0.reuse, R224.reuse, 0x2 ;  /* 0x000000e000047211 */ /* 0x0c0fe400078210ff */
[CC--:B---3--:R-:W-:Y:S01]  /*7ad0*/  LEA R8, P0, R227.reuse, R224.reuse, 0x2 ;  /* 0x000000e0e3087211 */ /* 0x0c8fe200078010ff */
        /* <DEDUP_REMOVED lines=503> */
.L_x_1532:
[----:B--2---:R-:W2:Y:S01]  /*9a50*/  LDL R0, [R1+0x8] ;  /* 0x0000080001007983 */ /* 0x004ea20000100800 */
        /* <DEDUP_REMOVED lines=20> */
.L_x_1533:
[----:B------:R-:W-:Y:S01]  /*9ba0*/  BAR.SYNC.DEFER_BLOCKING 0x0 ;  /* 0x0000000000007b1d */ /* 0x000fe20000010000 */
[----:B------:R-:W-:Y:S01]  /*9bb0*/  USHF.R.S32.HI UR13, URZ, 0x1f, UR12 ;  /* 0x0000001f3f0d7899 */ /* 0x000fe2000801140c */
[--C-:B------:R-:W-:Y:S01]  /*9bc0*/  SHF.R.S32.HI R7, RZ, 0x1f, R236.reuse ;  /* 0x0000001fff077819 */ /* 0x100fe200000114ec */
[----:B------:R-:W-:Y:S01]  /*9bd0*/  IMAD.U32 R2, RZ, RZ, UR10 ;  /* 0x0000000aff027e24 */ /* 0x000fe2000f8e00ff */
[----:B-1----:R-:W-:Y:S01]  /*9be0*/  SHF.R.S32.HI R4, RZ, 0x1f, R3 ;  /* 0x0000001fff047819 */ /* 0x002fe20000011403 */
[----:B------:R-:W-:Y:S01]  /*9bf0*/  UIMAD UR15, UR13, UR10, URZ ;  /* 0x0000000a0d0f72a4 */ /* 0x000fe2000f8e023f */
[----:B------:R-:W-:Y:S01]  /*9c00*/  IMAD.MOV.U32 R6, RZ, RZ, R236 ;  /* 0x000000ffff067224 */ /* 0x000fe200078e00ec */
[----:B------:R-:W-:Y:S01]  /*9c10*/  UIMAD UR5, UR33, -0x40, UR5 ;  /* 0xffffffc0210578a4 */ /* 0x000fe2000f8e0205 */
[----:B------:R-:W-:Y:S01]  /*9c20*/  LEA.HI R3, R4, R3, RZ, 0x3 ;  /* 0x0000000304037211 */ /* 0x000fe200078f18ff */
[----:B------:R-:W-:Y:S01]  /*9c30*/  UIMAD UR15, UR12, UR11, UR15 ;  /* 0x0000000b0c0f72a4 */ /* 0x000fe2000f8e020f */
[----:B------:R-:W-:Y:S01]  /*9c40*/  IMAD.WIDE.U32 R4, R2, UR12, R6 ;  /* 0x0000000c02047c25 */ /* 0x000fe2000f8e0006 */
[----:B------:R-:W-:Y:S01]  /*9c50*/  USHF.R.S32.HI UR19, URZ, 0x1f, UR56 ;  /* 0x0000001f3f137899 */ /* 0x000fe20008011438 */
[----:B------:R-:W-:Y:S01]  /*9c60*/  SHF.R.S32.HI R2, RZ, 0x3, R3 ;  /* 0x00000003ff027819 */ /* 0x000fe20000011403 */
[----:B------:R-:W-:Y:S01]  /*9c70*/  ULDC.64 UR16, c[0x0][0x468] ;  /* 0x00011a0000107ab9 */ /* 0x000fe20000000a00 */
[----:B------:R-:W-:Y:S01]  /*9c80*/  BSSY B0, `(.L_x_1534) ;  /* 0x000002f000007945 */ /* 0x000fe20003800000 */
[----:B------:R-:W-:Y:S01]  /*9c90*/  IMAD.U32 R3, RZ, RZ, UR15 ;  /* 0x0000000fff037e24 */ /* 0x000fe2000f8e00ff */
[----:B------:R-:W-:Y:S01]  /*9ca0*/  IADD3 R4, P0, R4, UR20, RZ ;  /* 0x0000001404047c10 */ /* 0x000fe2000ff1e0ff */
[C---:B------:R-:W-:Y:S01]  /*9cb0*/  VIADD R8, R2.reuse, 0x20 ;  /* 0x0000002002087836 */ /* 0x040fe20000000000 */
[----:B------:R-:W-:Y:S01]  /*9cc0*/  ISETP.GE.AND P5, PT, R2, UR5, PT ;  /* 0x0000000502007c0c */ /* 0x000fe2000bfa6270 */
[----:B------:R-:W-:Y:S01]  /*9cd0*/  UIMAD UR15, UR19, UR16, URZ ;  /* 0x00000010130f72a4 */ /* 0x000fe2000f8e023f */
[----:B------:R-:W-:Y:S01]  /*9ce0*/  IADD3.X R5, R5, UR21, R3, P0, !PT ;  /* 0x0000001505057c10 */ /* 0x000fe200087fe403 */
[----:B------:R-:W-:Y:S01]  /*9cf0*/  VIADD R29, R236, 0x40 ;  /* 0x00000040ec1d7836 */ /* 0x000fe20000000000 */
[----:B------:R-:W-:Y:S01]  /*9d00*/  MOV R3, UR16 ;  /* 0x0000001000037c02 */ /* 0x000fe20008000f00 */
[----:B------:R-:W-:Y:S01]  /*9d10*/  UIMAD UR17, UR56, UR17, UR15 ;  /* 0x00000011381172a4 */ /* 0x000fe2000f8e020f */
[----:B------:R1:W2:Y:S01]  /*9d20*/  LDS.128 R44, [R0+0x19000] ;  /* 0x01900000002c7984 */ /* 0x0002a20000000c00 */
[----:B------:R-:W-:Y:S01]  /*9d30*/  ISETP.GE.AND P4, PT, R8, UR5, PT ;  /* 0x0000000508007c0c */ /* 0x000fe2000bf86270 */
[C---:B------:R-:W-:Y:S01]  /*9d40*/  VIADD R30, R236.reuse, 0x80 ;  /* 0x00000080ec1e7836 */ /* 0x040fe20000000000 */
[----:B------:R-:W-:Y:S01]  /*9d50*/  IADD3 R31, R236, 0xc0, RZ ;  /* 0x000000c0ec1f7810 */ /* 0x000fe20007ffe0ff */
[----:B------:R1:W3:Y:S01]  /*9d60*/  LDS.128 R40, [R0+0x1b000] ;  /* 0x01b0000000287984 */ /* 0x0002e20000000c00 */
[----:B------:R-:W-:Y:S01]  /*9d70*/  IMAD.WIDE.U32 R8, R3, UR56, R4 ;  /* 0x0000003803087c25 */ /* 0x000fe2000f8e0004 */
[----:B------:R-:W-:-:S02]  /*9d80*/  SHF.R.S32.HI R64, RZ, 0x1f, R2 ;  /* 0x0000001fff407819 */ /* 0x000fc40000011402 */
[----:B------:R1:W4:Y:S01]  /*9d90*/  LDS.128 R36, [R0+0x1d000] ;  /* 0x01d0000000247984 */ /* 0x0003220000000c00 */
[----:B------:R-:W-:-:S03]  /*9da0*/  VIADD R28, R9, UR17 ;  /* 0x00000011091c7c36 */ /* 0x000fc60008000000 */
        /* <DEDUP_REMOVED lines=28> */
.L_x_1535:
[----:B------:R-:W-:Y:S05]  /*9f70*/  BSYNC B0 ;  /* 0x0000000000007941 */ /* 0x000fea0003800000 */
.L_x_1534:
        /* <DEDUP_REMOVED lines=22> */
.L_x_1537:
[----:B------:R-:W-:Y:S05]  /*a0e0*/  BSYNC B0 ;  /* 0x0000000000007941 */ /* 0x000fea0003800000 */
.L_x_1536:
[----:B------:R-:W-:Y:S01]  /*a0f0*/  IMAD.U32 R3, RZ, RZ, UR8 ;  /* 0x00000008ff037e24 */ /* 0x000fe2000f8e00ff */
[----:B------:R-:W-:Y:S01]  /*a100*/  UIMAD UR13, UR13, UR8, URZ ;  /* 0x000000080d0d72a4 */ /* 0x000fe2000f8e023f */
[----:B--2---:R-:W2:Y:S01]  /*a110*/  LDS.128 R24, [R0+0x20000] ;  /* 0x0200000000187984 */ /* 0x004ea20000000c00 */
        /* <DEDUP_REMOVED lines=35> */
.L_x_1539:
[----:B------:R-:W-:Y:S05]  /*a350*/  BSYNC B0 ;  /* 0x0000000000007941 */ /* 0x000fea0003800000 */
.L_x_1538:
        /* <DEDUP_REMOVED lines=9> */
[----:B------:R-:W-:Y:S01]  /*a3f0*/  ULDC.64 UR10, c[0x0][0x3f8] ;  /* 0x0000fe00000a7ab9 */ /* 0x000fe20000000a00 */
[----:B------:R-:W-:Y:S02]  /*a400*/  ISETP.GE.AND P0, PT, R30, UR5, PT ;  /* 0x000000051e007c0c */ /* 0x000fe4000bf06270 */
[----:B------:R-:W-:-:S04]  /*a410*/  IMAD R3, R3, UR8, RZ ;  /* 0x0000000803037c24 */ /* 0x000fc8000f8e02ff */
        /* <DEDUP_REMOVED lines=11> */
.L_x_1510:
        /* <DEDUP_REMOVED lines=24> */
.L_x_1541:
        /* <DEDUP_REMOVED lines=22> */
.L_x_1542:
        /* <DEDUP_REMOVED lines=14> */
[----:B------:R-:W-:Y:S01]  /*a890*/  ISETP.GE.AND P5, PT, R0, UR5, PT ;  /* 0x0000000500007c0c */ /* 0x000fe2000bfa6270 */
[----:B------:R-:W-:Y:S01]  /*a8a0*/  UIMAD UR14, UR14, UR12, URZ ;  /* 0x0000000c0e0e72a4 */ /* 0x000fe2000f8e023f */
[----:B------:R-:W-:Y:S01]  /*a8b0*/  IMAD.U32 R2, RZ, RZ, UR12 ;  /* 0x0000000cff027e24 */ /* 0x000fe2000f8e00ff */
[----:B------:R-:W-:Y:S01]  /*a8c0*/  IADD3.X R5, R3, UR21, R5, P0, !PT ;  /* 0x0000001503057c10 */ /* 0x000fe200087fe405 */
[----:B------:R-:W-:Y:S01]  /*a8d0*/  VIADD R10, R236, 0x80 ;  /* 0x00000080ec0a7836 */ /* 0x000fe20000000000 */
[----:B------:R-:W-:Y:S01]  /*a8e0*/  UIMAD UR13, UR56, UR13, UR14 ;  /* 0x0000000d380d72a4 */ /* 0x000fe2000f8e020e */
[----:B------:R-:W-:Y:S01]  /*a8f0*/  IADD3 R6, R0, 0x20, RZ ;  /* 0x0000002000067810 */ /* 0x000fe20007ffe0ff */
[----:B------:R-:W-:Y:S01]  /*a900*/  IMAD.WIDE.U32 R4, R2, UR56, R4 ;  /* 0x0000003802047c25 */ /* 0x000fe2000f8e0004 */
[----:B------:R-:W-:-:S02]  /*a910*/  SHF.R.S32.HI R13, RZ, 0x1f, R0 ;  /* 0x0000001fff0d7819 */ /* 0x000fc40000011400 */
[----:B------:R-:W-:Y:S02]  /*a920*/  ISETP.GE.AND P4, PT, R6, UR5, PT ;  /* 0x0000000506007c0c */ /* 0x000fe4000bf86270 */
[----:B------:R-:W-:Y:S01]  /*a930*/  IADD3 R8, R5, UR13, RZ ;  /* 0x0000000d05087c10 */ /* 0x000fe2000fffe0ff */
[----:B------:R-:W-:Y:S10]  /*a940*/  @P5 BRA `(.L_x_1544) ;  /* 0x0000000000485947 */ /* 0x000ff40003800000 */
        /* <DEDUP_REMOVED lines=18> */
.L_x_1544:
[----:B------:R-:W-:Y:S05]  /*aa70*/  BSYNC B0 ;  /* 0x0000000000007941 */ /* 0x000fea0003800000 */
.L_x_1543:
        /* <DEDUP_REMOVED lines=21> */
.L_x_1546:
[----:B------:R-:W-:Y:S05]  /*abd0*/  BSYNC B0 ;  /* 0x0000000000007941 */ /* 0x000fea0003800000 */
.L_x_1545:
        /* <DEDUP_REMOVED lines=34> */
.L_x_1548:
[----:B------:R-:W-:Y:S05]  /*ae00*/  BSYNC B0 ;  /* 0x0000000000007941 */ /* 0x000fea0003800000 */
.L_x_1547:
        /* <DEDUP_REMOVED lines=20> */
.L_x_1540:
[----:B------:R-:W-:Y:S05]  /*af50*/  BSYNC B1 ;  /* 0x0000000000017941 */ /* 0x000fea0003800000 */
.L_x_1505:
        /* <DEDUP_REMOVED lines=12> */
.L_x_1549:
[----:B------:R-:W-:Y:S05]  /*b020*/  EXIT ;  /* 0x000000000000794d */ /* 0x000fea0003800000 */
.L_x_1551:
        /* <DEDUP_REMOVED lines=13> */
.L_x_2063:


//--------------------- .text._ZN5flash44flash_bwd_dq_dk_dv_loop_seqk_parallel_kernelI23Flash_bwd_kernel_traitsILi256ELi64ELi64ELi8ELi4ELi2ELi2ELb0ELb0EN7cutlass10bfloat16_tE19Flash_kernel_traitsILi256ELi64ELi64ELi8ES3_EELb1ELb0ELb1ELb0ELb0ELb0ELb0EEEvNS_16Flash_bwd_paramsE --------------------------
	.section	.text._ZN5flash44flash_bwd_dq_dk_dv_loop_seqk_parallel_kernelI23Flash_bwd_kernel_traitsILi256ELi64ELi64ELi8ELi4ELi2ELi2ELb0ELb0EN7cutlass10bfloat16_tE19Flash_kernel_traitsILi256ELi64ELi64ELi8ES3_EELb1ELb0ELb1ELb0ELb0ELb0ELb0EEEvNS_16Flash_bwd_paramsE,"ax",@progbits
	.align	128
        .global         _ZN5flash44flash_bwd_dq_dk_dv_loop_seqk_parallel_kernelI23Flash_bwd_kernel_traitsILi256ELi64ELi64ELi8ELi4ELi2ELi2ELb0ELb0EN7cutlass10bfloat16_tE19Flash_kernel_traitsILi256ELi64ELi64ELi8ES3_EELb1ELb0ELb1ELb0ELb0ELb0ELb0EEEvNS_16Flash_bwd_paramsE
        .type           _ZN5flash44flash_bwd_dq_dk_dv_loop_seqk_parallel_kernelI23Flash_bwd_kernel_traitsILi256ELi64ELi64ELi8ELi4ELi2ELi2ELb0ELb0EN7cutlass10bfloat16_tE19Flash_kernel_traitsILi256ELi64ELi64ELi8ES3_EELb1ELb0ELb1ELb0ELb0ELb0ELb0EEEvNS_16Flash_bwd_paramsE,@function
        .size           _ZN5flash44flash_bwd_dq_dk_dv_loop_seqk_parallel_kernelI23Flash_bwd_kernel_traitsILi256ELi64ELi64ELi8ELi4ELi2ELi2ELb0ELb0EN7cutlass10bfloat16_tE19Flash_kernel_traitsILi256ELi64ELi64ELi8ES3_EELb1ELb0ELb1ELb0ELb0ELb0ELb0EEEvNS_16Flash_bwd_paramsE,(.L_x_2064 - _ZN5flash44flash_bwd_dq_dk_dv_loop_seqk_parallel_kernelI23Flash_bwd_kernel_traitsILi256ELi64ELi64ELi8ELi4ELi2ELi2ELb0ELb0EN7cutlass10bfloat16_tE19Flash_kernel_traitsILi256ELi64ELi64ELi8ES3_EELb1ELb0ELb1ELb0ELb0ELb0ELb0EEEvNS_16Flash_bwd_paramsE)
        .other          _ZN5flash44flash_bwd_dq_dk_dv_loop_seqk_parallel_kernelI23Flash_bwd_kernel_traitsILi256ELi64ELi64ELi8ELi4ELi2ELi2ELb0ELb0EN7cutlass10bfloat16_tE19Flash_kernel_traitsILi256ELi64ELi64ELi8ES3_EELb1ELb0ELb1ELb0ELb0ELb0ELb0EEEvNS_16Flash_bwd_paramsE,@"STO_CUDA_ENTRY STV_DEFAULT"
_ZN5flash44flash_bwd_dq_dk_dv_loop_seqk_parallel_kernelI23Flash_bwd_kernel_traitsILi256ELi64ELi64ELi8ELi4ELi2ELi2ELb0ELb0EN7cutlass10bfloat16_tE19Flash_kernel_traitsILi256ELi64ELi64ELi8ES3_EELb1ELb0ELb1ELb0ELb0ELb0ELb0EEEvNS_16Flash_bwd_paramsE:
.text._ZN5flash44flash_bwd_dq_dk_dv_loop_seqk_parallel_kernelI23Flash_bwd_kernel_traitsILi256ELi64ELi64ELi8ELi4ELi2ELi2ELb0ELb0EN7cutlass10bfloat16_tE19Flash_kernel_traitsILi256ELi64ELi64ELi8ES3_EELb1ELb0ELb1ELb0ELb0ELb0ELb0EEEvNS_16Flash_bwd_paramsE:
        /* <DEDUP_REMOVED lines=16> */
[----:B------:R-:W-:Y:S01]  /*0100*/  ULDC.64 UR6, c[0x0][0x208] ;  /* 0x0000820000067ab9 */ /* 0x000fe20000000a00 */
[----:B------:R-:W-:Y:S01]  /*0110*/  ULDC UR58, c[0x0][0x394] ;  /* 0x0000e500003a7ab9 */ /* 0x000fe20000000800 */
[----:B------:R-:W-:Y:S02]  /*0120*/  UMOV UR59, 0xffff8000 ;  /* 0xffff8000003b7882 */ /* 0x000fe40000000000 */
        /* <DEDUP_REMOVED lines=8> */
[--C-:B------:R-:W-:Y:S02]  /*01b0*/  SHF.R.S32.HI R18, RZ, 0x5, R7.reuse ;  /* 0x00000005ff127819 */ /* 0x100fe40000011407 */
[----:B------:R-:W-:Y:S02]  /*01c0*/  SHF.R.S32.HI R5, RZ, 0x1f, R7 ;  /* 0x0000001fff057819 */ /* 0x000fe40000011407 */
[CC--:B------:R-:W-:Y:S02]  /*01d0*/  LEA.HI R6, R3.reuse, R10.reuse, RZ, 0x4 ;  /* 0x0000000a03067211 */ /* 0x0c0fe400078f20ff */
[----:B------:R-:W-:-:S02]  /*01e0*/  LEA.HI R12, R3, R10, RZ, 0x7 ;  /* 0x0000000a030c7211 */ /* 0x000fc400078f38ff */
[CC--:B------:R-:W-:Y:S02]  /*01f0*/  LEA.HI R2, R3.reuse, R10.reuse, RZ, 0x6 ;  /* 0x0000000a03027211 */ /* 0x0c0fe400078f30ff */
[----:B------:R-:W-:Y:S02]  /*0200*/  LEA.HI R3, R3, R10, RZ, 0x2 ;  /* 0x0000000a03037211 */ /* 0x000fe400078f10ff */
[----:B------:R-:W-:Y:S02]  /*0210*/  LOP3.LUT R15, R7, 0xffffffe0, RZ, 0xc0, !PT ;  /* 0xffffffe0070f7812 */ /* 0x000fe400078ec0ff */
[-C--:B------:R-:W-:Y:S02]  /*0220*/  LEA.HI R5, R5, R18.reuse, RZ, 0x2 ;  /* 0x0000001205057211 */ /* 0x080fe400078f10ff */
[----:B------:R-:W-:Y:S01]  /*0230*/  LEA.HI R7, R7, R18, RZ, 0x1 ;  /* 0x0000001207077211 */ /* 0x000fe200078f08ff */
[----:B------:R-:W-:Y:S01]  /*0240*/  IMAD.IADD R4, R10, 0x1, -R15 ;  /* 0x000000010a047824 */ /* 0x000fe200078e0a0f */
[----:B------:R-:W-:-:S02]  /*0250*/  LOP3.LUT R13, R8, 0xfffffff8, RZ, 0xc0, !PT ;  /* 0xfffffff8080d7812 */ /* 0x000fc400078ec0ff */
[----:B------:R-:W-:Y:S02]  /*0260*/  LOP3.LUT R11, R6, 0xfffffff0, RZ, 0xc0, !PT ;  /* 0xfffffff0060b7812 */ /* 0x000fe400078ec0ff */
[----:B------:R-:W-:Y:S01]  /*0270*/  LOP3.LUT R9, R3, 0x7ffffffc, RZ, 0xc0, !PT ;  /* 0x7ffffffc03097812 */ /* 0x000fe200078ec0ff */
[C---:B------:R-:W-:Y:S01]  /*0280*/  IMAD.IADD R0, R10.reuse, 0x1, -R13 ;  /* 0x000000010a007824 */ /* 0x040fe200078e0a0d */
[----:B------:R-:W-:Y:S01]  /*0290*/  LOP3.LUT R5, R5, 0xfffffffc, RZ, 0xc0, !PT ;  /* 0xfffffffc05057812 */ /* 0x000fe200078ec0ff */
[C---:B------:R-:W-:Y:S01]  /*02a0*/  IMAD.IADD R14, R10.reuse, 0x1, -R11 ;  /* 0x000000010a0e7824 */ /* 0x040fe200078e0a0b */
[----:B------:R-:W-:Y:S01]  /*02b0*/  LOP3.LUT R7, R7, 0xfffffffe, RZ, 0xc0, !PT ;  /* 0xfffffffe07077812 */ /* 0x000fe200078ec0ff */
[----:B------:R-:W-:Y:S01]  /*02c0*/  IMAD.IADD R10, R10, 0x1, -R9 ;  /* 0x000000010a0a7824 */ /* 0x000fe200078e0a09 */
[----:B------:R-:W-:Y:S01]  /*02d0*/  SHF.R.S32.HI R9, RZ, 0x4, R6 ;  /* 0x00000004ff097819 */ /* 0x000fe20000011406 */
[C---:B------:R-:W-:Y:S01]  /*02e0*/  IMAD.IADD R17, R18.reuse, 0x1, -R5 ;  /* 0x0000000112117824 */ /* 0x040fe200078e0a05 */
[----:B------:R-:W-:Y:S01]  /*02f0*/  SHF.R.S32.HI R16, RZ, 0x2, R3 ;  /* 0x00000002ff107819 */ /* 0x000fe20000011403 */
[----:B------:R-:W-:Y:S01]  /*0300*/  IMAD.IADD R7, R18, 0x1, -R7 ;  /* 0x0000000112077824 */ /* 0x000fe200078e0a07 */
[----:B------:R-:W-:Y:S01]  /*0310*/  SHF.R.S32.HI R18, RZ, 0x3, R8 ;  /* 0x00000003ff127819 */ /* 0x000fe20000011408 */
[----:B------:R-:W-:Y:S01]  /*0320*/  IMAD.SHL.U32 R20, R0, 0x8, RZ ;  /* 0x0000000800147824 */ /* 0x000fe200078e00ff */
[----:B------:R-:W-:Y:S01]  /*0330*/  LEA.HI R6, R6, R9, RZ, 0x1 ;  /* 0x0000000906067211 */ /* 0x000fe200078f08ff */
[----:B------:R-:W-:Y:S01]  /*0340*/  STL [R1], R17 ;  /* 0x0000001101007387 */ /* 0x000fe20000100800 */
[----:B------:R-:W-:Y:S01]  /*0350*/  SHF.R.S32.HI R3, RZ, 0x1f, R3 ;  /* 0x0000001fff037819 */ /* 0x000fe20000011403 */
[----:B------:R-:W-:Y:S01]  /*0360*/  IMAD.SHL.U32 R18, R18, 0x40, RZ ;  /* 0x0000004012127824 */ /* 0x000fe200078e00ff */
[----:B------:R-:W-:Y:S01]  /*0370*/  LOP3.LUT R6, R6, 0xfffffffe, RZ, 0xc0, !PT ;  /* 0xfffffffe06067812 */ /* 0x000fe200078ec0ff */
[----:B------:R-:W-:Y:S01]  /*0380*/  STL [R1+0x10], R20 ;  /* 0x0000101401007387 */ /* 0x000fe20000100800 */
[----:B------:R-:W-:Y:S01]  /*0390*/  LEA.HI R3, R3, R16, RZ, 0x3 ;  /* 0x0000001003037211 */ /* 0x000fe200078f18ff */
[----:B------:R-:W-:Y:S01]  /*03a0*/  IMAD.SHL.U32 R10, R10, 0x2, RZ ;  /* 0x000000020a0a7824 */ /* 0x000fe200078e00ff */
[----:B------:R-:W-:Y:S01]  /*03b0*/  SHF.R.S32.HI R11, RZ, 0x1f, R14 ;  /* 0x0000001fff0b7819 */ /* 0x000fe2000001140e */
[----:B------:R-:W-:Y:S01]  /*03c0*/  IMAD.IADD R6, R9, 0x1, -R6 ;  /* 0x0000000109067824 */ /* 0x000fe200078e0a06 */
[----:B------:R-:W-:Y:S01]  /*03d0*/  LOP3.LUT R18, R18, 0x1c0, RZ, 0xc0, !PT ;  /* 0x000001c012127812 */ /* 0x000fe200078ec0ff */
[----:B------:R-:W-:Y:S01]  /*03e0*/  IMAD.SHL.U32 R9, R0, 0x40, RZ ;  /* 0x0000004000097824 */ /* 0x000fe200078e00ff */
[----:B------:R-:W-:-:S02]  /*03f0*/  LOP3.LUT R3, R3, 0xfffffff8, RZ, 0xc0, !PT ;  /* 0xfffffff803037812 */ /* 0x000fc400078ec0ff */
[C---:B------:R-:W-:Y:S02]  /*0400*/  LOP3.LUT P4, RZ, R0.reuse, 0x4, RZ, 0xc0, !PT ;  /* 0x0000000400ff7812 */ /* 0x040fe4000788c0ff */
[----:B------:R-:W-:Y:S01]  /*0410*/  LOP3.LUT P3, RZ, R0, 0x2, RZ, 0xc0, !PT ;  /* 0x0000000200ff7812 */ /* 0x000fe2000786c0ff */
[----:B------:R-:W-:Y:S01]  /*0420*/  IMAD.IADD R3, R16, 0x1, -R3 ;  /* 0x0000000110037824 */ /* 0x000fe200078e0a03 */
[----:B------:R-:W-:Y:S01]  /*0430*/  LEA.HI R0, R11, R14, RZ, 0x3 ;  /* 0x0000000e0b007211 */ /* 0x000fe200078f18ff */
[----:B------:R-:W-:Y:S01]  /*0440*/  IMAD.SHL.U32 R16, R7, 0x10, RZ ;  /* 0x0000001007107824 */ /* 0x000fe200078e00ff */
[----:B------:R-:W-:Y:S02]  /*0450*/  SHF.R.U32.HI R11, RZ, 0x3, R18 ;  /* 0x00000003ff0b7819 */ /* 0x000fe40000011612 */
[----:B------:R-:W-:Y:S02]  /*0460*/  LOP3.LUT R18, R18, 0x38, R20, 0xf8, !PT ;  /* 0x0000003812127812 */ /* 0x000fe400078ef814 */
[----:B------:R-:W-:-:S02]  /*0470*/  SHF.R.S32.HI R5, RZ, 0x1f, R4 ;  /* 0x0000001fff057819 */ /* 0x000fc40000011404 */
[C---:B------:R-:W-:Y:S01]  /*0480*/  LOP3.LUT R251, R0.reuse, 0xfffffff8, RZ, 0xc0, !PT ;  /* 0xfffffff800fb7812 */ /* 0x040fe200078ec0ff */
[----:B------:R-:W-:Y:S01]  /*0490*/  IMAD.SHL.U32 R0, R0, 0x40, RZ ;  /* 0x0000004000007824 */ /* 0x000fe200078e00ff */
[----:B------:R-:W-:Y:S02]  /*04a0*/  LOP3.LUT R9, R9, 0x1c0, RZ, 0xc0, !PT ;  /* 0x000001c009097812 */ /* 0x000fe400078ec0ff */
[----:B------:R-:W-:Y:S01]  /*04b0*/  LOP3.LUT R11, R18, R11, RZ, 0x3c, !PT ;  /* 0x0000000b120b7212 */ /* 0x000fe200078e3cff */
[----:B------:R-:W-:Y:S01]  /*04c0*/  IMAD.IADD R251, R14, 0x1, -R251 ;  /* 0x000000010efb7824 */ /* 0x000fe200078e0afb */
[----:B------:R-:W-:Y:S02]  /*04d0*/  SHF.R.S32.HI R2, RZ, 0x6, R2 ;  /* 0x00000006ff027819 */ /* 0x000fe40000011402 */
[----:B------:R-:W-:Y:S01]  /*04e0*/  LEA.HI R5, R5, R4, RZ, 0x2 ;  /* 0x0000000405057211 */ /* 0x000fe200078f10ff */
[----:B------:R-:W-:Y:S01]  /*04f0*/  IMAD.SHL.U32 R251, R251, 0x40, RZ ;  /* 0x00000040fbfb7824 */ /* 0x000fe200078e00ff */
[----:B------:R-:W-:Y:S01]  /*0500*/  LOP3.LUT R4, R3, 0x1, RZ, 0xc0, !PT ;  /* 0x0000000103047812 */ /* 0x000fe200078ec0ff */
[C---:B------:R-:W-:Y:S01]  /*0510*/  IMAD R11, R2.reuse, 0x200, R11 ;  /* 0x00000200020b7824 */ /* 0x040fe200078e020b */
[----:B------:R-:W-:Y:S01]  /*0520*/  LOP3.LUT R13, R9, 0x10, R16, 0xf8, !PT ;  /* 0x00000010090d7812 */ /* 0x000fe200078ef810 */
[----:B------:R-:W-:Y:S01]  /*0530*/  IMAD.SHL.U32 R2, R2, 0x8, RZ ;  /* 0x0000000802027824 */ /* 0x000fe200078e00ff */
[----:B------:R-:W-:Y:S01]  /*0540*/  ISETP.NE.U32.AND P0, PT, R4, 0x1, PT ;  /* 0x000000010400780c */ /* 0x000fe20003f05070 */
[----:B------:R-:W-:Y:S01]  /*0550*/  IMAD.SHL.U32 R4, R6, 0x200, RZ ;  /* 0x0000020006047824 */ /* 0x000fe200078e00ff */
[--C-:B------:R-:W-:Y:S01]  /*0560*/  LOP3.LUT R250, R13, 0x8, R8.reuse, 0xf8, !PT ;  /* 0x000000080dfa7812 */ /* 0x100fe200078ef808 */
[----:B------:R1:W-:Y:S01]  /*0570*/  STL [R1+0x4], R11 ;  /* 0x0000040b01007387 */ /* 0x0003e20000100800 */
[----:B------:R-:W-:-:S02]  /*0580*/  LOP3.LUT R8, R9, 0x8, R8, 0xf8, !PT ;  /* 0x0000000809087812 */ /* 0x000fc400078ef808 */
[----:B------:R-:W-:Y:S02]  /*0590*/  SHF.R.S32.HI R15, RZ, 0x7, R12 ;  /* 0x00000007ff0f7819 */ /* 0x000fe4000001140c */
[----:B------:R-:W-:Y:S02]  /*05a0*/  SHF.R.U32.HI R9, RZ, 0x3, R9 ;  /* 0x00000003ff097819 */ /* 0x000fe40000011609 */
[C---:B------:R-:W-:Y:S01]  /*05b0*/  R2P PR, R3.reuse, 0x6 ;  /* 0x0000000603007804 */ /* 0x040fe20000000000 */
[----:B------:R-:W-:Y:S01]  /*05c0*/  IMAD.SHL.U32 R3, R3, 0x40, RZ ;  /* 0x0000004003037824 */ /* 0x000fe200078e00ff */
[----:B------:R-:W-:Y:S02]  /*05d0*/  LOP3.LUT R2, R2, 0x18, RZ, 0xc0, !PT ;  /* 0x0000001802027812 */ /* 0x000fe400078ec0ff */
[----:B------:R-:W-:Y:S02]  /*05e0*/  LOP3.LUT R251, R251, 0x1c0, RZ, 0xc0, !PT ;  /* 0x000001c0fbfb7812 */ /* 0x000fe400078ec0ff */
[----:B------:R-:W-:Y:S01]  /*05f0*/  LOP3.LUT R241, R8, R9, RZ, 0x3c, !PT ;  /* 0x0000000908f17212 */ /* 0x000fe200078e3cff */
[C---:B------:R-:W-:Y:S01]  /*0600*/  IMAD R8, R15.reuse, 0x800, R4 ;  /* 0x000008000f087824 */ /* 0x040fe200078e0204 */
[----:B------:R-:W-:Y:S01]  /*0610*/  LOP3.LUT R250, R4, R250, R9, 0xf6, !PT ;  /* 0x000000fa04fa7212 */ /* 0x000fe200078ef609 */
[----:B------:R-:W-:Y:S01]  /*0620*/  IMAD.SHL.U32 R9, R15, 0x20, RZ ;  /* 0x000000200f097824 */ /* 0x000fe200078e00ff */
[----:B------:R-:W-:Y:S01]  /*0630*/  SHF.R.U32.HI R249, RZ, 0x3, R251 ;  /* 0x00000003fff97819 */ /* 0x000fe200000116fb */
[----:B------:R-:W-:Y:S01]  /*0640*/  IMAD.IADD R241, R8, 0x1, R241 ;  /* 0x0000000108f17824 */ /* 0x000fe200078e02f1 */
[----:B------:R-:W-:-:S02]  /*0650*/  LOP3.LUT R12, R3, 0x1c0, RZ, 0xc0, !PT ;  /* 0x000001c0030c7812 */ /* 0x000fc400078ec0ff */
[----:B------:R-:W-:Y:S02]  /*0660*/  LOP3.LUT R0, R0, 0xfffffe00, RZ, 0xc0, !PT ;  /* 0xfffffe0000007812 */ /* 0x000fe400078ec0ff */
[----:B------:R-:W-:Y:S01]  /*0670*/  SHF.R.U32.HI R3, RZ, 0x3, R12 ;  /* 0x00000003ff037819 */ /* 0x000fe2000001160c */
[----:B-1----:R-:W-:Y:S01]  /*0680*/  IMAD.SHL.U32 R11, R6, 0x20, RZ ;  /* 0x00000020060b7824 */ /* 0x002fe200078e00ff */
[----:B------:R-:W-:Y:S01]  /*0690*/  LOP3.LUT R8, R12, 0x20, R9, 0xf8, !PT ;  /* 0x000000200c087812 */ /* 0x000fe200078ef809 */
[----:B------:R-:W-:Y:S01]  /*06a0*/  IMAD.SHL.U32 R6, R6, 0x8, RZ ;  /* 0x0000000806067824 */ /* 0x000fe200078e00ff */
[----:B------:R-:W-:Y:S01]  /*06b0*/  SEL R240, R240, 0xffffffe0, !P3 ;  /* 0xffffffe0f0f07807 */ /* 0x000fe20005800000 */
[----:B------:R-:W-:Y:S01]  /*06c0*/  IMAD R252, R17, 0x400, R0 ;  /* 0x0000040011fc7824 */ /* 0x000fe200078e0200 */
[----:B------:R-:W-:Y:S01]  /*06d0*/  LOP3.LUT R4, R2, 0x20, R11, 0xf8, !PT ;  /* 0x0000002002047812 */ /* 0x000fe200078ef80b */
[----:B------:R-:W-:Y:S01]  /*06e0*/  IMAD R9, R7, 0x400, R10 ;  /* 0x0000040007097824 */ /* 0x000fe200078e020a */
[----:B------:R-:W-:-:S02]  /*06f0*/  LOP3.LUT R6, R251, 0x8, R6, 0xf8, !PT ;  /* 0x00000008fb067812 */ /* 0x000fc400078ef806 */
[----:B------:R-:W-:Y:S01]  /*0700*/  LOP3.LUT R251, R249, R4, R251, 0x1e, !PT ;  /* 0x00000004f9fb7212 */ /* 0x000fe200078e1efb */
[----:B------:R-:W-:Y:S01]  /*0710*/  IMAD R4, R7, 0x400, R0 ;  /* 0x0000040007047824 */ /* 0x000fe200078e0200 */
[----:B------:R-:W-:Y:S02]  /*0720*/  LOP3.LUT R2, R3, R12, R2, 0x1e, !PT ;  /* 0x0000000c03027212 */ /* 0x000fe400078e1e02 */
[----:B------:R-:W-:Y:S01]  /*0730*/  LOP3.LUT R251, R251, R0, RZ, 0xfc, !PT ;  /* 0x00000000fbfb7212 */ /* 0x000fe200078efcff */
[----:B------:R-:W-:Y:S01]  /*0740*/  IMAD.U32 R0, RZ, RZ, UR5 ;  /* 0x00000005ff007e24 */ /* 0x000fe2000f8e00ff */
[----:B------:R-:W-:Y:S01]  /*0750*/  LOP3.LUT R249, R6, R249, RZ, 0x3c, !PT ;  /* 0x000000f906f97212 */ /* 0x000fe200078e3cff */
[----:B----4-:R-:W-:Y:S01]  /*0760*/  USHF.R.S32.HI UR5, URZ, 0x1f, UR54 ;  /* 0x0000001f3f057899 */ /* 0x010fe20008011436 */
[----:B------:R-:W-:Y:S01]  /*0770*/  LOP3.LUT R3, R8, R3, RZ, 0x3c, !PT ;  /* 0x0000000308037212 */ /* 0x000fe200078e3cff */
[----:B------:R-:W-:Y:S01]  /*0780*/  IMAD R8, R17, 0x400, R10 ;  /* 0x0000040011087824 */ /* 0x000fe200078e020a */
[----:B------:R-:W-:Y:S01]  /*0790*/  LEA R241, R241, UR4, 0x1 ;  /* 0x00000004f1f17c11 */ /* 0x000fe2000f8e08ff */
[----:B------:R-:W-:Y:S01]  /*07a0*/  IMAD.IADD R252, R252, 0x1, R249 ;  /* 0x00000001fcfc7824 */ /* 0x000fe200078e02f9 */
[----:B------:R-:W-:Y:S01]  /*07b0*/  LEA R250, R250, UR4, 0x1 ;  /* 0x00000004fafa7c11 */ /* 0x000fe2000f8e08ff */
[----:B------:R-:W-:-:S02]  /*07c0*/  IMAD.MOV.U32 R0, RZ, RZ, 0x40 ;  /* 0x00000040ff007424 */ /* 0x000fc400078e00ff */
[----:B------:R-:W-:Y:S01]  /*07d0*/  IMAD.U32 R6, RZ, RZ, UR8 ;  /* 0x00000008ff067e24 */ /* 0x000fe2000f8e00ff */
[----:B------:R-:W-:Y:S01]  /*07e0*/  SHF.R.S32.HI R6, RZ, 0x2, R5 ;  /* 0x00000002ff067819 */ /* 0x000fe20000011405 */
[----:B------:R-:W-:Y:S01]  /*07f0*/  IMAD.IADD R3, R8, 0x1, R3 ;  /* 0x0000000108037824 */ /* 0x000fe200078e0203 */
[----:B------:R-:W-:Y:S01]  /*0800*/  UIADD3 UR8, UR4, 0x18000, URZ ;  /* 0x0001800004087890 */ /* 0x000fe2000fffe03f */
[----:B------:R-:W-:Y:S01]  /*0810*/  IMAD.IADD R249, R249, 0x1, R4 ;  /* 0x00000001f9f97824 */ /* 0x000fe200078e0204 */
[----:B------:R-:W-:Y:S01]  /*0820*/  SEL R5, R0, 0xffffffc0, !P4 ;  /* 0xffffffc000057807 */ /* 0x000fe20006000000 */
[----:B------:R-:W-:Y:S02]  /*0830*/  IMAD.U32 R4, RZ, RZ, UR5 ;  /* 0x00000005ff047e24 */ /* 0x000fe4000f8e00ff */
[----:B------:R-:W-:Y:S02]  /*0840*/  IMAD.MOV.U32 R4, RZ, RZ, -0x10 ;  /* 0xfffffff0ff047424 */ /* 0x000fe400078e00ff */
[----:B------:R-:W-:Y:S01]  /*0850*/  IMAD.IADD R2, R9, 0x1, R2 ;  /* 0x0000000109027824 */ /* 0x000fe200078e0202 */
[----:B------:R-:W-:Y:S01]  /*0860*/  LEA R9, R3, UR4, 0x1 ;  /* 0x0000000403097c11 */ /* 0x000fe2000f8e08ff */
[----:B------:R-:W-:Y:S01]  /*0870*/  IMAD R0, R17, 0x10, R6 ;  /* 0x0000001011007824 */ /* 0x000fe200078e0206 */
[----:B------:R-:W-:Y:S01]  /*0880*/  SEL R4, R4, 0x10, !P0 ;  /* 0x0000001004047807 */ /* 0x000fe20004000000 */
[--C-:B------:R-:W-:Y:S01]  /*0890*/  IMAD.IADD R240, R240, 0x1, R241.reuse ;  /* 0x00000001f0f07824 */ /* 0x100fe200078e02f1 */
[----:B------:R-:W-:Y:S01]  /*08a0*/  LEA R8, R2, UR8, 0x1 ;  /* 0x0000000802087c11 */ /* 0x000fe2000f8e08ff */
[----:B------:R-:W-:Y:S01]  /*08b0*/  IMAD.U32 R7, RZ, RZ, UR5 ;  /* 0x00000005ff077e24 */ /* 0x000fe2000f8e00ff */
[----:B------:R1:W-:Y:S01]  /*08c0*/  STL [R1+0x8], R0 ;  /* 0x0000080001007387 */ /* 0x0003e20000100800 */
[----:B------:R-:W-:Y:S01]  /*08d0*/  VIADD R7, R9, 0x20 ;  /* 0x0000002009077836 */ /* 0x000fe20000000000 */
[----:B------:R-:W-:Y:S01]  /*08e0*/  UIADD3 UR5, UR4, 0x28000, URZ ;  /* 0x0002800004057890 */ /* 0x000fe2000fffe03f */
[C---:B------:R-:W-:Y:S01]  /*08f0*/  IMAD.IADD R3, R5.reuse, 0x1, R241 ;  /* 0x0000000105037824 */ /* 0x040fe200078e02f1 */
[----:B------:R2:W-:Y:S01]  /*0900*/  STL [R1+0x18], R9 ;  /* 0x0000180901007387 */ /* 0x0005e20000100800 */
[----:B------:R-:W-:-:S02]  /*0910*/  IMAD.IADD R2, R5, 0x1, R240 ;  /* 0x0000000105027824 */ /* 0x000fc400078e02f0 */
[----:B------:R-:W-:Y:S01]  /*0920*/  @P1 VIADD R7, R9, 0xffffffe0 ;  /* 0xffffffe009071836 */ /* 0x000fe20000000000 */
[----:B------:R2:W-:Y:S01]  /*0930*/  STL [R1+0x1c], R8 ;  /* 0x00001c0801007387 */ /* 0x0005e20000100800 */
[C---:B------:R-:W-:Y:S01]  /*0940*/  VIADD R6, R8.reuse, 0x40 ;  /* 0x0000004008067836 */ /* 0x040fe20000000000 */
[----:B------:R-:W-:Y:S01]  /*0950*/  LEA R249, R249, UR5, 0x1 ;  /* 0x00000005f9f97c11 */ /* 0x000fe2000f8e08ff */
[----:B------:R-:W-:Y:S02]  /*0960*/  @P2 VIADD R6, R8, 0xffffffc0 ;  /* 0xffffffc008062836 */ /* 0x000fe40000000000 */
[----:B-1----:R-:W-:Y:S02]  /*0970*/  IMAD.IADD R0, R5, 0x1, R250 ;  /* 0x0000000105007824 */ /* 0x002fe400078e02fa */
[----:B------:R-:W-:Y:S02]  /*0980*/  IMAD.IADD R5, R9, 0x1, R4 ;  /* 0x0000000109057824 */ /* 0x000fe400078e0204 */
[----:B------:R-:W-:-:S03]  /*0990*/  IMAD.IADD R4, R4, 0x1, R7 ;  /* 0x0000000104047824 */ /* 0x000fc600078e0207 */
[----:B------:R2:W-:Y:S04]  /*09a0*/  STL [R1+0x28], R5 ;  /* 0x0000280501007387 */ /* 0x0005e80000100800 */
[----:B------:R2:W-:Y:S04]  /*09b0*/  STL [R1+0x20], R7 ;  /* 0x0000200701007387 */ /* 0x0005e80000100800 */
[----:B------:R2:W-:Y:S04]  /*09c0*/  STL [R1+0x24], R6 ;  /* 0x0000240601007387 */ /* 0x0005e80000100800 */
[----:B------:R2:W-:Y:S02]  /*09d0*/  STL [R1+0x3c], R4 ;  /* 0x00003c0401007387 */ /* 0x0005e40000100800 */
.L_x_1600:
        /* <DEDUP_REMOVED lines=33> */
[----:B------:R-:W1:Y:S01]  /*0bf0*/  S2R R8, SR_TID.X ;  /* 0x0000000000087919 */ /* 0x000e620000002100 */
        /* <DEDUP_REMOVED lines=23> */
[----:B--2---:R-:W-:Y:S02]  /*0d70*/  @P0 R2UR UR11, R4 ;  /* 0x00000000040b02ca */ /* 0x004fe400000e0000 */
[----:B------:R-:W-:-:S04]  /*0d80*/  ISETP.NE.U32.AND P0, PT, RZ, UR12, PT ;  /* 0x0000000cff007c0c */ /* 0x000fc8000bf05070 */
[----:B------:R-:W-:Y:S02]  /*0d90*/  ISETP.NE.AND.EX P0, PT, RZ, UR13, PT, P0 ;  /* 0x0000000dff007c0c */ /* 0x000fe4000bf05300 */
[----:B---3--:R-:W-:Y:S02]  /*0da0*/  @P1 R2UR UR26, R6 ;  /* 0x00000000061a12ca */ /* 0x008fe400000e0000 */
[----:B-----5:R-:W-:Y:S02]  /*0db0*/  @P3 R2UR UR5, R9 ;  /* 0x00000000090532ca */ /* 0x020fe400000e0000 */
[----:B------:R-:W-:-:S09]  /*0dc0*/  @P3 R2UR UR12, R5 ;  /* 0x00000000050c32ca */ /* 0x000fd200000e0000 */
[----:B------:R-:W-:Y:S01]  /*0dd0*/  @UP3 UIADD3 UR8, UR11, -UR26, URZ ;  /* 0x8000001a0b083290 */ /* 0x000fe2000fffe03f */
[----:B------:R-:W-:Y:S02]  /*0de0*/  @!P2 R2UR UR43, R7 ;  /* 0x00000000072ba2ca */ /* 0x000fe400000e0000 */
[----:B-1----:R-:W-:Y:S01]  /*0df0*/  SHF.R.S32.HI R7, RZ, 0x1f, R8 ;  /* 0x0000001fff077819 */ /* 0x002fe20000011408 */
[----:B------:R-:W-:-:S12]  /*0e00*/  @!P0 BRA `(.L_x_1552) ;  /* 0x0000000000188947 */ /* 0x000fd80003800000 */
[----:B------:R-:W-:-:S13]  /*0e10*/  PLOP3.LUT P0, PT, PT, PT, UP4, 0x80, 0x0 ;  /* 0x000000000000781c */ /* 0x000fda0003f0f048 */
[----:B------:R-:W2:Y:S04]  /*0e20*/  @P0 LDG.E R4, desc[UR6][R10.64+0x4] ;  /* 0x000004060a040981 */ /* 0x000ea8000c1e1900 */
[----:B------:R-:W3:Y:S01]  /*0e30*/  @!P0 LDG.E R5, desc[UR6][R10.64] ;  /* 0x000000060a058981 */ /* 0x000ee2000c1e1900 */
[----:B--2---:R-:W-:-:S13]  /*0e40*/  @P0 R2UR UR9, R4 ;  /* 0x00000000040902ca */ /* 0x004fda00000e0000 */
[----:B------:R-:W-:-:S07]  /*0e50*/  @UP4 UIADD3 UR9, UR9, -UR43, URZ ;  /* 0x8000002b09094290 */ /* 0x000fce000fffe03f */
[----:B---3--:R-:W-:-:S15]  /*0e60*/  @!P0 R2UR UR9, R5 ;  /* 0x00000000050982ca */ /* 0x008fde00000e0000 */
.L_x_1552:
        /* <DEDUP_REMOVED lines=16> */
[----:B------:R-:W-:Y:S01]  /*0f70*/  ULDC.64 UR18, c[0x0][0x488] ;  /* 0x0001220000127ab9 */ /* 0x000fe20000000a00 */
[----:B------:R-:W-:Y:S02]  /*0f80*/  UIMAD.WIDE.U32 UR24, UR49, UR10, URZ ;  /* 0x0000000a311872a5 */ /* 0x000fe4000f8e003f */
[----:B------:R-:W-:Y:S02]  /*0f90*/  UIMAD UR10, UR55, UR10, URZ ;  /* 0x0000000a370a72a4 */ /* 0x000fe4000f8e023f */
[----:B------:R-:W-:Y:S02]  /*0fa0*/  UIMAD.WIDE.U32 UR34, UR38, UR18, URZ ;  /* 0x00000012262272a5 */ /* 0x000fe4000f8e003f */
[----:B------:R-:W-:-:S02]  /*0fb0*/  UIMAD UR31, UR49, UR11, UR10 ;  /* 0x0000000b311f72a4 */ /* 0x000fc4000f8e020a */
[----:B------:R-:W-:Y:S01]  /*0fc0*/  USHF.L.U32 UR17, UR49, 0x7, URZ ;  /* 0x0000000731117899 */ /* 0x000fe2000800063f */
[----:B------:R-:W-:Y:S01]  /*0fd0*/  @!UP2 ULDC.64 UR10, c[0x0][0x418] ;  /* 0x00010600000aaab9 */ /* 0x000fe20000000a00 */
[----:B------:R-:W-:Y:S02]  /*0fe0*/  UIADD3 UR12, UR13, 0x3f, URZ ;  /* 0x0000003f0d0c7890 */ /* 0x000fe4000fffe03f */
        /* <DEDUP_REMOVED lines=8> */
[----:B------:R-:W-:-:S02]  /*1070*/  UIADD3 UR9, UR9, UR10, -UR8 ;  /* 0x0000000a09097290 */ /* 0x000fc4000fffe808 */
[----:B------:R-:W-:Y:S02]  /*1080*/  UIMAD UR38, UR38, UR19, UR35 ;  /* 0x00000013262672a4 */ /* 0x000fe4000f8e0223 */
[----:B------:R-:W-:Y:S02]  /*1090*/  USEL UR35, UR17, URZ, UP0 ;  /* 0x0000003f11237287 */ /* 0x000fe40008000000 */
[----:B------:R-:W-:Y:S01]  /*10a0*/  USHF.R.S32.HI UR17, URZ, 0x1f, UR12 ;  /* 0x0000001f3f117899 */ /* 0x000fe2000801140c */
[----:B------:R-:W-:Y:S01]  /*10b0*/  ULDC.U8 UR27, c[0x0][0x480] ;  /* 0x00012000001b7ab9 */ /* 0x000fe20000000000 */
[----:B------:R-:W-:Y:S02]  /*10c0*/  UIADD3 UR9, UR9, 0x3f, URZ ;  /* 0x0000003f09097890 */ /* 0x000fe4000fffe03f */
[----:B------:R-:W-:Y:S02]  /*10d0*/  UISETP.NE.AND UP4, UPT, UR27, URZ, UPT ;  /* 0x0000003f1b00728c */ /* 0x000fe4000bf85270 */
[----:B------:R-:W-:Y:S01]  /*10e0*/  ULEA.HI UR27, UR17, UR12, URZ, 0x6 ;  /* 0x0000000c111b7291 */ /* 0x000fe2000f8f303f */
[----:B-1----:R-:W1:Y:S01]  /*10f0*/  MUFU.RCP R14, R14 ;  /* 0x0000000e000e7308 */ /* 0x002e620000001000 */
[----:B------:R-:W-:Y:S01]  /*1100*/  USHF.R.S32.HI UR12, URZ, 0x1f, UR9 ;  /* 0x0000001f3f0c7899 */ /* 0x000fe20008011409 */
[----:B------:R-:W-:Y:S01]  /*1110*/  ULDC UR56, c[0x0][0x2d4] ;  /* 0x0000b50000387ab9 */ /* 0x000fe20000000800 */
[----:B------:R-:W-:Y:S01]  /*1120*/  @UP2 ULDC.64 UR14, c[0x0][0x420] ;  /* 0x00010800000e2ab9 */ /* 0x000fe20000000a00 */
[----:B------:R-:W-:-:S02]  /*1130*/  USHF.R.S32.HI UR33, URZ, 0x1f, UR56 ;  /* 0x0000001f3f217899 */ /* 0x000fc40008011438 */
[----:B------:R-:W-:Y:S02]  /*1140*/  ULEA.HI UR9, UR12, UR9, URZ, 0x6 ;  /* 0x000000090c097291 */ /* 0x000fe4000f8f303f */
[----:B------:R-:W-:Y:S02]  /*1150*/  @UP2 UIMAD.WIDE.U32 UR46, UR5, UR14, URZ ;  /* 0x0000000e052e22a5 */ /* 0x000fe4000f8e003f */
[----:B------:R-:W-:Y:S02]  /*1160*/  USHF.L.U64.HI UR14, UR49, 0x7, UR55 ;  /* 0x00000007310e7899 */ /* 0x000fe40008010237 */
[----:B------:R-:W-:Y:S02]  /*1170*/  UIMAD UR17, UR33, UR49, URZ ;  /* 0x00000031211172a4 */ /* 0x000fe4000f8e023f */
[----:B------:R-:W-:Y:S01]  /*1180*/  USHF.R.S32.HI UR12, URZ, 0x6, UR27 ;  /* 0x000000063f0c7899 */ /* 0x000fe2000801141b */
[----:B-1----:R-:W-:Y:S01]  /*1190*/  VIADD R14, R14, 0xffffffe ;  /* 0x0ffffffe0e0e7836 */ /* 0x002fe20000000000 */
[----:B------:R-:W-:Y:S01]  /*11a0*/  USHF.R.S32.HI UR9, URZ, 0x6, UR9 ;  /* 0x000000063f097899 */ /* 0x000fe20008011409 */
[----:B------:R-:W-:-:S02]  /*11b0*/  ULDC UR61, c[0x0][0x2dc] ;  /* 0x0000b700003d7ab9 */ /* 0x000fc40000000800 */
[----:B------:R-:W1:Y:S01]  /*11c0*/  F2I.FTZ.U32.TRUNC.NTZ R15, R14 ;  /* 0x0000000e000f7305 */ /* 0x000e62000021f000 */
[----:B------:R-:W-:Y:S01]  /*11d0*/  ULDC UR60, c[0x0][0x270] ;  /* 0x00009c00003c7ab9 */ /* 0x000fe20000000800 */
[----:B------:R-:W-:Y:S02]  /*11e0*/  UIMAD.WIDE.U32 UR18, UR49, UR56, URZ ;  /* 0x00000038311272a5 */ /* 0x000fe4000f8e003f */
[----:B------:R-:W-:Y:S02]  /*11f0*/  UIMAD.WIDE UR10, UR61, UR60, URZ ;  /* 0x0000003c3d0a72a5 */ /* 0x000fe4000f8e023f */
[----:B------:R-:W-:Y:S02]  /*1200*/  USEL UR36, UR14, URZ, UP0 ;  /* 0x0000003f0e247287 */ /* 0x000fe40008000000 */
[----:B------:R-:W-:Y:S01]  /*1210*/  UIMAD UR17, UR55, UR56, UR17 ;  /* 0x00000038371172a4 */ /* 0x000fe2000f8e0211 */
[----:B------:R-:W-:Y:S01]  /*1220*/  ULDC.64 UR28, c[0x0][0x240] ;  /* 0x00009000001c7ab9 */ /* 0x000fe20000000a00 */
[----:B------:R-:W-:-:S02]  /*1230*/  UISETP.LT.AND UP0, UPT, UR12, UR9, UPT ;  /* 0x000000090c00728c */ /* 0x000fc4000bf01270 */
[----:B------:R-:W-:Y:S01]  /*1240*/  UIMAD.WIDE.U32 UR20, UR5, UR28, URZ ;  /* 0x0000001c051472a5 */ /* 0x000fe2000f8e003f */
[--C-:B-1----:R-:W-:Y:S01]  /*1250*/  IMAD.MOV R5, RZ, RZ, -R15.reuse ;  /* 0x000000ffff057224 */ /* 0x102fe200078e0a0f */
[----:B------:R-:W-:Y:S01]  /*1260*/  UIMAD UR23, UR5, UR29, URZ ;  /* 0x0000001d051772a4 */ /* 0x000fe2000f8e023f */
[----:B------:R-:W-:Y:S01]  /*1270*/  IMAD.MOV.U32 R14, RZ, RZ, RZ ;  /* 0x000000ffff0e7224 */ /* 0x000fe200078e00ff */
[----:B------:R-:W-:Y:S01]  /*1280*/  UIMAD UR27, UR11, UR18, URZ ;  /* 0x000000120b1b72a4 */ /* 0x000fe2000f8e023f */
[----:B------:R-:W-:Y:S01]  /*1290*/  IMAD R6, R5, R11, RZ ;  /* 0x0000000b05067224 */ /* 0x000fe200078e02ff */
[----:B------:R-:W-:Y:S01]  /*12a0*/  IABS R5, UR54 ;  /* 0x0000003600057c13 */ /* 0x000fe20008000000 */
[----:B------:R-:W-:Y:S02]  /*12b0*/  UIADD3 UR17, UR19, UR17, URZ ;  /* 0x0000001113117290 */ /* 0x000fe4000fffe03f */
[----:B------:R-:W-:Y:S01]  /*12c0*/  IMAD.HI.U32 R6, R15, R6, R14 ;  /* 0x000000060f067227 */ /* 0x000fe200078e000e */
[----:B------:R-:W-:-:S02]  /*12d0*/  UISETP.NE.AND UP1, UPT, UR43, -0x1, UPT ;  /* 0xffffffff2b00788c */ /* 0x000fc4000bf25270 */
[----:B------:R-:W-:Y:S02]  /*12e0*/  USEL UR42, UR12, UR9, UP0 ;  /* 0x000000090c2a7287 */ /* 0x000fe40008000000 */
[----:B------:R-:W-:Y:S01]  /*12f0*/  UIADD3 UR39, UR25, UR31, URZ ;  /* 0x0000001f19277290 */ /* 0x000fe2000fffe03f */
[----:B------:R-:W-:Y:S01]  /*1300*/  IMAD.HI.U32 R14, R6, R5, RZ ;  /* 0x00000005060e7227 */ /* 0x000fe200078e00ff */
[----:B------:R-:W-:Y:S02]  /*1310*/  USEL UR40, UR24, UR20, !UP2 ;  /* 0x0000001418287287 */ /* 0x000fe4000d000000 */
[----:B------:R-:W-:Y:S02]  /*1320*/  @UP2 UIADD3 UR39, UR21, UR23, URZ ;  /* 0x0000001715272290 */ /* 0x000fe4000fffe03f */
[----:B------:R-:W-:Y:S01]  /*1330*/  IADD3 R6, -R14, RZ, RZ ;  /* 0x000000ff0e067210 */ /* 0x000fe20007ffe1ff */
[----:B------:R-:W-:Y:S02]  /*1340*/  @UP2 UIMAD UR41, UR5, UR15, UR47 ;  /* 0x0000000f052922a4 */ /* 0x000fe4000f8e022f */
[----:B------:R-:W-:-:S02]  /*1350*/  UIMAD.WIDE.U32 UR20, UR10, UR18, URZ ;  /* 0x000000120a1472a5 */ /* 0x000fc4000f8e003f */
[C---:B------:R-:W-:Y:S01]  /*1360*/  IMAD R6, R11.reuse, R6, R5 ;  /* 0x000000060b067224 */ /* 0x040fe200078e0205 */
[----:B------:R-:W-:Y:S01]  /*1370*/  UIMAD UR12, UR10, UR17, UR27 ;  /* 0x000000110a0c72a4 */ /* 0x000fe2000f8e021b */
[----:B------:R-:W-:Y:S01]  /*1380*/  LOP3.LUT R5, R4, UR54, RZ, 0x3c, !PT ;  /* 0x0000003604057c12 */ /* 0x000fe2000f8e3cff */
[----:B------:R-:W-:Y:S01]  /*1390*/  ULDC.U8 UR15, c[0x0][0x3d8] ;  /* 0x0000f600000f7ab9 */ /* 0x000fe20000000000 */
[----:B------:R-:W-:Y:S01]  /*13a0*/  ULEA UR9, UR42, 0xffffffc0, 0x6 ;  /* 0xffffffc02a097891 */ /* 0x000fe2000f8e303f */
[----:B------:R-:W-:Y:S01]  /*13b0*/  ISETP.GT.U32.AND P1, PT, R11, R6, PT ;  /* 0x000000060b00720c */ /* 0x000fe20003f24070 */
[----:B------:R-:W-:Y:S01]  /*13c0*/  UISETP.NE.AND UP3, UPT, UR15, URZ, UPT ;  /* 0x0000003f0f00728c */ /* 0x000fe2000bf65270 */
[----:B------:R-:W-:Y:S01]  /*13d0*/  ISETP.GE.AND P2, PT, R5, RZ, PT ;  /* 0x000000ff0500720c */ /* 0x000fe20003f46270 */
[----:B------:R-:W-:Y:S02]  /*13e0*/  UIADD3 UR48, UR21, UR12, URZ ;  /* 0x0000000c15307290 */ /* 0x000fe4000fffe03f */
[----:B------:R-:W-:-:S02]  /*13f0*/  USHF.R.S32.HI UR33, URZ, 0x1f, UR9 ;  /* 0x0000001f3f217899 */ /* 0x000fc40008011409 */
[----:B------:R-:W-:Y:S02]  /*1400*/  UIADD3 UR12, UP0, UR9, UR35, URZ ;  /* 0x00000023090c7290 */ /* 0x000fe4000ff1e03f */
[----:B------:R-:W-:Y:S02]  /*1410*/  UIMAD.WIDE.U32 UR18, UR10, UR5, URZ ;  /* 0x000000050a1272a5 */ /* 0x000fe4000f8e003f */
[----:B------:R-:W-:Y:S02]  /*1420*/  @UP1 UIADD3 UR30, UR26, UR43, URZ ;  /* 0x0000002b1a1e1290 */ /* 0x000fe4000fffe03f */
[----:B------:R-:W-:Y:S01]  /*1430*/  @!P1 IMAD.IADD R6, R6, 0x1, -R11 ;  /* 0x0000000106069824 */ /* 0x000fe200078e0a0b */
[----:B------:R-:W-:Y:S01]  /*1440*/  UIMAD UR23, UR11, UR5, URZ ;  /* 0x000000050b1772a4 */ /* 0x000fe2000f8e023f */
[----:B------:R-:W-:Y:S01]  /*1450*/  @!P1 VIADD R14, R14, 0x1 ;  /* 0x000000010e0e9836 */ /* 0x000fe20000000000 */
[----:B------:R-:W-:Y:S01]  /*1460*/  UIADD3.X UR17, UR33, UR36, URZ, UP0, !UPT ;  /* 0x0000002421117290 */ /* 0x000fe200087fe43f */
[----:B------:R-:W-:Y:S01]  /*1470*/  PLOP3.LUT P1, PT, PT, PT, UP1, 0x80, 0x0 ;  /* 0x000000000000781c */ /* 0x000fe20003f2f018 */
[----:B------:R-:W-:Y:S01]  /*1480*/  UIMAD UR11, UR11, UR12, URZ ;  /* 0x0000000c0b0b72a4 */ /* 0x000fe2000f8e023f */
[----:B------:R-:W-:Y:S01]  /*1490*/  ISETP.GE.U32.AND P0, PT, R6, R11, PT ;  /* 0x0000000b0600720c */ /* 0x000fe20003f06070 */
[----:B------:R-:W-:Y:S01]  /*14a0*/  @UP1 ULDC.64 UR14, c[0x0][0x248] ;  /* 0x00009200000e1ab9 */ /* 0x000fe20000000a00 */
[----:B------:R-:W-:-:S02]  /*14b0*/  USEL UR53, UR20, UR18, !UP2 ;  /* 0x0000001214357287 */ /* 0x000fc4000d000000 */
[----:B------:R-:W-:Y:S02]  /*14c0*/  @UP1 UIMAD.WIDE.U32 UR20, UR30, UR14, URZ ;  /* 0x0000000e1e1412a5 */ /* 0x000fe4000f8e003f */
[----:B------:R-:W-:Y:S01]  /*14d0*/  @UP1 UIMAD UR27, UR30, UR15, URZ ;  /* 0x0000000f1e1b12a4 */ /* 0x000fe2000f8e023f */
[----:B------:R-:W-:Y:S01]  /*14e0*/  ULDC UR36, c[0x0][0x2c4] ;  /* 0x0000b10000247ab9 */ /* 0x000fe20000000800 */
[----:B------:R-:W-:Y:S02]  /*14f0*/  UIMAD UR17, UR10, UR17, UR11 ;  /* 0x000000110a1172a4 */ /* 0x000fe4000f8e020b */
[----:B------:R-:W-:Y:S02]  /*1500*/  UIMAD.WIDE.U32 UR30, UR10, UR12, URZ ;  /* 0x0000000c0a1e72a5 */ /* 0x000fe4000f8e003f */
[----:B------:R-:W-:Y:S01]  /*1510*/  @UP3 UIMAD UR10, UR49, UR36, URZ ;  /* 0x00000024310a32a4 */ /* 0x000fe2000f8e023f */
[----:B------:R-:W-:Y:S01]  /*1520*/  @P0 IADD3 R14, R14, 0x1, RZ ;  /* 0x000000010e0e0810 */ /* 0x000fe20007ffe0ff */
[----:B------:R-:W-:Y:S01]  /*1530*/  @UP1 UIADD3 UR32, UR26, UR43, URZ ;  /* 0x0000002b1a201290 */ /* 0x000fe2000fffe03f */
[----:B------:R-:W-:Y:S01]  /*1540*/  PLOP3.LUT P0, PT, PT, PT, UP3, 0x80, 0x0 ;  /* 0x000000000000781c */ /* 0x000fe20003f0f038 */
[----:B------:R-:W-:Y:S01]  /*1550*/  @UP3 USEL UR11, UR10, UR5, !UP2 ;  /* 0x000000050a0b3287 */ /* 0x000fe2000d000000 */
[----:B------:R-:W-:Y:S01]  /*1560*/  @UP1 ULDC.64 UR24, c[0x0][0x250] ;  /* 0x0000940000181ab9 */ /* 0x000fe20000000a00 */
[----:B------:R-:W-:Y:S01]  /*1570*/  @UP2 UIADD3 UR48, UR19, UR23, URZ ;  /* 0x0000001713302290 */ /* 0x000fe2000fffe03f */
[----:B------:R-:W-:Y:S01]  /*1580*/  IMAD.MOV.U32 R11, RZ, RZ, R14 ;  /* 0x000000ffff0b7224 */ /* 0x000fe200078e000e */
[----:B------:R-:W-:Y:S01]  /*1590*/  @UP3 ULDC UR10, c[0x0][0x2e4] ;  /* 0x0000b900000a3ab9 */ /* 0x000fe20000000800 */
[----:B------:R-:W-:-:S02]  /*15a0*/  @UP1 UIMAD.WIDE.U32 UR18, UR32, UR24, URZ ;  /* 0x00000018201212a5 */ /* 0x000fc4000f8e003f */
[----:B------:R-:W-:Y:S01]  /*15b0*/  @UP1 UIMAD UR23, UR32, UR25, URZ ;  /* 0x00000019201712a4 */ /* 0x000fe2000f8e023f */
[----:B------:R-:W-:Y:S01]  /*15c0*/  @!P2 IADD3 R11, -R11, RZ, RZ ;  /* 0x000000ff0b0ba210 */ /* 0x000fe20007ffe1ff */
[----:B------:R-:W-:Y:S01]  /*15d0*/  @UP3 UIMAD UR32, UR54, UR10, UR11 ;  /* 0x0000000a362032a4 */ /* 0x000fe2000f8e020b */
[----:B------:R-:W-:Y:S01]  /*15e0*/  @!P3 LOP3.LUT R11, RZ, R4, RZ, 0x33, !PT ;  /* 0x00000004ff0bb212 */ /* 0x000fe200078e33ff */
[----:B------:R-:W-:Y:S02]  /*15f0*/  @!UP3 UIMAD UR10, UR49, UR60, UR54 ;  /* 0x0000003c310ab2a4 */ /* 0x000fe4000f8e0236 */
[----:B------:R-:W-:Y:S02]  /*1600*/  UIMAD UR50, UR54, UR61, URZ ;  /* 0x0000003d363272a4 */ /* 0x000fe4000f8e023f */
[----:B------:R-:W-:Y:S02]  /*1610*/  @!UP2 UIADD3 UR41, UR45, UR37, URZ ;  /* 0x000000252d29a290 */ /* 0x000fe4000fffe03f */
[----:B------:R-:W-:-:S02]  /*1620*/  @UP1 UIADD3 UR37, UR19, UR23, URZ ;  /* 0x0000001713251290 */ /* 0x000fc4000fffe03f */
[----:B------:R-:W-:Y:S02]  /*1630*/  @!UP3 UIMAD UR32, UR10, UR36, URZ ;  /* 0x000000240a20b2a4 */ /* 0x000fe4000f8e023f */
[----:B------:R-:W-:Y:S02]  /*1640*/  @UP1 UIADD3 UR27, UR21, UR27, URZ ;  /* 0x0000001b151b1290 */ /* 0x000fe4000fffe03f */
[----:B------:R-:W-:Y:S02]  /*1650*/  USHF.R.S32.HI UR35, URZ, 0x1f, UR50 ;  /* 0x0000001f3f237899 */ /* 0x000fe40008011432 */
[----:B------:R-:W-:Y:S02]  /*1660*/  USEL UR52, UR34, URZ, UP4 ;  /* 0x0000003f22347287 */ /* 0x000fe4000a000000 */
[----:B------:R-:W-:Y:S02]  /*1670*/  USEL UR51, UR38, URZ, UP4 ;  /* 0x0000003f26337287 */ /* 0x000fe4000a000000 */
[----:B------:R-:W-:Y:S01]  /*1680*/  UIADD3 UR23, UR31, UR17, URZ ;  /* 0x000000111f177290 */ /* 0x000fe2000fffe03f */
        /* <DEDUP_REMOVED lines=15> */
.L_x_1554:
        /* <DEDUP_REMOVED lines=13> */
.L_x_1555:
        /* <DEDUP_REMOVED lines=11> */
.L_x_1556:
[----:B------:R-:W-:-:S04]  /*1900*/  UIMAD UR5, UR49, UR60, UR54 ;  /* 0x0000003c310572a4 */ /* 0x000fc8000f8e0236 */
[----:B------:R-:W-:-:S12]  /*1910*/  UIMAD UR5, UR5, UR56, URZ ;  /* 0x00000038050572a4 */ /* 0x000fd8000f8e023f */
.L_x_1557:
[----:B------:R-:W2:Y:S01]  /*1920*/  LDL.64 R16, [R1+0x10] ;  /* 0x0000100001107983 */ /* 0x000ea20000100a00 */
[----:B------:R-:W1:Y:S03]  /*1930*/  LDC.64 R4, c[0x0][0x420] ;  /* 0x00010800ff047b82 */ /* 0x000e660000000a00 */
[----:B------:R3:W4:Y:S01]  /*1940*/  LDL.64 R36, [R1+0x10] ;  /* 0x0000100001247983 */ /* 0x0007220000100a00 */
[----:B------:R-:W-:Y:S01]  /*1950*/  UIMAD UR11, UR61, UR60, URZ ;  /* 0x0000003c3d0b72a4 */ /* 0x000fe2000f8e023f */
[----:B------:R-:W-:Y:S01]  /*1960*/  LEA.HI R15, R7, R8, RZ, 0x5 ;  /* 0x00000008070f7211 */ /* 0x000fe200078f28ff */
[----:B------:R-:W-:Y:S01]  /*1970*/  USHF.R.S32.HI UR45, URZ, 0x1f, UR54 ;  /* 0x0000001f3f2d7899 */ /* 0x000fe20008011436 */
[----:B------:R-:W-:Y:S01]  /*1980*/  IADD3 R18, P2, R10, UR9, RZ ;  /* 0x000000090a127c10 */ /* 0x000fe2000ff5e0ff */
[----:B------:R-:W-:Y:S01]  /*1990*/  USHF.L.U32 UR10, UR11, 0x6, URZ ;  /* 0x000000060b0a7899 */ /* 0x000fe2000800063f */
[----:B------:R-:W-:Y:S01]  /*19a0*/  BSSY B1, `(.L_x_1553) ;  /* 0x0000a1c000017945 */ /* 0x000fe20003800000 */
[----:B------:R-:W-:Y:S01]  /*19b0*/  UIADD3 UR38, UR22, UR13, URZ ;  /* 0x0000000d16267290 */ /* 0x000fe2000fffe03f */
[----:B------:R-:W-:Y:S01]  /*19c0*/  IADD3.X R23, R9, UR33, RZ, P2, !PT ;  /* 0x0000002109177c10 */ /* 0x000fe200097fe4ff */
[----:B------:R-:W-:-:S02]  /*19d0*/  UIADD3 UR12, UP2, UP0, UR30, UR10, UR50 ;  /* 0x0000000a1e0c7290 */ /* 0x000fc4000f85e032 */
[----:B------:R-:W-:Y:S01]  /*19e0*/  USHF.R.S32.HI UR10, URZ, 0x1f, UR10 ;  /* 0x0000001f3f0a7899 */ /* 0x000fe2000801140a */
[----:B------:R-:W-:Y:S01]  /*19f0*/  ULDC.64 UR30, c[0x0][0x428] ;  /* 0x00010a00001e7ab9 */ /* 0x000fe20000000a00 */
[----:B------:R-:W-:Y:S02]  /*1a00*/  ULDC UR44, c[0x0][0x398] ;  /* 0x0000e600002c7ab9 */ /* 0x000fe40000000800 */
[----:B------:R-:W-:Y:S01]  /*1a10*/  UIADD3.X UR10, UR23, UR10, UR35, UP2, UP0 ;  /* 0x0000000a170a7290 */ /* 0x000fe200097e0423 */
[----:B------:R-:W-:Y:S01]  /*1a20*/  IMAD.U32 R20, RZ, RZ, UR30 ;  /* 0x0000001eff147e24 */ /* 0x000fe2000f8e00ff */
[----:B------:R-:W-:Y:S02]  /*1a30*/  UIADD3 UR12, UP2, UP0, UR52, UR12, UR53 ;  /* 0x0000000c340c7290 */ /* 0x000fe4000f85e035 */
[----:B------:R-:W-:Y:S01]  /*1a40*/  UIMAD UR18, UR45, UR30, URZ ;  /* 0x0000001e2d1272a4 */ /* 0x000fe2000f8e023f */
[----:B-1----:R-:W-:Y:S01]  /*1a50*/  IMAD R6, R4, UR33, RZ ;  /* 0x0000002104067c24 */ /* 0x002fe2000f8e02ff */
[----:B------:R-:W-:Y:S01]  /*1a60*/  UIADD3.X UR10, UR51, UR10, UR48, UP2, UP0 ;  /* 0x0000000a330a7290 */ /* 0x000fe200097e0430 */
[----:B------:R-:W-:Y:S01]  /*1a70*/  IMAD R21, R9, R4, RZ ;  /* 0x0000000409157224 */ /* 0x000fe200078e02ff */
[----:B------:R-:W-:Y:S01]  /*1a80*/  UIADD3 UR19, UR9, UR5, URZ ;  /* 0x0000000509137290 */ /* 0x000fe2000fffe03f */
[----:B------:R-:W-:Y:S01]  /*1a90*/  IMAD R19, R5, UR9, R6 ;  /* 0x0000000905137c24 */ /* 0x000fe2000f8e0206 */
[----:B------:R-:W-:Y:S01]  /*1aa0*/  UIADD3 UR20, UR9, UR32, URZ ;  /* 0x0000002009147290 */ /* 0x000fe2000fffe03f */
[----:B------:R-:W-:Y:S01]  /*1ab0*/  IMAD R21, R10, R5, R21 ;  /* 0x000000050a157224 */ /* 0x000fe200078e0215 */
[----:B------:R-:W-:Y:S01]  /*1ac0*/  ULDC.64 UR34, c[0x0][0x400] ;  /* 0x0001000000227ab9 */ /* 0x000fe20000000a00 */
[----:B------:R-:W-:Y:S01]  /*1ad0*/  UIMAD UR18, UR54, UR31, UR18 ;  /* 0x0000001f361272a4 */ /* 0x000fe2000f8e0212 */
[----:B------:R-:W-:-:S02]  /*1ae0*/  ULDC.64 UR32, c[0x0][0x258] ;  /* 0x0000960000207ab9 */ /* 0x000fc40000000a00 */
[----:B------:R-:W-:Y:S01]  /*1af0*/  ULDC.64 UR30, c[0x0][0x210] ;  /* 0x00008400001e7ab9 */ /* 0x000fe20000000a00 */
[----:B------:R-:W-:Y:S01]  /*1b00*/  ULDC.64 UR52, c[0x0][0x478] ;  /* 0x00011e0000347ab9 */ /* 0x000fe20000000a00 */
[----:B------:R-:W-:Y:S01]  /*1b10*/  ULDC.64 UR46, c[0x0][0x2b0] ;  /* 0x0000ac00002e7ab9 */ /* 0x000fe20000000a00 */
[----:B------:R-:W-:Y:S01]  /*1b20*/  UIADD3 UR5, UR42, -0x1, URZ ;  /* 0xffffffff2a057890 */ /* 0x000fe2000fffe03f */
[----:B--2---:R-:W-:Y:S02]  /*1b30*/  LOP3.LUT R17, R15, 0xffffffe0, RZ, 0xc0, !PT ;  /* 0xffffffe00f117812 */ /* 0x004fe400078ec0ff */
[----:B------:R-:W-:Y:S01]  /*1b40*/  SHF.R.S32.HI R15, RZ, 0x5, R15 ;  /* 0x00000005ff0f7819 */ /* 0x000fe2000001140f */
[----:B----4-:R-:W-:Y:S01]  /*1b50*/  IMAD.MOV.U32 R36, RZ, RZ, R16 ;  /* 0x000000ffff247224 */ /* 0x010fe200078e0010 */
[----:B------:R-:W-:-:S03]  /*1b60*/  IADD3 R6, -R17, R8, RZ ;  /* 0x0000000811067210 */ /* 0x000fc60007ffe1ff */
[C---:B------:R-:W-:Y:S01]  /*1b70*/  VIADD R34, R36.reuse, 0x80 ;  /* 0x0000008024227836 */ /* 0x040fe20000000000 */
[----:B------:R-:W-:Y:S01]  /*1b80*/  SHF.R.S32.HI R37, RZ, 0x1f, R36 ;  /* 0x0000001fff257819 */ /* 0x000fe20000011424 */
[----:B------:R-:W-:Y:S01]  /*1b90*/  IMAD R15, R15, UR11, R6 ;  /* 0x0000000b0f0f7c24 */ /* 0x000fe2000f8e0206 */
[C---:B------:R-:W-:Y:S01]  /*1ba0*/  IADD3 R26, P0, R36.reuse, UR17, RZ ;  /* 0x00000011241a7c10 */ /* 0x040fe2000ff1e0ff */
[C---:B------:R-:W-:Y:S01]  /*1bb0*/  VIADD R33, R36.reuse, 0xc0 ;  /* 0x000000c024217836 */ /* 0x040fe20000000000 */
[----:B------:R-:W-:Y:S01]  /*1bc0*/  IADD3 R35, R36, 0x40, RZ ;  /* 0x0000004024237810 */ /* 0x000fe20007ffe0ff */
[----:B------:R-:W-:Y:S01]  /*1bd0*/  IMAD.WIDE.U32 R24, R18, UR28, R36 ;  /* 0x0000001c12187c25 */ /* 0x000fe2000f8e0024 */
[----:B------:R-:W-:Y:S01]  /*1be0*/  IADD3.X R27, R37, UR41, RZ, P0, !PT ;  /* 0x00000029251b7c10 */ /* 0x000fe200087fe4ff */
[----:B------:R3:W-:Y:S01]  /*1bf0*/  STL [R1+0x14], R37 ;  /* 0x0000142501007387 */ /* 0x0007e20000100800 */
[C---:B------:R-:W-:Y:S01]  /*1c00*/  IADD3 R16, P0, R15.reuse, UR12, RZ ;  /* 0x0000000c0f107c10 */ /* 0x040fe2000ff1e0ff */
[----:B------:R-:W-:Y:S01]  /*1c10*/  UIMAD UR12, UR45, UR32, URZ ;  /* 0x000000202d0c72a4 */ /* 0x000fe2000f8e023f */
[----:B------:R-:W-:Y:S01]  /*1c20*/  IADD3 R24, P2, R24, UR40, RZ ;  /* 0x0000002818187c10 */ /* 0x000fe2000ff5e0ff */
[----:B------:R-:W-:Y:S01]  /*1c30*/  IMAD.WIDE.U32 R26, R4, UR9, R26 ;  /* 0x00000009041a7c25 */ /* 0x000fe2000f8e001a */
[----:B------:R-:W-:Y:S01]  /*1c40*/  UIADD3 UR9, UR38, -UR44, -UR8 ;  /* 0x8000002c26097290 */ /* 0x000fe2000fffe808 */
[----:B------:R-:W-:Y:S01]  /*1c50*/  LEA.HI.X.SX32 R15, R15, UR10, 0x1, P0 ;  /* 0x0000000a0f0f7c11 */ /* 0x000fe200080f0eff */
[----:B------:R-:W-:Y:S01]  /*1c60*/  UIMAD UR12, UR54, UR33, UR12 ;  /* 0x00000021360c72a4 */ /* 0x000fe2000f8e020c */
[----:B------:R-:W-:Y:S01]  /*1c70*/  IMAD.IADD R27, R27, 0x1, R19 ;  /* 0x000000011b1b7824 */ /* 0x000fe200078e0213 */
[----:B------:R-:W-:Y:S01]  /*1c80*/  LEA R28, P0, R16, UR34, 0x2 ;  /* 0x00000022101c7c11 */ /* 0x000fe2000f8010ff */
[----:B------:R-:W-:Y:S01]  /*1c90*/  IMAD R19, R23, UR28, RZ ;  /* 0x0000001c17137c24 */ /* 0x000fe2000f8e02ff */
[----:B------:R-:W-:Y:S01]  /*1ca0*/  USHF.R.S32.HI UR23, URZ, 0x1f, UR9 ;  /* 0x0000001f3f177899 */ /* 0x000fe20008011409 */
[----:B------:R-:W-:Y:S01]  /*1cb0*/  IMAD.WIDE.U32 R26, R20, UR54, R26 ;  /* 0x00000036141a7c25 */ /* 0x000fe2000f8e001a */
[----:B------:R-:W-:Y:S01]  /*1cc0*/  LEA.HI.X R29, R16, UR35, R15, 0x2, P0 ;  /* 0x00000023101d7c11 */ /* 0x000fe200080f140f */
[----:B------:R-:W-:-:S02]  /*1cd0*/  UIMAD.WIDE UR34, UR19, 0x4, UR52 ;  /* 0x00000004132278a5 */ /* 0x000fc4000f8e0234 */
[----:B------:R-:W-:Y:S01]  /*1ce0*/  IMAD R19, R18, UR29, R19 ;  /* 0x0000001d12137c24 */ /* 0x000fe2000f8e0213 */
[----:B------:R-:W-:Y:S01]  /*1cf0*/  ULEA.HI UR23, UR23, UR9, URZ, 0x6 ;  /* 0x0000000917177291 */ /* 0x000fe2000f8f303f */
[----:B------:R-:W-:Y:S01]  /*1d00*/  IMAD.U32 R16, RZ, RZ, UR32 ;  /* 0x00000020ff107e24 */ /* 0x000fe2000f8e00ff */
[----:B------:R-:W-:Y:S01]  /*1d10*/  ULDC.64 UR32, c[0x0][0x3e0] ;  /* 0x0000f80000207ab9 */ /* 0x000fe20000000a00 */
[----:B------:R-:W-:Y:S01]  /*1d20*/  VIADD R27, R27, UR18 ;  /* 0x000000121b1b7c36 */ /* 0x000fe20008000000 */
[----:B------:R-:W-:Y:S01]  /*1d30*/  IADD3.X R25, R25, UR39, R19, P2, !PT ;  /* 0x0000002719197c10 */ /* 0x000fe200097fe413 */
[----:B------:R-:W-:Y:S01]  /*1d40*/  USHF.R.S32.HI UR23, URZ, 0x6, UR23 ;  /* 0x000000063f177899 */ /* 0x000fe20008011417 */
[----:B------:R3:W-:Y:S01]  /*1d50*/  STL.64 [R1+0x68], R28 ;  /* 0x0000681c01007387 */ /* 0x0007e20000100a00 */
[----:B------:R-:W-:Y:S01]  /*1d60*/  IMAD.WIDE.U32 R26, R10, R4, R26 ;  /* 0x000000040a1a7225 */ /* 0x000fe200078e001a */
[----:B------:R-:W-:Y:S02]  /*1d70*/  UIMAD.WIDE UR10, UR20, 0x4, UR46 ;  /* 0x00000004140a78a5 */ /* 0x000fe4000f8e022e */
[----:B------:R-:W-:Y:S01]  /*1d80*/  UISETP.LT.AND UP0, UPT, URZ, UR23, UPT ;  /* 0x000000173f00728c */ /* 0x000fe2000bf01270 */
[----:B------:R-:W-:Y:S01]  /*1d90*/  IMAD.WIDE.U32 R24, R16, UR54, R24 ;  /* 0x0000003610187c25 */ /* 0x000fe2000f8e0018 */
[----:B------:R-:W-:Y:S01]  /*1da0*/  LEA R41, P2, R26, UR32, 0x1 ;  /* 0x000000201a297c11 */ /* 0x000fe2000f8408ff */
[----:B------:R3:W-:Y:S01]  /*1db0*/  STL [R1+0x38], R35 ;  /* 0x0000382301007387 */ /* 0x0007e20000100800 */
[----:B------:R-:W-:Y:S01]  /*1dc0*/  IADD3 R21, R27, R21, RZ ;  /* 0x000000151b157210 */ /* 0x000fe20007ffe0ff */
[----:B------:R-:W-:Y:S01]  /*1dd0*/  VIADD R17, R25, UR12 ;  /* 0x0000000c19117c36 */ /* 0x000fe20008000000 */
[----:B------:R-:W-:Y:S01]  /*1de0*/  LEA R39, P3, R24, UR30, 0x1 ;  /* 0x0000001e18277c11 */ /* 0x000fe2000f8608ff */
[----:B------:R-:W-:Y:S01]  /*1df0*/  USEL UR23, URZ, UR23, !UP0 ;  /* 0x000000173f177287 */ /* 0x000fe2000c000000 */
[----:B------:R3:W-:Y:S01]  /*1e00*/  STL [R1+0x34], R34 ;  /* 0x0000342201007387 */ /* 0x0007e20000100800 */
[----:B------:R-:W-:Y:S01]  /*1e10*/  LEA.HI.X R40, R26, UR33, R21, 0x1, P2 ;  /* 0x000000211a287c11 */ /* 0x000fe200090f0c15 */
[----:B------:R-:W-:Y:S01]  /*1e20*/  UMOV UR20, UR34 ;  /* 0x0000002200147c82 */ /* 0x000fe20008000000 */
[----:B------:R-:W-:Y:S01]  /*1e30*/  LEA.HI.X R38, R24, UR31, R17, 0x1, P3 ;  /* 0x0000001f18267c11 */ /* 0x000fe200098f0c11 */
[----:B------:R3:W-:Y:S01]  /*1e40*/  STL [R1+0x44], R39 ;  /* 0x0000442701007387 */ /* 0x0007e20000100800 */
[----:B------:R-:W-:Y:S01]  /*1e50*/  UISETP.GT.AND UP0, UPT, UR42, UR23, UPT ;  /* 0x000000172a00728c */ /* 0x000fe2000bf04270 */
[----:B------:R-:W-:-:S02]  /*1e60*/  UMOV UR19, UR35 ;  /* 0x0000002300137c82 */ /* 0x000fc40008000000 */
[----:B------:R3:W-:Y:S03]  /*1e70*/  STL [R1+0x4c], R41 ;  /* 0x00004c2901007387 */ /* 0x0007e60000100800 */
[----:B------:R-:W-:Y:S01]  /*1e80*/  PLOP3.LUT P0, PT, PT, PT, UP0, 0x80, 0x0 ;  /* 0x000000000000781c */ /* 0x000fe20003f0f008 */
[----:B------:R3:W-:Y:S04]  /*1e90*/  STL [R1+0x30], R33 ;  /* 0x0000302101007387 */ /* 0x0007e80000100800 */
[----:B------:R3:W-:Y:S04]  /*1ea0*/  STL [R1+0x40], R38 ;  /* 0x0000402601007387 */ /* 0x0007e80000100800 */
[----:B------:R3:W-:Y:S04]  /*1eb0*/  STL [R1+0x48], R40 ;  /* 0x0000482801007387 */ /* 0x0007e80000100800 */
        /* <DEDUP_REMOVED lines=20> */
.L_x_1559:
        /* <DEDUP_REMOVED lines=20> */
.L_x_1560:
        /* <DEDUP_REMOVED lines=37> */
.L_x_1562:
[----:B------:R-:W-:Y:S05]  /*2390*/  BSYNC B0 ;  /* 0x0000000000007941 */ /* 0x000fea0003800000 */
.L_x_1561:
        /* <DEDUP_REMOVED lines=21> */
.L_x_1564:
[----:B------:R-:W-:Y:S05]  /*24f0*/  BSYNC B0 ;  /* 0x0000000000007941 */ /* 0x000fea0003800000 */
.L_x_1563:
        /* <DEDUP_REMOVED lines=33> */
.L_x_1566:
[----:B------:R-:W-:Y:S05]  /*2710*/  BSYNC B0 ;  /* 0x0000000000007941 */ /* 0x000fea0003800000 */
.L_x_1565:
        /* <DEDUP_REMOVED lines=22> */
.L_x_1558:
        /* <DEDUP_REMOVED lines=19> */
[----:B---3--:R-:W2:Y:S01]  /*29b0*/  LDC.64 R28, c[0x0][0x3e0] ;  /* 0x0000f800ff1c7b82 */ /* 0x008ea20000000a00 */
        /* <DEDUP_REMOVED lines=39> */
.L_x_1569:
[----:B------:R-:W-:Y:S05]  /*2c30*/  BSYNC B0 ;  /* 0x0000000000007941 */ /* 0x000fea0003800000 */
.L_x_1568:
[----:B------:R1:W-:Y:S01]  /*2c40*/  @P5 STS.128 [R32+0x11000], RZ ;  /* 0x011000ff20005388 */ /* 0x0003e20000000c00 */
[----:B--2---:R-:W-:Y:S01]  /*2c50*/  VIADD R22, R42, 0x4000 ;  /* 0x000040002a167836 */ /* 0x004fe20000000000 */
        /* <DEDUP_REMOVED lines=45> */
.L_x_1571:
[----:B------:R-:W-:Y:S05]  /*2f30*/  BSYNC B0 ;  /* 0x0000000000007941 */ /* 0x000fea0003800000 */
.L_x_1570:
        /* <DEDUP_REMOVED lines=21> */
.L_x_1573:
        /* <DEDUP_REMOVED lines=50> */
.L_x_1574:
[----:B------:R-:W-:Y:S05]  /*33b0*/  BSYNC B0 ;  /* 0x0000000000007941 */ /* 0x000fea0003800000 */
.L_x_1572:
        /* <DEDUP_REMOVED lines=21> */
.L_x_1576:
        /* <DEDUP_REMOVED lines=14> */
[C---:B---34-:R-:W-:Y:S01]  /*35f0*/  @!P3 LEA R20, P5, R24.reuse, UR30, 0x1 ;  /* 0x0000001e1814bc11 */ /* 0x058fe2000f8a08ff */
        /* <DEDUP_REMOVED lines=36> */
.L_x_1577:
[----:B------:R-:W-:Y:S05]  /*3840*/  BSYNC B0 ;  /* 0x0000000000007941 */ /* 0x000fea0003800000 */
.L_x_1575:
        /* <DEDUP_REMOVED lines=8> */
[----:B------:R-:W-:Y:S01]  /*38d0*/  UIMAD UR18, UR12, UR14, URZ ;  /* 0x0000000e0c1272a4 */ /* 0x000fe2000f8e023f */
[----:B---34-:R-:W-:-:S03]  /*38e0*/  IADD3 R20, P1, R16, UR21, RZ ;  /* 0x0000001510147c10 */ /* 0x018fc6000ff3e0ff */
[----:B------:R-:W-:Y:S01]  /*38f0*/  UIMAD UR18, UR22, UR15, UR18 ;  /* 0x0000000f161272a4 */ /* 0x000fe2000f8e0212 */
[----:B------:R-:W-:-:S04]  /*3900*/  IMAD R16, R14, UR28, RZ ;  /* 0x0000001c0e107c24 */ /* 0x000fc8000f8e02ff */
[----:B------:R-:W-:Y:S02]  /*3910*/  IMAD R16, R11, UR29, R16 ;  /* 0x0000001d0b107c24 */ /* 0x000fe4000f8e0210 */
[----:B------:R-:W-:Y:S01]  /*3920*/  IMAD.U32 R4, RZ, RZ, UR18 ;  /* 0x00000012ff047e24 */ /* 0x000fe2000f8e00ff */
[----:B------:R1:W-:Y:S04]  /*3930*/  @P3 STS.128 [R32+0x18000], RZ ;  /* 0x018000ff20003388 */ /* 0x0003e80000000c00 */
[----:B------:R1:W-:Y:S01]  /*3940*/  @P3 STS.128 [R32+0x1a000], RZ ;  /* 0x01a000ff20003388 */ /* 0x0003e20000000c00 */
[----:B------:R-:W-:-:S03]  /*3950*/  IADD3.X R21, R17, UR27, R4, P1, !PT ;  /* 0x0000001b11157c10 */ /* 0x000fc60008ffe404 */
        /* <DEDUP_REMOVED lines=55> */
.L_x_1579:
[----:B------:R-:W-:Y:S05]  /*3cd0*/  BSYNC B0 ;  /* 0x0000000000007941 */ /* 0x000fea0003800000 */
.L_x_1578:
        /* <DEDUP_REMOVED lines=58> */
.L_x_1581:
[----:B------:R-:W-:Y:S05]  /*4080*/  BSYNC B0 ;  /* 0x0000000000007941 */ /* 0x000fea0003800000 */
.L_x_1580:
        /* <DEDUP_REMOVED lines=64> */
.L_x_1583:
[----:B------:R-:W-:Y:S05]  /*4490*/  BSYNC B0 ;  /* 0x0000000000007941 */ /* 0x000fea0003800000 */
.L_x_1582:
        /* <DEDUP_REMOVED lines=14> */
[----:B------:R-:W-:Y:S02]  /*4580*/  MOV R21, UR37 ;  /* 0x0000002500157c02 */ /* 0x000fe40008000f00 */
[----:B------:R-:W-:Y:S01]  /*4590*/  MOV R19, R15 ;  /* 0x0000000f00137202 */ /* 0x000fe20000000f00 */
        /* <DEDUP_REMOVED lines=10> */
[----:B------:R-:W-:Y:S02]  /*4640*/  IMAD.IADD R21, R21, 0x1, R12 ;  /* 0x0000000115157824 */ /* 0x000fe400078e020c */
[----:B-----5:R-:W-:-:S04]  /*4650*/  IMAD.WIDE R22, R36, 0x2, R22 ;  /* 0x0000000224167825 */ /* 0x020fc800078e0216 */
[----:B------:R-:W-:-:S04]  /*4660*/  IMAD.WIDE.U32 R20, R11, UR14, R20 ;  /* 0x0000000e0b147c25 */ /* 0x000fc8000f8e0014 */
[----:B------:R-:W-:Y:S01]  /*4670*/  IMAD.IADD R14, R14, 0x1, R21 ;  /* 0x000000010e0e7824 */ /* 0x000fe200078e0215 */
[----:B-1----:R-:W-:Y:S02]  /*4680*/  @!P1 LEA R12, P2, R18, R4, 0x1 ;  /* 0x00000004120c9211 */ /* 0x002fe400078408ff */
        /* <DEDUP_REMOVED lines=25> */
.L_x_1585:
[----:B------:R-:W-:Y:S05]  /*4820*/  BSYNC B0 ;  /* 0x0000000000007941 */ /* 0x000fea0003800000 */
.L_x_1584:
[----:B------:R-:W-:Y:S01]  /*4830*/  IMAD.MOV.U32 R9, RZ, RZ, 0x4 ;  /* 0x00000004ff097424 */ /* 0x000fe200078e00ff */
[----:B-1----:R-:W5:Y:S01]  /*4840*/  LDG.E.64 R10, desc[UR6][R16.64+0x8] ;  /* 0x00000806100a7981 */ /* 0x002f62000c1e1b00 */
[----:B------:R-:W-:Y:S02]  /*4850*/  IMAD.MOV.U32 R15, RZ, RZ, 0x7f800000 ;  /* 0x7f800000ff0f7424 */ /* 0x000fe400078e00ff */
[----:B------:R-:W-:Y:S01]  /*4860*/  IMAD.MOV.U32 R14, RZ, RZ, 0x7f800000 ;  /* 0x7f800000ff0e7424 */ /* 0x000fe200078e00ff */
[----:B------:R-:W-:Y:S01]  /*4870*/  LEA.HI R7, R7, R8, RZ, 0x4 ;  /* 0x0000000807077211 */ /* 0x000fe200078f20ff */
[----:B----4-:R-:W-:Y:S01]  /*4880*/  IMAD.WIDE R12, R29, R9, UR10 ;  /* 0x0000000a1d0c7e25 */ /* 0x010fe2000f8e0209 */
[----:B------:R-:W4:Y:S01]  /*4890*/  LDG.E.64 R4, desc[UR6][R16.64] ;  /* 0x0000000610047981 */ /* 0x000f22000c1e1b00 */
[----:B------:R-:W-:-:S03]  /*48a0*/  UIMAD UR9, UR49, UR60, UR54 ;  /* 0x0000003c310972a4 */ /* 0x000fc6000f8e0236 */
[----:B------:R-:W0:Y:S01]  /*48b0*/  LDGDEPBAR ;  /* 0x00000000000079af */ /* 0x000e220000000000 */
[----:B------:R-:W-:Y:S01]  /*48c0*/  IMAD.MOV.U32 R246, RZ, RZ, 0x20 ;  /* 0x00000020fff67424 */ /* 0x000fe200078e00ff */
[----:B------:R-:W-:Y:S01]  /*48d0*/  ULDC UR27, c[0x0][0x2d0] ;  /* 0x0000b400001b7ab9 */ /* 0x000fe20000000800 */
[----:B------:R-:W-:Y:S01]  /*48e0*/  IMAD.MOV.U32 R245, RZ, RZ, 0x40 ;  /* 0x00000040fff57424 */ /* 0x000fe200078e00ff */
[----:B------:R-:W4:Y:S01]  /*48f0*/  @!P6 LDG.E R15, desc[UR6][R12.64] ;  /* 0x000000060c0fe981 */ /* 0x000f22000c1e1900 */
[----:B------:R-:W-:Y:S01]  /*4900*/  UIADD3 UR28, -UR8, 0x40, UR38 ;  /* 0x00000040081c7890 */ /* 0x000fe2000fffe126 */
[----:B------:R-:W-:Y:S02]  /*4910*/  CS2R R190, SRZ ;  /* 0x0000000000be7805 */ /* 0x000fe4000001ff00 */
[----:B------:R-:W-:Y:S01]  /*4920*/  CS2R R188, SRZ ;  /* 0x0000000000bc7805 */ /* 0x000fe2000001ff00 */
[----:B------:R-:W4:Y:S01]  /*4930*/  @!P5 LDG.E R14, desc[UR6][R12.64+0x20] ;  /* 0x000020060c0ed981 */ /* 0x000f22000c1e1900 */
        /* <DEDUP_REMOVED lines=10> */
[----:B------:R-:W-:Y:S02]  /*49e0*/  SHF.R.S32.HI R7, RZ, 0x1f, R8 ;  /* 0x0000001fff077819 */ /* 0x000fe40000011408 */
[----:B------:R-:W-:Y:S02]  /*49f0*/  CS2R R178, SRZ ;  /* 0x0000000000b27805 */ /* 0x000fe4000001ff00 */
[----:B------:R-:W-:Y:S02]  /*4a00*/  CS2R R176, SRZ ;  /* 0x0000000000b07805 */ /* 0x000fe4000001ff00 */
[----:B------:R-:W-:-:S02]  /*4a10*/  CS2R R170, SRZ ;  /* 0x0000000000aa7805 */ /* 0x000fc4000001ff00 */
[----:B------:R-:W-:Y:S01]  /*4a20*/  LEA.HI R7, R7, R8, RZ, 0x3 ;  /* 0x0000000807077211 */ /* 0x000fe200078f18ff */
[----:B------:R-:W-:Y:S01]  /*4a30*/  USHF.L.U32 UR9, UR9, 0x5, URZ ;  /* 0x0000000509097899 */ /* 0x000fe2000800063f */
[----:B------:R-:W-:Y:S02]  /*4a40*/  CS2R R168, SRZ ;  /* 0x0000000000a87805 */ /* 0x000fe4000001ff00 */
[----:B------:R-:W-:Y:S02]  /*4a50*/  CS2R R166, SRZ ;  /* 0x0000000000a67805 */ /* 0x000fe4000001ff00 */
[----:B------:R-:W-:Y:S01]  /*4a60*/  LOP3.LUT R7, R7, 0xfffffff8, RZ, 0xc0, !PT ;  /* 0xfffffff807077812 */ /* 0x000fe200078ec0ff */
[----:B------:R-:W-:Y:S01]  /*4a70*/  USHF.R.S32.HI UR12, URZ, 0x1f, UR9 ;  /* 0x0000001f3f0c7899 */ /* 0x000fe20008011409 */
[----:B------:R-:W-:Y:S02]  /*4a80*/  CS2R R164, SRZ ;  /* 0x0000000000a47805 */ /* 0x000fe4000001ff00 */
[----:B------:R-:W-:-:S02]  /*4a90*/  CS2R R158, SRZ ;  /* 0x00000000009e7805 */ /* 0x000fc4000001ff00 */
[----:B------:R-:W-:Y:S01]  /*4aa0*/  CS2R R156, SRZ ;  /* 0x00000000009c7805 */ /* 0x000fe2000001ff00 */
[----:B------:R-:W-:Y:S01]  /*4ab0*/  IMAD.IADD R7, R8, 0x1, -R7 ;  /* 0x0000000108077824 */ /* 0x000fe200078e0a07 */
[----:B------:R-:W-:Y:S02]  /*4ac0*/  SHF.R.S32.HI R8, RZ, 0x1f, R6 ;  /* 0x0000001fff087819 */ /* 0x000fe40000011406 */
        /* <DEDUP_REMOVED lines=40> */
[----:B--23--:R-:W-:Y:S02]  /*4d50*/  CS2R R32, SRZ ;  /* 0x0000000000207805 */ /* 0x00cfe4000001ff00 */
[----:B------:R-:W-:Y:S02]  /*4d60*/  CS2R R26, SRZ ;  /* 0x00000000001a7805 */ /* 0x000fe4000001ff00 */
[----:B------:R-:W-:Y:S02]  /*4d70*/  CS2R R24, SRZ ;  /* 0x0000000000187805 */ /* 0x000fe4000001ff00 */
[----:B------:R-:W-:Y:S02]  /*4d80*/  CS2R R22, SRZ ;  /* 0x0000000000167805 */ /* 0x000fe4000001ff00 */
[----:B------:R-:W-:Y:S01]  /*4d90*/  CS2R R20, SRZ ;  /* 0x0000000000147805 */ /* 0x000fe2000001ff00 */
[----:B------:R-:W-:Y:S01]  /*4da0*/  ULDC UR14, c[0x0][0x394] ;  /* 0x0000e500000e7ab9 */ /* 0x000fe20000000800 */
[----:B------:R-:W-:Y:S01]  /*4db0*/  ULDC UR41, c[0x0][0x398] ;  /* 0x0000e60000297ab9 */ /* 0x000fe20000000800 */
[----:B------:R-:W-:Y:S01]  /*4dc0*/  ULDC UR42, c[0x0][0x2dc] ;  /* 0x0000b700002a7ab9 */ /* 0x000fe20000000800 */
[----:B------:R-:W-:Y:S01]  /*4dd0*/  UIADD3 UR28, UR28, -UR44, URZ ;  /* 0x8000002c1c1c7290 */ /* 0x000fe2000fffe03f */
[----:B------:R-:W-:Y:S01]  /*4de0*/  UMOV UR17, UR14 ;  /* 0x0000000e00117c82 */ /* 0x000fe20008000000 */
[----:B------:R-:W-:Y:S01]  /*4df0*/  ULDC.U8 UR22, c[0x0][0x388] ;  /* 0x0000e20000167ab9 */ /* 0x000fe20000000000 */
[----:B------:R-:W-:Y:S01]  /*4e00*/  ULDC UR21, c[0x0][0x2ec] ;  /* 0x0000bb0000157ab9 */ /* 0x000fe20000000800 */
[----:B-----5:R-:W-:-:S04]  /*4e10*/  IADD3 R9, P4, P3, R10, UR9, R6 ;  /* 0x000000090a097c10 */ /* 0x020fc8000fb9e006 */
[----:B------:R-:W-:Y:S01]  /*4e20*/  IADD3.X R6, R11, UR12, R8, P4, P3 ;  /* 0x0000000c0b067c10 */ /* 0x000fe2000a7e6408 */
[----:B------:R-:W-:Y:S04]  /*4e30*/  STL [R1+0x54], R9 ;  /* 0x0000540901007387 */ /* 0x000fe80000100800 */
[----:B------:R1:W-:Y:S01]  /*4e40*/  STL [R1+0x50], R6 ;  /* 0x0000500601007387 */ /* 0x0003e20000100800 */
[----:B------:R-:W-:Y:S02]  /*4e50*/  R2P PR, R7, 0x6 ;  /* 0x0000000607007804 */ /* 0x000fe40000000000 */
[----:B----4-:R-:W-:Y:S01]  /*4e60*/  R2UR UR24, R5 ;  /* 0x00000000051872ca */ /* 0x010fe200000e0000 */
[----:B------:R-:W-:Y:S01]  /*4e70*/  VIADD R5, R252, 0x4000 ;  /* 0x00004000fc057836 */ /* 0x000fe20000000000 */
[----:B------:R-:W-:Y:S01]  /*4e80*/  R2UR UR25, R4 ;  /* 0x00000000041972ca */ /* 0x000fe200000e0000 */
[----:B------:R-:W-:Y:S01]  /*4e90*/  VIADD R4, R251, 0x4000 ;  /* 0x00004000fb047836 */ /* 0x000fe20000000000 */
[----:B------:R-:W-:Y:S01]  /*4ea0*/  SEL R246, R246, 0xffffffe0, !P1 ;  /* 0xffffffe0f6f67807 */ /* 0x000fe20004800000 */
[----:B-1----:R-:W-:-:S05]  /*4eb0*/  IMAD.MOV.U32 R6, RZ, RZ, R28 ;  /* 0x000000ffff067224 */ /* 0x002fca00078e001c */
[----:B------:R1:W-:Y:S04]  /*4ec0*/  STL [R1+0x58], R6 ;  /* 0x0000580601007387 */ /* 0x0003e80000100800 */
[----:B------:R1:W-:Y:S04]  /*4ed0*/  STL [R1+0x5c], R15 ;  /* 0x00005c0f01007387 */ /* 0x0003e80000100800 */
[----:B------:R1:W-:Y:S01]  /*4ee0*/  STL [R1+0x60], R14 ;  /* 0x0000600e01007387 */ /* 0x0003e20000100800 */
[----:B------:R-:W-:Y:S01]  /*4ef0*/  SEL R245, R245, 0xffffffc0, !P2 ;  /* 0xffffffc0f5f57807 */ /* 0x000fe20005000000 */
[----:B------:R-:W-:Y:S01]  /*4f00*/  IMAD.IADD R244, R249, 0x1, R246 ;  /* 0x00000001f9f47824 */ /* 0x000fe200078e02f6 */
[----:B------:R-:W-:-:S02]  /*4f10*/  SEL R248, R5, R252, !P0 ;  /* 0x000000fc05f87207 */ /* 0x000fc40004000000 */
        /* <DEDUP_REMOVED lines=17> */
[----:B-1----:R-:W-:-:S12]  /*5030*/  UIADD3 UR29, UR24, 0x646e171e, URZ ;  /* 0x646e171e181d7890 */ /* 0x002fd8000fffe03f */
.L_x_1590:
[----:B------:R-:W2:Y:S01]  /*5040*/  LDL R121, [R1+0x8] ;  /* 0x0000080001797983 */ /* 0x000ea20000100800 */
[C---:B------:R-:W-:Y:S01]  /*5050*/  IMAD.IADD R114, R248.reuse, 0x1, R246 ;  /* 0x00000001f8727824 */ /* 0x040fe200078e02f6 */
[----:B------:R-:W-:Y:S01]  /*5060*/  USHF.L.U32 UR12, UR5, 0x6, URZ ;  /* 0x00000006050c7899 */ /* 0x000fe2000800063f */
[--C-:B------:R-:W-:Y:S01]  /*5070*/  IMAD.IADD R113, R248, 0x1, R245.reuse ;  /* 0x00000001f8717824 */ /* 0x100fe200078e02f5 */
[----:B------:R-:W0:Y:S01]  /*5080*/  LDGDEPBAR ;  /* 0x00000000000079af */ /* 0x000e220000000000 */
[----:B------:R-:W-:Y:S01]  /*5090*/  IMAD.IADD R112, R114, 0x1, R245 ;  /* 0x0000000172707824 */ /* 0x000fe200078e02f5 */
[----:B------:R-:W-:Y:S01]  /*50a0*/  UISETP.GE.AND UP0, UPT, UR12, UR28, UPT ;  /* 0x0000001c0c00728c */ /* 0x000fe2000bf06270 */
[----:B------:R-:W-:Y:S01]  /*50b0*/  IMAD.U32 R116, RZ, RZ, UR20 ;  /* 0x00000014ff747e24 */ /* 0x000fe2000f8e00ff */
[----:B------:R-:W1:Y:S01]  /*50c0*/  S2R R115, SR_TID.X ;  /* 0x0000000000737919 */ /* 0x000e620000002100 */
[----:B------:R-:W-:Y:S01]  /*50d0*/  IMAD.U32 R117, RZ, RZ, UR19 ;  /* 0x00000013ff757e24 */ /* 0x000fe2000f8e00ff */
[----:B------:R-:W-:Y:S01]  /*50e0*/  UMOV UR9, UR58 ;  /* 0x0000003a00097c82 */ /* 0x000fe20008000000 */
[----:B------:R-:W3:Y:S01]  /*50f0*/  S2R R120, SR_TID.X ;  /* 0x0000000000787919 */ /* 0x000ee20000002100 */
[C---:B--2---:R-:W-:Y:S01]  /*5100*/  LEA R118, P0, R121.reuse, R116, 0x2 ;  /* 0x0000007479767211 */ /* 0x044fe200078010ff */
[----:B------:R-:W-:Y:S04]  /*5110*/  DEPBAR.LE SB0, 0x0 ;  /* 0x000080000000791a */ /* 0x000fe80000000000 */
[----:B------:R-:W-:Y:S01]  /*5120*/  BAR.SYNC.DEFER_BLOCKING 0x0 ;  /* 0x0000000000007b1d */ /* 0x000fe20000010000 */
[----:B------:R-:W-:Y:S02]  /*5130*/  LEA.HI.X.SX32 R119, R121, R117, 0x2, P0 ;  /* 0x0000007579777211 */ /* 0x000fe400000f16ff */
[----:B------:R-:W-:Y:S02]  /*5140*/  PLOP3.LUT P0, PT, PT, PT, UP0, 0x80, 0x0 ;  /* 0x000000000000781c */ /* 0x000fe40003f0f008 */
[----:B-1----:R-:W-:Y:S04]  /*5150*/  SHF.R.S32.HI R115, RZ, 0x1f, R115 ;  /* 0x0000001fff737819 */ /* 0x002fe80000011473 */
[----:B---3--:R-:W-:Y:S04]  /*5160*/  LEA.HI R115, R115, R120, RZ, 0x7 ;  /* 0x0000007873737211 */ /* 0x008fe800078f38ff */
[----:B------:R-:W-:Y:S01]  /*5170*/  SHF.R.S32.HI R115, RZ, 0x7, R115 ;  /* 0x00000007ff737819 */ /* 0x000fe20000011473 */
[----:B------:R-:W-:Y:S04]  /*5180*/  LDSM.16.M88.4 R84, [R248] ;  /* 0x00000000f854783b */ /* 0x000fe80000000200 */
[----:B------:R-:W1:Y:S04]  /*5190*/  LDSM.16.M88.4 R88, [R241+0x18000] ;  /* 0x01800000f158783b */ /* 0x000e680000000200 */
[----:B------:R-:W2:Y:S04]  /*51a0*/  LDSM.16.M88.4 R92, [R241+0x18800] ;  /* 0x01880000f15c783b */ /* 0x000ea80000000200 */
[----:B------:R-:W-:Y:S04]  /*51b0*/  LDSM.16.M88.4 R96, [R114] ;  /* 0x000000007260783b */ /* 0x000fe80000000200 */
[----:B------:R-:W3:Y:S04]  /*51c0*/  LDSM.16.M88.4 R100, [R240+0x18000] ;  /* 0x01800000f064783b */ /* 0x000ee80000000200 */
[----:B------:R-:W4:Y:S04]  /*51d0*/  LDSM.16.M88.4 R104, [R240+0x18800] ;  /* 0x01880000f068783b */ /* 0x000f280000000200 */
[----:B------:R-:W-:Y:S04]  /*51e0*/  LDSM.16.M88.4 R108, [R3+0x18000] ;  /* 0x01800000036c783b */ /* 0x000fe80000000200 */
[----:B------:R2:W5:Y:S04]  /*51f0*/  LDG.E R117, desc[UR6][R118.64] ;  /* 0x0000000676757981 */ /* 0x000568000c1e1900 */
[----:B------:R3:W5:Y:S01]  /*5200*/  LDG.E R116, desc[UR6][R118.64+0x20] ;  /* 0x0000200676747981 */ /* 0x000762000c1e1900 */
[C---:B-1----:R-:W-:Y:S06]  /*5210*/  HMMA.16816.F32.BF16 R4, R84.reuse, R88, RZ ;  /* 0x000000585404723c */ /* 0x042fec00000418ff */
[C---:B------:R-:W-:Y:S01]  /*5220*/  HMMA.16816.F32.BF16 R8, R84.reuse, R90, RZ ;  /* 0x0000005a5408723c */ /* 0x040fe200000418ff */
[----:B------:R-:W1:Y:S05]  /*5230*/  LDSM.16.M88.4 R88, [R113] ;  /* 0x000000007158783b */ /* 0x000e6a0000000200 */
[C---:B--2---:R-:W-:Y:S06]  /*5240*/  HMMA.16816.F32.BF16 R12, R84.reuse, R92, RZ ;  /* 0x0000005c540c723c */ /* 0x044fec00000418ff */
[----:B------:R-:W-:Y:S01]  /*5250*/  HMMA.16816.F32.BF16 R16, R84, R94, RZ ;  /* 0x0000005e5410723c */ /* 0x000fe200000418ff */
[----:B------:R-:W2:Y:S04]  /*5260*/  LDSM.16.M88.4 R84, [R3+0x18800] ;  /* 0x018800000354783b */ /* 0x000ea80000000200 */
[----:B------:R-:W-:Y:S01]  /*5270*/  LDSM.16.M88.4 R92, [R112] ;  /* 0x00000000705c783b */ /* 0x000fe20000000200 */
        /* <DEDUP_REMOVED lines=8> */
[C---:B------:R-:W-:Y:S06]  /*5300*/  HMMA.16816.F32.BF16 R8, R88.reuse, R110, R8 ;  /* 0x0000006e5808723c */ /* 0x040fec0000041808 */
[C---:B--2---:R-:W-:Y:S06]  /*5310*/  HMMA.16816.F32.BF16 R12, R88.reuse, R84, R12 ;  /* 0x00000054580c723c */ /* 0x044fec000004180c */
[----:B------:R-:W-:Y:S01]  /*5320*/  HMMA.16816.F32.BF16 R16, R88, R86, R16 ;  /* 0x000000565810723c */ /* 0x000fe20000041810 */
[----:B------:R-:W-:Y:S04]  /*5330*/  LDSM.16.M88.4 R84, [R248+0x2000] ;  /* 0x00200000f854783b */ /* 0x000fe80000000200 */
[----:B------:R-:W1:Y:S01]  /*5340*/  LDSM.16.M88.4 R88, [R241+0x1a000] ;  /* 0x01a00000f158783b */ /* 0x000e620000000200 */
[C---:B---3--:R-:W-:Y:S06]  /*5350*/  HMMA.16816.F32.BF16 R4, R92.reuse, R100, R4 ;  /* 0x000000645c04723c */ /* 0x048fec0000041804 */
[C---:B------:R-:W-:Y:S01]  /*5360*/  HMMA.16816.F32.BF16 R8, R92.reuse, R102, R8 ;  /* 0x000000665c08723c */ /* 0x040fe20000041808 */
[----:B------:R-:W-:Y:S05]  /*5370*/  LDSM.16.M88.4 R100, [R240+0x1a800] ;  /* 0x01a80000f064783b */ /* 0x000fea0000000200 */
[C---:B----4-:R-:W-:Y:S06]  /*5380*/  HMMA.16816.F32.BF16 R12, R92.reuse, R96, R12 ;  /* 0x000000605c0c723c */ /* 0x050fec000004180c */
[----:B------:R-:W-:Y:S01]  /*5390*/  HMMA.16816.F32.BF16 R16, R92, R98, R16 ;  /* 0x000000625c10723c */ /* 0x000fe20000041810 */
[----:B------:R-:W-:Y:S04]  /*53a0*/  LDSM.16.M88.4 R92, [R114+0x2000] ;  /* 0x00200000725c783b */ /* 0x000fe80000000200 */
[----:B------:R-:W2:Y:S01]  /*53b0*/  LDSM.16.M88.4 R96, [R240+0x1a000] ;  /* 0x01a00000f060783b */ /* 0x000ea20000000200 */
[C---:B-1----:R-:W-:Y:S06]  /*53c0*/  HMMA.16816.F32.BF16 R4, R84.reuse, R88, R4 ;  /* 0x000000585404723c */ /* 0x042fec0000041804 */
[C---:B------:R-:W-:Y:S01]  /*53d0*/  HMMA.16816.F32.BF16 R8, R84.reuse, R90, R8 ;  /* 0x0000005a5408723c */ /* 0x040fe20000041808 */
[----:B------:R-:W-:Y:S05]  /*53e0*/  LDSM.16.M88.4 R88, [R3+0x1a000] ;  /* 0x01a000000358783b */ /* 0x000fea0000000200 */
[C---:B------:R-:W-:Y:S06]  /*53f0*/  HMMA.16816.F32.BF16 R12, R84.reuse, R104, R12 ;  /* 0x00000068540c723c */ /* 0x040fec000004180c */
[----:B------:R-:W-:Y:S01]  /*5400*/  HMMA.16816.F32.BF16 R16, R84, R106, R16 ;  /* 0x0000006a5410723c */ /* 0x000fe20000041810 */
[----:B------:R-:W1:Y:S04]  /*5410*/  LDSM.16.M88.4 R84, [R113+0x2000] ;  /* 0x002000007154783b */ /* 0x000e680000000200 */
[----:B------:R-:W3:Y:S01]  /*5420*/  LDSM.16.M88.4 R104, [R3+0x1a800] ;  /* 0x01a800000368783b */ /* 0x000ee20000000200 */
[C---:B--2---:R-:W-:Y:S06]  /*5430*/  HMMA.16816.F32.BF16 R4, R92.reuse, R96, R4 ;  /* 0x000000605c04723c */ /* 0x044fec0000041804 */
[C---:B------:R-:W-:Y:S01]  /*5440*/  HMMA.16816.F32.BF16 R8, R92.reuse, R98, R8 ;  /* 0x000000625c08723c */ /* 0x040fe20000041808 */
[----:B------:R-:W-:Y:S05]  /*5450*/  LDSM.16.M88.4 R96, [R2+0x1a000] ;  /* 0x01a000000260783b */ /* 0x000fea0000000200 */
[C---:B------:R-:W-:Y:S06]  /*5460*/  HMMA.16816.F32.BF16 R12, R92.reuse, R100, R12 ;  /* 0x000000645c0c723c */ /* 0x040fec000004180c */
[----:B------:R-:W-:Y:S01]  /*5470*/  HMMA.16816.F32.BF16 R16, R92, R102, R16 ;  /* 0x000000665c10723c */ /* 0x000fe20000041810 */
[----:B------:R-:W2:Y:S04]  /*5480*/  LDSM.16.M88.4 R92, [R112+0x2000] ;  /* 0x00200000705c783b */ /* 0x000ea80000000200 */
[----:B------:R-:W4:Y:S01]  /*5490*/  LDSM.16.M88.4 R100, [R2+0x1a800] ;  /* 0x01a800000264783b */ /* 0x000f220000000200 */
[C---:B-1----:R-:W-:Y:S06]  /*54a0*/  HMMA.16816.F32.BF16 R4, R84.reuse, R88, R4 ;  /* 0x000000585404723c */ /* 0x042fec0000041804 */
[C---:B------:R-:W-:Y:S01]  /*54b0*/  HMMA.16816.F32.BF16 R8, R84.reuse, R90, R8 ;  /* 0x0000005a5408723c */ /* 0x040fe20000041808 */
[----:B------:R-:W-:Y:S05]  /*54c0*/  LDSM.16.M88.4 R88, [R241+0x1c000] ;  /* 0x01c00000f158783b */ /* 0x000fea0000000200 */
[C---:B---3--:R-:W-:Y:S06]  /*54d0*/  HMMA.16816.F32.BF16 R12, R84.reuse, R104, R12 ;  /* 0x00000068540c723c */ /* 0x048fec000004180c */
[----:B------:R-:W-:Y:S01]  /*54e0*/  HMMA.16816.F32.BF16 R16, R84, R106, R16 ;  /* 0x0000006a5410723c */ /* 0x000fe20000041810 */
[----:B------:R-:W1:Y:S04]  /*54f0*/  LDSM.16.M88.4 R84, [R248+0x4000] ;  /* 0x00400000f854783b */ /* 0x000e680000000200 */
[----:B------:R-:W3:Y:S01]  /*5500*/  LDSM.16.M88.4 R104, [R241+0x1c800] ;  /* 0x01c80000f168783b */ /* 0x000ee20000000200 */
[C---:B--2---:R-:W-:Y:S06]  /*5510*/  HMMA.16816.F32.BF16 R4, R92.reuse, R96, R4 ;  /* 0x000000605c04723c */ /* 0x044fec0000041804 */
[C---:B------:R-:W-:Y:S01]  /*5520*/  HMMA.16816.F32.BF16 R8, R92.reuse, R98, R8 ;  /* 0x000000625c08723c */ /* 0x040fe20000041808 */
[----:B------:R-:W-:Y:S05]  /*5530*/  LDSM.16.M88.4 R96, [R240+0x1c000] ;  /* 0x01c00000f060783b */ /* 0x000fea0000000200 */
[C---:B----4-:R-:W-:Y:S06]  /*5540*/  HMMA.16816.F32.BF16 R12, R92.reuse, R100, R12 ;  /* 0x000000645c0c723c */ /* 0x050fec000004180c */
        /* <DEDUP_REMOVED lines=46> */
[C---:B------:R-:W-:Y:S06]  /*5830*/  HMMA.16816.F32.BF16 R8, R84.reuse, R90, R8 ;  /* 0x0000005a5408723c */ /* 0x040fec0000041808 */
[C---:B---3--:R-:W-:Y:S06]  /*5840*/  HMMA.16816.F32.BF16 R12, R84.reuse, R104, R12 ;  /* 0x00000068540c723c */ /* 0x048fec000004180c */
[----:B------:R-:W-:Y:S06]  /*5850*/  HMMA.16816.F32.BF16 R16, R84, R106, R16 ;  /* 0x0000006a5410723c */ /* 0x000fec0000041810 */
[C---:B--2---:R-:W-:Y:S06]  /*5860*/  HMMA.16816.F32.BF16 R4, R92.reuse, R96, R4 ;  /* 0x000000605c04723c */ /* 0x044fec0000041804 */
        /* <DEDUP_REMOVED lines=18> */
.L_x_1586:
[----:B------:R-:W1:Y:S01]  /*5990*/  S2R R84, SR_TID.X ;  /* 0x0000000000547919 */ /* 0x000e620000002100 */
[----:B------:R-:W-:Y:S01]  /*59a0*/  IMAD.SHL.U32 R87, R115, 0x20, RZ ;  /* 0x0000002073577824 */ /* 0x000fe200078e00ff */
[----:B------:R-:W-:Y:S01]  /*59b0*/  UIADD3 UR15, UR8, 0x1, -UR13 ;  /* 0x00000001080f7890 */ /* 0x000fe2000fffe80d */
[----:B------:R-:W-:Y:S01]  /*59c0*/  VIADD R88, R121, UR12 ;  /* 0x0000000c79587c36 */ /* 0x000fe20008000000 */
[----:B------:R-:W-:Y:S01]  /*59d0*/  UIADD3 UR14, -UR9, UR8, -UR13 ;  /* 0x00000008090e7290 */ /* 0x000fe2000fffe90d */
[----:B------:R-:W-:Y:S01]  /*59e0*/  IMAD.U32 R86, RZ, RZ, UR16 ;  /* 0x00000010ff567e24 */ /* 0x000fe2000f8e00ff */
[----:B------:R-:W-:Y:S01]  /*59f0*/  UIADD3 UR12, UR15, UR41, URZ ;  /* 0x000000290f0c7290 */ /* 0x000fe2000fffe03f */
[C---:B------:R-:W-:Y:S01]  /*5a00*/  VIADD R85, R88.reuse, 0x8 ;  /* 0x0000000858557836 */ /* 0x040fe20000000000 */
[----:B------:R-:W-:Y:S02]  /*5a10*/  UMOV UR17, UR9 ;  /* 0x0000000900117c82 */ /* 0x000fe40008000000 */
[C---:B------:R-:W-:Y:S02]  /*5a20*/  VIADDMNMX R95, R88.reuse, UR14, RZ, !PT ;  /* 0x0000000e585f7c46 */ /* 0x040fe4000f8001ff */
[----:B------:R-:W-:Y:S05]  /*5a30*/  IMAD.U32 R93, RZ, RZ, UR12 ;  /* 0x0000000cff5d7e24 */ /* 0x000fea000f8e00ff */
[----:B------:R-:W-:Y:S01]  /*5a40*/  VIADDMNMX R93, R88, R93, UR8, PT ;  /* 0x00000008585d7e46 */ /* 0x000fe2000b80015d */
[----:B-1----:R-:W-:Y:S05]  /*5a50*/  IMAD.SHL.U32 R84, R84, 0x2, RZ ;  /* 0x0000000254547824 */ /* 0x002fea00078e00ff */
[----:B------:R-:W-:Y:S01]  /*5a60*/  LOP3.LUT R87, R87, 0x6, R84, 0xf8, !PT ;  /* 0x0000000657577812 */ /* 0x000fe200078ef854 */
[----:B------:R-:W-:Y:S04]  /*5a70*/  IMAD.U32 R84, RZ, RZ, UR41 ;  /* 0x00000029ff547e24 */ /* 0x000fe8000f8e00ff */
[----:B------:R-:W-:Y:S01]  /*5a80*/  IMAD R86, R86, 0x40, R87 ;  /* 0x0000004056567824 */ /* 0x000fe200078e0257 */
[C---:B------:R-:W-:Y:S02]  /*5a90*/  IADD3 R84, R85.reuse, UR15, R84 ;  /* 0x0000000f55547c10 */ /* 0x040fe4000fffe054 */
[----:B------:R-:W-:Y:S01]  /*5aa0*/  VIADDMNMX R85, R85, UR14, RZ, !PT ;  /* 0x0000000e55557c46 */ /* 0x000fe2000f8001ff */
[----:B------:R-:W-:Y:S01]  /*5ab0*/  VIADD R92, R86, 0x1 ;  /* 0x00000001565c7836 */ /* 0x000fe20000000000 */
[----:B------:R-:W-:Y:S01]  /*5ac0*/  VIMNMX R84, R84, UR8, PT ;  /* 0x0000000854547c48 */ /* 0x000fe2000bfe0100 */
[C---:B------:R-:W-:Y:S01]  /*5ad0*/  VIADD R91, R86.reuse, 0x8 ;  /* 0x00000008565b7836 */ /* 0x040fe20000000000 */
[C---:B------:R-:W-:Y:S01]  /*5ae0*/  ISETP.GE.AND P1, PT, R86.reuse, R95, PT ;  /* 0x0000005f5600720c */ /* 0x040fe20003f26270 */
[C---:B------:R-:W-:Y:S01]  /*5af0*/  VIADD R90, R86.reuse, 0x9 ;  /* 0x00000009565a7836 */ /* 0x040fe20000000000 */
[C---:B------:R-:W-:Y:S01]  /*5b00*/  ISETP.GE.AND P0, PT, R86.reuse, R85, PT ;  /* 0x000000555600720c */ /* 0x040fe20003f06270 */
[C---:B------:R-:W-:Y:S01]  /*5b10*/  VIADD R89, R86.reuse, 0x10 ;  /* 0x0000001056597836 */ /* 0x040fe20000000000 */
[C---:B------:R-:W-:Y:S01]  /*5b20*/  ISETP.GE.OR P1, PT, R86.reuse, R93, !P1 ;  /* 0x0000005d5600720c */ /* 0x040fe20004f26670 */
[C---:B------:R-:W-:Y:S01]  /*5b30*/  VIADD R88, R86.reuse, 0x11 ;  /* 0x0000001156587836 */ /* 0x040fe20000000000 */
[CC--:B------:R-:W-:Y:S01]  /*5b40*/  ISETP.GE.OR P0, PT, R86.reuse, R84.reuse, !P0 ;  /* 0x000000545600720c */ /* 0x0c0fe20004706670 */
[----:B------:R-:W-:Y:S01]  /*5b50*/  VIADD R87, R86, 0x18 ;  /* 0x0000001856577836 */ /* 0x000fe20000000000 */
[----:B------:R-:W-:Y:S01]  /*5b60*/  FSEL R4, R4, -INF , !P1 ;  /* 0xff80000004047808 */ /* 0x000fe20004800000 */
[----:B------:R-:W-:Y:S01]  /*5b70*/  VIADD R86, R86, 0x19 ;  /* 0x0000001956567836 */ /* 0x000fe20000000000 */
        /* <DEDUP_REMOVED lines=43> */
.L_x_1587:
[----:B------:R-:W2:Y:S01]  /*5e30*/  LDL R85, [R1+0x5c] ;  /* 0x00005c0001557983 */ /* 0x000ea20000100800 */
[----:B------:R-:W-:Y:S01]  /*5e40*/  IMAD.U32 R86, RZ, RZ, UR5 ;  /* 0x00000005ff567e24 */ /* 0x000fe2000f8e00ff */
[----:B------:R-:W-:Y:S03]  /*5e50*/  UISETP.GT.AND UP2, UPT, UR5, UR23, UPT ;  /* 0x000000170500728c */ /* 0x000fe6000bf44270 */
[----:B------:R-:W3:Y:S05]  /*5e60*/  LDL R88, [R1+0x54] ;  /* 0x0000540001587983 */ /* 0x000eea0000100800 */
[----:B------:R-:W4:Y:S05]  /*5e70*/  LDL R90, [R1] ;  /* 0x00000000015a7983 */ /* 0x000f2a0000100800 */
[----:B------:R-:W4:Y:S05]  /*5e80*/  LDL R87, [R1+0x60] ;  /* 0x0000600001577983 */ /* 0x000f2a0000100800 */
[----:B------:R-:W4:Y:S05]  /*5e90*/  LDL R92, [R1+0x50] ;  /* 0x00005000015c7983 */ /* 0x000f2a0000100800 */
[----:B------:R-:W4:Y:S05]  /*5ea0*/  LDL R206, [R1+0x18] ;  /* 0x0000180001ce7983 */ /* 0x000f2a0000100800 */
[----:B------:R-:W4:Y:S05]  /*5eb0*/  LDL R205, [R1+0x28] ;  /* 0x0000280001cd7983 */ /* 0x000f2a0000100800 */
[----:B------:R-:W4:Y:S05]  /*5ec0*/  LDL R204, [R1+0x20] ;  /* 0x0000200001cc7983 */ /* 0x000f2a0000100800 */
[----:B------:R-:W4:Y:S05]  /*5ed0*/  LDL R201, [R1+0x3c] ;  /* 0x00003c0001c97983 */ /* 0x000f2a0000100800 */
[----:B------:R1:W5:Y:S05]  /*5ee0*/  LDL.64 R202, [R1+0x10] ;  /* 0x0000100001ca7983 */ /* 0x00036a0000100a00 */
[----:B------:R1:W5:Y:S05]  /*5ef0*/  LDL R200, [R1+0x38] ;  /* 0x0000380001c87983 */ /* 0x00036a0000100800 */
[----:B------:R1:W5:Y:S05]  /*5f00*/  LDL R199, [R1+0x34] ;  /* 0x0000340001c77983 */ /* 0x00036a0000100800 */
[----:B------:R1:W5:Y:S01]  /*5f10*/  LDL R198, [R1+0x30] ;  /* 0x0000300001c67983 */ /* 0x0003620000100800 */
[C---:B--2---:R-:W-:Y:S01]  /*5f20*/  FMUL.FTZ R84, R85.reuse, 1.4426950216293334961 ;  /* 0x3fb8aa3b55547820 */ /* 0x044fe20000410000 */
[----:B------:R-:W-:Y:S01]  /*5f30*/  FSETP.NEU.FTZ.AND P0, PT, R85, -INF , PT ;  /* 0xff8000005500780b */ /* 0x000fe20003f1d000 */
[----:B------:R-:W-:Y:S02]  /*5f40*/  IMAD.U32 R85, RZ, RZ, UR16 ;  /* 0x00000010ff557e24 */ /* 0x000fe4000f8e00ff */
[----:B---3--:R-:W-:Y:S01]  /*5f50*/  IMAD.WIDE.U32 R88, R88, -0x2daee0ad, RZ ;  /* 0xd2511f5358587825 */ /* 0x008fe200078e00ff */
[----:B------:R-:W-:Y:S03]  /*5f60*/  FSEL R84, R84, RZ, P0 ;  /* 0x000000ff54547208 */ /* 0x000fe60000000000 */
[----:B------:R-:W-:Y:S01]  /*5f70*/  IMAD R85, R85, 0x2, R115 ;  /* 0x0000000255557824 */ /* 0x000fe200078e0273 */
[----:B------:R-:W-:Y:S01]  /*5f80*/  LEA R115, R252, UR4, 0x1 ;  /* 0x00000004fc737c11 */ /* 0x000fe2000f8e08ff */
[----:B----4-:R-:W-:Y:S02]  /*5f90*/  IMAD R86, R86, 0x4, R90 ;  /* 0x0000000456567824 */ /* 0x010fe400078e025a */
[--C-:B------:R-:W-:Y:S01]  /*5fa0*/  FFMA.FTZ R118, R16, UR21, -R84.reuse ;  /* 0x0000001510767c23 */ /* 0x100fe20008010854 */
[C---:B------:R-:W-:Y:S01]  /*5fb0*/  FSETP.NEU.FTZ.AND P0, PT, R87.reuse, -INF , PT ;  /* 0xff8000005700780b */ /* 0x040fe20003f1d000 */
[----:B------:R-:W-:Y:S01]  /*5fc0*/  FMUL.FTZ R16, R87, 1.4426950216293334961 ;  /* 0x3fb8aa3b57107820 */ /* 0x000fe20000410000 */
[----:B------:R-:W-:Y:S01]  /*5fd0*/  LOP3.LUT R90, R89, UR24, R85, 0x96, !PT ;  /* 0x00000018595a7c12 */ /* 0x000fe2000f8e9655 */
[----:B------:R-:W-:Y:S04]  /*5fe0*/  IMAD.WIDE.U32 R86, R86, -0x326172a9, RZ ;  /* 0xcd9e8d5756567825 */ /* 0x000fe800078e00ff */
[----:B------:R-:W-:Y:S01]  /*5ff0*/  FFMA.FTZ R119, R8, UR21, -R84 ;  /* 0x0000001508777c23 */ /* 0x000fe20008010854 */
[----:B------:R-:W-:Y:S01]  /*6000*/  MUFU.EX2 R118, R118 ;  /* 0x0000007600767308 */ /* 0x000fe20000000800 */
[----:B------:R-:W-:Y:S01]  /*6010*/  FSEL R8, R16, RZ, P0 ;  /* 0x000000ff10087208 */ /* 0x000fe20000000000 */
[----:B------:R-:W-:Y:S01]  /*6020*/  IMAD.WIDE.U32 R90, R90, -0x326172a9, RZ ;  /* 0xcd9e8d575a5a7825 */ /* 0x000fe200078e00ff */
[----:B------:R-:W-:Y:S03]  /*6030*/  LOP3.LUT R16, R87, UR25, R92, 0x96, !PT ;  /* 0x0000001957107c12 */ /* 0x000fe6000f8e965c */
[----:B------:R-:W-:Y:S01]  /*6040*/  FFMA.FTZ R122, R4, UR21, -R84 ;  /* 0x00000015047a7c23 */ /* 0x000fe20008010854 */
[----:B------:R-:W-:Y:S01]  /*6050*/  FFMA.FTZ R120, R11, UR21, -R8 ;  /* 0x000000150b787c23 */ /* 0x000fe20008010808 */
[----:B------:R-:W-:Y:S01]  /*6060*/  LOP3.LUT R86, R91, UR40, R86, 0x96, !PT ;  /* 0x000000285b567c12 */ /* 0x000fe2000f8e9656 */
[----:B------:R-:W-:Y:S04]  /*6070*/  IMAD.WIDE.U32 R92, R16, -0x2daee0ad, RZ ;  /* 0xd2511f53105c7825 */ /* 0x000fe800078e00ff */
[--C-:B------:R-:W-:Y:S01]  /*6080*/  FFMA.FTZ R121, R7, UR21, -R8.reuse ;  /* 0x0000001507797c23 */ /* 0x100fe20008010808 */
[----:B------:R-:W2:Y:S01]  /*6090*/  MUFU.EX2 R119, R119 ;  /* 0x0000007700777308 */ /* 0x000ea20000000800 */
[----:B------:R-:W-:Y:S01]  /*60a0*/  FFMA.FTZ R124, R6, UR21, -R8 ;  /* 0x00000015067c7c23 */ /* 0x000fe20008010808 */
[----:B------:R-:W-:Y:S01]  /*60b0*/  IMAD.WIDE.U32 R86, R86, -0x2daee0ad, RZ ;  /* 0xd2511f5356567825 */ /* 0x000fe200078e00ff */
[----:B------:R-:W-:Y:S03]  /*60c0*/  LOP3.LUT R11, R93, UR39, R88, 0x96, !PT ;  /* 0x000000275d0b7c12 */ /* 0x000fe6000f8e9658 */
[--C-:B------:R-:W-:Y:S01]  /*60d0*/  FFMA.FTZ R9, R9, UR21, -R84.reuse ;  /* 0x0000001509097c23 */ /* 0x100fe20008010854 */
[----:B------:R-:W-:Y:S01]  /*60e0*/  FFMA.FTZ R123, R5, UR21, -R84 ;  /* 0x00000015057b7c23 */ /* 0x000fe20008010854 */
[----:B------:R-:W-:Y:S01]  /*60f0*/  LOP3.LUT R88, R87, UR37, R92, 0x96, !PT ;  /* 0x0000002557587c12 */ /* 0x000fe2000f8e965c */
[----:B------:R-:W-:Y:S01]  /*6100*/  IMAD.WIDE.U32 R92, R11, -0x326172a9, RZ ;  /* 0xcd9e8d570b5c7825 */ /* 0x000fe200078e00ff */
[----:B------:R3:W-:Y:S03]  /*6110*/  MUFU.EX2 R126, R9 ;  /* 0x00000009007e7308 */ /* 0x0007e60000000800 */
[----:B------:R-:W-:Y:S01]  /*6120*/  FFMA.FTZ R12, R12, UR21, -R84 ;  /* 0x000000150c0c7c23 */ /* 0x000fe20008010854 */
[----:B------:R-:W-:Y:S01]  /*6130*/  IMAD.WIDE.U32 R88, R88, -0x326172a9, RZ ;  /* 0xcd9e8d5758587825 */ /* 0x000fe200078e00ff */
[----:B------:R-:W-:Y:S03]  /*6140*/  LOP3.LUT R4, R93, UR38, R90, 0x96, !PT ;  /* 0x000000265d047c12 */ /* 0x000fe6000f8e965a */
[--C-:B------:R-:W-:Y:S01]  /*6150*/  FFMA.FTZ R13, R13, UR21, -R84.reuse ;  /* 0x000000150d0d7c23 */ /* 0x100fe20008010854 */
[----:B------:R-:W-:Y:S01]  /*6160*/  FFMA.FTZ R84, R17, UR21, -R84 ;  /* 0x0000001511547c23 */ /* 0x000fe20008010854 */
[----:B------:R-:W-:Y:S01]  /*6170*/  LOP3.LUT R7, R89, UR36, R92, 0x96, !PT ;  /* 0x0000002459077c12 */ /* 0x000fe2000f8e965c */
[----:B------:R-:W-:Y:S04]  /*6180*/  IMAD.WIDE.U32 R90, R4, -0x2daee0ad, RZ ;  /* 0xd2511f53045a7825 */ /* 0x000fe800078e00ff */
[--C-:B------:R-:W-:Y:S01]  /*6190*/  FFMA.FTZ R129, R10, UR21, -R8.reuse ;  /* 0x000000150a817c23 */ /* 0x100fe20008010808 */
[----:B------:R-:W-:Y:S01]  /*61a0*/  MUFU.EX2 R124, R124 ;  /* 0x0000007c007c7308 */ /* 0x000fe20000000800 */
[----:B------:R-:W-:Y:S01]  /*61b0*/  FFMA.FTZ R15, R15, UR21, -R8 ;  /* 0x000000150f0f7c23 */ /* 0x000fe20008010808 */
[----:B------:R-:W-:Y:S01]  /*61c0*/  IMAD.WIDE.U32 R6, R7, -0x2daee0ad, RZ ;  /* 0xd2511f5307067825 */ /* 0x000fe200078e00ff */
[----:B------:R-:W-:Y:S03]  /*61d0*/  LOP3.LUT R86, R91, UR35, R86, 0x96, !PT ;  /* 0x000000235b567c12 */ /* 0x000fe6000f8e9656 */
[--C-:B------:R-:W-:Y:S01]  /*61e0*/  FFMA.FTZ R14, R14, UR21, -R8.reuse ;  /* 0x000000150e0e7c23 */ /* 0x100fe20008010808 */
[----:B------:R-:W-:Y:S01]  /*61f0*/  FFMA.FTZ R19, R19, UR21, -R8 ;  /* 0x0000001513137c23 */ /* 0x000fe20008010808 */
[----:B------:R-:W-:Y:S01]  /*6200*/  LOP3.LUT R4, R7, UR33, R90, 0x96, !PT ;  /* 0x0000002107047c12 */ /* 0x000fe2000f8e965a */
[----:B------:R-:W-:Y:S01]  /*6210*/  IMAD.WIDE.U32 R86, R86, -0x326172a9, RZ ;  /* 0xcd9e8d5756567825 */ /* 0x000fe200078e00ff */
[----:B------:R-:W-:Y:S03]  /*6220*/  MUFU.EX2 R122, R122 ;  /* 0x0000007a007a7308 */ /* 0x000fe60000000800 */
[----:B------:R-:W-:Y:S01]  /*6230*/  FFMA.FTZ R8, R18, UR21, -R8 ;  /* 0x0000001512087c23 */ /* 0x000fe20008010808 */
[----:B------:R-:W-:Y:S01]  /*6240*/  IMAD.WIDE.U32 R4, R4, -0x326172a9, RZ ;  /* 0xcd9e8d5704047825 */ /* 0x000fe200078e00ff */
[----:B------:R-:W-:Y:S03]  /*6250*/  LOP3.LUT R88, R87, UR34, R88, 0x96, !PT ;  /* 0x0000002257587c12 */ /* 0x000fe6000f8e9658 */
[--C-:B------:R-:W-:Y:S01]  /*6260*/  IMAD.IADD R114, R246, 0x1, R115.reuse ;  /* 0x00000001f6727824 */ /* 0x100fe200078e0273 */
[----:B------:R-:W-:Y:S01]  /*6270*/  LOP3.LUT R16, R5, UR32, R86, 0x96, !PT ;  /* 0x0000002005107c12 */ /* 0x000fe2000f8e9656 */
[----:B------:R-:W-:Y:S01]  /*6280*/  IMAD.WIDE.U32 R88, R88, -0x2daee0ad, RZ ;  /* 0xd2511f5358587825 */ /* 0x000fe200078e00ff */
[----:B------:R-:W-:Y:S03]  /*6290*/  MUFU.EX2 R121, R121 ;  /* 0x0000007900797308 */ /* 0x000fe60000000800 */
[----:B------:R-:W-:Y:S01]  /*62a0*/  IMAD.WIDE.U32 R16, R16, -0x2daee0ad, RZ ;  /* 0xd2511f5310107825 */ /* 0x000fe200078e00ff */
[----:B------:R-:W-:Y:S03]  /*62b0*/  LOP3.LUT R86, R89, UR31, R6, 0x96, !PT ;  /* 0x0000001f59567c12 */ /* 0x000fe6000f8e9606 */
[----:B------:R-:W-:Y:S01]  /*62c0*/  IMAD.IADD R113, R245, 0x1, R115 ;  /* 0x00000001f5717824 */ /* 0x000fe200078e0273 */
[----:B------:R-:W-:Y:S01]  /*62d0*/  LOP3.LUT R6, R17, UR29, R88, 0x96, !PT ;  /* 0x0000001d11067c12 */ /* 0x000fe2000f8e9658 */
[----:B------:R-:W-:Y:S01]  /*62e0*/  IMAD.WIDE.U32 R86, R86, -0x326172a9, RZ ;  /* 0xcd9e8d5756567825 */ /* 0x000fe200078e00ff */
[----:B------:R-:W-:Y:S01]  /*62f0*/  LOP3.LUT R5, R16, 0xffff, RZ, 0xc0, !PT ;  /* 0x0000ffff10057812 */ /* 0x000fe200078ec0ff */
[----:B------:R-:W-:Y:S01]  /*6300*/  MUFU.EX2 R129, R129 ;  /* 0x0000008100817308 */ /* 0x000fe20000000800 */
[----:B------:R-:W-:Y:S01]  /*6310*/  SHF.R.U32.HI R10, RZ, 0x18, R16 ;  /* 0x00000018ff0a7819 */ /* 0x000fe20000011610 */
[----:B------:R-:W-:Y:S01]  /*6320*/  IMAD.IADD R112, R245, 0x1, R114 ;  /* 0x00000001f5707824 */ /* 0x000fe200078e0272 */
[----:B------:R-:W-:Y:S02]  /*6330*/  LOP3.LUT R17, R86, 0xff, RZ, 0xc0, !PT ;  /* 0x000000ff56117812 */ /* 0x000fe400078ec0ff */
[----:B---3--:R-:W-:Y:S02]  /*6340*/  LOP3.LUT R9, R16, 0xff, RZ, 0xc0, !PT ;  /* 0x000000ff10097812 */ /* 0x008fe400078ec0ff */
[----:B------:R-:W-:Y:S03]  /*6350*/  SHF.R.U32.HI R7, RZ, 0x10, R16 ;  /* 0x00000010ff077819 */ /* 0x000fe60000011610 */
[----:B------:R-:W-:Y:S01]  /*6360*/  MUFU.EX2 R123, R123 ;  /* 0x0000007b007b7308 */ /* 0x000fe20000000800 */
[----:B------:R-:W-:Y:S02]  /*6370*/  ISETP.LE.U32.AND P6, PT, R17, UR22, PT ;  /* 0x0000001611007c0c */ /* 0x000fe4000bfc3070 */
[----:B------:R-:W-:Y:S02]  /*6380*/  ISETP.LE.U32.AND P0, PT, R10, UR22, PT ;  /* 0x000000160a007c0c */ /* 0x000fe4000bf03070 */
[----:B------:R-:W-:Y:S02]  /*6390*/  SHF.R.U32.HI R16, RZ, 0x18, R86 ;  /* 0x00000018ff107819 */ /* 0x000fe40000011656 */
[----:B------:R-:W-:Y:S03]  /*63a0*/  ISETP.LE.U32.AND P2, PT, R9, UR22, PT ;  /* 0x0000001609007c0c */ /* 0x000fe6000bf43070 */
[----:B------:R-:W3:Y:S01]  /*63b0*/  MUFU.EX2 R120, R120 ;  /* 0x0000007800787308 */ /* 0x000ee20000000800 */
[----:B------:R-:W-:Y:S02]  /*63c0*/  SHF.R.U32.HI R10, RZ, 0x18, R6 ;  /* 0x00000018ff0a7819 */ /* 0x000fe40000011606 */
[----:B------:R-:W-:Y:S02]  /*63d0*/  LOP3.LUT R11, R87, UR30, R4, 0x96, !PT ;  /* 0x0000001e570b7c12 */ /* 0x000fe4000f8e9604 */
[----:B------:R-:W-:Y:S01]  /*63e0*/  ISETP.LE.U32.AND P1, PT, R16, UR22, PT ;  /* 0x0000001610007c0c */ /* 0x000fe2000bf23070 */
[----:B--2---:R-:W-:Y:S01]  /*63f0*/  @!P6 FADD.FTZ R119, -R119, -RZ ;  /* 0x800000ff7777e221 */ /* 0x004fe20000010100 */
[----:B------:R-:W-:Y:S03]  /*6400*/  ISETP.LE.U32.AND P3, PT, R10, UR22, PT ;  /* 0x000000160a007c0c */ /* 0x000fe6000bf63070 */
[----:B------:R-:W-:Y:S01]  /*6410*/  MUFU.EX2 R197, R12 ;  /* 0x0000000c00c57308 */ /* 0x000fe20000000800 */
[--C-:B------:R-:W-:Y:S02]  /*6420*/  SHF.R.U32.HI R16, RZ, 0x18, R11.reuse ;  /* 0x00000018ff107819 */ /* 0x100fe4000001160b */
[----:B------:R-:W-:Y:S01]  /*6430*/  SHF.R.U32.HI R10, RZ, 0x10, R11 ;  /* 0x00000010ff0a7819 */ /* 0x000fe2000001160b */
[----:B------:R-:W-:Y:S01]  /*6440*/  @!P2 FADD.FTZ R118, -R118, -RZ ;  /* 0x800000ff7676a221 */ /* 0x000fe20000010100 */
[----:B------:R-:W-:Y:S02]  /*6450*/  ISETP.LE.U32.AND P4, PT, R16, UR22, PT ;  /* 0x0000001610007c0c */ /* 0x000fe4000bf83070 */
[----:B------:R-:W-:Y:S03]  /*6460*/  LOP3.LUT R10, R10, 0xff, RZ, 0xc0, !PT ;  /* 0x000000ff0a0a7812 */ /* 0x000fe600078ec0ff */
[----:B------:R-:W-:Y:S01]  /*6470*/  MUFU.EX2 R196, R13 ;  /* 0x0000000d00c47308 */ /* 0x000fe20000000800 */
[C---:B------:R-:W-:Y:S01]  /*6480*/  LOP3.LUT R16, R11.reuse, 0xff, RZ, 0xc0, !PT ;  /* 0x000000ff0b107812 */ /* 0x040fe200078ec0ff */
[----:B---3--:R-:W-:Y:S01]  /*6490*/  @!P1 FADD.FTZ R120, -R120, -RZ ;  /* 0x800000ff78789221 */ /* 0x008fe20000010100 */
[----:B------:R-:W-:Y:S02]  /*64a0*/  ISETP.LE.U32.AND P6, PT, R10, UR22, PT ;  /* 0x000000160a007c0c */ /* 0x000fe4000bfc3070 */
[----:B------:R-:W-:Y:S02]  /*64b0*/  ISETP.LE.U32.AND P2, PT, R16, UR22, PT ;  /* 0x0000001610007c0c */ /* 0x000fe4000bf43070 */
[----:B------:R-:W-:Y:S03]  /*64c0*/  LOP3.LUT R11, R11, 0xffff, RZ, 0xc0, !PT ;  /* 0x0000ffff0b0b7812 */ /* 0x000fe600078ec0ff */
[----:B------:R-:W2:Y:S01]  /*64d0*/  MUFU.EX2 R127, R15 ;  /* 0x0000000f007f7308 */ /* 0x000ea20000000800 */
[----:B------:R-:W-:Y:S01]  /*64e0*/  LOP3.LUT R9, R86, 0xffff, RZ, 0xc0, !PT ;  /* 0x0000ffff56097812 */ /* 0x000fe200078ec0ff */
[----:B------:R-:W-:Y:S01]  /*64f0*/  @!P4 FADD.FTZ R121, -R121, -RZ ;  /* 0x800000ff7979c221 */ /* 0x000fe20000010100 */
[----:B------:R-:W-:Y:S02]  /*6500*/  SHF.R.U32.HI R4, RZ, 0x10, R86 ;  /* 0x00000010ff047819 */ /* 0x000fe40000011656 */
[----:B------:R-:W-:Y:S02]  /*6510*/  SHF.R.U32.HI R11, RZ, 0x8, R11 ;  /* 0x00000008ff0b7819 */ /* 0x000fe4000001160b */
[----:B------:R-:W-:Y:S01]  /*6520*/  SHF.R.U32.HI R9, RZ, 0x8, R9 ;  /* 0x00000008ff097819 */ /* 0x000fe20000011609 */
[----:B------:R-:W-:Y:S01]  /*6530*/  @!P6 FADD.FTZ R124, -R124, -RZ ;  /* 0x800000ff7c7ce221 */ /* 0x000fe20000010100 */
[----:B------:R-:W-:Y:S01]  /*6540*/  LOP3.LUT R4, R4, 0xff, RZ, 0xc0, !PT ;  /* 0x000000ff04047812 */ /* 0x000fe200078ec0ff */
[----:B------:R-:W-:Y:S01]  /*6550*/  @!P2 FADD.FTZ R122, -R122, -RZ ;  /* 0x800000ff7a7aa221 */ /* 0x000fe20000010100 */
[----:B------:R-:W-:Y:S01]  /*6560*/  LOP3.LUT R11, R11, 0xffff, RZ, 0xc0, !PT ;  /* 0x0000ffff0b0b7812 */ /* 0x000fe200078ec0ff */
[----:B------:R-:W-:Y:S01]  /*6570*/  MUFU.EX2 R130, R14 ;  /* 0x0000000e00827308 */ /* 0x000fe20000000800 */
[----:B------:R-:W-:Y:S02]  /*6580*/  LOP3.LUT R9, R9, 0xffff, RZ, 0xc0, !PT ;  /* 0x0000ffff09097812 */ /* 0x000fe400078ec0ff */
[----:B------:R-:W-:Y:S02]  /*6590*/  ISETP.LE.U32.AND P6, PT, R4, UR22, PT ;  /* 0x0000001604007c0c */ /* 0x000fe4000bfc3070 */
[C---:B------:R-:W-:Y:S01]  /*65a0*/  LOP3.LUT R17, R6.reuse, 0xff, RZ, 0xc0, !PT ;  /* 0x000000ff06117812 */ /* 0x040fe200078ec0ff */
[----:B--2---:R-:W-:Y:S01]  /*65b0*/  @!P3 FADD.FTZ R127, -R127, -RZ ;  /* 0x800000ff7f7fb221 */ /* 0x004fe20000010100 */
[----:B------:R-:W-:Y:S03]  /*65c0*/  ISETP.LE.U32.AND P2, PT, R11, UR22, PT ;  /* 0x000000160b007c0c */ /* 0x000fe6000bf43070 */
[----:B------:R-:W-:Y:S01]  /*65d0*/  MUFU.EX2 R131, R84 ;  /* 0x0000005400837308 */ /* 0x000fe20000000800 */
[----:B------:R-:W-:Y:S02]  /*65e0*/  SHF.R.U32.HI R4, RZ, 0x10, R6 ;  /* 0x00000010ff047819 */ /* 0x000fe40000011606 */
[----:B------:R-:W-:Y:S02]  /*65f0*/  LOP3.LUT R6, R6, 0xffff, RZ, 0xc0, !PT ;  /* 0x0000ffff06067812 */ /* 0x000fe400078ec0ff */
[----:B------:R-:W-:Y:S02]  /*6600*/  ISETP.LE.U32.AND P4, PT, R9, UR22, PT ;  /* 0x0000001609007c0c */ /* 0x000fe4000bf83070 */
[----:B------:R-:W-:Y:S01]  /*6610*/  SHF.R.U32.HI R6, RZ, 0x8, R6 ;  /* 0x00000008ff067819 */ /* 0x000fe20000011606 */
[----:B------:R-:W-:Y:S01]  /*6620*/  @!P6 FADD.FTZ R129, -R129, -RZ ;  /* 0x800000ff8181e221 */ /* 0x000fe20000010100 */
[----:B------:R-:W-:Y:S01]  /*6630*/  SHF.R.U32.HI R5, RZ, 0x8, R5 ;  /* 0x00000008ff057819 */ /* 0x000fe20000011605 */
[----:B------:R-:W2:Y:S01]  /*6640*/  MUFU.EX2 R125, R19 ;  /* 0x00000013007d7308 */ /* 0x000ea20000000800 */
[----:B------:R-:W-:Y:S01]  /*6650*/  LOP3.LUT R6, R6, 0xffff, RZ, 0xc0, !PT ;  /* 0x0000ffff06067812 */ /* 0x000fe200078ec0ff */
[----:B------:R-:W-:Y:S01]  /*6660*/  @!P2 FADD.FTZ R123, -R123, -RZ ;  /* 0x800000ff7b7ba221 */ /* 0x000fe20000010100 */
[----:B------:R-:W-:Y:S02]  /*6670*/  LOP3.LUT R5, R5, 0xffff, RZ, 0xc0, !PT ;  /* 0x0000ffff05057812 */ /* 0x000fe400078ec0ff */
[----:B------:R-:W-:Y:S02]  /*6680*/  ISETP.LE.U32.AND P5, PT, R17, UR22, PT ;  /* 0x0000001611007c0c */ /* 0x000fe4000bfa3070 */
[----:B------:R-:W-:Y:S01]  /*6690*/  LOP3.LUT R4, R4, 0xff, RZ, 0xc0, !PT ;  /* 0x000000ff04047812 */ /* 0x000fe200078ec0ff */
[----:B------:R-:W-:Y:S01]  /*66a0*/  @!P4 FADD.FTZ R126, -R126, -RZ ;  /* 0x800000ff7e7ec221 */ /* 0x000fe20000010100 */
[----:B------:R-:W-:Y:S01]  /*66b0*/  ISETP.LE.U32.AND P6, PT, R6, UR22, PT ;  /* 0x0000001606007c0c */ /* 0x000fe2000bfc3070 */
[----:B------:R-:W3:Y:S01]  /*66c0*/  MUFU.EX2 R128, R8 ;  /* 0x0000000800807308 */ /* 0x000ee20000000800 */
[----:B------:R-:W-:Y:S02]  /*66d0*/  LOP3.LUT R7, R7, 0xff, RZ, 0xc0, !PT ;  /* 0x000000ff07077812 */ /* 0x000fe400078ec0ff */
[----:B------:R-:W-:Y:S02]  /*66e0*/  ISETP.LE.U32.AND P2, PT, R5, UR22, PT ;  /* 0x0000001605007c0c */ /* 0x000fe4000bf43070 */
[----:B------:R-:W-:Y:S02]  /*66f0*/  F2FP.RELU.BF16.F32.PACK_AB R5, R121, R124 ;  /* 0x0000007c7905723e */ /* 0x000fe400000018ff */
[----:B------:R-:W-:Y:S01]  /*6700*/  ISETP.LE.U32.AND P4, PT, R4, UR22, PT ;  /* 0x0000001604007c0c */ /* 0x000fe2000bf83070 */
[----:B------:R-:W-:Y:S01]  /*6710*/  @!P5 FADD.FTZ R197, -R197, -RZ ;  /* 0x800000ffc5c5d221 */ /* 0x000fe20000010100 */
[----:B------:R-:W-:Y:S01]  /*6720*/  ISETP.LE.U32.AND P1, PT, R7, UR22, PT ;  /* 0x0000001607007c0c */ /* 0x000fe2000bf23070 */
[----:B------:R-:W-:Y:S01]  /*6730*/  STS [R206+0x2a400], R5 ;  /* 0x02a40005ce007388 */ /* 0x000fe20000000800 */
[----:B------:R-:W-:Y:S01]  /*6740*/  F2FP.RELU.BF16.F32.PACK_AB R7, R123, R122 ;  /* 0x0000007a7b07723e */ /* 0x000fe200000018ff */
[----:B------:R-:W-:Y:S01]  /*6750*/  @!P6 FADD.FTZ R196, -R196, -RZ ;  /* 0x800000ffc4c4e221 */ /* 0x000fe20000010100 */
[----:B------:R-:W-:Y:S01]  /*6760*/  F2FP.RELU.BF16.F32.PACK_AB R4, R126, R119 ;  /* 0x000000777e04723e */ /* 0x000fe200000018ff */
[----:B--2---:R-:W-:Y:S01]  /*6770*/  @!P0 FADD.FTZ R125, -R125, -RZ ;  /* 0x800000ff7d7d8221 */ /* 0x004fe20000010100 */
[----:B------:R-:W-:Y:S01]  /*6780*/  F2FP.RELU.BF16.F32.PACK_AB R6, R120, R129 ;  /* 0x000000817806723e */ /* 0x000fe200000018ff */
[----:B------:R-:W-:Y:S01]  /*6790*/  STS [R206+0x2a000], R7 ;  /* 0x02a00007ce007388 */ /* 0x000fe20000000800 */
[----:B------:R-:W-:Y:S01]  /*67a0*/  F2FP.RELU.BF16.F32.PACK_AB R15, R196, R197 ;  /* 0x000000c5c40f723e */ /* 0x000fe200000018ff */
[----:B------:R-:W-:Y:S01]  /*67b0*/  @!P2 FADD.FTZ R131, -R131, -RZ ;  /* 0x800000ff8383a221 */ /* 0x000fe20000010100 */
[----:B------:R-:W-:Y:S02]  /*67c0*/  FSETP.GE.FTZ.AND P3, PT, R122, RZ, PT ;  /* 0x000000ff7a00720b */ /* 0x000fe40003f76000 */
[----:B------:R-:W-:Y:S01]  /*67d0*/  STS [R205+0x2a000], R4 ;  /* 0x02a00004cd007388 */ /* 0x000fe20000000800 */
[----:B------:R-:W-:Y:S01]  /*67e0*/  @!P4 FADD.FTZ R130, -R130, -RZ ;  /* 0x800000ff8282c221 */ /* 0x000fe20000010100 */
[----:B---3--:R-:W-:Y:S01]  /*67f0*/  @!P1 FADD.FTZ R128, -R128, -RZ ;  /* 0x800000ff80809221 */ /* 0x008fe20000010100 */
[----:B------:R-:W-:Y:S02]  /*6800*/  F2FP.RELU.BF16.F32.PACK_AB R13, R131, R118 ;  /* 0x00000076830d723e */ /* 0x000fe400000018ff */
[----:B------:R-:W-:Y:S01]  /*6810*/  STS [R205+0x2a400], R6 ;  /* 0x02a40006cd007388 */ /* 0x000fe20000000800 */
[----:B------:R-:W-:Y:S02]  /*6820*/  FSETP.GE.FTZ.AND P0, PT, R121, RZ, PT ;  /* 0x000000ff7900720b */ /* 0x000fe40003f16000 */
[----:B------:R-:W-:Y:S02]  /*6830*/  F2FP.RELU.BF16.F32.PACK_AB R14, R127, R130 ;  /* 0x000000827f0e723e */ /* 0x000fe400000018ff */
[----:B------:R-:W-:Y:S01]  /*6840*/  STS [R204+0x2a000], R15 ;  /* 0x02a0000fcc007388 */ /* 0x000fe20000000800 */
[----:B------:R-:W-:Y:S02]  /*6850*/  F2FP.RELU.BF16.F32.PACK_AB R12, R125, R128 ;  /* 0x000000807d0c723e */ /* 0x000fe400000018ff */
[----:B------:R-:W-:Y:S02]  /*6860*/  FSETP.GE.FTZ.AND P2, PT, R123, RZ, PT ;  /* 0x000000ff7b00720b */ /* 0x000fe40003f56000 */
[----:B------:R-:W-:Y:S01]  /*6870*/  STS [R204+0x2a400], R14 ;  /* 0x02a4000ecc007388 */ /* 0x000fe20000000800 */
[----:B------:R-:W-:Y:S04]  /*6880*/  FSETP.GE.FTZ.AND P1, PT, R124, RZ, PT ;  /* 0x000000ff7c00720b */ /* 0x000fe80003f36000 */
[----:B------:R-:W-:Y:S05]  /*6890*/  STS [R201+0x2a000], R13 ;  /* 0x02a0000dc9007388 */ /* 0x000fea0000000800 */
[----:B------:R-:W-:Y:S05]  /*68a0*/  STS [R201+0x2a400], R12 ;  /* 0x02a4000cc9007388 */ /* 0x000fea0000000800 */
[----:B------:R-:W-:Y:S05]  /*68b0*/  LDSM.16.M88.4 R16, [R115+0x10000] ;  /* 0x010000007310783b */ /* 0x000fea0000000200 */
[----:B------:R-:W2:Y:S05]  /*68c0*/  LDSM.16.M88.4 R8, [R241+0x20000] ;  /* 0x02000000f108783b */ /* 0x000eaa0000000200 */
[----:B------:R-:W3:Y:S05]  /*68d0*/  LDSM.16.M88.4 R84, [R241+0x20800] ;  /* 0x02080000f154783b */ /* 0x000eea0000000200 */
[----:B------:R-:W-:Y:S05]  /*68e0*/  LDSM.16.M88.4 R88, [R114+0x10000] ;  /* 0x010000007258783b */ /* 0x000fea0000000200 */
[----:B------:R-:W4:Y:S05]  /*68f0*/  LDSM.16.M88.4 R92, [R240+0x20000] ;  /* 0x02000000f05c783b */ /* 0x000f2a0000000200 */
[----:B------:R-:W1:Y:S05]  /*6900*/  LDSM.16.M88.4 R96, [R240+0x20800] ;  /* 0x02080000f060783b */ /* 0x000e6a0000000200 */
[----:B------:R-:W-:Y:S05]  /*6910*/  LDSM.16.M88.4 R100, [R113+0x10000] ;  /* 0x010000007164783b */ /* 0x000fea0000000200 */
[----:B------:R-:W1:Y:S05]  /*6920*/  LDSM.16.M88.4 R104, [R3+0x20000] ;  /* 0x020000000368783b */ /* 0x000e6a0000000200 */
        /* <DEDUP_REMOVED lines=11> */
[----:B------:R-:W1:Y:S05]  /*69e0*/  LDSM.16.M88.4 R88, [R2+0x20800] ;  /* 0x020800000258783b */ /* 0x000e6a0000000200 */
[C---:B------:R-:W-:Y:S01]  /*69f0*/  HMMA.16816.F32.BF16 R4, R100.reuse, R104, R4 ;  /* 0x000000686404723c */ /* 0x040fe20000041804 */
[----:B------:R-:W-:Y:S05]  /*6a00*/  LDSM.16.M88.4 R96, [R115+0x12000] ;  /* 0x012000007360783b */ /* 0x000fea0000000200 */
[C---:B------:R-:W-:Y:S01]  /*6a10*/  HMMA.16816.F32.BF16 R8, R100.reuse, R106, R8 ;  /* 0x0000006a6408723c */ /* 0x040fe20000041808 */
[----:B------:R-:W4:Y:S05]  /*6a20*/  LDSM.16.M88.4 R104, [R241+0x22000] ;  /* 0x02200000f168783b */ /* 0x000f2a0000000200 */
[C---:B--2---:R-:W-:Y:S06]  /*6a30*/  HMMA.16816.F32.BF16 R12, R100.reuse, R84, R12 ;  /* 0x00000054640c723c */ /* 0x044fec000004180c */
[----:B------:R-:W-:Y:S01]  /*6a40*/  HMMA.16816.F32.BF16 R16, R100, R86, R16 ;  /* 0x000000566410723c */ /* 0x000fe20000041810 */
[----:B------:R-:W2:Y:S05]  /*6a50*/  LDSM.16.M88.4 R84, [R241+0x22800] ;  /* 0x02280000f154783b */ /* 0x000eaa0000000200 */
[C---:B---3--:R-:W-:Y:S01]  /*6a60*/  HMMA.16816.F32.BF16 R4, R92.reuse, R108, R4 ;  /* 0x0000006c5c04723c */ /* 0x048fe20000041804 */
[----:B------:R-:W-:Y:S05]  /*6a70*/  LDSM.16.M88.4 R100, [R114+0x12000] ;  /* 0x012000007264783b */ /* 0x000fea0000000200 */
[C---:B------:R-:W-:Y:S01]  /*6a80*/  HMMA.16816.F32.BF16 R8, R92.reuse, R110, R8 ;  /* 0x0000006e5c08723c */ /* 0x040fe20000041808 */
[----:B------:R-:W3:Y:S05]  /*6a90*/  LDSM.16.M88.4 R108, [R240+0x22000] ;  /* 0x02200000f06c783b */ /* 0x000eea0000000200 */
[C---:B-1----:R-:W-:Y:S06]  /*6aa0*/  HMMA.16816.F32.BF16 R12, R92.reuse, R88, R12 ;  /* 0x000000585c0c723c */ /* 0x042fec000004180c */
[----:B------:R-:W-:Y:S01]  /*6ab0*/  HMMA.16816.F32.BF16 R16, R92, R90, R16 ;  /* 0x0000005a5c10723c */ /* 0x000fe20000041810 */
[----:B------:R-:W1:Y:S05]  /*6ac0*/  LDSM.16.M88.4 R88, [R240+0x22800] ;  /* 0x02280000f058783b */ /* 0x000e6a0000000200 */
[C---:B----4-:R-:W-:Y:S01]  /*6ad0*/  HMMA.16816.F32.BF16 R4, R96.reuse, R104, R4 ;  /* 0x000000686004723c */ /* 0x050fe20000041804 */
        /* <DEDUP_REMOVED lines=79> */
[----:B------:R-:W-:Y:S03]  /*6fd0*/  FADD.FTZ R84, -R117, R5 ;  /* 0x0000000575547221 */ /* 0x000fe60000010100 */
[-C--:B------:R-:W-:Y:S01]  /*6fe0*/  FSEL R85, R4, R117.reuse, P3 ;  /* 0x0000007504557208 */ /* 0x080fe20001800000 */
[C---:B------:R-:W-:Y:S01]  /*6ff0*/  FADD.FTZ R5, -R116.reuse, R6 ;  /* 0x0000000674057221 */ /* 0x040fe20000010100 */
[-C--:B------:R-:W-:Y:S01]  /*7000*/  FSEL R4, R7, R116.reuse, P0 ;  /* 0x0000007407047208 */ /* 0x080fe20000000000 */
[----:B------:R-:W-:Y:S01]  /*7010*/  FADD.FTZ R11, -R116, R11 ;  /* 0x0000000b740b7221 */ /* 0x000fe20000010100 */
[----:B------:R-:W-:Y:S01]  /*7020*/  FSETP.GE.FTZ.AND P0, PT, R120, RZ, PT ;  /* 0x000000ff7800720b */ /* 0x000fe20003f16000 */
[C---:B------:R-:W-:Y:S01]  /*7030*/  FADD.FTZ R6, -R117.reuse, R9 ;  /* 0x0000000975067221 */ /* 0x040fe20000010100 */
[----:B------:R-:W-:Y:S01]  /*7040*/  FSEL R84, R84, R117, P2 ;  /* 0x0000007554547208 */ /* 0x000fe20001000000 */
[----:B------:R-:W-:Y:S01]  /*7050*/  FADD.FTZ R12, -R117, R12 ;  /* 0x0000000c750c7221 */ /* 0x000fe20000010100 */
[----:B------:R-:W-:Y:S01]  /*7060*/  FSEL R5, R5, R116, P1 ;  /* 0x0000007405057208 */ /* 0x000fe20000800000 */
[----:B------:R-:W-:Y:S01]  /*7070*/  FADD.FTZ R9, -R116, R10 ;  /* 0x0000000a74097221 */ /* 0x000fe20000010100 */
[----:B------:R-:W-:Y:S01]  /*7080*/  FSETP.GE.FTZ.AND P2, PT, R126, RZ, PT ;  /* 0x000000ff7e00720b */ /* 0x000fe20003f56000 */
[----:B------:R-:W-:Y:S01]  /*7090*/  FMUL.FTZ R4, R121, R4 ;  /* 0x0000000479047220 */ /* 0x000fe20000410000 */
[-C--:B------:R-:W-:Y:S01]  /*70a0*/  FSEL R11, R11, R116.reuse, P0 ;  /* 0x000000740b0b7208 */ /* 0x080fe20000000000 */
[----:B------:R-:W-:Y:S01]  /*70b0*/  FMUL.FTZ R5, R124, R5 ;  /* 0x000000057c057220 */ /* 0x000fe20000410000 */
[----:B------:R-:W-:Y:S01]  /*70c0*/  FSETP.GE.FTZ.AND P0, PT, R197, RZ, PT ;  /* 0x000000ffc500720b */ /* 0x000fe20003f16000 */
[----:B------:R-:W-:Y:S01]  /*70d0*/  FADD.FTZ R10, -R117, R13 ;  /* 0x0000000d750a7221 */ /* 0x000fe20000010100 */
[----:B------:R-:W-:Y:S01]  /*70e0*/  FSETP.GE.FTZ.AND P1, PT, R129, RZ, PT ;  /* 0x000000ff8100720b */ /* 0x000fe20003f36000 */
[----:B------:R-:W-:Y:S01]  /*70f0*/  FADD.FTZ R15, -R116, R15 ;  /* 0x0000000f740f7221 */ /* 0x000fe20000010100 */
[-C--:B------:R-:W-:Y:S01]  /*7100*/  FSEL R7, R6, R117.reuse, P2 ;  /* 0x0000007506077208 */ /* 0x080fe20001000000 */
[C---:B------:R-:W-:Y:S01]  /*7110*/  FADD.FTZ R8, -R117.reuse, R8 ;  /* 0x0000000875087221 */ /* 0x040fe20000010100 */
[----:B------:R-:W-:Y:S01]  /*7120*/  FSETP.GE.FTZ.AND P2, PT, R196, RZ, PT ;  /* 0x000000ffc400720b */ /* 0x000fe20003f56000 */
[----:B------:R-:W-:Y:S01]  /*7130*/  FADD.FTZ R16, -R117, R16 ;  /* 0x0000001075107221 */ /* 0x000fe20000010100 */
[----:B------:R-:W-:Y:S01]  /*7140*/  FSEL R12, R12, R117, P0 ;  /* 0x000000750c0c7208 */ /* 0x000fe20000000000 */
[----:B------:R-:W-:Y:S01]  /*7150*/  FMUL.FTZ R7, R126, R7 ;  /* 0x000000077e077220 */ /* 0x000fe20000410000 */
[----:B------:R-:W-:Y:S01]  /*7160*/  FSETP.GE.FTZ.AND P0, PT, R127, RZ, PT ;  /* 0x000000ff7f00720b */ /* 0x000fe20003f16000 */
[----:B------:R-:W-:Y:S01]  /*7170*/  FMUL.FTZ R85, R122, R85 ;  /* 0x000000557a557220 */ /* 0x000fe20000410000 */
[----:B------:R-:W-:Y:S01]  /*7180*/  FSEL R6, R9, R116, P1 ;  /* 0x0000007409067208 */ /* 0x000fe20000800000 */
[----:B------:R-:W-:Y:S01]  /*7190*/  FADD.FTZ R9, -R116, R14 ;  /* 0x0000000e74097221 */ /* 0x000fe20000010100 */
[----:B------:R-:W-:Y:S01]  /*71a0*/  FSETP.GE.FTZ.AND P1, PT, R130, RZ, PT ;  /* 0x000000ff8200720b */ /* 0x000fe20003f36000 */
[----:B------:R-:W-:Y:S01]  /*71b0*/  FMUL.FTZ R84, R123, R84 ;  /* 0x000000547b547220 */ /* 0x000fe20000410000 */
[----:B------:R-:W-:Y:S01]  /*71c0*/  FSEL R13, R10, R117, P2 ;  /* 0x000000750a0d7208 */ /* 0x000fe20001000000 */
[----:B------:R-:W-:Y:S01]  /*71d0*/  FMUL.FTZ R6, R129, R6 ;  /* 0x0000000681067220 */ /* 0x000fe20000410000 */
[----:B------:R-:W-:Y:S01]  /*71e0*/  F2FP.BF16.F32.PACK_AB R4, R4, R5 ;  /* 0x000000050404723e */ /* 0x000fe200000010ff */
[----:B------:R-:W-:Y:S01]  /*71f0*/  FADD.FTZ R5, -R116, R18 ;  /* 0x0000001274057221 */ /* 0x000fe20000010100 */
[----:B------:R-:W-:Y:S01]  /*7200*/  FSEL R10, R15, R116, P0 ;  /* 0x000000740f0a7208 */ /* 0x000fe20000000000 */
[----:B------:R-:W-:Y:S01]  /*7210*/  FMUL.FTZ R11, R120, R11 ;  /* 0x0000000b780b7220 */ /* 0x000fe20000410000 */
[----:B------:R-:W-:Y:S01]  /*7220*/  FSETP.GE.FTZ.AND P3, PT, R119, RZ, PT ;  /* 0x000000ff7700720b */ /* 0x000fe20003f76000 */
[----:B------:R-:W-:Y:S01]  /*7230*/  FMUL.FTZ R12, R197, R12 ;  /* 0x0000000cc50c7220 */ /* 0x000fe20000410000 */
[----:B------:R-:W-:Y:S01]  /*7240*/  FSETP.GE.FTZ.AND P0, PT, R128, RZ, PT ;  /* 0x000000ff8000720b */ /* 0x000fe20003f16000 */
[----:B------:R-:W-:Y:S01]  /*7250*/  FMUL.FTZ R13, R196, R13 ;  /* 0x0000000dc40d7220 */ /* 0x000fe20000410000 */
[----:B------:R-:W-:Y:S01]  /*7260*/  FSEL R9, R9, R116, P1 ;  /* 0x0000007409097208 */ /* 0x000fe20000800000 */
[----:B------:R-:W-:Y:S01]  /*7270*/  FMUL.FTZ R10, R127, R10 ;  /* 0x0000000a7f0a7220 */ /* 0x000fe20000410000 */
[----:B------:R-:W-:Y:S02]  /*7280*/  FSETP.GE.FTZ.AND P2, PT, R131, RZ, PT ;  /* 0x000000ff8300720b */ /* 0x000fe40003f56000 */
[----:B------:R-:W-:Y:S01]  /*7290*/  FSETP.GE.FTZ.AND P1, PT, R125, RZ, PT ;  /* 0x000000ff7d00720b */ /* 0x000fe20003f36000 */
[----:B------:R-:W-:Y:S01]  /*72a0*/  FMUL.FTZ R9, R130, R9 ;  /* 0x0000000982097220 */ /* 0x000fe20000410000 */
[----:B------:R-:W-:Y:S02]  /*72b0*/  FSEL R8, R8, R117, P3 ;  /* 0x0000007508087208 */ /* 0x000fe40001800000 */
[----:B------:R-:W-:Y:S02]  /*72c0*/  FSEL R5, R5, R116, P0 ;  /* 0x0000007405057208 */ /* 0x000fe40000000000 */
[----:B------:R-:W-:Y:S01]  /*72d0*/  PLOP3.LUT P0, PT, PT, PT, UP2, 0x80, 0x0 ;  /* 0x000000000000781c */ /* 0x000fe20003f0f028 */
[----:B------:R-:W-:Y:S01]  /*72e0*/  FMUL.FTZ R8, R119, R8 ;  /* 0x0000000877087220 */ /* 0x000fe20000410000 */
[----:B------:R-:W-:Y:S01]  /*72f0*/  FSETP.GE.FTZ.AND P3, PT, R118, RZ, PT ;  /* 0x000000ff7600720b */ /* 0x000fe20003f76000 */
[----:B------:R-:W-:Y:S01]  /*7300*/  FMUL.FTZ R5, R128, R5 ;  /* 0x0000000580057220 */ /* 0x000fe20000410000 */
[----:B------:R-:W-:Y:S02]  /*7310*/  F2FP.BF16.F32.PACK_AB R84, R84, R85 ;  /* 0x000000555454723e */ /* 0x000fe400000010ff */
[----:B------:R-:W-:Y:S01]  /*7320*/  F2FP.BF16.F32.PACK_AB R18, R7, R8 ;  /* 0x000000080712723e */ /* 0x000fe200000010ff */
[----:B------:R-:W-:Y:S01]  /*7330*/  @P1 FADD.FTZ R116, -R116, R19 ;  /* 0x0000001374741221 */ /* 0x000fe20000010100 */
[----:B------:R-:W-:Y:S01]  /*7340*/  FSEL R7, R16, R117, P3 ;  /* 0x0000007510077208 */ /* 0x000fe20001800000 */
[----:B------:R-:W-:Y:S01]  /*7350*/  @P2 FADD.FTZ R117, -R117, R17 ;  /* 0x0000001175752221 */ /* 0x000fe20000010100 */
[----:B------:R-:W-:Y:S01]  /*7360*/  F2FP.BF16.F32.PACK_AB R85, R11, R6 ;  /* 0x000000060b55723e */ /* 0x000fe200000010ff */
[----:B------:R-:W-:Y:S01]  /*7370*/  FMUL.FTZ R116, R125, R116 ;  /* 0x000000747d747220 */ /* 0x000fe20000410000 */
[----:B------:R-:W-:Y:S01]  /*7380*/  F2FP.BF16.F32.PACK_AB R88, R13, R12 ;  /* 0x0000000c0d58723e */ /* 0x000fe200000010ff */
[----:B------:R-:W-:Y:S01]  /*7390*/  FMUL.FTZ R7, R118, R7 ;  /* 0x0000000776077220 */ /* 0x000fe20000410000 */
[----:B------:R-:W-:Y:S01]  /*73a0*/  F2FP.BF16.F32.PACK_AB R92, R10, R9 ;  /* 0x000000090a5c723e */ /* 0x000fe200000010ff */
[----:B------:R-:W-:Y:S01]  /*73b0*/  FMUL.FTZ R6, R131, R117 ;  /* 0x0000007583067220 */ /* 0x000fe20000410000 */
        /* <DEDUP_REMOVED lines=102> */
.L_x_1588:
[----:B------:R-:W-:Y:S01]  /*7a20*/  STS [R206+0x28000], R84 ;  /* 0x02800054ce007388 */ /* 0x000fe20000000800 */
[----:B------:R-:W-:Y:S02]  /*7a30*/  F2FP.BF16.F32.PACK_AB R100, R6, R7 ;  /* 0x000000070664723e */ /* 0x000fe400000010ff */
[----:B------:R-:W-:Y:S01]  /*7a40*/  F2FP.BF16.F32.PACK_AB R104, R116, R5 ;  /* 0x000000057468723e */ /* 0x000fe200000010ff */
[----:B------:R-:W-:Y:S01]  /*7a50*/  STS [R206+0x28400], R4 ;  /* 0x02840004ce007388 */ /* 0x000fe20000000800 */
[----:B------:R-:W-:Y:S03]  /*7a60*/  LEA R116, R251, UR4, 0x1 ;  /* 0x00000004fb747c11 */ /* 0x000fe6000f8e08ff */
[----:B------:R-:W-:Y:S04]  /*7a70*/  STS [R205+0x28000], R18 ;  /* 0x02800012cd007388 */ /* 0x000fe80000000800 */
[----:B------:R-:W-:Y:S04]  /*7a80*/  STS [R205+0x28400], R85 ;  /* 0x02840055cd007388 */ /* 0x000fe80000000800 */
[----:B------:R-:W-:Y:S04]  /*7a90*/  STS [R204+0x28000], R88 ;  /* 0x02800058cc007388 */ /* 0x000fe80000000800 */
[----:B------:R-:W-:Y:S04]  /*7aa0*/  STS [R204+0x28400], R92 ;  /* 0x0284005ccc007388 */ /* 0x000fe80000000800 */
[----:B------:R-:W-:Y:S04]  /*7ab0*/  STS [R201+0x28000], R100 ;  /* 0x02800064c9007388 */ /* 0x000fe80000000800 */
[----:B------:R-:W-:Y:S01]  /*7ac0*/  STS [R201+0x28400], R104 ;  /* 0x02840068c9007388 */ /* 0x000fe20000000800 */
[----:B------:R-:W-:Y:S06]  /*7ad0*/  BAR.SYNC.DEFER_BLOCKING 0x0 ;  /* 0x0000000000007b1d */ /* 0x000fec0000010000 */
[----:B------:R-:W-:Y:S04]  /*7ae0*/  LDSM.16.MT88.4 R4, [R250+0x2a000] ;  /* 0x02a00000fa04783b */ /* 0x000fe80000004200 */
[----:B-1----:R-:W1:Y:S04]  /*7af0*/  LDSM.16.MT88.4 R8, [R116+0x10000] ;  /* 0x010000007408783b */ /* 0x002e680000004200 */
        /* <DEDUP_REMOVED lines=165> */
.L_x_1589:
[----:B------:R-:W-:Y:S01]  /*8550*/  LEA R236, R251, UR4, 0x1 ;  /* 0x00000004fbec7c11 */ /* 0x000fe2000f8e08ff */
[----:B------:R-:W-:Y:S01]  /*8560*/  LDSM.16.M88.4 R128, [R249] ;  /* 0x00000000f980783b */ /* 0x000fe20000000200 */
[----:B------:R-:W-:Y:S02]  /*8570*/  @UP2 UIADD3 UR12, UP0, UR10, -0x100, URZ ;  /* 0xffffff000a0c2890 */ /* 0x000fe4000ff1e03f */
[----:B------:R-:W-:Y:S01]  /*8580*/  UISETP.GT.AND UP1, UPT, UR5, UR23, UPT ;  /* 0x000000170500728c */ /* 0x000fe2000bf24270 */
[----:B------:R-:W4:Y:S01]  /*8590*/  LDSM.16.MT88.4 R16, [R236+0x18000] ;  /* 0x01800000ec10783b */ /* 0x000f220000004200 */
[----:B------:R-:W-:Y:S03]  /*85a0*/  @UP2 UIADD3.X UR9, UR11, -0x1, URZ, UP0, !UPT ;  /* 0xffffffff0b092890 */ /* 0x000fe600087fe43f */
[----:B------:R-:W1:Y:S01]  /*85b0*/  LDSM.16.M88.4 R124, [R249+0x1000] ;  /* 0x00100000f97c783b */ /* 0x000e620000000200 */
[----:B------:R-:W-:Y:S03]  /*85c0*/  @UP2 UMOV UR10, UR12 ;  /* 0x0000000c000a2c82 */ /* 0x000fe60008000000 */
[----:B------:R-:W2:Y:S01]  /*85d0*/  LDSM.16.MT88.4 R96, [R236+0x1a000] ;  /* 0x01a00000ec60783b */ /* 0x000ea20000004200 */
[----:B------:R-:W-:Y:S01]  /*85e0*/  @UP2 UMOV UR11, UR9 ;  /* 0x00000009000b2c82 */ /* 0x000fe20008000000 */
[----:B------:R-:W-:Y:S02]  /*85f0*/  ULOP3.LUT UR9, UR5, 0x1, URZ, 0xc0, !UPT ;  /* 0x0000000105097892 */ /* 0x000fe4000f8ec03f */
[----:B------:R-:W3:Y:S01]  /*8600*/  LDSM.16.MT88.4 R112, [R236+0x1c000] ;  /* 0x01c00000ec70783b */ /* 0x000ee20000004200 */
[----:B------:R-:W-:Y:S02]  /*8610*/  UIADD3 UR5, UR5, -0x1, URZ ;  /* 0xffffffff05057890 */ /* 0x000fe4000fffe03f */
[----:B------:R-:W-:Y:S01]  /*8620*/  UISETP.NE.U32.AND UP0, UPT, UR9, 0x1, UPT ;  /* 0x000000010900788c */ /* 0x000fe2000bf05070 */
        /* <DEDUP_REMOVED lines=48> */
[----:B------:R-:W5:Y:S01]  /*8930*/  LDSM.16.M88.4 R220, [R243+0x1000] ;  /* 0x00100000f3dc783b */ /* 0x000f620000000200 */
        /* <DEDUP_REMOVED lines=15> */
[C---:B------:R-:W-:Y:S06]  /*8a30*/  HMMA.16816.F32.BF16 R104, R228.reuse, R208, R104 ;  /* 0x000000d0e468723c */ /* 0x040fec0000041868 */
[-C--:B------:R-:W-:Y:S06]  /*8a40*/  HMMA.16816.F32.BF16 R108, R228, R210.reuse, R108 ;  /* 0x000000d2e46c723c */ /* 0x080fec000004186c */
[C---:B------:R-:W-:Y:S01]  /*8a50*/  HMMA.16816.F32.BF16 R112, R196.reuse, R210, R112 ;  /* 0x000000d2c470723c */ /* 0x040fe20000041870 */
[----:B------:R-:W3:Y:S05]  /*8a60*/  LDC R211, c[0x0][0x270] ;  /* 0x00009c00ffd37b82 */ /* 0x000eea0000000800 */
[-C--:B----4-:R-:W-:Y:S06]  /*8a70*/  HMMA.16816.F32.BF16 R116, R196, R200.reuse, R116 ;  /* 0x000000c8c474723c */ /* 0x090fec0000041874 */
[C---:B------:R-:W-:Y:S06]  /*8a80*/  HMMA.16816.F32.BF16 R120, R228.reuse, R200, R120 ;  /* 0x000000c8e478723c */ /* 0x040fec0000041878 */
[-C--:B------:R-:W-:Y:S01]  /*8a90*/  HMMA.16816.F32.BF16 R124, R228, R202.reuse, R124 ;  /* 0x000000cae47c723c */ /* 0x080fe2000004187c */
[----:B------:R-:W4:Y:S05]  /*8aa0*/  LDL.64 R230, [R1+0x68] ;  /* 0x0000680001e67983 */ /* 0x000f2a0000100a00 */
[----:B------:R-:W-:Y:S05]  /*8ab0*/  HMMA.16816.F32.BF16 R128, R196, R202, R128 ;  /* 0x000000cac480723c */ /* 0x000fea0000041880 */
[----:B---3--:R-:W-:Y:S01]  /*8ac0*/  IMAD R211, R211, UR42, RZ ;  /* 0x0000002ad3d37c24 */ /* 0x008fe2000f8e02ff */
[-C--:B------:R-:W-:Y:S05]  /*8ad0*/  HMMA.16816.F32.BF16 R4, R212, R216.reuse, R4 ;  /* 0x000000d8d404723c */ /* 0x080fea0000041804 */
[C---:B------:R-:W-:Y:S01]  /*8ae0*/  IMAD.SHL.U32 R198, R211.reuse, 0x8, RZ ;  /* 0x00000008d3c67824 */ /* 0x040fe200078e00ff */
[C---:B-----5:R-:W-:Y:S05]  /*8af0*/  HMMA.16816.F32.BF16 R8, R220.reuse, R216, R8 ;  /* 0x000000d8dc08723c */ /* 0x060fea0000041808 */
        /* <DEDUP_REMOVED lines=19> */
[----:B------:R1:W3:Y:S02]  /*8c30*/  @P0 LDG.E R204, desc[UR6][R196.64] ;  /* 0x00000006c4cc0981 */ /* 0x0002e4000c1e1900 */
[C---:B-1----:R-:W-:Y:S02]  /*8c40*/  IMAD R196, R211.reuse, 0x28, RZ ;  /* 0x00000028d3c47824 */ /* 0x042fe400078e02ff */
[----:B------:R-:W-:Y:S01]  /*8c50*/  IMAD R197, R211, 0x30, RZ ;  /* 0x00000030d3c57824 */ /* 0x000fe200078e02ff */
[----:B----4-:R1:W-:Y:S01]  /*8c60*/  REDG.E.ADD.F32.FTZ.RN.STRONG.GPU desc[UR6][R230.64], R4 ;  /* 0x00000004e60079a6 */ /* 0x0103e2000c10f386 */
        /* <DEDUP_REMOVED lines=8> */
[----:B---3--:R1:W-:Y:S01]  /*8cf0*/  @P0 STL [R1+0x5c], R204 ;  /* 0x00005ccc01000387 */ /* 0x0083e20000100800 */
        /* <DEDUP_REMOVED lines=15> */
[----:B------:R-:W-:Y:S04]  /*8df0*/  REDG.E.ADD.F32.FTZ.RN.STRONG.GPU desc[UR6][R196.64], R11 ;  /* 0x0000000bc40079a6 */ /* 0x000fe8000c10f386 */
[----:B------:R-:W-:Y:S04]  /*8e00*/  REDG.E.ADD.F32.FTZ.RN.STRONG.GPU desc[UR6][R230.64+0x80], R16 ;  /* 0x00008010e60079a6 */ /* 0x000fe8000c10f386 */
        /* <DEDUP_REMOVED lines=22> */
[CC--:B------:R-:W-:Y:S03]  /*8f70*/  LEA R10, P0, R4.reuse, R230.reuse, 0x2 ;  /* 0x000000e6040a7211 */ /* 0x0c0fe600078010ff */
        /* <DEDUP_REMOVED lines=11> */
[CC--:B----4-:R-:W-:Y:S03]  /*9030*/  LEA R12, P1, R5.reuse, R230.reuse, 0x2 ;  /* 0x000000e6050c7211 */ /* 0x0d0fe600078210ff */
[----:B------:R2:W-:Y:S01]  /*9040*/  REDG.E.ADD.F32.FTZ.RN.STRONG.GPU desc[UR6][R16.64], R87 ;  /* 0x00000057100079a6 */ /* 0x0005e2000c10f386 */
[C---:B---3--:R-:W-:Y:S01]  /*9050*/  IMAD.IADD R7, R198.reuse, 0x1, R5 ;  /* 0x00000001c6077824 */ /* 0x048fe200078e0205 */
        /* <DEDUP_REMOVED lines=8> */
[----:B-1----:R-:W-:Y:S01]  /*90e0*/  IMAD.IADD R15, R198, 0x1, R5 ;  /* 0x00000001c60f7824 */ /* 0x002fe200078e0205 */
[CC--:B------:R-:W-:Y:S03]  /*90f0*/  LEA R8, P0, R9.reuse, R230.reuse, 0x2 ;  /* 0x000000e609087211 */ /* 0x0c0fe600078010ff */
[----:B------:R1:W-:Y:S01]  /*9100*/  REDG.E.ADD.F32.FTZ.RN.STRONG.GPU desc[UR6][R6.64], R89 ;  /* 0x00000059060079a6 */ /* 0x0003e2000c10f386 */
[-C--:B------:R-:W-:Y:S02]  /*9110*/  LEA.HI.X.SX32 R9, R9, R231.reuse, 0x2, P0 ;  /* 0x000000e709097211 */ /* 0x080fe400000f16ff */
[CC--:B------:R-:W-:Y:S03]  /*9120*/  LEA R10, P0, R4.reuse, R230.reuse, 0x2 ;  /* 0x000000e6040a7211 */ /* 0x0c0fe600078010ff */
[----:B------:R4:W-:Y:S01]  /*9130*/  REDG.E.ADD.F32.FTZ.RN.STRONG.GPU desc[UR6][R8.64], R90 ;  /* 0x0000005a080079a6 */ /* 0x0009e2000c10f386 */
[-C--:B------:R-:W-:Y:S05]  /*9140*/  LEA.HI.X.SX32 R11, R4, R231.reuse, 0x2, P0 ;  /* 0x000000e7040b7211 */ /* 0x080fea00000f16ff */
[----:B------:R5:W-:Y:S01]  /*9150*/  REDG.E.ADD.F32.FTZ.RN.STRONG.GPU desc[UR6][R10.64], R91 ;  /* 0x0000005b0a0079a6 */ /* 0x000be2000c10f386 */
[CC--:B--2---:R-:W-:Y:S03]  /*9160*/  LEA R16, P0, R5.reuse, R230.reuse, 0x2 ;  /* 0x000000e605107211 */ /* 0x0c4fe600078010ff */
[----:B------:R-:W-:Y:S01]  /*9170*/  REDG.E.ADD.F32.FTZ.RN.STRONG.GPU desc[UR6][R230.64+0x180], R96 ;  /* 0x00018060e60079a6 */ /* 0x000fe2000c10f386 */
[-C--:B------:R-:W-:Y:S01]  /*9180*/  LEA.HI.X.SX32 R17, R5, R231.reuse, 0x2, P0 ;  /* 0x000000e705117211 */ /* 0x080fe200000f16ff */
[C---:B------:R-:W-:Y:S01]  /*9190*/  IMAD.IADD R5, R198.reuse, 0x1, R15 ;  /* 0x00000001c6057824 */ /* 0x040fe200078e020f */
[-C--:B---3--:R-:W-:Y:S01]  /*91a0*/  LEA R12, P0, R15, R230.reuse, 0x2 ;  /* 0x000000e60f0c7211 */ /* 0x088fe200078010ff */
[----:B------:R-:W-:Y:S03]  /*91b0*/  REDG.E.ADD.F32.FTZ.RN.STRONG.GPU desc[UR6][R200.64+0x180], R97 ;  /* 0x00018061c80079a6 */ /* 0x000fe6000c10f386 */
[-C--:B------:R-:W-:Y:S02]  /*91c0*/  LEA R14, P1, R5, R230.reuse, 0x2 ;  /* 0x000000e6050e7211 */ /* 0x080fe400078210ff */
[-C--:B------:R-:W-:Y:S01]  /*91d0*/  LEA.HI.X.SX32 R13, R15, R231.reuse, 0x2, P0 ;  /* 0x000000e70f0d7211 */ /* 0x080fe200000f16ff */
[----:B------:R2:W-:Y:S01]  /*91e0*/  REDG.E.ADD.F32.FTZ.RN.STRONG.GPU desc[UR6][R16.64], R98 ;  /* 0x00000062100079a6 */ /* 0x0005e2000c10f386 */
[C---:B-1----:R-:W-:Y:S01]  /*91f0*/  IMAD.IADD R7, R198.reuse, 0x1, R5 ;  /* 0x00000001c6077824 */ /* 0x042fe200078e0205 */
        /* <DEDUP_REMOVED lines=16> */
[CC--:B--2---:R-:W-:Y:S01]  /*9300*/  LEA R16, P0, R5.reuse, R230.reuse, 0x2 ;  /* 0x000000e605107211 */ /* 0x0c4fe200078010ff */
[C---:B-1----:R-:W-:Y:S02]  /*9310*/  IMAD.IADD R13, R198.reuse, 0x1, R5 ;  /* 0x00000001c60d7824 */ /* 0x042fe400078e0205 */
        /* <DEDUP_REMOVED lines=481> */
.L_x_1591:
        /* <DEDUP_REMOVED lines=21> */
.L_x_1592:
        /* <DEDUP_REMOVED lines=48> */
[C---:B------:R-:W-:Y:S01]  /*b580*/  IMAD.WIDE.U32 R66, R54.reuse, UR10, R58 ;  /* 0x0000000a36427c25 */ /* 0x040fe2000f8e003a */
        /* <DEDUP_REMOVED lines=12> */
.L_x_1594:
[----:B------:R-:W-:Y:S05]  /*b650*/  BSYNC B0 ;  /* 0x0000000000007941 */ /* 0x000fea0003800000 */
.L_x_1593:
        /* <DEDUP_REMOVED lines=21> */
.L_x_1596:
[----:B------:R-:W-:Y:S05]  /*b7b0*/  BSYNC B0 ;  /* 0x0000000000007941 */ /* 0x000fea0003800000 */
.L_x_1595:
        /* <DEDUP_REMOVED lines=24> */
[C---:B------:R-:W-:Y:S01]  /*b940*/  IMAD.WIDE.U32 R42, R54.reuse, UR12, R36 ;  /* 0x0000000c362a7c25 */ /* 0x040fe2000f8e0024 */
        /* <DEDUP_REMOVED lines=12> */
.L_x_1598:
[----:B------:R-:W-:Y:S05]  /*ba10*/  BSYNC B0 ;  /* 0x0000000000007941 */ /* 0x000fea0003800000 */
.L_x_1597:
        /* <DEDUP_REMOVED lines=11> */
[----:B---34-:R-:W-:Y:S01]  /*bad0*/  IMAD R5, R52, UR12, RZ ;  /* 0x0000000c34057c24 */ /* 0x018fe2000f8e02ff */
        /* <DEDUP_REMOVED lines=8> */
.L_x_1567:
[----:B------:R-:W-:Y:S05]  /*bb60*/  BSYNC B1 ;  /* 0x0000000000017941 */ /* 0x000fea0003800000 */
.L_x_1553:
        /* <DEDUP_REMOVED lines=12> */
.L_x_1599:
[----:B------:R-:W-:Y:S05]  /*bc30*/  EXIT ;  /* 0x000000000000794d */ /* 0x000fea0003800000 */
.L_x_1601:
        /* <DEDUP_REMOVED lines=12> */
.L_x_2064:


//--------------------- .text._ZN5flash44flash_bwd_dq_dk_dv_loop_seqk_parallel_kernelI23Flash_bwd_kernel_traitsILi256ELi64ELi64ELi8ELi4ELi2ELi2ELb0ELb0EN7cutlass10bfloat16_tE19Flash_kernel_traitsILi256ELi64ELi64ELi8ES3_EELb0ELb0ELb1ELb0ELb0ELb0ELb1EEEvNS_16Flash_bwd_paramsE --------------------------
	.section	.text._ZN5flash44flash_bwd_dq_dk_dv_loop_seqk_parallel_kernelI23Flash_bwd_kernel_traitsILi256ELi64ELi64ELi8ELi4ELi2ELi2ELb0ELb0EN7cutlass10bfloat16_tE19Flash_kernel_traitsILi256ELi64ELi64ELi8ES3_EELb0ELb0ELb1ELb0ELb0ELb0ELb1EEEvNS_16Flash_bwd_paramsE,"ax",@progbits
	.align	128
        .global         _ZN5flash44flash_bwd_dq_dk_dv_loop_seqk_parallel_kernelI23Flash_bwd_kernel_traitsILi256ELi64ELi64ELi8ELi4ELi2ELi2ELb0ELb0EN7cutlass10bfloat16_tE19Flash_kernel_traitsILi256ELi64ELi64ELi8ES3_EELb0ELb0ELb1ELb0ELb0ELb0ELb1EEEvNS_16Flash_bwd_paramsE
        .type           _ZN5flash44flash_bwd_dq_dk_dv_loop_seqk_parallel_kernelI23Flash_bwd_kernel_traitsILi256ELi64ELi64ELi8ELi4ELi2ELi2ELb0ELb0EN7cutlass10bfloat16_tE19Flash_kernel_traitsILi256ELi64ELi64ELi8ES3_EELb0ELb0ELb1ELb0ELb0ELb0ELb1EEEvNS_16Flash_bwd_paramsE,@function
        .size           _ZN5flash44flash_bwd_dq_dk_dv_loop_seqk_parallel_kernelI23Flash_bwd_kernel_traitsILi256ELi64ELi64ELi8ELi4ELi2ELi2ELb0ELb0EN7cutlass10bfloat16_tE19Flash_kernel_traitsILi256ELi64ELi64ELi8ES3_EELb0ELb0ELb1ELb0ELb0ELb0ELb1EEEvNS_16Flash_bwd_paramsE,(.L_x_2065 - _ZN5flash44flash_bwd_dq_dk_dv_loop_seqk_parallel_kernelI23Flash_bwd_kernel_traitsILi256ELi64ELi64ELi8ELi4ELi2ELi2ELb0ELb0EN7cutlass10bfloat16_tE19Flash_kernel_traitsILi256ELi64ELi64ELi8ES3_EELb0ELb0ELb1ELb0ELb0ELb0ELb1EEEvNS_16Flash_bwd_paramsE)
        .other          _ZN5flash44flash_bwd_dq_dk_dv_loop_seqk_parallel_kernelI23Flash_bwd_kernel_traitsILi256ELi64ELi64ELi8ELi4ELi2ELi2ELb0ELb0EN7cutlass10bfloat16_tE19Flash_kernel_traitsILi256ELi64ELi64ELi8ES3_EELb0ELb0ELb1ELb0ELb0ELb0ELb1EEEvNS_16Flash_bwd_paramsE,@"STO_CUDA_ENTRY STV_DEFAULT"
_ZN5flash44flash_bwd_dq_dk_dv_loop_seqk_parallel_kernelI23Flash_bwd_kernel_traitsILi256ELi64ELi64ELi8ELi4ELi2ELi2ELb0ELb0EN7cutlass10bfloat16_tE19Flash_kernel_traitsILi256ELi64ELi64ELi8ES3_EELb0ELb0ELb1ELb0ELb0ELb0ELb1EEEvNS_16Flash_bwd_paramsE:
.text._ZN5flash44flash_bwd_dq_dk_dv_loop_seqk_parallel_kernelI23Flash_bwd_kernel_traitsILi256ELi64ELi64ELi8ELi4ELi2ELi2ELb0ELb0EN7cutlass10bfloat16_tE19Flash_kernel_traitsILi256ELi64ELi64ELi8ES3_EELb0ELb0ELb1ELb0ELb0ELb0ELb1EEEvNS_16Flash_bwd_paramsE:
        /* <DEDUP_REMOVED lines=161> */
.L_x_1650:
        /* <DEDUP_REMOVED lines=73> */
.L_x_1602:
        /* <DEDUP_REMOVED lines=20> */
[----:B------:R-:W-:Y:S01]  /*0fe0*/  UIMAD UR30, UR48, UR11, UR10 ;  /* 0x0000000b301e72a4 */ /* 0x000fe2000f8e020a */
[----:B------:R-:W-:-:S02]  /*0ff0*/  ULDC UR24, c[0x0][0x394] ;  /* 0x0000e50000187ab9 */ /* 0x000fc40000000800 */
[----:B------:R-:W-:Y:S01]  /*1000*/  @!UP2 ULDC.64 UR10, c[0x0][0x418] ;  /* 0x00010600000aaab9 */ /* 0x000fe20000000a00 */
[----:B------:R-:W-:Y:S02]  /*1010*/  USHF.L.U64.HI UR20, UR48, 0x7, UR55 ;  /* 0x0000000730147899 */ /* 0x000fe40008010237 */
        /* <DEDUP_REMOVED lines=9> */
[----:B------:R-:W-:Y:S01]  /*10b0*/  UIADD3 UR24, UR10, UR24, -UR8 ;  /* 0x000000180a187290 */ /* 0x000fe2000fffe808 */
[----:B------:R-:W-:Y:S01]  /*10c0*/  ULDC.64 UR28, c[0x0][0x240] ;  /* 0x00009000001c7ab9 */ /* 0x000fe20000000a00 */
[----:B------:R-:W-:-:S02]  /*10d0*/  UIMAD UR50, UR50, UR17, UR35 ;  /* 0x00000011323272a4 */ /* 0x000fc4000f8e0223 */
[----:B------:R-:W-:Y:S02]  /*10e0*/  USEL UR32, UR20, URZ, UP0 ;  /* 0x0000003f14207287 */ /* 0x000fe40008000000 */
[----:B------:R-:W-:Y:S02]  /*10f0*/  UIMAD.WIDE.U32 UR16, UR5, UR28, URZ ;  /* 0x0000001c051072a5 */ /* 0x000fe4000f8e003f */
[----:B------:R-:W-:Y:S02]  /*1100*/  ULEA.HI UR20, UR25, UR13, URZ, 0x6 ;  /* 0x0000000d19147291 */ /* 0x000fe4000f8f303f */
[----:B------:R-:W-:Y:S02]  /*1110*/  UIADD3 UR13, UR24, 0x3f, URZ ;  /* 0x0000003f180d7890 */ /* 0x000fe4000fffe03f */
[----:B------:R-:W-:Y:S01]  /*1120*/  USEL UR41, UR18, UR16, !UP2 ;  /* 0x0000001012297287 */ /* 0x000fe2000d000000 */
[----:B-1----:R-:W1:Y:S01]  /*1130*/  MUFU.RCP R14, R14 ;  /* 0x0000000e000e7308 */ /* 0x002e620000001000 */
[----:B------:R-:W-:Y:S01]  /*1140*/  USHF.R.S32.HI UR18, URZ, 0x1f, UR13 ;  /* 0x0000001f3f127899 */ /* 0x000fe2000801140d */
[----:B------:R-:W-:Y:S01]  /*1150*/  ULDC UR56, c[0x0][0x2d4] ;  /* 0x0000b50000387ab9 */ /* 0x000fe20000000800 */
[----:B------:R-:W-:Y:S01]  /*1160*/  @UP2 ULDC.64 UR14, c[0x0][0x420] ;  /* 0x00010800000e2ab9 */ /* 0x000fe20000000a00 */
[----:B------:R-:W-:-:S02]  /*1170*/  USHF.R.S32.HI UR43, URZ, 0x1f, UR56 ;  /* 0x0000001f3f2b7899 */ /* 0x000fc40008011438 */
[----:B------:R-:W-:Y:S02]  /*1180*/  ULEA.HI UR13, UR18, UR13, URZ, 0x6 ;  /* 0x0000000d120d7291 */ /* 0x000fe4000f8f303f */
[----:B------:R-:W-:Y:S02]  /*1190*/  @UP2 UIMAD.WIDE.U32 UR46, UR5, UR14, URZ ;  /* 0x0000000e052e22a5 */ /* 0x000fe4000f8e003f */
[----:B------:R-:W-:Y:S02]  /*11a0*/  UIADD3 UR40, UR19, UR30, URZ ;  /* 0x0000001e13287290 */ /* 0x000fe4000fffe03f */
[----:B------:R-:W-:Y:S02]  /*11b0*/  USHF.L.U32 UR22, UR48, 0x7, URZ ;  /* 0x0000000730167899 */ /* 0x000fe4000800063f */
[----:B------:R-:W-:Y:S01]  /*11c0*/  UIMAD UR19, UR43, UR48, URZ ;  /* 0x000000302b1372a4 */ /* 0x000fe2000f8e023f */
[----:B-1----:R-:W-:Y:S01]  /*11d0*/  VIADD R14, R14, 0xffffffe ;  /* 0x0ffffffe0e0e7836 */ /* 0x002fe20000000000 */
[----:B------:R-:W-:-:S02]  /*11e0*/  USHF.R.S32.HI UR18, URZ, 0x6, UR20 ;  /* 0x000000063f127899 */ /* 0x000fc40008011414 */
[----:B------:R-:W-:Y:S01]  /*11f0*/  USHF.R.S32.HI UR13, URZ, 0x6, UR13 ;  /* 0x000000063f0d7899 */ /* 0x000fe2000801140d */
[----:B------:R-:W1:Y:S01]  /*1200*/  F2I.FTZ.U32.TRUNC.NTZ R15, R14 ;  /* 0x0000000e000f7305 */ /* 0x000e62000021f000 */
[----:B------:R-:W-:Y:S01]  /*1210*/  ULDC UR61, c[0x0][0x2dc] ;  /* 0x0000b700003d7ab9 */ /* 0x000fe20000000800 */
[----:B------:R-:W-:Y:S01]  /*1220*/  ULDC UR60, c[0x0][0x270] ;  /* 0x00009c00003c7ab9 */ /* 0x000fe20000000800 */
[----:B------:R-:W-:Y:S02]  /*1230*/  @UP2 UIMAD UR42, UR5, UR15, UR47 ;  /* 0x0000000f052a22a4 */ /* 0x000fe4000f8e022f */
[----:B------:R-:W-:Y:S02]  /*1240*/  UIMAD UR27, UR5, UR29, URZ ;  /* 0x0000001d051b72a4 */ /* 0x000fe4000f8e023f */
[----:B------:R-:W-:Y:S02]  /*1250*/  USEL UR31, UR22, URZ, UP0 ;  /* 0x0000003f161f7287 */ /* 0x000fe40008000000 */
[----:B------:R-:W-:-:S02]  /*1260*/  UIMAD.WIDE UR10, UR61, UR60, URZ ;  /* 0x0000003c3d0a72a5 */ /* 0x000fc4000f8e023f */
[----:B------:R-:W-:Y:S02]  /*1270*/  UIMAD.WIDE.U32 UR14, UR48, UR56, URZ ;  /* 0x00000038300e72a5 */ /* 0x000fe4000f8e003f */
[----:B------:R-:W-:Y:S01]  /*1280*/  UIMAD UR19, UR55, UR56, UR19 ;  /* 0x00000038371372a4 */ /* 0x000fe2000f8e0213 */
[--C-:B-1----:R-:W-:Y:S01]  /*1290*/  IMAD.MOV R3, RZ, RZ, -R15.reuse ;  /* 0x000000ffff037224 */ /* 0x102fe200078e0a0f */
[----:B------:R-:W-:Y:S01]  /*12a0*/  UISETP.LT.AND UP0, UPT, UR18, UR13, UPT ;  /* 0x0000000d1200728c */ /* 0x000fe2000bf01270 */
[----:B------:R-:W-:Y:S01]  /*12b0*/  IMAD.MOV.U32 R14, RZ, RZ, RZ ;  /* 0x000000ffff0e7224 */ /* 0x000fe200078e00ff */
[----:B------:R-:W-:Y:S01]  /*12c0*/  @UP2 UIADD3 UR40, UR17, UR27, URZ ;  /* 0x0000001b11282290 */ /* 0x000fe2000fffe03f */
[----:B------:R-:W-:Y:S01]  /*12d0*/  IMAD R4, R3, R5, RZ ;  /* 0x0000000503047224 */ /* 0x000fe200078e02ff */
[----:B------:R-:W-:Y:S01]  /*12e0*/  IABS R3, UR54 ;  /* 0x0000003600037c13 */ /* 0x000fe20008000000 */
[----:B------:R-:W-:Y:S02]  /*12f0*/  UIMAD UR27, UR11, UR14, URZ ;  /* 0x0000000e0b1b72a4 */ /* 0x000fe4000f8e023f */
[----:B------:R-:W-:Y:S01]  /*1300*/  IMAD.HI.U32 R4, R15, R4, R14 ;  /* 0x000000040f047227 */ /* 0x000fe200078e000e */
[----:B------:R-:W-:-:S02]  /*1310*/  UIADD3 UR19, UR15, UR19, URZ ;  /* 0x000000130f137290 */ /* 0x000fc4000fffe03f */
[----:B------:R-:W-:Y:S02]  /*1320*/  USEL UR43, UR18, UR13, UP0 ;  /* 0x0000000d122b7287 */ /* 0x000fe40008000000 */
[----:B------:R-:W-:Y:S01]  /*1330*/  UIMAD.WIDE.U32 UR16, UR10, UR14, URZ ;  /* 0x0000000e0a1072a5 */ /* 0x000fe2000f8e003f */
[----:B------:R-:W-:Y:S01]  /*1340*/  IMAD.HI.U32 R10, R4, R3, RZ ;  /* 0x00000003040a7227 */ /* 0x000fe200078e00ff */
[----:B------:R-:W-:Y:S01]  /*1350*/  UIMAD UR18, UR10, UR19, UR27 ;  /* 0x000000130a1272a4 */ /* 0x000fe2000f8e021b */
[----:B------:R-:W-:Y:S02]  /*1360*/  ULDC.U8 UR22, c[0x0][0x3d8] ;  /* 0x0000f60000167ab9 */ /* 0x000fe40000000000 */
[----:B------:R-:W-:Y:S01]  /*1370*/  IMAD.MOV R4, RZ, RZ, -R10 ;  /* 0x000000ffff047224 */ /* 0x000fe200078e0a0a */
[----:B------:R-:W-:Y:S02]  /*1380*/  ULEA UR13, UR43, 0xffffffc0, 0x6 ;  /* 0xffffffc02b0d7891 */ /* 0x000fe4000f8e303f */
[----:B------:R-:W-:Y:S01]  /*1390*/  UISETP.NE.AND UP3, UPT, UR22, URZ, UPT ;  /* 0x0000003f1600728c */ /* 0x000fe2000bf65270 */
[----:B------:R-:W-:Y:S01]  /*13a0*/  IMAD R4, R5, R4, R3 ;  /* 0x0000000405047224 */ /* 0x000fe200078e0203 */
[----:B------:R-:W-:Y:S01]  /*13b0*/  UIMAD.WIDE.U32 UR14, UR10, UR5, URZ ;  /* 0x000000050a0e72a5 */ /* 0x000fe2000f8e003f */
[----:B------:R-:W-:Y:S01]  /*13c0*/  LOP3.LUT R3, R2, UR54, RZ, 0x3c, !PT ;  /* 0x0000003602037c12 */ /* 0x000fe2000f8e3cff */
[----:B------:R-:W-:-:S02]  /*13d0*/  UIADD3 UR45, UR17, UR18, URZ ;  /* 0x00000012112d7290 */ /* 0x000fc4000fffe03f */
[----:B------:R-:W-:Y:S01]  /*13e0*/  ISETP.GT.U32.AND P1, PT, R5, R4, PT ;  /* 0x000000040500720c */ /* 0x000fe20003f24070 */
[----:B------:R-:W-:Y:S01]  /*13f0*/  USHF.R.S32.HI UR30, URZ, 0x1f, UR13 ;  /* 0x0000001f3f1e7899 */ /* 0x000fe2000801140d */
[----:B------:R-:W-:Y:S01]  /*1400*/  ISETP.GE.AND P2, PT, R3, RZ, PT ;  /* 0x000000ff0300720c */ /* 0x000fe20003f46270 */
[----:B------:R-:W-:Y:S02]  /*1410*/  UIADD3 UR18, UP0, UR13, UR31, URZ ;  /* 0x0000001f0d127290 */ /* 0x000fe4000ff1e03f */
[----:B------:R-:W-:Y:S02]  /*1420*/  UISETP.NE.AND UP1, UPT, UR37, -0x1, UPT ;  /* 0xffffffff2500788c */ /* 0x000fe4000bf25270 */
[----:B------:R-:W-:Y:S02]  /*1430*/  UIMAD UR20, UR11, UR5, URZ ;  /* 0x000000050b1472a4 */ /* 0x000fe4000f8e023f */
[----:B------:R-:W-:Y:S02]  /*1440*/  USEL UR53, UR16, UR14, !UP2 ;  /* 0x0000000e10357287 */ /* 0x000fe4000d000000 */
[----:B------:R-:W-:-:S02]  /*1450*/  UIADD3.X UR14, UR30, UR32, URZ, UP0, !UPT ;  /* 0x000000201e0e7290 */ /* 0x000fc400087fe43f */
[----:B------:R-:W-:Y:S01]  /*1460*/  UIMAD UR11, UR11, UR18, URZ ;  /* 0x000000120b0b72a4 */ /* 0x000fe2000f8e023f */
[-C--:B------:R-:W-:Y:S01]  /*1470*/  @!P1 IADD3 R4, R4, -R5.reuse, RZ ;  /* 0x8000000504049210 */ /* 0x080fe20007ffe0ff */
[----:B------:R-:W-:Y:S01]  /*1480*/  @!UP2 UIADD3 UR42, UR39, UR33, URZ ;  /* 0x00000021272aa290 */ /* 0x000fe2000fffe03f */
[----:B------:R-:W-:Y:S01]  /*1490*/  @!P1 VIADD R10, R10, 0x1 ;  /* 0x000000010a0a9836 */ /* 0x000fe20000000000 */
[----:B------:R-:W-:Y:S01]  /*14a0*/  ULDC UR27, c[0x0][0x2c4] ;  /* 0x0000b100001b7ab9 */ /* 0x000fe20000000800 */
[----:B------:R-:W-:Y:S01]  /*14b0*/  UIMAD UR19, UR10, UR14, UR11 ;  /* 0x0000000e0a1372a4 */ /* 0x000fe2000f8e020b */
[----:B------:R-:W-:Y:S01]  /*14c0*/  ISETP.GE.U32.AND P0, PT, R4, R5, PT ;  /* 0x000000050400720c */ /* 0x000fe20003f06070 */
[----:B------:R-:W-:Y:S01]  /*14d0*/  UIMAD.WIDE.U32 UR32, UR10, UR18, URZ ;  /* 0x000000120a2072a5 */ /* 0x000fe2000f8e003f */
[----:B------:R-:W-:Y:S01]  /*14e0*/  PLOP3.LUT P1, PT, PT, PT, UP1, 0x80, 0x0 ;  /* 0x000000000000781c */ /* 0x000fe20003f2f018 */
[----:B------:R-:W-:Y:S01]  /*14f0*/  @UP3 UIMAD UR10, UR48, UR27, URZ ;  /* 0x0000001b300a32a4 */ /* 0x000fe2000f8e023f */
[----:B------:R-:W-:Y:S01]  /*1500*/  ULDC.U8 UR23, c[0x0][0x480] ;  /* 0x0001200000177ab9 */ /* 0x000fe20000000000 */
[----:B------:R-:W-:-:S02]  /*1510*/  @UP1 UIADD3 UR35, UR26, UR37, URZ ;  /* 0x000000251a231290 */ /* 0x000fc4000fffe03f */
[----:B------:R-:W-:Y:S02]  /*1520*/  @UP1 UIADD3 UR36, UR26, UR37, URZ ;  /* 0x000000251a241290 */ /* 0x000fe4000fffe03f */
[----:B------:R-:W-:Y:S02]  /*1530*/  UISETP.NE.AND UP4, UPT, UR23, URZ, UPT ;  /* 0x0000003f1700728c */ /* 0x000fe4000bf85270 */
[----:B------:R-:W-:Y:S02]  /*1540*/  @UP3 USEL UR11, UR10, UR5, !UP2 ;  /* 0x000000050a0b3287 */ /* 0x000fe4000d000000 */
[----:B------:R-:W-:Y:S01]  /*1550*/  @P0 VIADD R10, R10, 0x1 ;  /* 0x000000010a0a0836 */ /* 0x000fe20000000000 */
[----:B------:R-:W-:Y:S01]  /*1560*/  @UP1 ULDC.64 UR22, c[0x0][0x248] ;  /* 0x0000920000161ab9 */ /* 0x000fe20000000a00 */
[----:B------:R-:W-:Y:S01]  /*1570*/  @UP1 ULDC.64 UR24, c[0x0][0x250] ;  /* 0x0000940000181ab9 */ /* 0x000fe20000000a00 */
[----:B------:R-:W-:Y:S01]  /*1580*/  @UP2 UIADD3 UR45, UR15, UR20, URZ ;  /* 0x000000140f2d2290 */ /* 0x000fe2000fffe03f */
[----:B------:R-:W-:Y:S01]  /*1590*/  PLOP3.LUT P0, PT, PT, PT, UP3, 0x80, 0x0 ;  /* 0x000000000000781c */ /* 0x000fe20003f0f038 */
[----:B------:R-:W-:Y:S01]  /*15a0*/  @UP3 ULDC UR10, c[0x0][0x2e4] ;  /* 0x0000b900000a3ab9 */ /* 0x000fe20000000800 */
[----:B------:R-:W-:Y:S01]  /*15b0*/  @UP1 UIMAD.WIDE.U32 UR16, UR35, UR22, URZ ;  /* 0x00000016231012a5 */ /* 0x000fe2000f8e003f */
[----:B------:R-:W-:Y:S01]  /*15c0*/  @!P2 IADD3 R10, -R10, RZ, RZ ;  /* 0x000000ff0a0aa210 */ /* 0x000fe20007ffe1ff */
[----:B------:R-:W-:Y:S01]  /*15d0*/  @UP1 UIMAD.WIDE.U32 UR14, UR36, UR24, URZ ;  /* 0x00000018240e12a5 */ /* 0x000fe2000f8e003f */
[----:B------:R-:W-:Y:S01]  /*15e0*/  @!P3 LOP3.LUT R10, RZ, R2, RZ, 0x33, !PT ;  /* 0x00000002ff0ab212 */ /* 0x000fe200078e33ff */
[----:B------:R-:W-:-:S02]  /*15f0*/  @UP3 UIMAD UR44, UR54, UR10, UR11 ;  /* 0x0000000a362c32a4 */ /* 0x000fc4000f8e020b */
[----:B------:R-:W-:Y:S02]  /*1600*/  @!UP3 UIMAD UR10, UR48, UR60, UR54 ;  /* 0x0000003c300ab2a4 */ /* 0x000fe4000f8e0236 */
[----:B------:R-:W-:Y:S02]  /*1610*/  UIMAD UR49, UR54, UR61, URZ ;  /* 0x0000003d363172a4 */ /* 0x000fe4000f8e023f */
[----:B------:R-:W-:Y:S02]  /*1620*/  @UP1 UIMAD UR35, UR35, UR23, URZ ;  /* 0x00000017232312a4 */ /* 0x000fe4000f8e023f */
[----:B------:R-:W-:Y:S02]  /*1630*/  @UP1 UIMAD UR36, UR36, UR25, URZ ;  /* 0x00000019242412a4 */ /* 0x000fe4000f8e023f */
[----:B------:R-:W-:Y:S02]  /*1640*/  USEL UR52, UR34, URZ, UP4 ;  /* 0x0000003f22347287 */ /* 0x000fe4000a000000 */
[----:B------:R-:W-:-:S02]  /*1650*/  @!UP3 UIMAD UR44, UR10, UR27, URZ ;  /* 0x0000001b0a2cb2a4 */ /* 0x000fc4000f8e023f */
[----:B------:R-:W-:Y:S02]  /*1660*/  USHF.R.S32.HI UR51, URZ, 0x1f, UR49 ;  /* 0x0000001f3f337899 */ /* 0x000fe40008011431 */
        /* <DEDUP_REMOVED lines=19> */
.L_x_1604:
        /* <DEDUP_REMOVED lines=13> */
.L_x_1605:
        /* <DEDUP_REMOVED lines=11> */
.L_x_1606:
[----:B------:R-:W-:-:S04]  /*1920*/  UIMAD UR5, UR48, UR60, UR54 ;  /* 0x0000003c300572a4 */ /* 0x000fc8000f8e0236 */
[----:B------:R-:W-:-:S12]  /*1930*/  UIMAD UR5, UR5, UR56, URZ ;  /* 0x00000038050572a4 */ /* 0x000fd8000f8e023f */
.L_x_1607:
[----:B------:R-:W2:Y:S01]  /*1940*/  LDL.64 R16, [R1+0x10] ;  /* 0x0000100001107983 */ /* 0x000ea20000100a00 */
[----:B------:R-:W1:Y:S03]  /*1950*/  LDC.64 R2, c[0x0][0x420] ;  /* 0x00010800ff027b82 */ /* 0x000e660000000a00 */
[----:B------:R3:W4:Y:S01]  /*1960*/  LDL.64 R32, [R1+0x10] ;  /* 0x0000100001207983 */ /* 0x0007220000100a00 */
[----:B------:R-:W-:Y:S01]  /*1970*/  LEA.HI R14, R8, R9, RZ, 0x5 ;  /* 0x00000009080e7211 */ /* 0x000fe200078f28ff */
[----:B------:R-:W-:Y:S01]  /*1980*/  UIMAD UR14, UR61, UR60, URZ ;  /* 0x0000003c3d0e72a4 */ /* 0x000fe2000f8e023f */
[----:B------:R-:W-:Y:S01]  /*1990*/  IADD3 R15, P2, R6, UR13, RZ ;  /* 0x0000000d060f7c10 */ /* 0x000fe2000ff5e0ff */
[----:B------:R-:W-:Y:S01]  /*19a0*/  USHF.R.S32.HI UR38, URZ, 0x1f, UR54 ;  /* 0x0000001f3f267899 */ /* 0x000fe20008011436 */
[----:B------:R-:W-:Y:S01]  /*19b0*/  LOP3.LUT R18, R14, 0xffffffe0, RZ, 0xc0, !PT ;  /* 0xffffffe00e127812 */ /* 0x000fe200078ec0ff */
[----:B------:R-:W-:Y:S01]  /*19c0*/  USHF.L.U32 UR10, UR14, 0x6, URZ ;  /* 0x000000060e0a7899 */ /* 0x000fe2000800063f */
[----:B------:R-:W-:Y:S01]  /*19d0*/  SHF.R.S32.HI R14, RZ, 0x5, R14 ;  /* 0x00000005ff0e7819 */ /* 0x000fe2000001140e */
[----:B------:R-:W-:Y:S01]  /*19e0*/  ULDC.64 UR18, c[0x0][0x428] ;  /* 0x00010a0000127ab9 */ /* 0x000fe20000000a00 */
[----:B------:R-:W-:Y:S01]  /*19f0*/  IADD3.X R19, R7, UR30, RZ, P2, !PT ;  /* 0x0000001e07137c10 */ /* 0x000fe200097fe4ff */
[----:B------:R-:W-:Y:S01]  /*1a00*/  UIADD3 UR16, UP2, UP0, UR32, UR10, UR49 ;  /* 0x0000000a20107290 */ /* 0x000fe2000f85e031 */
[----:B------:R-:W-:Y:S01]  /*1a10*/  IMAD.IADD R5, R9, 0x1, -R18 ;  /* 0x0000000109057824 */ /* 0x000fe200078e0a12 */
[----:B------:R-:W-:Y:S01]  /*1a20*/  USHF.R.S32.HI UR10, URZ, 0x1f, UR10 ;  /* 0x0000001f3f0a7899 */ /* 0x000fe2000801140a */
[----:B------:R-:W-:Y:S01]  /*1a30*/  BSSY B1, `(.L_x_1603) ;  /* 0x00009a4000017945 */ /* 0x000fe20003800000 */
[----:B------:R-:W-:Y:S01]  /*1a40*/  UIADD3 UR15, -UR8, UR12, UR9 ;  /* 0x0000000c080f7290 */ /* 0x000fe2000fffe109 */
[----:B------:R-:W-:Y:S01]  /*1a50*/  IMAD R5, R14, UR14, R5 ;  /* 0x0000000e0e057c24 */ /* 0x000fe2000f8e0205 */
[----:B------:R-:W-:-:S02]  /*1a60*/  UIMAD UR14, UR38, UR18, URZ ;  /* 0x00000012260e72a4 */ /* 0x000fc4000f8e023f */
[----:B------:R-:W-:Y:S02]  /*1a70*/  UIADD3.X UR17, UR20, UR10, UR51, UP2, UP0 ;  /* 0x0000000a14117290 */ /* 0x000fe400097e0433 */
[----:B------:R-:W-:Y:S02]  /*1a80*/  UIADD3 UR16, UP2, UP0, UR52, UR16, UR53 ;  /* 0x0000001034107290 */ /* 0x000fe4000f85e035 */
[----:B------:R-:W-:Y:S02]  /*1a90*/  UIMAD UR19, UR54, UR19, UR14 ;  /* 0x00000013361372a4 */ /* 0x000fe4000f8e020e */
[----:B------:R-:W-:Y:S01]  /*1aa0*/  UIADD3.X UR14, UR50, UR17, UR45, UP2, UP0 ;  /* 0x00000011320e7290 */ /* 0x000fe200097e042d */
[----:B------:R-:W-:Y:S01]  /*1ab0*/  ULDC UR46, c[0x0][0x398] ;  /* 0x0000e600002e7ab9 */ /* 0x000fe20000000800 */
[----:B------:R-:W-:Y:S01]  /*1ac0*/  ULDC.64 UR32, c[0x0][0x400] ;  /* 0x0001000000207ab9 */ /* 0x000fe20000000a00 */
[----:B------:R-:W-:Y:S02]  /*1ad0*/  UIADD3 UR10, UR15, -UR46, URZ ;  /* 0x8000002e0f0a7290 */ /* 0x000fe4000fffe03f */
[----:B------:R-:W-:-:S02]  /*1ae0*/  UIADD3 UR39, UR13, UR5, URZ ;  /* 0x000000050d277290 */ /* 0x000fc4000fffe03f */
[----:B------:R-:W-:Y:S01]  /*1af0*/  USHF.R.S32.HI UR20, URZ, 0x1f, UR10 ;  /* 0x0000001f3f147899 */ /* 0x000fe2000801140a */
[----:B------:R-:W-:Y:S01]  /*1b00*/  ULDC.64 UR52, c[0x0][0x478] ;  /* 0x00011e0000347ab9 */ /* 0x000fe20000000a00 */
[----:B------:R-:W-:Y:S02]  /*1b10*/  ULDC.64 UR60, c[0x0][0x2b0] ;  /* 0x0000ac00003c7ab9 */ /* 0x000fe40000000a00 */
[----:B------:R-:W-:Y:S02]  /*1b20*/  ULEA.HI UR20, UR20, UR10, URZ, 0x6 ;  /* 0x0000000a14147291 */ /* 0x000fe4000f8f303f */
[----:B------:R-:W-:Y:S02]  /*1b30*/  UIADD3 UR5, UR43, -0x1, URZ ;  /* 0xffffffff2b057890 */ /* 0x000fe4000fffe03f */
[----:B------:R-:W-:-:S04]  /*1b40*/  USHF.R.S32.HI UR20, URZ, 0x6, UR20 ;  /* 0x000000063f147899 */ /* 0x000fc80008011414 */
[----:B------:R-:W-:-:S04]  /*1b50*/  UISETP.LT.AND UP0, UPT, URZ, UR20, UPT ;  /* 0x000000143f00728c */ /* 0x000fc8000bf01270 */
        /* <DEDUP_REMOVED lines=17> */
[----:B------:R3:W-:Y:S01]  /*1c70*/  STL [R1+0x14], R33 ;  /* 0x0000142101007387 */ /* 0x0007e20000100800 */
[----:B------:R-:W-:Y:S01]  /*1c80*/  UIADD3 UR38, UR13, UR44, URZ ;  /* 0x0000002c0d267290 */ /* 0x000fe2000fffe03f */
[----:B------:R-:W-:Y:S01]  /*1c90*/  IMAD.WIDE.U32 R24, R2, UR13, R20 ;  /* 0x0000000d02187c25 */ /* 0x000fe2000f8e0014 */
[----:B------:R-:W-:Y:S01]  /*1ca0*/  LEA.HI.X.SX32 R5, R5, UR14, 0x1, P0 ;  /* 0x0000000e05057c11 */ /* 0x000fe200080f0eff */
[----:B------:R-:W-:Y:S01]  /*1cb0*/  UIMAD UR14, UR54, UR31, UR15 ;  /* 0x0000001f360e72a4 */ /* 0x000fe2000f8e020f */
        /* <DEDUP_REMOVED lines=30> */
[----:B------:R-:W-:-:S02]  /*1ea0*/  UMOV UR15, UR39 ;  /* 0x00000027000f7c82 */ /* 0x000fc40008000000 */
        /* <DEDUP_REMOVED lines=24> */
.L_x_1609:
        /* <DEDUP_REMOVED lines=18> */
.L_x_1610:
        /* <DEDUP_REMOVED lines=37> */
.L_x_1612:
[----:B------:R-:W-:Y:S05]  /*23a0*/  BSYNC B0 ;  /* 0x0000000000007941 */ /* 0x000fea0003800000 */
.L_x_1611:
        /* <DEDUP_REMOVED lines=21> */
.L_x_1614:
[----:B------:R-:W-:Y:S05]  /*2500*/  BSYNC B0 ;  /* 0x0000000000007941 */ /* 0x000fea0003800000 */
.L_x_1613:
        /* <DEDUP_REMOVED lines=33> */
.L_x_1616:
[----:B------:R-:W-:Y:S05]  /*2720*/  BSYNC B0 ;  /* 0x0000000000007941 */ /* 0x000fea0003800000 */
.L_x_1615:
        /* <DEDUP_REMOVED lines=22> */
.L_x_1608:
        /* <DEDUP_REMOVED lines=59> */
.L_x_1619:
[----:B------:R-:W-:Y:S05]  /*2c40*/  BSYNC B0 ;  /* 0x0000000000007941 */ /* 0x000fea0003800000 */
.L_x_1618:
        /* <DEDUP_REMOVED lines=47> */
.L_x_1621:
[----:B------:R-:W-:Y:S05]  /*2f40*/  BSYNC B0 ;  /* 0x0000000000007941 */ /* 0x000fea0003800000 */
.L_x_1620:
        /* <DEDUP_REMOVED lines=21> */
.L_x_1623:
        /* <DEDUP_REMOVED lines=50> */
.L_x_1624:
[----:B------:R-:W-:Y:S05]  /*33c0*/  BSYNC B0 ;  /* 0x0000000000007941 */ /* 0x000fea0003800000 */
.L_x_1622:
        /* <DEDUP_REMOVED lines=21> */
.L_x_1626:
        /* <DEDUP_REMOVED lines=51> */
.L_x_1627:
[----:B------:R-:W-:Y:S05]  /*3850*/  BSYNC B0 ;  /* 0x0000000000007941 */ /* 0x000fea0003800000 */
.L_x_1625:
        /* <DEDUP_REMOVED lines=72> */
.L_x_1629:
[----:B------:R-:W-:Y:S05]  /*3ce0*/  BSYNC B0 ;  /* 0x0000000000007941 */ /* 0x000fea0003800000 */
.L_x_1628:
        /* <DEDUP_REMOVED lines=58> */
.L_x_1631:
[----:B------:R-:W-:Y:S05]  /*4090*/  BSYNC B0 ;  /* 0x0000000000007941 */ /* 0x000fea0003800000 */
.L_x_1630:
        /* <DEDUP_REMOVED lines=73> */
.L_x_1633:
[----:B------:R-:W-:Y:S05]  /*4530*/  BSYNC B0 ;  /* 0x0000000000007941 */ /* 0x000fea0003800000 */
.L_x_1632:
        /* <DEDUP_REMOVED lines=56> */
.L_x_1635:
[----:B------:R-:W-:Y:S05]  /*48c0*/  BSYNC B0 ;  /* 0x0000000000007941 */ /* 0x000fea0003800000 */
.L_x_1634:
[----:B-1--4-:R-:W-:Y:S01]  /*48d0*/  IMAD.MOV.U32 R4, RZ, RZ, R28 ;  /* 0x000000ffff047224 */ /* 0x012fe200078e001c */
[----:B------:R-:W0:Y:S01]  /*48e0*/  LDGDEPBAR ;  /* 0x00000000000079af */ /* 0x000e220000000000 */
[----:B------:R-:W-:Y:S01]  /*48f0*/  IMAD.MOV.U32 R3, RZ, RZ, R27 ;  /* 0x000000ffff037224 */ /* 0x000fe200078e001b */
[----:B------:R-:W-:Y:S01]  /*4900*/  ULDC UR22, c[0x0][0x2d0] ;  /* 0x0000b40000167ab9 */ /* 0x000fe20000000800 */
[----:B------:R-:W-:Y:S01]  /*4910*/  IMAD.MOV.U32 R242, RZ, RZ, 0x20 ;  /* 0x00000020fff27424 */ /* 0x000fe200078e00ff */
[----:B------:R-:W-:Y:S01]  /*4920*/  ULDC UR24, c[0x0][0x398] ;  /* 0x0000e60000187ab9 */ /* 0x000fe20000000800 */
[----:B------:R-:W4:Y:S01]  /*4930*/  @!P6 LDG.E R4, desc[UR6][R18.64] ;  /* 0x000000061204e981 */ /* 0x000f22000c1e1900 */
[----:B------:R-:W-:Y:S01]  /*4940*/  IMAD.MOV.U32 R241, RZ, RZ, 0x40 ;  /* 0x00000040fff17424 */ /* 0x000fe200078e00ff */
[----:B------:R-:W-:Y:S02]  /*4950*/  UIADD3 UR9, UR9, UR12, URZ ;  /* 0x0000000c09097290 */ /* 0x000fe4000fffe03f */
[----:B------:R-:W5:Y:S01]  /*4960*/  @!P5 LDG.E R3, desc[UR6][R18.64+0x20] ;  /* 0x000020061203d981 */ /* 0x000f62000c1e1900 */
[----:B------:R-:W-:Y:S01]  /*4970*/  IMAD.MOV.U32 R6, RZ, RZ, R26 ;  /* 0x000000ffff067224 */ /* 0x000fe200078e001a */
[C---:B------:R-:W-:Y:S01]  /*4980*/  SHF.L.U64.HI R2, R84.reuse, 0x2, R2 ;  /* 0x0000000254027819 */ /* 0x040fe20000010202 */
[----:B------:R-:W-:Y:S01]  /*4990*/  IMAD.SHL.U32 R5, R84, 0x4, RZ ;  /* 0x0000000454057824 */ /* 0x000fe200078e00ff */
        /* <DEDUP_REMOVED lines=67> */
[----:B------:R-:W-:Y:S01]  /*4dd0*/  ULDC UR25, c[0x0][0x2dc] ;  /* 0x0000b70000197ab9 */ /* 0x000fe20000000800 */
        /* <DEDUP_REMOVED lines=27> */
.L_x_1640:
[----:B------:R-:W2:Y:S01]  /*4f90*/  LDL R119, [R1+0x2c] ;  /* 0x00002c0001777983 */ /* 0x000ea20000100800 */
[C---:B------:R-:W-:Y:S01]  /*4fa0*/  IADD3 R118, R244.reuse, R242, RZ ;  /* 0x000000f2f4767210 */ /* 0x040fe20007ffe0ff */
[----:B------:R-:W-:Y:S01]  /*4fb0*/  USHF.L.U32 UR11, UR5, 0x6, URZ ;  /* 0x00000006050b7899 */ /* 0x000fe2000800063f */
[-C--:B------:R-:W-:Y:S01]  /*4fc0*/  IADD3 R117, R244, R241.reuse, RZ ;  /* 0x000000f1f4757210 */ /* 0x080fe20007ffe0ff */
[----:B------:R-:W3:Y:S01]  /*4fd0*/  LDL R237, [R1+0x30] ;  /* 0x0000300001ed7983 */ /* 0x000ee20000100800 */
[----:B------:R-:W-:Y:S01]  /*4fe0*/  IADD3 R116, R118, R241, RZ ;  /* 0x000000f176747210 */ /* 0x000fe20007ffe0ff */
        /* <DEDUP_REMOVED lines=10> */
[----:B------:R-:W4:Y:S04]  /*5090*/  LDSM.16.M88.4 R104, [R249+0x800] ;  /* 0x00080000f968783b */ /* 0x000f280000000200 */
[----:B------:R-:W-:Y:S04]  /*50a0*/  LDSM.16.M88.4 R108, [R117] ;  /* 0x00000000756c783b */ /* 0x000fe80000000200 */
[----:B------:R-:W4:Y:S01]  /*50b0*/  LDSM.16.M88.4 R112, [R248] ;  /* 0x00000000f870783b */ /* 0x000f220000000200 */
[C---:B-1----:R-:W-:Y:S06]  /*50c0*/  HMMA.16816.F32.BF16 R4, R84.reuse, R88, RZ ;  /* 0x000000585404723c */ /* 0x042fec00000418ff */
[C---:B------:R-:W-:Y:S01]  /*50d0*/  HMMA.16816.F32.BF16 R8, R84.reuse, R90, RZ ;  /* 0x0000005a5408723c */ /* 0x040fe200000418ff */
[----:B------:R-:W-:Y:S05]  /*50e0*/  LDSM.16.M88.4 R88, [R116] ;  /* 0x000000007458783b */ /* 0x000fea0000000200 */
[C---:B----4-:R-:W-:Y:S06]  /*50f0*/  HMMA.16816.F32.BF16 R12, R84.reuse, R92, RZ ;  /* 0x0000005c540c723c */ /* 0x050fec00000418ff */
[----:B------:R-:W-:Y:S01]  /*5100*/  HMMA.16816.F32.BF16 R16, R84, R94, RZ ;  /* 0x0000005e5410723c */ /* 0x000fe200000418ff */
[----:B------:R-:W1:Y:S04]  /*5110*/  LDSM.16.M88.4 R84, [R248+0x800] ;  /* 0x00080000f854783b */ /* 0x000e680000000200 */
[----:B------:R-:W4:Y:S01]  /*5120*/  LDSM.16.M88.4 R92, [R247] ;  /* 0x00000000f75c783b */ /* 0x000f220000000200 */
[C---:B------:R-:W-:Y:S06]  /*5130*/  HMMA.16816.F32.BF16 R4, R96.reuse, R100, R4 ;  /* 0x000000646004723c */ /* 0x040fec0000041804 */
[C---:B------:R-:W-:Y:S01]  /*5140*/  HMMA.16816.F32.BF16 R8, R96.reuse, R102, R8 ;  /* 0x000000666008723c */ /* 0x040fe20000041808 */
[----:B------:R-:W-:Y:S05]  /*5150*/  LDSM.16.M88.4 R100, [R244+0x2000] ;  /* 0x00200000f464783b */ /* 0x000fea0000000200 */
[C---:B------:R-:W-:Y:S06]  /*5160*/  HMMA.16816.F32.BF16 R12, R96.reuse, R104, R12 ;  /* 0x00000068600c723c */ /* 0x040fec000004180c */
[----:B------:R-:W-:Y:S01]  /*5170*/  HMMA.16816.F32.BF16 R16, R96, R106, R16 ;  /* 0x0000006a6010723c */ /* 0x000fe20000041810 */
[----:B------:R-:W4:Y:S04]  /*5180*/  LDSM.16.M88.4 R96, [R247+0x800] ;  /* 0x00080000f760783b */ /* 0x000f280000000200 */
        /* <DEDUP_REMOVED lines=11> */
[C---:B------:R-:W-:Y:S06]  /*5240*/  HMMA.16816.F32.BF16 R12, R88.reuse, R96, R12 ;  /* 0x00000060580c723c */ /* 0x040fec000004180c */
[----:B------:R-:W-:Y:S01]  /*5250*/  HMMA.16816.F32.BF16 R16, R88, R98, R16 ;  /* 0x000000625810723c */ /* 0x000fe20000041810 */
[----:B------:R-:W4:Y:S04]  /*5260*/  LDSM.16.M88.4 R88, [R249+0x2800] ;  /* 0x00280000f958783b */ /* 0x000f280000000200 */
        /* <DEDUP_REMOVED lines=8> */
[C---:B------:R-:W-:Y:S06]  /*52f0*/  HMMA.16816.F32.BF16 R4, R108.reuse, R112, R4 ;  /* 0x000000706c04723c */ /* 0x040fec0000041804 */
[C---:B------:R-:W-:Y:S01]  /*5300*/  HMMA.16816.F32.BF16 R8, R108.reuse, R114, R8 ;  /* 0x000000726c08723c */ /* 0x040fe20000041808 */
[----:B------:R-:W-:Y:S05]  /*5310*/  LDSM.16.M88.4 R112, [R250+UR4+0x1c000] ;  /* 0x01c00004fa70783b */ /* 0x000fea0008000200 */
[C---:B----4-:R-:W-:Y:S06]  /*5320*/  HMMA.16816.F32.BF16 R12, R108.reuse, R88, R12 ;  /* 0x000000586c0c723c */ /* 0x050fec000004180c */
        /* <DEDUP_REMOVED lines=13> */
[C---:B----4-:R-:W-:Y:S06]  /*5400*/  HMMA.16816.F32.BF16 R12, R100.reuse, R88, R12 ;  /* 0x00000058640c723c */ /* 0x050fec000004180c */
[----:B------:R-:W-:Y:S01]  /*5410*/  HMMA.16816.F32.BF16 R16, R100, R90, R16 ;  /* 0x0000005a6410723c */ /* 0x000fe20000041810 */
[----:B------:R-:W4:Y:S04]  /*5420*/  LDSM.16.M88.4 R88, [R249+0x4800] ;  /* 0x00480000f958783b */ /* 0x000f280000000200 */
[----:B------:R-:W4:Y:S01]  /*5430*/  LDSM.16.M88.4 R100, [R117+0x4000] ;  /* 0x004000007564783b */ /* 0x000f220000000200 */
[C---:B------:R-:W-:Y:S05]  /*5440*/  HMMA.16816.F32.BF16 R4, R108.reuse, R112, R4 ;  /* 0x000000706c04723c */ /* 0x040fea0000041804 */
[----:B--2---:R-:W-:Y:S01]  /*5450*/  IADD3 R122, P0, R119, UR18, RZ ;  /* 0x00000012777a7c10 */ /* 0x004fe2000ff1e0ff */
[C---:B------:R-:W-:Y:S01]  /*5460*/  HMMA.16816.F32.BF16 R8, R108.reuse, R114, R8 ;  /* 0x000000726c08723c */ /* 0x040fe20000041808 */
[----:B------:R-:W-:Y:S04]  /*5470*/  LDSM.16.M88.4 R112, [R247+0x4000] ;  /* 0x00400000f770783b */ /* 0x000fe80000000200 */
[----:B---3--:R-:W-:Y:S01]  /*5480*/  IADD3.X R123, R237, UR17, RZ, P0, !PT ;  /* 0x00000011ed7b7c10 */ /* 0x008fe200087fe4ff */
[C---:B-1----:R-:W-:Y:S01]  /*5490*/  HMMA.16816.F32.BF16 R12, R108.reuse, R84, R12 ;  /* 0x000000546c0c723c */ /* 0x042fe2000004180c */
[----:B------:R-:W-:Y:S03]  /*54a0*/  PLOP3.LUT P0, PT, PT, PT, UP0, 0x80, 0x0 ;  /* 0x000000000000781c */ /* 0x000fe60003f0f008 */
[----:B------:R-:W5:Y:S02]  /*54b0*/  LDG.E R120, desc[UR6][R122.64] ;  /* 0x000000067a787981 */ /* 0x000f64000c1e1900 */
[----:B------:R-:W-:Y:S02]  /*54c0*/  HMMA.16816.F32.BF16 R16, R108, R86, R16 ;  /* 0x000000566c10723c */ /* 0x000fe40000041810 */
[----:B------:R1:W5:Y:S04]  /*54d0*/  LDG.E R119, desc[UR6][R122.64+0x20] ;  /* 0x000020067a777981 */ /* 0x000368000c1e1900 */
[C---:B------:R-:W-:Y:S01]  /*54e0*/  HMMA.16816.F32.BF16 R4, R92.reuse, R96, R4 ;  /* 0x000000605c04723c */ /* 0x040fe20000041804 */
[----:B------:R-:W2:Y:S04]  /*54f0*/  LDSM.16.M88.4 R84, [R248+0x4800] ;  /* 0x00480000f854783b */ /* 0x000ea80000000200 */
[----:B------:R-:W3:Y:S01]  /*5500*/  LDSM.16.M88.4 R108, [R116+0x4000] ;  /* 0x00400000746c783b */ /* 0x000ee20000000200 */
[C---:B------:R-:W-:Y:S03]  /*5510*/  HMMA.16816.F32.BF16 R8, R92.reuse, R98, R8 ;  /* 0x000000625c08723c */ /* 0x040fe60000041808 */
[----:B------:R-:W-:Y:S03]  /*5520*/  LDSM.16.M88.4 R96, [R250+UR4+0x1e000] ;  /* 0x01e00004fa60783b */ /* 0x000fe60008000200 */
[C---:B----4-:R-:W-:Y:S06]  /*5530*/  HMMA.16816.F32.BF16 R12, R92.reuse, R88, R12 ;  /* 0x000000585c0c723c */ /* 0x050fec000004180c */
[----:B------:R-:W-:Y:S01]  /*5540*/  HMMA.16816.F32.BF16 R16, R92, R90, R16 ;  /* 0x0000005a5c10723c */ /* 0x000fe20000041810 */
[----:B------:R-:W4:Y:S04]  /*5550*/  LDSM.16.M88.4 R88, [R247+0x4800] ;  /* 0x00480000f758783b */ /* 0x000f280000000200 */
[----:B------:R-:W1:Y:S01]  /*5560*/  LDSM.16.M88.4 R92, [R244+0x6000] ;  /* 0x00600000f45c783b */ /* 0x000e620000000200 */
[C---:B------:R-:W-:Y:S06]  /*5570*/  HMMA.16816.F32.BF16 R4, R100.reuse, R104, R4 ;  /* 0x000000686404723c */ /* 0x040fec0000041804 */
[C---:B------:R-:W-:Y:S01]  /*5580*/  HMMA.16816.F32.BF16 R8, R100.reuse, R106, R8 ;  /* 0x0000006a6408723c */ /* 0x040fe20000041808 */
[----:B------:R-:W-:Y:S05]  /*5590*/  LDSM.16.M88.4 R104, [R249+0x6000] ;  /* 0x00600000f968783b */ /* 0x000fea0000000200 */
[C---:B--2---:R-:W-:Y:S06]  /*55a0*/  HMMA.16816.F32.BF16 R12, R100.reuse, R84, R12 ;  /* 0x00000054640c723c */ /* 0x044fec000004180c */
[----:B------:R-:W-:Y:S01]  /*55b0*/  HMMA.16816.F32.BF16 R16, R100, R86, R16 ;  /* 0x000000566410723c */ /* 0x000fe20000041810 */
[----:B------:R-:W2:Y:S04]  /*55c0*/  LDSM.16.M88.4 R84, [R250+UR4+0x1e800] ;  /* 0x01e80004fa54783b */ /* 0x000ea80008000200 */
        /* <DEDUP_REMOVED lines=15> */
[C---:B------:R-:W-:Y:S06]  /*56c0*/  HMMA.16816.F32.BF16 R4, R100.reuse, R104, R4 ;  /* 0x000000686404723c */ /* 0x040fec0000041804 */
[C---:B------:R-:W-:Y:S06]  /*56d0*/  HMMA.16816.F32.BF16 R8, R100.reuse, R106, R8 ;  /* 0x0000006a6408723c */ /* 0x040fec0000041808 */
[C---:B---3--:R-:W-:Y:S06]  /*56e0*/  HMMA.16816.F32.BF16 R12, R100.reuse, R88, R12 ;  /* 0x00000058640c723c */ /* 0x048fec000004180c */
[----:B------:R-:W-:Y:S06]  /*56f0*/  HMMA.16816.F32.BF16 R16, R100, R90, R16 ;  /* 0x0000005a6410723c */ /* 0x000fec0000041810 */
[C---:B----4-:R-:W-:Y:S06]  /*5700*/  HMMA.16816.F32.BF16 R4, R108.reuse, R112, R4 ;  /* 0x000000706c04723c */ /* 0x050fec0000041804 */
[C---:B------:R-:W-:Y:S06]  /*5710*/  HMMA.16816.F32.BF16 R8, R108.reuse, R114, R8 ;  /* 0x000000726c08723c */ /* 0x040fec0000041808 */
[C---:B-1----:R-:W-:Y:S06]  /*5720*/  HMMA.16816.F32.BF16 R12, R108.reuse, R84, R12 ;  /* 0x000000546c0c723c */ /* 0x042fec000004180c */
[----:B------:R-:W-:Y:S01]  /*5730*/  HMMA.16816.F32.BF16 R16, R108, R86, R16 ;  /* 0x000000566c10723c */ /* 0x000fe20000041810 */
[----:B------:R-:W1:Y:S05]  /*5740*/  LDSM.16.M88.4 R84, [R247+0x6800] ;  /* 0x00680000f754783b */ /* 0x000e6a0000000200 */
[C---:B--2---:R-:W-:Y:S06]  /*5750*/  HMMA.16816.F32.BF16 R4, R92.reuse, R96, R4 ;  /* 0x000000605c04723c */ /* 0x044fec0000041804 */
[C---:B------:R-:W-:Y:S11]  /*5760*/  HMMA.16816.F32.BF16 R8, R92.reuse, R98, R8 ;  /* 0x000000625c08723c */ /* 0x040ff60000041808 */
[----:B------:R-:W-:Y:S07]  /*5770*/  @!UPT UIADD3 URZ, URZ, URZ, URZ ;  /* 0x0000003f3f3ff290 */ /* 0x000fee000fffe03f */
[----:B------:R-:W-:Y:S01]  /*5780*/  FMUL.FTZ R121, R4, UR9 ;  /* 0x0000000904797c20 */ /* 0x000fe20008410000 */
[----:B------:R-:W-:Y:S01]  /*5790*/  FMUL.FTZ R122, R5, UR9 ;  /* 0x00000009057a7c20 */ /* 0x000fe20008410000 */
[----:B------:R-:W-:Y:S01]  /*57a0*/  FMUL.FTZ R123, R6, UR9 ;  /* 0x00000009067b7c20 */ /* 0x000fe20008410000 */
[----:B------:R-:W-:Y:S03]  /*57b0*/  FMUL.FTZ R124, R7, UR9 ;  /* 0x00000009077c7c20 */ /* 0x000fe60008410000 */
[----:B------:R-:W2:Y:S01]  /*57c0*/  MUFU.TANH R121, R121 ;  /* 0x0000007900797308 */ /* 0x000ea20000002400 */
[----:B------:R-:W-:Y:S01]  /*57d0*/  FMUL.FTZ R125, R8, UR9 ;  /* 0x00000009087d7c20 */ /* 0x000fe20008410000 */
[----:B------:R-:W-:Y:S01]  /*57e0*/  FMUL.FTZ R126, R9, UR9 ;  /* 0x00000009097e7c20 */ /* 0x000fe20008410000 */
[----:B------:R-:W-:Y:S01]  /*57f0*/  FMUL.FTZ R127, R10, UR9 ;  /* 0x000000090a7f7c20 */ /* 0x000fe20008410000 */
[----:B------:R-:W-:Y:S01]  /*5800*/  FMUL.FTZ R128, R11, UR9 ;  /* 0x000000090b807c20 */ /* 0x000fe20008410000 */
[C---:B-1----:R-:W-:Y:S05]  /*5810*/  HMMA.16816.F32.BF16 R12, R92.reuse, R84, R12 ;  /* 0x000000545c0c723c */ /* 0x042fea000004180c */
[----:B------:R-:W1:Y:S01]  /*5820*/  MUFU.TANH R122, R122 ;  /* 0x0000007a007a7308 */ /* 0x000e620000002400 */
[----:B------:R-:W-:Y:S09]  /*5830*/  HMMA.16816.F32.BF16 R16, R92, R86, R16 ;  /* 0x000000565c10723c */ /* 0x000ff20000041810 */
[----:B------:R-:W3:Y:S10]  /*5840*/  MUFU.TANH R123, R123 ;  /* 0x0000007b007b7308 */ /* 0x000ef40000002400 */
[----:B------:R-:W4:Y:S01]  /*5850*/  MUFU.TANH R124, R124 ;  /* 0x0000007c007c7308 */ /* 0x000f220000002400 */
[----:B------:R-:W-:Y:S01]  /*5860*/  FMUL.FTZ R129, R12, UR9 ;  /* 0x000000090c817c20 */ /* 0x000fe20008410000 */
[----:B------:R-:W-:Y:S01]  /*5870*/  FMUL.FTZ R130, R13, UR9 ;  /* 0x000000090d827c20 */ /* 0x000fe20008410000 */
[----:B------:R-:W-:Y:S07]  /*5880*/  FMUL.FTZ R131, R14, UR9 ;  /* 0x000000090e837c20 */ /* 0x000fee0008410000 */
[----:B------:R-:W1:Y:S01]  /*5890*/  MUFU.TANH R125, R125 ;  /* 0x0000007d007d7308 */ /* 0x000e620000002400 */
[----:B------:R-:W-:Y:S01]  /*58a0*/  FMUL.FTZ R196, R15, UR9 ;  /* 0x000000090fc47c20 */ /* 0x000fe20008410000 */
[----:B------:R-:W-:Y:S01]  /*58b0*/  FMUL.FTZ R197, R16, UR9 ;  /* 0x0000000910c57c20 */ /* 0x000fe20008410000 */
[----:B------:R-:W-:Y:S01]  /*58c0*/  FMUL.FTZ R198, R17, UR9 ;  /* 0x0000000911c67c20 */ /* 0x000fe20008410000 */
[----:B------:R-:W-:Y:S01]  /*58d0*/  FMUL.FTZ R199, R18, UR9 ;  /* 0x0000000912c77c20 */ /* 0x000fe20008410000 */
[----:B------:R-:W-:Y:S05]  /*58e0*/  FMUL.FTZ R200, R19, UR9 ;  /* 0x0000000913c87c20 */ /* 0x000fea0008410000 */
[----:B------:R-:W1:Y:S10]  /*58f0*/  MUFU.TANH R126, R126 ;  /* 0x0000007e007e7308 */ /* 0x000e740000002400 */
        /* <DEDUP_REMOVED lines=9> */
[----:B------:R-:W1:Y:S01]  /*5990*/  MUFU.TANH R200, R200 ;  /* 0x000000c800c87308 */ /* 0x000e620000002400 */
[----:B--234-:R-:W-:Y:S05]  /*59a0*/  @!P0 BRA `(.L_x_1636) ;  /* 0x0000000000708947 */ /* 0x01cfea0003800000 */
[----:B-1----:R-:W-:Y:S01]  /*59b0*/  MOV R5, R200 ;  /* 0x000000c800057202 */ /* 0x002fe20000000f00 */
        /* <DEDUP_REMOVED lines=27> */
.L_x_1636:
[----:B------:R-:W2:Y:S01]  /*5b70*/  LDL R4, [R1+0x4] ;  /* 0x0000040001047983 */ /* 0x000ea20000100800 */
[----:B------:R-:W-:Y:S01]  /*5b80*/  UIADD3 UR14, UR8, 0x1, -UR12 ;  /* 0x00000001080e7890 */ /* 0x000fe2000fffe80c */
[----:B------:R-:W-:Y:S01]  /*5b90*/  IMAD.U32 R9, RZ, RZ, UR21 ;  /* 0x00000015ff097e24 */ /* 0x000fe2000f8e00ff */
[----:B------:R-:W-:Y:S01]  /*5ba0*/  UIADD3 UR13, -UR10, UR8, -UR12 ;  /* 0x000000080a0d7290 */ /* 0x000fe2000fffe90c */
[----:B------:R-:W3:Y:S02]  /*5bb0*/  LDL R8, [R1] ;  /* 0x0000000001087983 */ /* 0x000ee40000100800 */
[----:B---3--:R-:W-:Y:S02]  /*5bc0*/  IMAD R9, R9, 0x40, R8 ;  /* 0x0000004009097824 */ /* 0x008fe400078e0208 */
[----:B--2---:R-:W-:Y:S01]  /*5bd0*/  VIADD R6, R4, UR11 ;  /* 0x0000000b04067c36 */ /* 0x004fe20008000000 */
[----:B------:R-:W-:Y:S01]  /*5be0*/  UIADD3 UR11, UR14, UR24, URZ ;  /* 0x000000180e0b7290 */ /* 0x000fe2000fffe03f */
[C---:B------:R-:W-:Y:S02]  /*5bf0*/  VIADD R14, R9.reuse, 0x1 ;  /* 0x00000001090e7836 */ /* 0x040fe40000000000 */
[----:B------:R-:W-:Y:S01]  /*5c00*/  IMAD.U32 R4, RZ, RZ, UR24 ;  /* 0x00000018ff047e24 */ /* 0x000fe2000f8e00ff */
[C---:B------:R-:W-:Y:S01]  /*5c10*/  VIADDMNMX R15, R6.reuse, UR13, RZ, !PT ;  /* 0x0000000d060f7c46 */ /* 0x040fe2000f8001ff */
[----:B------:R-:W-:Y:S02]  /*5c20*/  VIADD R5, R6, 0x8 ;  /* 0x0000000806057836 */ /* 0x000fe40000000000 */
[----:B------:R-:W-:Y:S01]  /*5c30*/  IMAD.U32 R11, RZ, RZ, UR11 ;  /* 0x0000000bff0b7e24 */ /* 0x000fe2000f8e00ff */
[CC--:B------:R-:W-:Y:S01]  /*5c40*/  ISETP.GE.AND P1, PT, R9.reuse, R15.reuse, PT ;  /* 0x0000000f0900720c */ /* 0x0c0fe20003f26270 */
[C---:B------:R-:W-:Y:S01]  /*5c50*/  VIADD R13, R9.reuse, 0x8 ;  /* 0x00000008090d7836 */ /* 0x040fe20000000000 */
[C---:B------:R-:W-:Y:S01]  /*5c60*/  ISETP.GE.AND P0, PT, R14.reuse, R15, PT ;  /* 0x0000000f0e00720c */ /* 0x040fe20003f06270 */
[----:B------:R-:W-:Y:S01]  /*5c70*/  VIADD R12, R9, 0x9 ;  /* 0x00000009090c7836 */ /* 0x000fe20000000000 */
[----:B------:R-:W-:Y:S01]  /*5c80*/  VIADDMNMX R11, R11, R6, UR8, PT ;  /* 0x000000080b0b7e46 */ /* 0x000fe2000b800106 */
[----:B------:R-:W-:Y:S01]  /*5c90*/  VIADD R10, R9, 0x10 ;  /* 0x00000010090a7836 */ /* 0x000fe20000000000 */
[----:B------:R-:W-:Y:S01]  /*5ca0*/  IADD3 R4, R5, UR14, R4 ;  /* 0x0000000e05047c10 */ /* 0x000fe2000fffe004 */
[C---:B------:R-:W-:Y:S01]  /*5cb0*/  VIADD R8, R9.reuse, 0x11 ;  /* 0x0000001109087836 */ /* 0x040fe20000000000 */
[CC--:B------:R-:W-:Y:S01]  /*5cc0*/  ISETP.GE.OR P1, PT, R9.reuse, R11.reuse, !P1 ;  /* 0x0000000b0900720c */ /* 0x0c0fe20004f26670 */
[C---:B------:R-:W-:Y:S01]  /*5cd0*/  VIADD R7, R9.reuse, 0x18 ;  /* 0x0000001809077836 */ /* 0x040fe20000000000 */
[----:B------:R-:W-:Y:S01]  /*5ce0*/  ISETP.GE.OR P0, PT, R14, R11, !P0 ;  /* 0x0000000b0e00720c */ /* 0x000fe20004706670 */
[----:B------:R-:W-:Y:S01]  /*5cf0*/  VIADD R6, R9, 0x19 ;  /* 0x0000001909067836 */ /* 0x000fe20000000000 */
[----:B------:R-:W-:Y:S01]  /*5d00*/  VIADDMNMX R5, R5, UR13, RZ, !PT ;  /* 0x0000000d05057c46 */ /* 0x000fe2000f8001ff */
[----:B------:R-:W-:Y:S01]  /*5d10*/  UMOV UR14, UR10 ;  /* 0x0000000a000e7c82 */ /* 0x000fe20008000000 */
[----:B------:R-:W-:Y:S02]  /*5d20*/  FSEL R99, R121, -INF , !P1 ;  /* 0xff80000079637808 */ /* 0x000fe40004800000 */
[----:B-1----:R-:W-:Y:S02]  /*5d30*/  FSEL R97, R122, -INF , !P0 ;  /* 0xff8000007a617808 */ /* 0x002fe40004000000 */
[-C--:B------:R-:W-:Y:S02]  /*5d40*/  ISETP.GE.AND P6, PT, R13, R15.reuse, PT ;  /* 0x0000000f0d00720c */ /* 0x080fe40003fc6270 */
        /* <DEDUP_REMOVED lines=42> */
.L_x_1637:
[----:B------:R-:W2:Y:S01]  /*5ff0*/  LDL R4, [R1+0x5c] ;  /* 0x00005c0001047983 */ /* 0x000ea20000100800 */
[----:B------:R-:W-:Y:S01]  /*6000*/  LEA R115, R252, UR4, 0x1 ;  /* 0x00000004fc737c11 */ /* 0x000fe2000f8e08ff */
[----:B------:R-:W-:Y:S01]  /*6010*/  UISETP.GT.AND UP3, UPT, UR5, UR20, UPT ;  /* 0x000000140500728c */ /* 0x000fe2000bf64270 */
[----:B------:R-:W-:Y:S01]  /*6020*/  FFMA.FTZ R121, -R121, R121, 1 ;  /* 0x3f80000079797423 */ /* 0x000fe20000010179 */
[----:B------:R-:W3:Y:S01]  /*6030*/  LDL R8, [R1+0x60] ;  /* 0x0000600001087983 */ /* 0x000ee20000100800 */
[-C--:B------:R-:W-:Y:S01]  /*6040*/  IADD3 R114, R242, R115.reuse, RZ ;  /* 0x00000073f2727210 */ /* 0x080fe20007ffe0ff */
[----:B------:R-:W-:Y:S01]  /*6050*/  FFMA.FTZ R122, -R122, R122, 1 ;  /* 0x3f8000007a7a7423 */ /* 0x000fe2000001017a */
[C---:B------:R-:W-:Y:S01]  /*6060*/  IADD3 R113, R241.reuse, R115, RZ ;  /* 0x00000073f1717210 */ /* 0x040fe20007ffe0ff */
[----:B------:R-:W4:Y:S01]  /*6070*/  LDL R222, [R1+0x1c] ;  /* 0x00001c0001de7983 */ /* 0x000f220000100800 */
[----:B------:R-:W-:Y:S01]  /*6080*/  IADD3 R112, R241, R114, RZ ;  /* 0x00000072f1707210 */ /* 0x000fe20007ffe0ff */
[----:B------:R-:W-:Y:S01]  /*6090*/  FFMA.FTZ R123, -R123, R123, 1 ;  /* 0x3f8000007b7b7423 */ /* 0x000fe2000001017b */
[----:B------:R-:W-:Y:S01]  /*60a0*/  FFMA.FTZ R124, -R124, R124, 1 ;  /* 0x3f8000007c7c7423 */ /* 0x000fe2000001017c */
[----:B------:R-:W4:Y:S01]  /*60b0*/  LDL R221, [R1+0x28] ;  /* 0x0000280001dd7983 */ /* 0x000f220000100800 */
[----:B------:R-:W-:Y:S01]  /*60c0*/  FFMA.FTZ R125, -R125, R125, 1 ;  /* 0x3f8000007d7d7423 */ /* 0x000fe2000001017d */
        /* <DEDUP_REMOVED lines=10> */
[----:B------:R1:W5:Y:S01]  /*6170*/  LDL.64 R218, [R1+0x10] ;  /* 0x0000100001da7983 */ /* 0x0003620000100a00 */
[----:B------:R-:W-:Y:S01]  /*6180*/  FFMA.FTZ R198, -R198, R198, 1 ;  /* 0x3f800000c6c67423 */ /* 0x000fe200000101c6 */
[----:B------:R-:W-:Y:S01]  /*6190*/  FFMA.FTZ R199, -R199, R199, 1 ;  /* 0x3f800000c7c77423 */ /* 0x000fe200000101c7 */
[----:B------:R-:W-:Y:S01]  /*61a0*/  FFMA.FTZ R200, -R200, R200, 1 ;  /* 0x3f800000c8c87423 */ /* 0x000fe200000101c8 */
[----:B------:R1:W5:Y:S01]  /*61b0*/  LDL R216, [R1+0x40] ;  /* 0x0000400001d87983 */ /* 0x0003620000100800 */
[----:B------:R-:W-:Y:S01]  /*61c0*/  FMUL.FTZ R121, R121, UR9 ;  /* 0x0000000979797c20 */ /* 0x000fe20008410000 */
[----:B------:R-:W-:Y:S01]  /*61d0*/  FMUL.FTZ R122, R122, UR9 ;  /* 0x000000097a7a7c20 */ /* 0x000fe20008410000 */
[----:B------:R-:W-:Y:S01]  /*61e0*/  FMUL.FTZ R123, R123, UR9 ;  /* 0x000000097b7b7c20 */ /* 0x000fe20008410000 */
        /* <DEDUP_REMOVED lines=28> */
[----:B------:R-:W-:Y:S01]  /*63b0*/  MUFU.EX2 R213, R213 ;  /* 0x000000d500d57308 */ /* 0x000fe20000000800 */
[--C-:B------:R-:W-:Y:S01]  /*63c0*/  FFMA.FTZ R206, R17, UR19, -R6.reuse ;  /* 0x0000001311ce7c23 */ /* 0x100fe20008010806 */
[--C-:B------:R-:W-:Y:S01]  /*63d0*/  FFMA.FTZ R205, R11, UR19, -R6.reuse ;  /* 0x000000130bcd7c23 */ /* 0x100fe20008010806 */
[----:B------:R-:W-:Y:S01]  /*63e0*/  FFMA.FTZ R6, R9, UR19, -R6 ;  /* 0x0000001309067c23 */ /* 0x000fe20008010806 */
[--C-:B------:R-:W-:Y:S01]  /*63f0*/  FFMA.FTZ R203, R87, UR19, -R4.reuse ;  /* 0x0000001357cb7c23 */ /* 0x100fe20008010804 */
[--C-:B------:R-:W-:Y:S01]  /*6400*/  FFMA.FTZ R202, R85, UR19, -R4.reuse ;  /* 0x0000001355ca7c23 */ /* 0x100fe20008010804 */
[--C-:B------:R-:W-:Y:S01]  /*6410*/  FFMA.FTZ R201, R15, UR19, -R4.reuse ;  /* 0x000000130fc97c23 */ /* 0x100fe20008010804 */
[--C-:B------:R-:W-:Y:S03]  /*6420*/  FFMA.FTZ R118, R13, UR19, -R4.reuse ;  /* 0x000000130d767c23 */ /* 0x100fe60008010804 */
        /* <DEDUP_REMOVED lines=12> */
[----:B------:R2:W-:Y:S10]  /*64f0*/  MUFU.EX2 R204, R6 ;  /* 0x0000000600cc7308 */ /* 0x0005f40000000800 */
        /* <DEDUP_REMOVED lines=13> */
[----:B------:R-:W2:Y:S10]  /*65d0*/  MUFU.EX2 R205, R205 ;  /* 0x000000cd00cd7308 */ /* 0x000eb40000000800 */
[----:B------:R-:W4:Y:S01]  /*65e0*/  MUFU.EX2 R117, R117 ;  /* 0x0000007500757308 */ /* 0x000f220000000800 */
[----:B---3--:R-:W-:Y:S05]  /*65f0*/  F2FP.BF16.F32.PACK_AB R13, R118, R201 ;  /* 0x000000c9760d723e */ /* 0x008fea00000010ff */
[----:B------:R-:W-:Y:S01]  /*6600*/  STS [R220+0x2a400], R13 ;  /* 0x02a4000ddc007388 */ /* 0x000fe20000000800 */
[----:B--2---:R-:W-:Y:S05]  /*6610*/  F2FP.BF16.F32.PACK_AB R12, R204, R205 ;  /* 0x000000cdcc0c723e */ /* 0x004fea00000010ff */
[----:B------:R-:W-:Y:S01]  /*6620*/  STS [R217+0x2a000], R12 ;  /* 0x02a0000cd9007388 */ /* 0x000fe20000000800 */
[----:B----4-:R-:W-:Y:S05]  /*6630*/  F2FP.BF16.F32.PACK_AB R100, R116, R117 ;  /* 0x000000757464723e */ /* 0x010fea00000010ff */
        /* <DEDUP_REMOVED lines=8> */
[----:B------:R-:W-:Y:S04]  /*66c0*/  LDSM.16.M88.4 R104, [R248+0x8800] ;  /* 0x00880000f868783b */ /* 0x000fe80000000200 */
[----:B------:R-:W-:Y:S01]  /*66d0*/  LDSM.16.M88.4 R108, [R250+UR4+0x26000] ;  /* 0x02600004fa6c783b */ /* 0x000fe20008000200 */
[C---:B--2---:R-:W-:Y:S06]  /*66e0*/  HMMA.16816.F32.BF16 R4, R16.reuse, R8, RZ ;  /* 0x000000081004723c */ /* 0x044fec00000418ff */
[C---:B------:R-:W-:Y:S06]  /*66f0*/  HMMA.16816.F32.BF16 R8, R16.reuse, R10, RZ ;  /* 0x0000000a1008723c */ /* 0x040fec00000418ff */
[C---:B---3--:R-:W-:Y:S06]  /*6700*/  HMMA.16816.F32.BF16 R12, R16.reuse, R84, RZ ;  /* 0x00000054100c723c */ /* 0x048fec00000418ff */
[----:B------:R-:W-:Y:S01]  /*6710*/  HMMA.16816.F32.BF16 R16, R16, R86, RZ ;  /* 0x000000561010723c */ /* 0x000fe200000418ff */
[----:B------:R-:W2:Y:S05]  /*6720*/  LDSM.16.M88.4 R84, [R113+0x10000] ;  /* 0x010000007154783b */ /* 0x000eaa0000000200 */
[C---:B----4-:R-:W-:Y:S06]  /*6730*/  HMMA.16816.F32.BF16 R4, R88.reuse, R92, R4 ;  /* 0x0000005c5804723c */ /* 0x050fec0000041804 */
[C---:B------:R-:W-:Y:S01]  /*6740*/  HMMA.16816.F32.BF16 R8, R88.reuse, R94, R8 ;  /* 0x0000005e5808723c */ /* 0x040fe20000041808 */
[----:B------:R-:W-:Y:S05]  /*6750*/  LDSM.16.M88.4 R92, [R247+0x8000] ;  /* 0x00800000f75c783b */ /* 0x000fea0000000200 */
[C---:B-1----:R-:W-:Y:S06]  /*6760*/  HMMA.16816.F32.BF16 R12, R88.reuse, R96, R12 ;  /* 0x00000060580c723c */ /* 0x042fec000004180c */
[----:B------:R-:W-:Y:S01]  /*6770*/  HMMA.16816.F32.BF16 R16, R88, R98, R16 ;  /* 0x000000625810723c */ /* 0x000fe20000041810 */
[----:B------:R-:W1:Y:S04]  /*6780*/  LDSM.16.M88.4 R88, [R112+0x10000] ;  /* 0x010000007058783b */ /* 0x000e680000000200 */
[----:B------:R-:W3:Y:S01]  /*6790*/  LDSM.16.M88.4 R96, [R247+0x8800] ;  /* 0x00880000f760783b */ /* 0x000ee20000000200 */
[C---:B--2---:R-:W-:Y:S06]  /*67a0*/  HMMA.16816.F32.BF16 R4, R84.reuse, R100, R4 ;  /* 0x000000645404723c */ /* 0x044fec0000041804 */
[C---:B------:R-:W-:Y:S01]  /*67b0*/  HMMA.16816.F32.BF16 R8, R84.reuse, R102, R8 ;  /* 0x000000665408723c */ /* 0x040fe20000041808 */
[----:B------:R-:W-:Y:S05]  /*67c0*/  LDSM.16.M88.4 R100, [R250+UR4+0x22000] ;  /* 0x02200004fa64783b */ /* 0x000fea0008000200 */
[C---:B------:R-:W-:Y:S06]  /*67d0*/  HMMA.16816.F32.BF16 R12, R84.reuse, R104, R12 ;  /* 0x00000068540c723c */ /* 0x040fec000004180c */
[----:B------:R-:W-:Y:S01]  /*67e0*/  HMMA.16816.F32.BF16 R16, R84, R106, R16 ;  /* 0x0000006a5410723c */ /* 0x000fe20000041810 */
[----:B------:R-:W2:Y:S04]  /*67f0*/  LDSM.16.M88.4 R84, [R115+0x12000] ;  /* 0x012000007354783b */ /* 0x000ea80000000200 */
[----:B------:R-:W4:Y:S01]  /*6800*/  LDSM.16.M88.4 R104, [R250+UR4+0x22800] ;  /* 0x02280004fa68783b */ /* 0x000f220008000200 */
        /* <DEDUP_REMOVED lines=23> */
[----:B------:R-:W-:Y:S05]  /*6980*/  LDSM.16.M88.4 R100, [R250+UR4+0x24000] ;  /* 0x02400004fa64783b */ /* 0x000fea0008000200 */
[C---:B----4-:R-:W-:Y:S06]  /*6990*/  HMMA.16816.F32.BF16 R12, R84.reuse, R104, R12 ;  /* 0x00000068540c723c */ /* 0x050fec000004180c */
        /* <DEDUP_REMOVED lines=26> */
[----:B------:R-:W2:Y:S05]  /*6b40*/  LDSM.16.M88.4 R100, [R115+0x16000] ;  /* 0x016000007364783b */ /* 0x000eaa0000000200 */
        /* <DEDUP_REMOVED lines=190> */
.L_x_1638:
        /* <DEDUP_REMOVED lines=177> */
.L_x_1639:
        /* <DEDUP_REMOVED lines=638> */
.L_x_1641:
        /* <DEDUP_REMOVED lines=21> */
.L_x_1642:
        /* <DEDUP_REMOVED lines=9> */
[----:B------:R-:W-:Y:S01]  /*ac00*/  BSSY B0, `(.L_x_1643) ;  /* 0x0000035000007945 */ /* 0x000fe20003800000 */
[----:B------:R-:W-:Y:S01]  /*ac10*/  USHF.R.S32.HI UR22, URZ, 0x1f, UR54 ;  /* 0x0000001f3f167899 */ /* 0x000fe20008011436 */
[----:B------:R-:W-:-:S03]  /*ac20*/  ULDC.64 UR16, c[0x0][0x468] ;  /* 0x00011a0000107ab9 */ /* 0x000fc60000000a00 */
        /* <DEDUP_REMOVED lines=15> */
[----:B------:R-:W-:Y:S01]  /*ad20*/  IMAD.WIDE.U32 R6, R3, UR5, R58 ;  /* 0x0000000503067c25 */ /* 0x000fe2000f8e003a */
[----:B------:R-:W-:-:S03]  /*ad30*/  SHF.R.S32.HI R3, RZ, 0x3, R5 ;  /* 0x00000003ff037819 */ /* 0x000fc60000011405 */
[----:B------:R-:W-:Y:S01]  /*ad40*/  VIADD R54, R66, 0x80 ;  /* 0x0000008042367836 */ /* 0x000fe20000000000 */
[----:B------:R-:W-:Y:S01]  /*ad50*/  IADD3 R60, P0, R6, UR19, RZ ;  /* 0x00000013063c7c10 */ /* 0x000fe2000ff1e0ff */
[C---:B------:R-:W-:Y:S01]  /*ad60*/  VIADD R4, R3.reuse, 0x20 ;  /* 0x0000002003047836 */ /* 0x040fe20000000000 */
[----:B------:R-:W-:Y:S02]  /*ad70*/  ISETP.GE.AND P5, PT, R3, UR8, PT ;  /* 0x0000000803007c0c */ /* 0x000fe4000bfa6270 */
[----:B------:R-:W-:Y:S02]  /*ad80*/  IADD3.X R61, R7, UR20, R2, P0, !PT ;  /* 0x00000014073d7c10 */ /* 0x000fe400087fe402 */
[----:B------:R-:W-:Y:S02]  /*ad90*/  MOV R2, UR16 ;  /* 0x0000001000027c02 */ /* 0x000fe40008000f00 */
[----:B------:R-:W-:-:S03]  /*ada0*/  ISETP.GE.AND P4, PT, R4, UR8, PT ;  /* 0x0000000804007c0c */ /* 0x000fc6000bf86270 */
[----:B------:R-:W-:Y:S01]  /*adb0*/  IMAD.WIDE.U32 R60, R2, UR54, R60 ;  /* 0x00000036023c7c25 */ /* 0x000fe2000f8e003c */
[----:B------:R-:W-:-:S03]  /*adc0*/  SHF.R.S32.HI R2, RZ, 0x1f, R3 ;  /* 0x0000001fff027819 */ /* 0x000fc60000011403 */
        /* <DEDUP_REMOVED lines=24> */
.L_x_1644:
[----:B------:R-:W-:Y:S05]  /*af50*/  BSYNC B0 ;  /* 0x0000000000007941 */ /* 0x000fea0003800000 */
.L_x_1643:
        /* <DEDUP_REMOVED lines=21> */
.L_x_1646:
[----:B------:R-:W-:Y:S05]  /*b0b0*/  BSYNC B0 ;  /* 0x0000000000007941 */ /* 0x000fea0003800000 */
.L_x_1645:
        /* <DEDUP_REMOVED lines=38> */
.L_x_1648:
[----:B------:R-:W-:Y:S05]  /*b320*/  BSYNC B0 ;  /* 0x0000000000007941 */ /* 0x000fea0003800000 */
.L_x_1647:
        /* <DEDUP_REMOVED lines=12> */
[----:B---34-:R-:W-:-:S03]  /*b3f0*/  LEA R4, P4, R36, UR8, 0x1 ;  /* 0x0000000824047c11 */ /* 0x018fc6000f8808ff */
[----:B------:R-:W-:-:S04]  /*b400*/  IMAD R2, R3, UR13, R2 ;  /* 0x0000000d03027c24 */ /* 0x000fc8000f8e0202 */
[----:B------:R-:W-:-:S05]  /*b410*/  IMAD.IADD R2, R2, 0x1, R37 ;  /* 0x0000000102027824 */ /* 0x000fca00078e0225 */
[----:B------:R-:W-:-:S05]  /*b420*/  LEA.HI.X R5, R36, UR9, R2, 0x1, P4 ;  /* 0x0000000924057c11 */ /* 0x000fca000a0f0c02 */
[----:B------:R3:W-:Y:S04]  /*b430*/  @!P3 STG.E.128 desc[UR6][R4.64], R32 ;  /* 0x000000200400b986 */ /* 0x0007e8000c101d06 */
[----:B------:R3:W-:Y:S04]  /*b440*/  @!P2 STG.E.128 desc[UR6][R4.64+0x80], R28 ;  /* 0x0000801c0400a986 */ /* 0x0007e8000c101d06 */
[----:B------:R3:W-:Y:S04]  /*b450*/  @!P1 STG.E.128 desc[UR6][R4.64+0x100], R24 ;  /* 0x0001001804009986 */ /* 0x0007e8000c101d06 */
[----:B------:R3:W-:Y:S02]  /*b460*/  @!P0 STG.E.128 desc[UR6][R4.64+0x180], R20 ;  /* 0x0001801404008986 */ /* 0x0007e4000c101d06 */
.L_x_1617:
[----:B------:R-:W-:Y:S05]  /*b470*/  BSYNC B1 ;  /* 0x0000000000017941 */ /* 0x000fea0003800000 */
.L_x_1603:
        /* <DEDUP_REMOVED lines=12> */
.L_x_1649:
[----:B------:R-:W-:Y:S05]  /*b540*/  EXIT ;  /* 0x000000000000794d */ /* 0x000fea0003800000 */
.L_x_1651:
        /* <DEDUP_REMOVED lines=11> */
.L_x_2065:


//--------------------- .text._ZN5flash44flash_bwd_dq_dk_dv_loop_seqk_parallel_kernelI23Flash_bwd_kernel_traitsILi256ELi64ELi64ELi8ELi4ELi2ELi2ELb0ELb0EN7cutlass10bfloat16_tE19Flash_kernel_traitsILi256ELi64ELi64ELi8ES3_EELb1ELb0ELb0ELb0ELb0ELb1ELb0EEEvNS_16Flash_bwd_paramsE --------------------------
	.section	.text._ZN5flash44flash_bwd_dq_dk_dv_loop_seqk_parallel_kernelI23Flash_bwd_kernel_traitsILi256ELi64ELi64ELi8ELi4ELi2ELi2ELb0ELb0EN7cutlass10bfloat16_tE19Flash_kernel_traitsILi256ELi64ELi64ELi8ES3_EELb1ELb0ELb0ELb0ELb0ELb1ELb0EEEvNS_16Flash_bwd_paramsE,"ax",@progbits
	.align	128
        .global         _ZN5flash44flash_bwd_dq_dk_dv_loop_seqk_parallel_kernelI23Flash_bwd_kernel_traitsILi256ELi64ELi64ELi8ELi4ELi2ELi2ELb0ELb0EN7cutlass10bfloat16_tE19Flash_kernel_traitsILi256ELi64ELi64ELi8ES3_EELb1ELb0ELb0ELb0ELb0ELb1ELb0EEEvNS_16Flash_bwd_paramsE
        .type           _ZN5flash44flash_bwd_dq_dk_dv_loop_seqk_parallel_kernelI23Flash_bwd_kernel_traitsILi256ELi64ELi64ELi8ELi4ELi2ELi2ELb0ELb0EN7cutlass10bfloat16_tE19Flash_kernel_traitsILi256ELi64ELi64ELi8ES3_EELb1ELb0ELb0ELb0ELb0ELb1ELb0EEEvNS_16Flash_bwd_paramsE,@function
        .size           _ZN5flash44flash_bwd_dq_dk_dv_loop_seqk_parallel_kernelI23Flash_bwd_kernel_traitsILi256ELi64ELi64ELi8ELi4ELi2ELi2ELb0ELb0EN7cutlass10bfloat16_tE19Flash_kernel_traitsILi256ELi64ELi64ELi8ES3_EELb1ELb0ELb0ELb0ELb0ELb1ELb0EEEvNS_16Flash_bwd_paramsE,(.L_x_2066 - _ZN5flash44flash_bwd_dq_dk_dv_loop_seqk_parallel_kernelI23Flash_bwd_kernel_traitsILi256ELi64ELi64ELi8ELi4ELi2ELi2ELb0ELb0EN7cutlass10bfloat16_tE19Flash_kernel_traitsILi256ELi64ELi64ELi8ES3_EELb1ELb0ELb0ELb0ELb0ELb1ELb0EEEvNS_16Flash_bwd_paramsE)
        .other          _ZN5flash44flash_bwd_dq_dk_dv_loop_seqk_parallel_kernelI23Flash_bwd_kernel_traitsILi256ELi64ELi64ELi8ELi4ELi2ELi2ELb0ELb0EN7cutlass10bfloat16_tE19Flash_kernel_traitsILi256ELi64ELi64ELi8ES3_EELb1ELb0ELb0ELb0ELb0ELb1ELb0EEEvNS_16Flash_bwd_paramsE,@"STO_CUDA_ENTRY STV_DEFAULT"
_ZN5flash44flash_bwd_dq_dk_dv_loop_seqk_parallel_kernelI23Flash_bwd_kernel_traitsILi256ELi64ELi64ELi8ELi4ELi2ELi2ELb0ELb0EN7cutlass10bfloat16_tE19Flash_kernel_traitsILi256ELi64ELi64ELi8ES3_EELb1ELb0ELb0ELb0ELb0ELb1ELb0EEEvNS_16Flash_bwd_paramsE:
.text._ZN5flash44flash_bwd_dq_dk_dv_loop_seqk_parallel_kernelI23Flash_bwd_kernel_traitsILi256ELi64ELi64ELi8ELi4ELi2ELi2ELb0ELb0EN7cutlass10bfloat16_tE19Flash_kernel_traitsILi256ELi64ELi64ELi8ES3_EELb1ELb0ELb0ELb0ELb0ELb1ELb0EEEvNS_16Flash_bwd_paramsE:
        /* <DEDUP_REMOVED lines=70> */
[----:B------:R-:W-:Y:S01]  /*0460*/  LOP3.LUT R3, R0, 0x10, R2, 0xf8, !PT ;  /* 0x0000001000037812 */ /* 0x000fe200078ef802 */
[----:B------:R-:W-:Y:S01]  /*0470*/  IMAD R2, R246, 0x800, R214 ;  /* 0x00000800f6027824 */ /* 0x000fe200078e02d6 */
[----:B------:R-:W-:-:S02]  /*0480*/  LOP3.LUT R209, R0, 0x8, R12, 0xf8, !PT ;  /* 0x0000000800d17812 */ /* 0x000fc400078ef80c */
[----:B------:R-:W-:Y:S02]  /*0490*/  SHF.R.U32.HI R0, RZ, 0x3, R0 ;  /* 0x00000003ff007819 */ /* 0x000fe40000011600 */
[----:B------:R-:W-:Y:S02]  /*04a0*/  LOP3.LUT R3, R3, 0x8, R12, 0xf8, !PT ;  /* 0x0000000803037812 */ /* 0x000fe400078ef80c */
[----:B------:R-:W-:Y:S02]  /*04b0*/  LOP3.LUT R4, R6, 0x1, RZ, 0xc0, !PT ;  /* 0x0000000106047812 */ /* 0x000fe400078ec0ff */
[----:B------:R-:W-:Y:S02]  /*04c0*/  LOP3.LUT R209, R209, R0, RZ, 0x3c, !PT ;  /* 0x00000000d1d17212 */ /* 0x000fe400078e3cff */
[----:B------:R-:W-:Y:S01]  /*04d0*/  LOP3.LUT R214, R214, R3, R0, 0xf6, !PT ;  /* 0x00000003d6d67212 */ /* 0x000fe200078ef600 */
[----:B------:R-:W-:Y:S01]  /*04e0*/  IMAD.SHL.U32 R3, R6, 0x40, RZ ;  /* 0x0000004006037824 */ /* 0x000fe200078e00ff */
[----:B------:R-:W-:Y:S01]  /*04f0*/  SHF.R.S32.HI R0, RZ, 0x6, R15 ;  /* 0x00000006ff007819 */ /* 0x000fe2000001140f */
[----:B------:R-:W-:Y:S01]  /*0500*/  IMAD.IADD R209, R2, 0x1, R209 ;  /* 0x0000000102d17824 */ /* 0x000fe200078e02d1 */
[----:B------:R-:W-:-:S02]  /*0510*/  LOP3.LUT P4, RZ, R5, 0x2, RZ, 0xc0, !PT ;  /* 0x0000000205ff7812 */ /* 0x000fc4000788c0ff */
[----:B------:R-:W-:Y:S01]  /*0520*/  LOP3.LUT P3, RZ, R5, 0x4, RZ, 0xc0, !PT ;  /* 0x0000000405ff7812 */ /* 0x000fe2000786c0ff */
[----:B------:R-:W-:Y:S01]  /*0530*/  IMAD R249, R0, 0x200, R8 ;  /* 0x0000020000f97824 */ /* 0x000fe200078e0208 */
[----:B------:R-:W-:Y:S01]  /*0540*/  ISETP.NE.U32.AND P0, PT, R4, 0x1, PT ;  /* 0x000000010400780c */ /* 0x000fe20003f05070 */
[----:B------:R-:W-:Y:S01]  /*0550*/  IMAD.SHL.U32 R2, R0, 0x8, RZ ;  /* 0x0000000800027824 */ /* 0x000fe200078e00ff */
[----:B------:R-:W-:Y:S01]  /*0560*/  LOP3.LUT R5, R10, 0xfffffff8, RZ, 0xc0, !PT ;  /* 0xfffffff80a057812 */ /* 0x000fe200078ec0ff */
[----:B------:R-:W-:Y:S01]  /*0570*/  IMAD.SHL.U32 R4, R14, 0x2, RZ ;  /* 0x000000020e047824 */ /* 0x000fe200078e00ff */
[----:B------:R-:W-:Y:S02]  /*0580*/  LOP3.LUT R0, R3, 0x1c0, RZ, 0xc0, !PT ;  /* 0x000001c003007812 */ /* 0x000fe400078ec0ff */
[----:B------:R-:W-:Y:S01]  /*0590*/  R2P PR, R6, 0x6 ;  /* 0x0000000606007804 */ /* 0x000fe20000000000 */
[----:B------:R-:W-:Y:S01]  /*05a0*/  IMAD.SHL.U32 R6, R246, 0x20, RZ ;  /* 0x00000020f6067824 */ /* 0x000fe200078e00ff */
[----:B------:R-:W-:Y:S01]  /*05b0*/  LOP3.LUT R2, R2, 0x18, RZ, 0xc0, !PT ;  /* 0x0000001802027812 */ /* 0x000fe200078ec0ff */
[----:B------:R-:W-:Y:S01]  /*05c0*/  IMAD.IADD R7, R11, 0x1, -R5 ;  /* 0x000000010b077824 */ /* 0x000fe200078e0a05 */
[----:B------:R-:W-:Y:S01]  /*05d0*/  SHF.R.U32.HI R3, RZ, 0x3, R0 ;  /* 0x00000003ff037819 */ /* 0x000fe20000011600 */
[----:B------:R-:W-:Y:S01]  /*05e0*/  IMAD.SHL.U32 R5, R13, 0x20, RZ ;  /* 0x000000200d057824 */ /* 0x000fe200078e00ff */
[----:B------:R-:W-:Y:S01]  /*05f0*/  LOP3.LUT R6, R0, 0x20, R6, 0xf8, !PT ;  /* 0x0000002000067812 */ /* 0x000fe200078ef806 */
[----:B------:R-:W-:Y:S01]  /*0600*/  IMAD.SHL.U32 R7, R7, 0x40, RZ ;  /* 0x0000004007077824 */ /* 0x000fe200078e00ff */
[----:B------:R-:W-:Y:S01]  /*0610*/  LOP3.LUT R0, R3, R0, R2, 0x1e, !PT ;  /* 0x0000000003007212 */ /* 0x000fe200078e1e02 */
[--C-:B------:R-:W-:Y:S01]  /*0620*/  IMAD R8, R248, 0x400, R4.reuse ;  /* 0x00000400f8087824 */ /* 0x100fe200078e0204 */
[----:B------:R-:W-:Y:S01]  /*0630*/  LOP3.LUT R9, R2, 0x20, R5, 0xf8, !PT ;  /* 0x0000002002097812 */ /* 0x000fe200078ef805 */
[----:B------:R-:W-:Y:S01]  /*0640*/  IMAD R4, R218, 0x400, R4 ;  /* 0x00000400da047824 */ /* 0x000fe200078e0204 */
[----:B------:R-:W-:Y:S01]  /*0650*/  LOP3.LUT R6, R6, R3, RZ, 0x3c, !PT ;  /* 0x0000000306067212 */ /* 0x000fe200078e3cff */
[----:B------:R-:W-:Y:S01]  /*0660*/  IMAD.SHL.U32 R5, R13, 0x8, RZ ;  /* 0x000000080d057824 */ /* 0x000fe200078e00ff */
[----:B------:R-:W-:Y:S01]  /*0670*/  LOP3.LUT R3, R7, 0x1c0, RZ, 0xc0, !PT ;  /* 0x000001c007037812 */ /* 0x000fe200078ec0ff */
[----:B------:R-:W-:Y:S01]  /*0680*/  IMAD.IADD R243, R4, 0x1, R0 ;  /* 0x0000000104f37824 */ /* 0x000fe200078e0200 */
[----:B------:R-:W-:Y:S01]  /*0690*/  SEL R210, R210, 0xffffffe0, !P4 ;  /* 0xffffffe0d2d27807 */ /* 0x000fe20006000000 */
[----:B------:R-:W-:Y:S01]  /*06a0*/  IMAD.SHL.U32 R0, R10, 0x40, RZ ;  /* 0x000000400a007824 */ /* 0x000fe200078e00ff */
[----:B------:R-:W-:Y:S01]  /*06b0*/  SHF.R.U32.HI R2, RZ, 0x3, R3 ;  /* 0x00000003ff027819 */ /* 0x000fe20000011603 */
[----:B------:R-:W-:Y:S01]  /*06c0*/  IMAD.IADD R6, R8, 0x1, R6 ;  /* 0x0000000108067824 */ /* 0x000fe200078e0206 */
[----:B------:R-:W-:Y:S01]  /*06d0*/  LOP3.LUT R4, R3, 0x8, R5, 0xf8, !PT ;  /* 0x0000000803047812 */ /* 0x000fe200078ef805 */
[----:B------:R-:W-:Y:S01]  /*06e0*/  IMAD.U32 R5, RZ, RZ, UR5 ;  /* 0x00000005ff057e24 */ /* 0x000fe2000f8e00ff */
[----:B------:R-:W-:Y:S01]  /*06f0*/  LOP3.LUT R0, R0, 0xfffffe00, RZ, 0xc0, !PT ;  /* 0xfffffe0000007812 */ /* 0x000fe200078ec0ff */
[----:B------:R-:W-:Y:S01]  /*0700*/  USHF.L.U32 UR5, UR45, 0x7, URZ ;  /* 0x000000072d057899 */ /* 0x000fe2000800063f */
[----:B------:R-:W-:-:S02]  /*0710*/  LOP3.LUT R3, R2, R9, R3, 0x1e, !PT ;  /* 0x0000000902037212 */ /* 0x000fc400078e1e03 */
[----:B------:R-:W-:Y:S01]  /*0720*/  LOP3.LUT R2, R4, R2, RZ, 0x3c, !PT ;  /* 0x0000000204027212 */ /* 0x000fe200078e3cff */
[--C-:B------:R-:W-:Y:S01]  /*0730*/  IMAD R4, R248, 0x400, R0.reuse ;  /* 0x00000400f8047824 */ /* 0x100fe200078e0200 */
[----:B------:R-:W-:Y:S01]  /*0740*/  LOP3.LUT R223, R3, R0, RZ, 0xfc, !PT ;  /* 0x0000000003df7212 */ /* 0x000fe200078efcff */
[----:B------:R-:W-:Y:S01]  /*0750*/  IMAD R218, R218, 0x400, R0 ;  /* 0x00000400dada7824 */ /* 0x000fe200078e0200 */
[----:B------:R-:W-:Y:S01]  /*0760*/  LEA R209, R209, UR4, 0x1 ;  /* 0x00000004d1d17c11 */ /* 0x000fe2000f8e08ff */
[----:B------:R-:W-:Y:S01]  /*0770*/  IMAD.U32 R0, RZ, RZ, UR5 ;  /* 0x00000005ff007e24 */ /* 0x000fe2000f8e00ff */
[----:B------:R-:W-:Y:S01]  /*0780*/  USHF.R.S32.HI UR5, URZ, 0x1f, UR55 ;  /* 0x0000001f3f057899 */ /* 0x000fe20008011437 */
[----:B------:R-:W-:Y:S01]  /*0790*/  IMAD.IADD R222, R4, 0x1, R2 ;  /* 0x0000000104de7824 */ /* 0x000fe200078e0202 */
[----:B------:R-:W-:Y:S01]  /*07a0*/  LEA R229, R6, UR4, 0x1 ;  /* 0x0000000406e57c11 */ /* 0x000fe2000f8e08ff */
[----:B------:R-:W-:Y:S01]  /*07b0*/  IMAD.IADD R218, R2, 0x1, R218 ;  /* 0x0000000102da7824 */ /* 0x000fe200078e02da */
[----:B------:R-:W-:Y:S01]  /*07c0*/  SEL R215, R215, 0xffffffc0, !P3 ;  /* 0xffffffc0d7d77807 */ /* 0x000fe20005800000 */
[----:B------:R-:W-:Y:S01]  /*07d0*/  IMAD.U32 R2, RZ, RZ, UR6 ;  /* 0x00000006ff027e24 */ /* 0x000fe2000f8e00ff */
[----:B------:R-:W-:Y:S01]  /*07e0*/  SEL R235, R235, 0x10, !P0 ;  /* 0x00000010ebeb7807 */ /* 0x000fe20004000000 */
[----:B------:R-:W-:Y:S01]  /*07f0*/  IMAD.U32 R0, RZ, RZ, UR5 ;  /* 0x00000005ff007e24 */ /* 0x000fe2000f8e00ff */
[----:B------:R-:W-:Y:S01]  /*0800*/  SHF.R.S32.HI R239, RZ, 0x2, R239 ;  /* 0x00000002ffef7819 */ /* 0x000fe200000114ef */
[----:B------:R-:W-:Y:S01]  /*0810*/  IMAD.U32 R0, RZ, RZ, UR6 ;  /* 0x00000006ff007e24 */ /* 0x000fe2000f8e00ff */
[----:B------:R-:W-:Y:S01]  /*0820*/  UIADD3 UR6, UR4, 0x18000, URZ ;  /* 0x0001800004067890 */ /* 0x000fe2000fffe03f */
[----:B------:R-:W-:Y:S01]  /*0830*/  IMAD.U32 R252, RZ, RZ, UR5 ;  /* 0x00000005fffc7e24 */ /* 0x000fe2000f8e00ff */
[----:B------:R-:W-:Y:S01]  /*0840*/  UIADD3 UR5, UR4, 0x28000, URZ ;  /* 0x0002800004057890 */ /* 0x000fe2000fffe03f */
[----:B------:R-:W-:Y:S01]  /*0850*/  LEA R214, R214, UR4, 0x1 ;  /* 0x00000004d6d67c11 */ /* 0x000fe2000f8e08ff */
[----:B------:R-:W-:-:S02]  /*0860*/  IMAD.IADD R210, R210, 0x1, R209 ;  /* 0x00000001d2d27824 */ /* 0x000fc400078e02d1 */
[----:B------:R-:W-:Y:S01]  /*0870*/  LEA R243, R243, UR6, 0x1 ;  /* 0x00000006f3f37c11 */ /* 0x000fe2000f8e08ff */
[C---:B------:R-:W-:Y:S01]  /*0880*/  VIADD R234, R229.reuse, 0x20 ;  /* 0x00000020e5ea7836 */ /* 0x040fe20000000000 */
[----:B------:R-:W-:Y:S01]  /*0890*/  LEA R218, R218, UR5, 0x1 ;  /* 0x00000005dada7c11 */ /* 0x000fe2000f8e08ff */
[----:B------:R-:W-:Y:S01]  /*08a0*/  @P1 VIADD R234, R229, 0xffffffe0 ;  /* 0xffffffe0e5ea1836 */ /* 0x000fe20000000000 */
[----:B------:R-:W-:Y:S01]  /*08b0*/  ULDC.64 UR6, c[0x0][0x208] ;  /* 0x0000820000067ab9 */ /* 0x000fe20000000a00 */
[C---:B------:R-:W-:Y:S02]  /*08c0*/  IMAD.IADD R212, R215.reuse, 0x1, R209 ;  /* 0x00000001d7d47824 */ /* 0x040fe400078e02d1 */
[----:B------:R-:W-:Y:S02]  /*08d0*/  IMAD.IADD R211, R215, 0x1, R210 ;  /* 0x00000001d7d37824 */ /* 0x000fe400078e02d2 */
[----:B------:R-:W-:Y:S02]  /*08e0*/  VIADD R244, R243, 0x40 ;  /* 0x00000040f3f47836 */ /* 0x000fe40000000000 */
[----:B------:R-:W-:-:S02]  /*08f0*/  IMAD.IADD R236, R229, 0x1, R235 ;  /* 0x00000001e5ec7824 */ /* 0x000fc400078e02eb */
[----:B------:R-:W-:Y:S02]  /*0900*/  IMAD R239, R248, 0x10, R239 ;  /* 0x00000010f8ef7824 */ /* 0x000fe400078e02ef */
[----:B------:R-:W-:Y:S02]  /*0910*/  IMAD.IADD R215, R215, 0x1, R214 ;  /* 0x00000001d7d77824 */ /* 0x000fe400078e02d6 */
[----:B------:R-:W-:Y:S02]  /*0920*/  @P2 VIADD R244, R243, 0xffffffc0 ;  /* 0xffffffc0f3f42836 */ /* 0x000fe40000000000 */
[----:B------:R-:W-:-:S07]  /*0930*/  IMAD.IADD R235, R235, 0x1, R234 ;  /* 0x00000001ebeb7824 */ /* 0x000fce00078e02ea */
.L_x_1686:
        /* <DEDUP_REMOVED lines=23> */
[----:B------:R-:W-:Y:S02]  /*0ab0*/  ULDC.64 UR8, c[0x0][0x2f8] ;  /* 0x0000be0000087ab9 */ /* 0x000fe40000000a00 */
[----:B------:R-:W-:Y:S01]  /*0ac0*/  ULDC.U8 UR15, c[0x0][0x3c2] ;  /* 0x0000f080000f7ab9 */ /* 0x000fe20000000000 */
[----:B------:R-:W-:Y:S01]  /*0ad0*/  IMAD.U32 R5, RZ, RZ, UR13 ;  /* 0x0000000dff057e24 */ /* 0x000fe2000f8e00ff */
[----:B------:R-:W-:Y:S01]  /*0ae0*/  UISETP.NE.AND UP1, UPT, UR15, URZ, UPT ;  /* 0x0000003f0f00728c */ /* 0x000fe2000bf25270 */
[----:B------:R-:W-:Y:S01]  /*0af0*/  PLOP3.LUT P3, PT, PT, PT, UP2, 0x80, 0x0 ;  /* 0x000000000000781c */ /* 0x000fe20003f6f028 */
[----:B------:R-:W-:Y:S02]  /*0b00*/  UISETP.EQ.U32.AND UP4, UPT, UR8, URZ, UPT ;  /* 0x0000003f0800728c */ /* 0x000fe4000bf82070 */
[----:B------:R-:W2:Y:S02]  /*0b10*/  @P1 LDG.E R7, desc[UR6][R4.64] ;  /* 0x0000000604071981 */ /* 0x000ea4000c1e1900 */
[----:B------:R-:W-:-:S02]  /*0b20*/  UISETP.EQ.OR.EX UP4, UPT, UR9, URZ, !UP1, UP4 ;  /* 0x0000003f0900728c */ /* 0x000fc4000cf82740 */
        /* <DEDUP_REMOVED lines=18> */
[----:B------:R-:W-:Y:S01]  /*0c50*/  USHF.L.U32 UR25, UR16, 0x6, URZ ;  /* 0x0000000610197899 */ /* 0x000fe2000800063f */
[----:B--2---:R-:W-:Y:S02]  /*0c60*/  @P1 R2UR UR32, R7 ;  /* 0x00000000072012ca */ /* 0x004fe400000e0000 */
[----:B---3--:R-:W-:-:S02]  /*0c70*/  @P0 R2UR UR13, R5 ;  /* 0x00000000050d02ca */ /* 0x008fc400000e0000 */
[----:B------:R-:W-:Y:S01]  /*0c80*/  ISETP.NE.U32.AND P0, PT, RZ, UR8, PT ;  /* 0x00000008ff007c0c */ /* 0x000fe2000bf05070 */
[----:B------:R-:W-:-:S03]  /*0c90*/  ULDC UR8, c[0x0][0x2c8] ;  /* 0x0000b20000087ab9 */ /* 0x000fc60000000800 */
[----:B------:R-:W-:Y:S01]  /*0ca0*/  ISETP.NE.AND.EX P0, PT, RZ, UR9, PT, P0 ;  /* 0x00000009ff007c0c */ /* 0x000fe2000bf05300 */
[----:B------:R-:W-:-:S06]  /*0cb0*/  @!UP3 USEL UR9, UR5, URZ, UP0 ;  /* 0x0000003f0509b287 */ /* 0x000fcc0008000000 */
        /* <DEDUP_REMOVED lines=11> */
.L_x_1652:
        /* <DEDUP_REMOVED lines=9> */
[----:B------:R-:W-:Y:S01]  /*0e00*/  UISETP.NE.AND UP1, UPT, UR12, -0x1, UPT ;  /* 0xffffffff0c00788c */ /* 0x000fe2000bf25270 */
[----:B------:R-:W-:Y:S01]  /*0e10*/  ULDC.64 UR8, c[0x0][0x228] ;  /* 0x00008a0000087ab9 */ /* 0x000fe20000000a00 */
[----:B------:R-:W-:-:S03]  /*0e20*/  UISETP.NE.AND UP0, UPT, UR33, -0x1, UPT ;  /* 0xffffffff2100788c */ /* 0x000fc6000bf05270 */
[----:B------:R-:W2:Y:S01]  /*0e30*/  S2UR UR13, SR_CTAID.X ;  /* 0x00000000000d79c3 */ /* 0x000ea20000002500 */
[----:B------:R-:W-:Y:S02]  /*0e40*/  UIMAD.WIDE.U32 UR18, UR45, UR8, URZ ;  /* 0x000000082d1272a5 */ /* 0x000fe4000f8e003f */
[----:B------:R-:W-:Y:S02]  /*0e50*/  UIMAD UR8, UR56, UR8, URZ ;  /* 0x00000008380872a4 */ /* 0x000fe4000f8e023f */
[----:B------:R-:W-:Y:S01]  /*0e60*/  USHF.L.U32 UR14, UR45, 0x7, URZ ;  /* 0x000000072d0e7899 */ /* 0x000fe2000800063f */
[----:B------:R-:W-:Y:S01]  /*0e70*/  ULDC UR57, c[0x0][0x2d4] ;  /* 0x0000b50000397ab9 */ /* 0x000fe20000000800 */
[----:B------:R-:W-:Y:S01]  /*0e80*/  ULDC.64 UR28, c[0x0][0x240] ;  /* 0x00009000001c7ab9 */ /* 0x000fe20000000a00 */
[----:B------:R-:W-:Y:S02]  /*0e90*/  UIMAD UR26, UR45, UR9, UR8 ;  /* 0x000000092d1a72a4 */ /* 0x000fe4000f8e0208 */
[----:B------:R-:W-:-:S02]  /*0ea0*/  USEL UR34, UR14, URZ, UP2 ;  /* 0x0000003f0e227287 */ /* 0x000fc40009000000 */
[----:B------:R-:W-:Y:S01]  /*0eb0*/  USHF.R.S32.HI UR35, URZ, 0x1f, UR57 ;  /* 0x0000001f3f237899 */ /* 0x000fe20008011439 */
[----:B------:R-:W-:Y:S01]  /*0ec0*/  @!UP1 ULDC.64 UR8, c[0x0][0x418] ;  /* 0x0001060000089ab9 */ /* 0x000fe20000000a00 */
[----:B-1----:R-:W-:Y:S01]  /*0ed0*/  IABS R5, R6 ;  /* 0x0000000600057213 */ /* 0x002fe20000000000 */
[----:B------:R-:W-:Y:S01]  /*0ee0*/  ULDC.U8 UR23, c[0x0][0x480] ;  /* 0x0001200000177ab9 */ /* 0x000fe20000000000 */
[----:B------:R-:W-:Y:S01]  /*0ef0*/  ULDC.U8 UR22, c[0x0][0x3d8] ;  /* 0x0000f60000167ab9 */ /* 0x000fe20000000000 */
[----:B------:R-:W-:Y:S01]  /*0f00*/  UIMAD.WIDE.U32 UR14, UR12, UR28, URZ ;  /* 0x0000001c0c0e72a5 */ /* 0x000fe2000f8e003f */
[----:B------:R-:W1:Y:S01]  /*0f10*/  I2F.RP R2, R5 ;  /* 0x0000000500027306 */ /* 0x000e620000209400 */
[----:B------:R-:W-:Y:S01]  /*0f20*/  @UP0 UIADD3 UR17, UR32, UR33, URZ ;  /* 0x0000002120110290 */ /* 0x000fe2000fffe03f */
[----:B------:R-:W-:Y:S01]  /*0f30*/  ISETP.NE.AND P3, PT, R6, RZ, PT ;  /* 0x000000ff0600720c */ /* 0x000fe20003f65270 */
[----:B------:R-:W-:Y:S02]  /*0f40*/  UISETP.NE.AND UP4, UPT, UR23, URZ, UPT ;  /* 0x0000003f1700728c */ /* 0x000fe4000bf85270 */
[----:B--2---:R-:W-:-:S02]  /*0f50*/  UIMAD.WIDE.U32 UR30, UR13, UR10, URZ ;  /* 0x0000000a0d1e72a5 */ /* 0x004fc4000f8e003f */
[----:B------:R-:W-:Y:S02]  /*0f60*/  UISETP.NE.AND UP3, UPT, UR22, URZ, UPT ;  /* 0x0000003f1600728c */ /* 0x000fe4000bf65270 */
[----:B------:R-:W-:Y:S02]  /*0f70*/  UIMAD UR49, UR13, UR11, UR31 ;  /* 0x0000000b0d3172a4 */ /* 0x000fe4000f8e021f */
[----:B------:R-:W-:Y:S01]  /*0f80*/  UIADD3 UR13, UR37, 0x3f, URZ ;  /* 0x0000003f250d7890 */ /* 0x000fe2000fffe03f */
[----:B------:R-:W-:Y:S01]  /*0f90*/  @UP1 ULDC.64 UR10, c[0x0][0x420] ;  /* 0x00010800000a1ab9 */ /* 0x000fe20000000a00 */
[----:B------:R-:W-:Y:S01]  /*0fa0*/  @UP0 ULDC.64 UR22, c[0x0][0x248] ;  /* 0x0000920000160ab9 */ /* 0x000fe20000000a00 */
[----:B-1----:R-:W1:Y:S01]  /*0fb0*/  MUFU.RCP R2, R2 ;  /* 0x0000000200027308 */ /* 0x002e620000001000 */
[----:B------:R-:W-:Y:S02]  /*0fc0*/  USHF.R.S32.HI UR21, URZ, 0x1f, UR13 ;  /* 0x0000001f3f157899 */ /* 0x000fe4000801140d */
[----:B------:R-:W-:-:S02]  /*0fd0*/  @UP1 UIMAD.WIDE.U32 UR42, UR12, UR10, URZ ;  /* 0x0000000a0c2a12a5 */ /* 0x000fc4000f8e003f */
[----:B------:R-:W-:Y:S02]  /*0fe0*/  @!UP1 UIMAD UR10, UR56, UR8, URZ ;  /* 0x00000008380a92a4 */ /* 0x000fe4000f8e023f */
[----:B------:R-:W-:Y:S02]  /*0ff0*/  ULEA.HI UR44, UR21, UR13, URZ, 0x6 ;  /* 0x0000000d152c7291 */ /* 0x000fe4000f8f303f */
[----:B------:R-:W-:Y:S02]  /*1000*/  UIMAD UR13, UR35, UR45, URZ ;  /* 0x0000002d230d72a4 */ /* 0x000fe4000f8e023f */
[----:B------:R-:W-:Y:S02]  /*1010*/  USEL UR54, UR18, UR14, !UP1 ;  /* 0x0000000e12367287 */ /* 0x000fe4000c800000 */
[----:B------:R-:W-:Y:S01]  /*1020*/  UIADD3 UR46, UR19, UR26, URZ ;  /* 0x0000001a132e7290 */ /* 0x000fe2000fffe03f */
[----:B------:R-:W-:Y:S01]  /*1030*/  ULDC UR60, c[0x0][0x2dc] ;  /* 0x0000b700003c7ab9 */ /* 0x000fe20000000800 */
[----:B------:R-:W-:Y:S01]  /*1040*/  ULDC UR59, c[0x0][0x270] ;  /* 0x00009c00003b7ab9 */ /* 0x000fe20000000800 */
[----:B-1----:R-:W-:Y:S01]  /*1050*/  VIADD R2, R2, 0xffffffe ;  /* 0x0ffffffe02027836 */ /* 0x002fe20000000000 */
[----:B------:R-:W-:-:S02]  /*1060*/  @UP0 UIMAD.WIDE.U32 UR18, UR17, UR22, URZ ;  /* 0x00000016111202a5 */ /* 0x000fc4000f8e003f */
[----:B------:R-:W-:Y:S01]  /*1070*/  @UP1 UIMAD UR47, UR12, UR11, UR43 ;  /* 0x0000000b0c2f12a4 */ /* 0x000fe2000f8e022b */
[----:B------:R-:W1:Y:S01]  /*1080*/  F2I.FTZ.U32.TRUNC.NTZ R3, R2 ;  /* 0x0000000200037305 */ /* 0x000e62000021f000 */
[----:B------:R-:W-:Y:S02]  /*1090*/  @!UP1 UIMAD.WIDE.U32 UR40, UR45, UR8, URZ ;  /* 0x000000082d2892a5 */ /* 0x000fe4000f8e003f */
[----:B------:R-:W-:Y:S02]  /*10a0*/  @!UP1 UIMAD UR31, UR45, UR9, UR10 ;  /* 0x000000092d1f92a4 */ /* 0x000fe4000f8e020a */
[----:B------:R-:W-:Y:S02]  /*10b0*/  UIMAD UR24, UR12, UR29, URZ ;  /* 0x0000001d0c1872a4 */ /* 0x000fe4000f8e023f */
[----:B------:R-:W-:Y:S02]  /*10c0*/  @UP0 UIMAD UR17, UR17, UR23, URZ ;  /* 0x00000017111102a4 */ /* 0x000fe4000f8e023f */
[----:B------:R-:W-:-:S02]  /*10d0*/  UIMAD.WIDE UR8, UR60, UR59, URZ ;  /* 0x0000003b3c0872a5 */ /* 0x000fc4000f8e023f */
[----:B------:R-:W-:Y:S02]  /*10e0*/  UIMAD.WIDE.U32 UR10, UR45, UR57, URZ ;  /* 0x000000392d0a72a5 */ /* 0x000fe4000f8e003f */
[----:B------:R-:W-:Y:S01]  /*10f0*/  UIMAD UR13, UR56, UR57, UR13 ;  /* 0x00000039380d72a4 */ /* 0x000fe2000f8e020d */
[--C-:B-1----:R-:W-:Y:S01]  /*1100*/  IMAD.MOV R0, RZ, RZ, -R3.reuse ;  /* 0x000000ffff007224 */ /* 0x102fe200078e0a03 */
[----:B------:R-:W-:Y:S01]  /*1110*/  @UP1 UIADD3 UR46, UR15, UR24, URZ ;  /* 0x000000180f2e1290 */ /* 0x000fe2000fffe03f */
[----:B------:R-:W-:Y:S01]  /*1120*/  IMAD.MOV.U32 R2, RZ, RZ, RZ ;  /* 0x000000ffff027224 */ /* 0x000fe200078e00ff */
[----:B------:R-:W-:Y:S01]  /*1130*/  @UP0 UIADD3 UR38, UR19, UR17, URZ ;  /* 0x0000001113260290 */ /* 0x000fe2000fffe03f */
[----:B------:R-:W-:Y:S01]  /*1140*/  IMAD R0, R0, R5, RZ ;  /* 0x0000000500007224 */ /* 0x000fe200078e02ff */
[----:B------:R-:W-:Y:S02]  /*1150*/  UIMAD.WIDE.U32 UR14, UR8, UR10, URZ ;  /* 0x0000000a080e72a5 */ /* 0x000fe4000f8e003f */
[----:B------:R-:W-:Y:S01]  /*1160*/  UIMAD UR17, UR9, UR10, URZ ;  /* 0x0000000a091172a4 */ /* 0x000fe2000f8e023f */
[----:B------:R-:W-:Y:S01]  /*1170*/  IMAD.HI.U32 R0, R3, R0, R2 ;  /* 0x0000000003007227 */ /* 0x000fe200078e0002 */
[----:B------:R-:W-:Y:S01]  /*1180*/  MOV R2, R4 ;  /* 0x0000000400027202 */ /* 0x000fe20000000f00 */
[----:B------:R-:W-:-:S02]  /*1190*/  UIADD3 UR13, UR11, UR13, URZ ;  /* 0x0000000d0b0d7290 */ /* 0x000fc4000fffe03f */
[----:B------:R-:W-:Y:S02]  /*11a0*/  UIMAD.WIDE.U32 UR10, UR8, UR12, URZ ;  /* 0x0000000c080a72a5 */ /* 0x000fe4000f8e003f */
[----:B------:R-:W-:Y:S01]  /*11b0*/  IMAD.HI.U32 R0, R0, R2, RZ ;  /* 0x0000000200007227 */ /* 0x000fe200078e00ff */
[----:B------:R-:W-:Y:S01]  /*11c0*/  ULDC UR50, c[0x0][0x2c4] ;  /* 0x0000b10000327ab9 */ /* 0x000fe20000000800 */
[----:B------:R-:W-:Y:S02]  /*11d0*/  USEL UR53, UR14, UR10, !UP1 ;  /* 0x0000000a0e357287 */ /* 0x000fe4000c800000 */
[----:B------:R-:W-:Y:S01]  /*11e0*/  IMAD.MOV R3, RZ, RZ, -R0 ;  /* 0x000000ffff037224 */ /* 0x000fe200078e0a00 */
[----:B------:R-:W-:Y:S02]  /*11f0*/  ULOP3.LUT UR10, UR44, 0xffffffc0, URZ, 0xc0, !UPT ;  /* 0xffffffc02c0a7892 */ /* 0x000fe4000f8ec03f */
[----:B------:R-:W-:Y:S01]  /*1200*/  UIMAD UR13, UR8, UR13, UR17 ;  /* 0x0000000d080d72a4 */ /* 0x000fe2000f8e0211 */
[----:B------:R-:W-:Y:S01]  /*1210*/  IMAD R2, R5, R3, R2 ;  /* 0x0000000305027224 */ /* 0x000fe200078e0202 */
[----:B------:R-:W-:-:S02]  /*1220*/  @UP3 UIMAD UR17, UR45, UR50, URZ ;  /* 0x000000322d1132a4 */ /* 0x000fc4000f8e023f */
[----:B------:R-:W-:Y:S02]  /*1230*/  USHF.L.U64.HI UR20, UR45, 0x7, UR56 ;  /* 0x000000072d147899 */ /* 0x000fe40008010238 */
[----:B------:R-:W-:Y:S01]  /*1240*/  ISETP.GT.U32.AND P1, PT, R5, R2, PT ;  /* 0x000000020500720c */ /* 0x000fe20003f24070 */
[----:B------:R-:W-:Y:S02]  /*1250*/  @!UP1 UIADD3 UR47, UR41, UR31, URZ ;  /* 0x0000001f292f9290 */ /* 0x000fe4000fffe03f */
[----:B------:R-:W-:Y:S02]  /*1260*/  UIADD3 UR14, UR10, -0x40, URZ ;  /* 0xffffffc00a0e7890 */ /* 0x000fe4000fffe03f */
[----:B------:R-:W-:Y:S02]  /*1270*/  UIADD3 UR31, UR15, UR13, URZ ;  /* 0x0000000d0f1f7290 */ /* 0x000fe4000fffe03f */
[----:B------:R-:W-:Y:S02]  /*1280*/  @UP3 USEL UR13, UR17, UR12, !UP1 ;  /* 0x0000000c110d3287 */ /* 0x000fe4000c800000 */
[----:B------:R-:W-:Y:S01]  /*1290*/  USEL UR20, UR20, URZ, UP2 ;  /* 0x0000003f14147287 */ /* 0x000fe20009000000 */
[----:B------:R-:W-:Y:S01]  /*12a0*/  @UP0 UMOV UR36, UR18 ;  /* 0x0000001200240c82 */ /* 0x000fe20008000000 */
[----:B------:R-:W-:-:S02]  /*12b0*/  @!UP3 UIMAD UR15, UR45, UR59, UR55 ;  /* 0x0000003b2d0fb2a4 */ /* 0x000fc4000f8e0237 */
[----:B------:R-:W-:Y:S01]  /*12c0*/  @!P1 IMAD.IADD R2, R2, 0x1, -R5 ;  /* 0x0000000102029824 */ /* 0x000fe200078e0a05 */
[----:B------:R-:W-:Y:S01]  /*12d0*/  @UP3 ULDC UR18, c[0x0][0x2e4] ;  /* 0x0000b90000123ab9 */ /* 0x000fe20000000800 */
[----:B------:R-:W-:Y:S01]  /*12e0*/  USHF.R.S32.HI UR17, URZ, 0x1f, UR14 ;  /* 0x0000001f3f117899 */ /* 0x000fe2000801140e */
[----:B------:R-:W-:Y:S01]  /*12f0*/  @!P1 IADD3 R0, R0, 0x1, RZ ;  /* 0x0000000100009810 */ /* 0x000fe20007ffe0ff */
[----:B------:R-:W-:Y:S01]  /*1300*/  UIADD3 UR10, UP2, UR14, UR34, URZ ;  /* 0x000000220e0a7290 */ /* 0x000fe2000ff5e03f */
[----:B------:R-:W-:Y:S01]  /*1310*/  ISETP.GE.U32.AND P0, PT, R2, R5, PT ;  /* 0x000000050200720c */ /* 0x000fe20003f06070 */
[----:B------:R-:W-:Y:S01]  /*1320*/  @UP3 UIMAD UR18, UR55, UR18, UR13 ;  /* 0x00000012371232a4 */ /* 0x000fe2000f8e020d */
[----:B------:R-:W-:Y:S01]  /*1330*/  LOP3.LUT R2, R6, UR55, RZ, 0x3c, !PT ;  /* 0x0000003706027c12 */ /* 0x000fe2000f8e3cff */
[----:B------:R-:W-:Y:S01]  /*1340*/  @!UP3 UIMAD UR18, UR15, UR50, URZ ;  /* 0x000000320f12b2a4 */ /* 0x000fe2000f8e023f */
[----:B------:R-:W-:Y:S01]  /*1350*/  PLOP3.LUT P1, PT, PT, PT, UP0, 0x80, 0x0 ;  /* 0x000000000000781c */ /* 0x000fe20003f2f008 */
[----:B------:R-:W-:Y:S01]  /*1360*/  UIMAD UR13, UR9, UR12, URZ ;  /* 0x0000000c090d72a4 */ /* 0x000fe2000f8e023f */
[----:B------:R-:W-:Y:S01]  /*1370*/  ISETP.GE.AND P2, PT, R2, RZ, PT ;  /* 0x000000ff0200720c */ /* 0x000fe20003f46270 */
[----:B------:R-:W-:-:S02]  /*1380*/  UIADD3.X UR15, UR17, UR20, URZ, UP2, !UPT ;  /* 0x00000014110f7290 */ /* 0x000fc400097fe43f */
[----:B------:R-:W-:Y:S02]  /*1390*/  UIMAD UR9, UR9, UR10, URZ ;  /* 0x0000000a090972a4 */ /* 0x000fe4000f8e023f */
[----:B------:R-:W-:Y:S01]  /*13a0*/  @UP0 UIADD3 UR27, UR32, UR33, URZ ;  /* 0x00000021201b0290 */ /* 0x000fe2000fffe03f */
[----:B------:R-:W-:Y:S01]  /*13b0*/  @UP0 ULDC.64 UR20, c[0x0][0x250] ;  /* 0x0000940000140ab9 */ /* 0x000fe20000000a00 */
[----:B------:R-:W-:Y:S01]  /*13c0*/  UIMAD.WIDE.U32 UR34, UR8, UR10, URZ ;  /* 0x0000000a082272a5 */ /* 0x000fe2000f8e003f */
        /* <DEDUP_REMOVED lines=30> */
.L_x_1654:
        /* <DEDUP_REMOVED lines=13> */
.L_x_1655:
        /* <DEDUP_REMOVED lines=11> */
.L_x_1656:
[----:B------:R-:W-:-:S04]  /*1730*/  UIMAD UR8, UR45, UR59, UR55 ;  /* 0x0000003b2d0872a4 */ /* 0x000fc8000f8e0237 */
[----:B------:R-:W-:-:S12]  /*1740*/  UIMAD UR8, UR8, UR57, URZ ;  /* 0x00000039080872a4 */ /* 0x000fd8000f8e023f */
.L_x_1657:
        /* <DEDUP_REMOVED lines=10> */
[----:B------:R-:W-:-:S02]  /*17f0*/  USHF.L.U32 UR8, UR12, 0x6, URZ ;  /* 0x000000060c087899 */ /* 0x000fc4000800063f */
[----:B------:R-:W-:Y:S01]  /*1800*/  IMAD R9, R5, UR28, RZ ;  /* 0x0000001c05097c24 */ /* 0x000fe2000f8e02ff */
[----:B------:R-:W-:Y:S01]  /*1810*/  UIADD3 UR15, UR14, UR18, URZ ;  /* 0x000000120e0f7290 */ /* 0x000fe2000fffe03f */
[----:B------:R-:W-:Y:S02]  /*1820*/  ULDC.64 UR40, c[0x0][0x2b0] ;  /* 0x0000ac0000287ab9 */ /* 0x000fe40000000a00 */
[----:B------:R-:W-:Y:S01]  /*1830*/  IMAD R9, R0, UR29, R9 ;  /* 0x0000001d00097c24 */ /* 0x000fe2000f8e0209 */
[----:B------:R-:W-:Y:S01]  /*1840*/  ULDC.64 UR18, c[0x0][0x258] ;  /* 0x0000960000127ab9 */ /* 0x000fe20000000a00 */
[----:B------:R-:W-:Y:S01]  /*1850*/  ULDC.64 UR42, c[0x0][0x478] ;  /* 0x00011e00002a7ab9 */ /* 0x000fe20000000a00 */
[----:B------:R-:W-:Y:S01]  /*1860*/  ULEA.HI.SX32 UR30, UR44, 0xffffffff, 0x1a ;  /* 0xffffffff2c1e7891 */ /* 0x000fe2000f8fd23f */
[----:B--2---:R-:W-:-:S04]  /*1870*/  IMAD R8, R14, UR17, RZ ;  /* 0x000000110e087c24 */ /* 0x004fc8000f8e02ff */
[----:B------:R-:W-:Y:S01]  /*1880*/  IMAD R8, R15, UR14, R8 ;  /* 0x0000000e0f087c24 */ /* 0x000fe2000f8e0208 */
[----:B-1----:R-:W-:-:S04]  /*1890*/  SHF.R.S32.HI R27, RZ, 0x1f, R26 ;  /* 0x0000001fff1b7819 */ /* 0x002fc8000001141a */
[----:B------:R-:W-:-:S04]  /*18a0*/  LEA.HI R2, R27, R26, RZ, 0x3 ;  /* 0x0000001a1b027211 */ /* 0x000fc800078f18ff */
[----:B------:R-:W-:-:S05]  /*18b0*/  LOP3.LUT R2, R2, 0xfffffff8, RZ, 0xc0, !PT ;  /* 0xfffffff802027812 */ /* 0x000fca00078ec0ff */
[----:B------:R-:W-:-:S04]  /*18c0*/  IMAD.IADD R2, R26, 0x1, -R2 ;  /* 0x000000011a027824 */ /* 0x000fc800078e0a02 */
[----:B------:R-:W-:-:S05]  /*18d0*/  IMAD.SHL.U32 R2, R2, 0x8, RZ ;  /* 0x0000000802027824 */ /* 0x000fca00078e00ff */
[--C-:B------:R-:W-:Y:S02]  /*18e0*/  SHF.R.S32.HI R3, RZ, 0x1f, R2.reuse ;  /* 0x0000001fff037819 */ /* 0x100fe40000011402 */
[----:B------:R-:W-:Y:S01]  /*18f0*/  IADD3 R4, P0, R2, UR9, RZ ;  /* 0x0000000902047c10 */ /* 0x000fe2000ff1e0ff */
[----:B------:R-:W-:Y:S01]  /*1900*/  UIMAD UR9, UR56, UR10, URZ ;  /* 0x0000000a380972a4 */ /* 0x000fe2000f8e023f */
[----:B------:R-:W-:Y:S02]  /*1910*/  IMAD.WIDE.U32 R6, R0, UR28, R2 ;  /* 0x0000001c00067c25 */ /* 0x000fe4000f8e0002 */
[----:B------:R-:W-:Y:S01]  /*1920*/  IADD3.X R5, R3, UR47, RZ, P0, !PT ;  /* 0x0000002f03057c10 */ /* 0x000fe200087fe4ff */
[----:B------:R-:W-:Y:S01]  /*1930*/  UIMAD UR13, UR55, UR11, UR9 ;  /* 0x0000000b370d72a4 */ /* 0x000fe2000f8e0209 */
[----:B------:R-:W-:Y:S01]  /*1940*/  IMAD.U32 R0, RZ, RZ, UR10 ;  /* 0x0000000aff007e24 */ /* 0x000fe2000f8e00ff */
[----:B------:R-:W-:Y:S01]  /*1950*/  IADD3 R6, P0, R6, UR54, RZ ;  /* 0x0000003606067c10 */ /* 0x000fe2000ff1e0ff */
[----:B------:R-:W-:Y:S01]  /*1960*/  IMAD.WIDE.U32 R4, R14, UR14, R4 ;  /* 0x0000000e0e047c25 */ /* 0x000fe2000f8e0004 */
[----:B------:R-:W-:-:S02]  /*1970*/  UIMAD UR9, UR56, UR18, URZ ;  /* 0x00000012380972a4 */ /* 0x000fc4000f8e023f */
[----:B------:R-:W-:Y:S01]  /*1980*/  IADD3.X R7, R7, UR46, R9, P0, !PT ;  /* 0x0000002e07077c10 */ /* 0x000fe200087fe409 */
[----:B------:R-:W-:Y:S01]  /*1990*/  IMAD.IADD R5, R5, 0x1, R8 ;  /* 0x0000000105057824 */ /* 0x000fe200078e0208 */
[----:B------:R-:W-:Y:S01]  /*19a0*/  LEA.HI R9, R27, R26, RZ, 0x5 ;  /* 0x0000001a1b097211 */ /* 0x000fe200078f28ff */
[----:B------:R-:W-:Y:S02]  /*19b0*/  USHF.R.S32.HI UR11, URZ, 0x1f, UR8 ;  /* 0x0000001f3f0b7899 */ /* 0x000fe40008011408 */
[----:B------:R-:W-:Y:S01]  /*19c0*/  UIADD3 UR10, UP1, UP0, UR34, UR8, UR48 ;  /* 0x00000008220a7290 */ /* 0x000fe2000f83e030 */
[----:B------:R-:W-:Y:S01]  /*19d0*/  LOP3.LUT R8, R9, 0xffffffe0, RZ, 0xc0, !PT ;  /* 0xffffffe009087812 */ /* 0x000fe200078ec0ff */
[----:B------:R-:W-:Y:S01]  /*19e0*/  UIMAD UR14, UR55, UR19, UR9 ;  /* 0x00000013370e72a4 */ /* 0x000fe2000f8e0209 */
[----:B------:R-:W-:Y:S01]  /*19f0*/  SHF.R.S32.HI R9, RZ, 0x5, R9 ;  /* 0x00000005ff097819 */ /* 0x000fe20000011409 */
[----:B------:R-:W-:Y:S01]  /*1a00*/  UIADD3.X UR8, UR49, UR11, UR52, UP1, UP0 ;  /* 0x0000000b31087290 */ /* 0x000fe20008fe0434 */
[----:B------:R-:W-:Y:S01]  /*1a10*/  IMAD.WIDE.U32 R4, R0, UR55, R4 ;  /* 0x0000003700047c25 */ /* 0x000fe2000f8e0004 */
[----:B------:R-:W-:-:S03]  /*1a20*/  UIADD3 UR9, UP1, UP0, UR51, UR10, UR53 ;  /* 0x0000000a33097290 */ /* 0x000fc6000f83e035 */
[----:B------:R-:W-:Y:S01]  /*1a30*/  IMAD.IADD R24, R26, 0x1, -R8 ;  /* 0x000000011a187824 */ /* 0x000fe200078e0a08 */
[----:B------:R-:W-:Y:S01]  /*1a40*/  UIADD3.X UR10, UR50, UR8, UR31, UP1, UP0 ;  /* 0x00000008320a7290 */ /* 0x000fe20008fe041f */
[----:B------:R-:W-:Y:S01]  /*1a50*/  IMAD.U32 R0, RZ, RZ, UR18 ;  /* 0x00000012ff007e24 */ /* 0x000fe2000f8e00ff */
[----:B------:R-:W-:Y:S01]  /*1a60*/  UISETP.GE.AND UP0, UPT, UR37, 0x1, UPT ;  /* 0x000000012500788c */ /* 0x000fe2000bf06270 */
[----:B------:R-:W-:Y:S01]  /*1a70*/  IMAD R8, R9, UR12, R24 ;  /* 0x0000000c09087c24 */ /* 0x000fe2000f8e0218 */
[----:B------:R-:W-:Y:S01]  /*1a80*/  UIMAD.WIDE UR18, UR15, 0x4, UR40 ;  /* 0x000000040f1278a5 */ /* 0x000fe2000f8e0228 */
        /* <DEDUP_REMOVED lines=8> */
[----:B------:R-:W-:Y:S01]  /*1b10*/  IMAD.WIDE.U32 R4, R242, R14, R4 ;  /* 0x0000000ef2047225 */ /* 0x000fe200078e0004 */
[----:B------:R-:W-:Y:S01]  /*1b20*/  ULDC.64 UR10, c[0x0][0x3e0] ;  /* 0x0000f800000a7ab9 */ /* 0x000fe20000000a00 */
[----:B------:R-:W-:Y:S02]  /*1b30*/  LEA R10, P2, R6, UR12, 0x1 ;  /* 0x0000000c060a7c11 */ /* 0x000fe4000f8408ff */
        /* <DEDUP_REMOVED lines=10> */
[----:B------:R-:W-:Y:S01]  /*1be0*/  PLOP3.LUT P0, PT, PT, PT, UP4, 0x80, 0x0 ;  /* 0x000000000000781c */ /* 0x000fe20003f0f048 */
[----:B------:R-:W-:Y:S01]  /*1bf0*/  UMOV UR8, UR30 ;  /* 0x0000001e00087c82 */ /* 0x000fe20008000000 */
[----:B------:R-:W-:Y:S01]  /*1c00*/  VIADD R6, R242, 0x20 ;  /* 0x00000020f2067836 */ /* 0x000fe20000000000 */
[----:B------:R-:W-:Y:S01]  /*1c10*/  UIMAD UR13, UR8, -0x40, UR37 ;  /* 0xffffffc0080d78a4 */ /* 0x000fe2000f8e0225 */
[----:B------:R-:W-:Y:S01]  /*1c20*/  IMAD.WIDE.U32 R4, R14, 0x40, RZ ;  /* 0x000000400e047825 */ /* 0x000fe200078e00ff */
[----:B------:R-:W-:Y:S01]  /*1c30*/  LEA R228, R249, UR4, 0x1 ;  /* 0x00000004f9e47c11 */ /* 0x000fe2000f8e08ff */
[----:B------:R-:W-:Y:S01]  /*1c40*/  ULEA.HI UR9, UR8, UR8, URZ, 0x1 ;  /* 0x0000000808097291 */ /* 0x000fe2000f8f083f */
[----:B------:R-:W-:Y:S01]  /*1c50*/  BSSY B0, `(.L_x_1659) ;  /* 0x0000045000007945 */ /* 0x000fe20003800000 */
[----:B------:R-:W-:Y:S01]  /*1c60*/  IMAD.MOV.U32 R232, RZ, RZ, R8 ;  /* 0x000000ffffe87224 */ /* 0x000fe200078e0008 */
[----:B------:R-:W-:Y:S01]  /*1c70*/  ISETP.GE.AND P1, PT, R6, UR13, PT ;  /* 0x0000000d06007c0c */ /* 0x000fe2000bf26270 */
[----:B------:R-:W-:Y:S01]  /*1c80*/  IMAD.MOV.U32 R233, RZ, RZ, R9 ;  /* 0x000000ffffe97224 */ /* 0x000fe200078e0009 */
[----:B------:R-:W-:Y:S01]  /*1c90*/  ISETP.GE.AND P2, PT, R242, UR13, PT ;  /* 0x0000000df2007c0c */ /* 0x000fe2000bf46270 */
[----:B------:R-:W-:Y:S01]  /*1ca0*/  IMAD.SHL.U32 R15, R15, 0x40, RZ ;  /* 0x000000400f0f7824 */ /* 0x000fe200078e00ff */
[----:B------:R-:W-:Y:S01]  /*1cb0*/  @P0 BAR.SYNC.DEFER_BLOCKING 0x0 ;  /* 0x0000000000000b1d */ /* 0x000fe20000010000 */
[----:B------:R-:W-:Y:S01]  /*1cc0*/  ULOP3.LUT UR9, UR9, 0xfffffffe, URZ, 0xc0, !UPT ;  /* 0xfffffffe09097892 */ /* 0x000fe2000f8ec03f */
[----:B------:R-:W-:-:S02]  /*1cd0*/  VIADD R0, R249, 0x4000 ;  /* 0x00004000f9007836 */ /* 0x000fc40000000000 */
[----:B------:R-:W-:Y:S01]  /*1ce0*/  IMAD.MOV.U32 R230, RZ, RZ, R10 ;  /* 0x000000ffffe67224 */ /* 0x000fe200078e000a */
[----:B------:R-:W-:Y:S01]  /*1cf0*/  UIADD3 UR9, UR8, -UR9, URZ ;  /* 0x8000000908097290 */ /* 0x000fe2000fffe03f */
[----:B------:R-:W-:Y:S01]  /*1d00*/  IMAD.MOV.U32 R231, RZ, RZ, R11 ;  /* 0x000000ffffe77224 */ /* 0x000fe200078e000b */
[----:B------:R-:W-:Y:S01]  /*1d10*/  UMOV UR10, UR18 ;  /* 0x00000012000a7c82 */ /* 0x000fe20008000000 */
[----:B------:R-:W-:Y:S01]  /*1d20*/  UMOV UR11, UR19 ;  /* 0x00000013000b7c82 */ /* 0x000fe20008000000 */
[----:B------:R-:W-:Y:S01]  /*1d30*/  @!P1 IADD3 R4, P3, R232, R4, RZ ;  /* 0x00000004e8049210 */ /* 0x000fe20007f7e0ff */
[----:B------:R-:W-:Y:S01]  /*1d40*/  UISETP.NE.AND UP0, UPT, UR9, 0x1, UPT ;  /* 0x000000010900788c */ /* 0x000fe2000bf05270 */
[----:B------:R-:W-:Y:S02]  /*1d50*/  UMOV UR12, UR14 ;  /* 0x0000000e000c7c82 */ /* 0x000fe40008000000 */
[----:B------:R-:W-:Y:S01]  /*1d60*/  @!P1 IADD3.X R5, R233, R5, R15, P3, !PT ;  /* 0x00000005e9059210 */ /* 0x000fe20001ffe40f */
[----:B------:R-:W-:-:S02]  /*1d70*/  UMOV UR9, UR15 ;  /* 0x0000000f00097c82 */ /* 0x000fc40008000000 */
[----:B------:R-:W-:-:S04]  /*1d80*/  PLOP3.LUT P0, PT, PT, PT, UP0, 0x80, 0x0 ;  /* 0x000000000000781c */ /* 0x000fc80003f0f008 */
[----:B------:R-:W-:Y:S01]  /*1d90*/  SEL R0, R0, R249, !P0 ;  /* 0x000000f900007207 */ /* 0x000fe20004000000 */
[----:B------:R1:W-:Y:S03]  /*1da0*/  @P2 STS.128 [R228+0x10000], RZ ;  /* 0x010000ffe4002388 */ /* 0x0003e60000000c00 */
[----:B------:R-:W-:Y:S01]  /*1db0*/  LEA R227, R0, UR4, 0x1 ;  /* 0x0000000400e37c11 */ /* 0x000fe2000f8e08ff */
        /* <DEDUP_REMOVED lines=39> */
.L_x_1660:
[----:B------:R-:W-:Y:S01]  /*2030*/  @!PT LDS RZ, [RZ] ;  /* 0x00000000fffff984 */ /* 0x000fe20000000800 */
[----:B------:R-:W-:Y:S01]  /*2040*/  @!PT LDS RZ, [RZ] ;  /* 0x00000000fffff984 */ /* 0x000fe20000000800 */
[----:B------:R-:W-:Y:S01]  /*2050*/  @!PT LDS RZ, [RZ] ;  /* 0x00000000fffff984 */ /* 0x000fe20000000800 */
[----:B------:R3:W-:Y:S04]  /*2060*/  LDGSTS.E.BYPASS.LTC128B.128 [R227], desc[UR6][R230.64] ;  /* 0x00000000e6e37fae */ /* 0x0007e8000b901d46 */
[----:B------:R3:W-:Y:S04]  /*2070*/  LDGSTS.E.BYPASS.LTC128B.128 [R227+0x2000], desc[UR6][R230.64+0x80] ;  /* 0x02000080e6e37fae */ /* 0x0007e8000b901d46 */
[----:B------:R3:W-:Y:S04]  /*2080*/  LDGSTS.E.BYPASS.LTC128B.128 [R227+0x4000], desc[UR6][R230.64+0x100] ;  /* 0x04000100e6e37fae */ /* 0x0007e8000b901d46 */
[----:B------:R3:W-:Y:S02]  /*2090*/  LDGSTS.E.BYPASS.LTC128B.128 [R227+0x6000], desc[UR6][R230.64+0x180] ;  /* 0x06000180e6e37fae */ /* 0x0007e4000b901d46 */
.L_x_1661:
[----:B------:R-:W-:Y:S05]  /*20a0*/  BSYNC B0 ;  /* 0x0000000000007941 */ /* 0x000fea0003800000 */
.L_x_1659:
        /* <DEDUP_REMOVED lines=21> */
.L_x_1663:
        /* <DEDUP_REMOVED lines=10> */
.L_x_1664:
[----:B------:R-:W-:Y:S05]  /*22a0*/  BSYNC B0 ;  /* 0x0000000000007941 */ /* 0x000fea0003800000 */
.L_x_1662:
[----:B------:R-:W-:Y:S01]  /*22b0*/  UIMAD UR14, UR16, -0x40, UR5 ;  /* 0xffffffc0100e78a4 */ /* 0x000fe2000f8e0205 */
[----:B-1----:R-:W-:Y:S01]  /*22c0*/  IMAD.U32 R4, RZ, RZ, UR22 ;  /* 0x00000016ff047e24 */ /* 0x002fe2000f8e00ff */
[----:B------:R-:W-:Y:S01]  /*22d0*/  UIMAD UR17, UR39, UR22, URZ ;  /* 0x00000016271172a4 */ /* 0x000fe2000f8e023f */
[----:B------:R-:W-:Y:S01]  /*22e0*/  IMAD.U32 R0, RZ, RZ, UR20 ;  /* 0x00000014ff007e24 */ /* 0x000fe2000f8e00ff */
[----:B------:R-:W-:Y:S01]  /*22f0*/  UIMAD UR15, UR39, UR20, URZ ;  /* 0x00000014270f72a4 */ /* 0x000fe2000f8e023f */
[--C-:B------:R-:W-:Y:S01]  /*2300*/  IMAD.WIDE.U32 R4, R4, UR25, R2.reuse ;  /* 0x0000001904047c25 */ /* 0x100fe2000f8e0002 */
[----:B------:R-:W-:Y:S01]  /*2310*/  ISETP.GE.AND P2, PT, R242, UR14, PT ;  /* 0x0000000ef2007c0c */ /* 0x000fe2000bf46270 */
[----:B------:R-:W-:Y:S01]  /*2320*/  UIMAD UR17, UR25, UR23, UR17 ;  /* 0x00000017191172a4 */ /* 0x000fe2000f8e0211 */
[----:B------:R-:W-:Y:S01]  /*2330*/  ISETP.GE.AND P1, PT, R6, UR14, PT ;  /* 0x0000000e06007c0c */ /* 0x000fe2000bf26270 */
[----:B------:R-:W-:Y:S01]  /*2340*/  UIMAD UR15, UR25, UR21, UR15 ;  /* 0x00000015190f72a4 */ /* 0x000fe2000f8e020f */
[----:B------:R-:W-:Y:S01]  /*2350*/  IMAD.WIDE.U32 R2, R0, UR25, R2 ;  /* 0x0000001900027c25 */ /* 0x000fe2000f8e0002 */
[----:B------:R-:W-:Y:S01]  /*2360*/  IADD3 R4, P4, R4, UR36, RZ ;  /* 0x0000002404047c10 */ /* 0x000fe2000ff9e0ff */
[----:B------:R-:W-:Y:S01]  /*2370*/  ULDC.64 UR18, c[0x0][0x260] ;  /* 0x0000980000127ab9 */ /* 0x000fe20000000a00 */
[----:B------:R-:W1:Y:S01]  /*2380*/  LDC R247, c[0x0][0x270] ;  /* 0x00009c00fff77b82 */ /* 0x000e620000000800 */
[----:B------:R-:W-:Y:S01]  /*2390*/  IMAD.U32 R7, RZ, RZ, UR17 ;  /* 0x00000011ff077e24 */ /* 0x000fe2000f8e00ff */
[----:B------:R-:W-:Y:S01]  /*23a0*/  IADD3 R6, P3, R2, UR24, RZ ;  /* 0x0000001802067c10 */ /* 0x000fe2000ff7e0ff */
[----:B------:R-:W-:Y:S01]  /*23b0*/  IMAD.U32 R0, RZ, RZ, UR15 ;  /* 0x0000000fff007e24 */ /* 0x000fe2000f8e00ff */
[----:B------:R-:W-:Y:S01]  /*23c0*/  ULDC.64 UR14, c[0x0][0x268] ;  /* 0x00009a00000e7ab9 */ /* 0x000fe20000000a00 */
[----:B------:R-:W-:Y:S01]  /*23d0*/  IMAD R8, R13, UR18, RZ ;  /* 0x000000120d087c24 */ /* 0x000fe2000f8e02ff */
[----:B------:R-:W-:Y:S01]  /*23e0*/  IADD3.X R5, R5, UR38, R7, P4, !PT ;  /* 0x0000002605057c10 */ /* 0x000fe2000a7fe407 */
[----:B------:R1:W-:Y:S01]  /*23f0*/  @P2 STS.128 [R228+0x18000], RZ ;  /* 0x018000ffe4002388 */ /* 0x0003e20000000c00 */
[----:B------:R-:W2:Y:S01]  /*2400*/  @!P2 LDC.64 R20, c[0x0][0x218] ;  /* 0x00008600ff14ab82 */ /* 0x000ea20000000a00 */
[----:B------:R-:W-:Y:S01]  /*2410*/  IADD3.X R7, R3, UR26, R0, P3, !PT ;  /* 0x0000001a03077c10 */ /* 0x000fe20009ffe400 */
[----:B------:R-:W-:Y:S01]  /*2420*/  IMAD R8, R12, UR19, R8 ;  /* 0x000000130c087c24 */ /* 0x000fe2000f8e0208 */
[----:B------:R-:W-:Y:S01]  /*2430*/  @!P1 IADD3 R0, P3, R242, 0x20, RZ ;  /* 0x00000020f2009810 */ /* 0x000fe20007f7e0ff */
[----:B------:R-:W-:Y:S01]  /*2440*/  IMAD.WIDE.U32 R2, R12, UR18, R4 ;  /* 0x000000120c027c25 */ /* 0x000fe2000f8e0004 */
[----:B------:R1:W-:Y:S01]  /*2450*/  @P2 STS.128 [R228+0x1a000], RZ ;  /* 0x01a000ffe4002388 */ /* 0x0003e20000000c00 */
[----:B------:R-:W-:-:S02]  /*2460*/  ULDC UR34, c[0x0][0x2dc] ;  /* 0x0000b70000227ab9 */ /* 0x000fc40000000800 */
[----:B------:R-:W-:Y:S01]  /*2470*/  IMAD R4, R13, UR14, RZ ;  /* 0x0000000e0d047c24 */ /* 0x000fe2000f8e02ff */
[----:B------:R-:W3:Y:S01]  /*2480*/  @!P1 LDC.64 R22, c[0x0][0x218] ;  /* 0x00008600ff169b82 */ /* 0x000ee20000000a00 */
[----:B------:R-:W-:Y:S01]  /*2490*/  @!P1 IMAD.X R5, RZ, RZ, R25, P3 ;  /* 0x000000ffff059224 */ /* 0x000fe200018e0619 */
[----:B------:R1:W-:Y:S01]  /*24a0*/  @P2 STS.128 [R228+0x1c000], RZ ;  /* 0x01c000ffe4002388 */ /* 0x0003e20000000c00 */
[----:B------:R-:W-:Y:S02]  /*24b0*/  IMAD.IADD R3, R3, 0x1, R8 ;  /* 0x0000000103037824 */ /* 0x000fe400078e0208 */
[C---:B------:R-:W-:Y:S01]  /*24c0*/  IMAD R9, R12.reuse, UR15, R4 ;  /* 0x0000000f0c097c24 */ /* 0x040fe2000f8e0204 */
[----:B------:R1:W-:Y:S01]  /*24d0*/  @P2 STS.128 [R228+0x1e000], RZ ;  /* 0x01e000ffe4002388 */ /* 0x0003e20000000c00 */
[----:B------:R-:W-:Y:S01]  /*24e0*/  @!P1 IMAD R8, R5, UR22, RZ ;  /* 0x0000001605089c24 */ /* 0x000fe2000f8e02ff */
[----:B------:R-:W4:Y:S01]  /*24f0*/  @!P2 LDC.64 R18, c[0x0][0x220] ;  /* 0x00008800ff12ab82 */ /* 0x000f220000000a00 */
[----:B------:R-:W-:-:S04]  /*2500*/  IMAD.WIDE.U32 R4, R12, UR14, R6 ;  /* 0x0000000e0c047c25 */ /* 0x000fc8000f8e0006 */
[----:B------:R-:W-:Y:S02]  /*2510*/  IMAD.MOV.U32 R237, RZ, RZ, 0x7f800000 ;  /* 0x7f800000ffed7424 */ /* 0x000fe400078e00ff */
[----:B------:R-:W-:Y:S01]  /*2520*/  IMAD.MOV.U32 R238, RZ, RZ, 0x7f800000 ;  /* 0x7f800000ffee7424 */ /* 0x000fe200078e00ff */
[----:B------:R-:W1:Y:S01]  /*2530*/  @!P1 LDC.64 R16, c[0x0][0x220] ;  /* 0x00008800ff109b82 */ /* 0x000e620000000a00 */
[----:B------:R-:W-:Y:S02]  /*2540*/  @!P2 IMAD R6, R25, UR22, RZ ;  /* 0x000000161906ac24 */ /* 0x000fe4000f8e02ff */
[----:B------:R-:W-:Y:S02]  /*2550*/  IMAD.MOV.U32 R217, RZ, RZ, 0x20 ;  /* 0x00000020ffd97424 */ /* 0x000fe400078e00ff */
[----:B------:R-:W-:Y:S01]  /*2560*/  IMAD.MOV.U32 R216, RZ, RZ, 0x40 ;  /* 0x00000040ffd87424 */ /* 0x000fe200078e00ff */
[----:B------:R-:W-:Y:S01]  /*2570*/  CS2R R190, SRZ ;  /* 0x0000000000be7805 */ /* 0x000fe2000001ff00 */
[----:B------:R-:W-:Y:S01]  /*2580*/  @!P1 IMAD.MOV.U32 R10, RZ, RZ, R2 ;  /* 0x000000ffff0a9224 */ /* 0x000fe200078e0002 */
[----:B------:R-:W-:Y:S01]  /*2590*/  CS2R R188, SRZ ;  /* 0x0000000000bc7805 */ /* 0x000fe2000001ff00 */
[--C-:B------:R-:W-:Y:S01]  /*25a0*/  @!P1 IMAD.MOV.U32 R11, RZ, RZ, R3.reuse ;  /* 0x000000ffff0b9224 */ /* 0x100fe200078e0003 */
[----:B------:R-:W-:Y:S01]  /*25b0*/  CS2R R194, SRZ ;  /* 0x0000000000c27805 */ /* 0x000fe2000001ff00 */
[----:B------:R-:W-:Y:S01]  /*25c0*/  @!P1 IMAD R15, R0, UR23, R8 ;  /* 0x00000017000f9c24 */ /* 0x000fe2000f8e0208 */
[----:B------:R-:W-:Y:S01]  /*25d0*/  CS2R R192, SRZ ;  /* 0x0000000000c07805 */ /* 0x000fe2000001ff00 */
[C---:B------:R-:W-:Y:S01]  /*25e0*/  @!P2 IMAD R8, R242.reuse, UR23, R6 ;  /* 0x00000017f208ac24 */ /* 0x040fe2000f8e0206 */
[----:B------:R-:W-:Y:S01]  /*25f0*/  CS2R R186, SRZ ;  /* 0x0000000000ba7805 */ /* 0x000fe2000001ff00 */
[----:B------:R-:W-:Y:S01]  /*2600*/  @!P2 IMAD.WIDE.U32 R2, R242, UR22, R2 ;  /* 0x00000016f202ac25 */ /* 0x000fe2000f8e0002 */
[----:B------:R-:W-:-:S02]  /*2610*/  CS2R R184, SRZ ;  /* 0x0000000000b87805 */ /* 0x000fc4000001ff00 */
[----:B------:R-:W-:Y:S02]  /*2620*/  CS2R R182, SRZ ;  /* 0x0000000000b67805 */ /* 0x000fe4000001ff00 */
[----:B------:R-:W-:Y:S01]  /*2630*/  CS2R R180, SRZ ;  /* 0x0000000000b47805 */ /* 0x000fe2000001ff00 */
[----:B------:R-:W-:Y:S01]  /*2640*/  @!P2 IMAD.IADD R3, R3, 0x1, R8 ;  /* 0x000000010303a824 */ /* 0x000fe200078e0208 */
[----:B--2---:R-:W-:Y:S01]  /*2650*/  @!P2 LEA R8, P4, R2, R20, 0x1 ;  /* 0x000000140208a211 */ /* 0x004fe200078808ff */
[----:B------:R-:W-:Y:S01]  /*2660*/  @!P1 IMAD.WIDE.U32 R10, R0, UR22, R10 ;  /* 0x00000016000a9c25 */ /* 0x000fe2000f8e000a */
[----:B------:R-:W-:Y:S02]  /*2670*/  @!P1 IADD3 R0, P3, R242, 0x20, RZ ;  /* 0x00000020f2009810 */ /* 0x000fe40007f7e0ff */
[----:B------:R-:W-:Y:S02]  /*2680*/  CS2R R174, SRZ ;  /* 0x0000000000ae7805 */ /* 0x000fe4000001ff00 */
[----:B------:R-:W-:Y:S01]  /*2690*/  CS2R R172, SRZ ;  /* 0x0000000000ac7805 */ /* 0x000fe2000001ff00 */
[----:B------:R-:W-:Y:S01]  /*26a0*/  IMAD.IADD R5, R5, 0x1, R9 ;  /* 0x0000000105057824 */ /* 0x000fe200078e0209 */
[----:B------:R-:W-:Y:S01]  /*26b0*/  @!P2 LEA.HI.X R9, R2, R21, R3, 0x1, P4 ;  /* 0x000000150209a211 */ /* 0x000fe200020f0c03 */
[----:B------:R-:W-:Y:S01]  /*26c0*/  @!P1 IMAD.X R6, RZ, RZ, R25, P3 ;  /* 0x000000ffff069224 */ /* 0x000fe200018e0619 */
[----:B------:R-:W-:Y:S01]  /*26d0*/  CS2R R178, SRZ ;  /* 0x0000000000b27805 */ /* 0x000fe2000001ff00 */
[----:B------:R-:W-:Y:S01]  /*26e0*/  @!P1 IMAD.IADD R11, R11, 0x1, R15 ;  /* 0x000000010b0b9824 */ /* 0x000fe200078e020f */
[----:B------:R-:W-:Y:S01]  /*26f0*/  CS2R R176, SRZ ;  /* 0x0000000000b07805 */ /* 0x000fe2000001ff00 */
[----:B------:R-:W-:Y:S01]  /*2700*/  @!PT LDS RZ, [RZ] ;  /* 0x00000000fffff984 */ /* 0x000fe20000000800 */
[----:B------:R-:W-:Y:S01]  /*2710*/  @!PT LDS RZ, [RZ] ;  /* 0x00000000fffff984 */ /* 0x000fe20000000800 */
[----:B------:R-:W-:Y:S01]  /*2720*/  @!PT LDS RZ, [RZ] ;  /* 0x00000000fffff984 */ /* 0x000fe20000000800 */
[----:B------:R-:W-:Y:S01]  /*2730*/  @!P2 LDGSTS.E.BYPASS.LTC128B.128 [R228+0x18000], desc[UR6][R8.64] ;  /* 0x1800000008e4afae */ /* 0x000fe2000b901d46 */
[----:B------:R-:W-:Y:S01]  /*2740*/  @!P1 IMAD R7, R6, UR20, RZ ;  /* 0x0000001406079c24 */ /* 0x000fe2000f8e02ff */
[----:B---3--:R-:W-:Y:S01]  /*2750*/  @!P1 LEA R6, P3, R10, R22, 0x1 ;  /* 0x000000160a069211 */ /* 0x008fe200078608ff */
[----:B------:R-:W-:Y:S01]  /*2760*/  @!P1 IMAD.MOV.U32 R12, RZ, RZ, R4 ;  /* 0x000000ffff0c9224 */ /* 0x000fe200078e0004 */
[----:B------:R-:W-:Y:S01]  /*2770*/  @!P2 LDGSTS.E.BYPASS.LTC128B.128 [R228+0x1a000], desc[UR6][R8.64+0x80] ;  /* 0x1a00008008e4afae */ /* 0x000fe2000b901d46 */
[----:B------:R-:W-:Y:S01]  /*2780*/  @!P1 IMAD.MOV.U32 R13, RZ, RZ, R5 ;  /* 0x000000ffff0d9224 */ /* 0x000fe200078e0005 */
[----:B------:R-:W-:Y:S01]  /*2790*/  CS2R R170, SRZ ;  /* 0x0000000000aa7805 */ /* 0x000fe2000001ff00 */
[----:B------:R-:W-:Y:S01]  /*27a0*/  @!P2 IMAD R14, R25, UR20, RZ ;  /* 0x00000014190eac24 */ /* 0x000fe2000f8e02ff */
[----:B------:R-:W-:Y:S01]  /*27b0*/  @!P2 LDGSTS.E.BYPASS.LTC128B.128 [R228+0x1c000], desc[UR6][R8.64+0x100] ;  /* 0x1c00010008e4afae */ /* 0x000fe2000b901d46 */
[----:B------:R-:W-:Y:S01]  /*27c0*/  @!P1 IMAD R15, R0, UR21, R7 ;  /* 0x00000015000f9c24 */ /* 0x000fe2000f8e0207 */
[----:B------:R-:W-:Y:S01]  /*27d0*/  @!P1 LEA.HI.X R7, R10, R23, R11, 0x1, P3 ;  /* 0x000000170a079211 */ /* 0x000fe200018f0c0b */
[----:B------:R-:W-:Y:S01]  /*27e0*/  @!P1 IMAD.WIDE.U32 R12, R0, UR20, R12 ;  /* 0x00000014000c9c25 */ /* 0x000fe2000f8e000c */
[----:B------:R2:W-:Y:S01]  /*27f0*/  @!P2 LDGSTS.E.BYPASS.LTC128B.128 [R228+0x1e000], desc[UR6][R8.64+0x180] ;  /* 0x1e00018008e4afae */ /* 0x0005e2000b901d46 */
[----:B------:R-:W-:-:S02]  /*2800*/  CS2R R168, SRZ ;  /* 0x0000000000a87805 */ /* 0x000fc4000001ff00 */
[----:B------:R-:W-:Y:S01]  /*2810*/  CS2R R166, SRZ ;  /* 0x0000000000a67805 */ /* 0x000fe2000001ff00 */
[C---:B------:R-:W-:Y:S01]  /*2820*/  @!P2 IMAD R0, R242.reuse, UR21, R14 ;  /* 0x00000015f200ac24 */ /* 0x040fe2000f8e020e */
[----:B------:R3:W-:Y:S01]  /*2830*/  @P1 STS.128 [R228+0x19000], RZ ;  /* 0x019000ffe4001388 */ /* 0x0007e20000000c00 */
[----:B------:R-:W-:Y:S01]  /*2840*/  @!P2 IMAD.WIDE.U32 R10, R242, UR20, R4 ;  /* 0x00000014f20aac25 */ /* 0x000fe2000f8e0004 */
[----:B-1----:R-:W-:Y:S02]  /*2850*/  @!P1 LEA R2, P3, R12, R16, 0x1 ;  /* 0x000000100c029211 */ /* 0x002fe400078608ff */
[----:B------:R-:W-:Y:S01]  /*2860*/  CS2R R164, SRZ ;  /* 0x0000000000a47805 */ /* 0x000fe2000001ff00 */
[----:B------:R3:W-:Y:S01]  /*2870*/  @P1 STS.128 [R228+0x1b000], RZ ;  /* 0x01b000ffe4001388 */ /* 0x0007e20000000c00 */
[----:B------:R-:W-:Y:S01]  /*2880*/  @!P2 IMAD.IADD R0, R11, 0x1, R0 ;  /* 0x000000010b00a824 */ /* 0x000fe200078e0200 */
[----:B----4-:R-:W-:Y:S01]  /*2890*/  @!P2 LEA R4, P4, R10, R18, 0x1 ;  /* 0x000000120a04a211 */ /* 0x010fe200078808ff */
[----:B------:R-:W-:Y:S01]  /*28a0*/  @!P1 IMAD.IADD R3, R13, 0x1, R15 ;  /* 0x000000010d039824 */ /* 0x000fe200078e020f */
[----:B------:R3:W-:Y:S01]  /*28b0*/  @P1 STS.128 [R228+0x1d000], RZ ;  /* 0x01d000ffe4001388 */ /* 0x0007e20000000c00 */
[----:B------:R-:W-:Y:S01]  /*28c0*/  IMAD.SHL.U32 R250, R246, 0x20, RZ ;  /* 0x00000020f6fa7824 */ /* 0x000fe200078e00ff */
[----:B------:R-:W-:Y:S01]  /*28d0*/  @!P2 LEA.HI.X R5, R10, R19, R0, 0x1, P4 ;  /* 0x000000130a05a211 */ /* 0x000fe200020f0c00 */
[----:B------:R-:W-:Y:S01]  /*28e0*/  IMAD.MOV.U32 R251, RZ, RZ, 0x4 ;  /* 0x00000004fffb7424 */ /* 0x000fe200078e00ff */
[----:B------:R3:W-:Y:S01]  /*28f0*/  @P1 STS.128 [R228+0x1f000], RZ ;  /* 0x01f000ffe4001388 */ /* 0x0007e20000000c00 */
[----:B------:R-:W-:-:S02]  /*2900*/  @!P1 LEA.HI.X R3, R12, R17, R3, 0x1, P3 ;  /* 0x000000110c039211 */ /* 0x000fc400018f0c03 */
        /* <DEDUP_REMOVED lines=11> */
[----:B------:R-:W-:Y:S01]  /*29c0*/  CS2R R150, SRZ ;  /* 0x0000000000967805 */ /* 0x000fe2000001ff00 */
[----:B--2---:R-:W1:Y:S01]  /*29d0*/  LDC.64 R8, c[0x0][0x3b8] ;  /* 0x0000ee00ff087b82 */ /* 0x004e620000000a00 */
[----:B------:R-:W-:Y:S01]  /*29e0*/  @!P1 LDGSTS.E.BYPASS.LTC128B.128 [R228+0x1d000], desc[UR6][R6.64+0x100] ;  /* 0x1d00010006e49fae */ /* 0x000fe2000b901d46 */
[----:B------:R-:W-:Y:S02]  /*29f0*/  CS2R R148, SRZ ;  /* 0x0000000000947805 */ /* 0x000fe4000001ff00 */
[----:B------:R-:W-:Y:S02]  /*2a00*/  CS2R R142, SRZ ;  /* 0x00000000008e7805 */ /* 0x000fe4000001ff00 */
[----:B------:R-:W-:Y:S01]  /*2a10*/  CS2R R140, SRZ ;  /* 0x00000000008c7805 */ /* 0x000fe2000001ff00 */
[----:B------:R-:W-:Y:S01]  /*2a20*/  @!P1 LDGSTS.E.BYPASS.LTC128B.128 [R228+0x1f000], desc[UR6][R6.64+0x180] ;  /* 0x1f00018006e49fae */ /* 0x000fe2000b901d46 */
[----:B------:R-:W-:Y:S02]  /*2a30*/  CS2R R146, SRZ ;  /* 0x0000000000927805 */ /* 0x000fe4000001ff00 */
[----:B------:R-:W-:-:S02]  /*2a40*/  CS2R R144, SRZ ;  /* 0x0000000000907805 */ /* 0x000fc4000001ff00 */
[----:B------:R-:W-:Y:S01]  /*2a50*/  CS2R R138, SRZ ;  /* 0x00000000008a7805 */ /* 0x000fe2000001ff00 */
[----:B------:R3:W-:Y:S01]  /*2a60*/  @P2 STS.128 [R228+0x20000], RZ ;  /* 0x020000ffe4002388 */ /* 0x0007e20000000c00 */
[----:B------:R-:W-:Y:S02]  /*2a70*/  CS2R R136, SRZ ;  /* 0x0000000000887805 */ /* 0x000fe4000001ff00 */
[----:B------:R-:W-:Y:S02]  /*2a80*/  CS2R R134, SRZ ;  /* 0x0000000000867805 */ /* 0x000fe4000001ff00 */
[----:B------:R-:W-:Y:S01]  /*2a90*/  CS2R R132, SRZ ;  /* 0x0000000000847805 */ /* 0x000fe2000001ff00 */
[----:B------:R3:W-:Y:S01]  /*2aa0*/  @P2 STS.128 [R228+0x22000], RZ ;  /* 0x022000ffe4002388 */ /* 0x0007e20000000c00 */
        /* <DEDUP_REMOVED lines=39> */
[----:B------:R-:W-:Y:S01]  /*2d20*/  CS2R R32, SRZ ;  /* 0x0000000000207805 */ /* 0x000fe2000001ff00 */
[----:B------:R-:W-:Y:S02]  /*2d30*/  ULDC.U8 UR15, c[0x0][0x388] ;  /* 0x0000e200000f7ab9 */ /* 0x000fe40000000000 */
[----:B------:R3:W-:Y:S04]  /*2d40*/  @P1 STS.128 [R228+0x27000], RZ ;  /* 0x027000ffe4001388 */ /* 0x0007e80000000c00 */
[----:B------:R-:W-:Y:S01]  /*2d50*/  @!PT LDS RZ, [RZ] ;  /* 0x00000000fffff984 */ /* 0x000fe20000000800 */
[----:B------:R-:W-:Y:S01]  /*2d60*/  @!PT LDS RZ, [RZ] ;  /* 0x00000000fffff984 */ /* 0x000fe20000000800 */
[----:B------:R-:W-:Y:S01]  /*2d70*/  @!PT LDS RZ, [RZ] ;  /* 0x00000000fffff984 */ /* 0x000fe20000000800 */
[----:B------:R-:W-:Y:S04]  /*2d80*/  @!P1 LDGSTS.E.BYPASS.LTC128B.128 [R228+0x21000], desc[UR6][R2.64] ;  /* 0x2100000002e49fae */ /* 0x000fe8000b901d46 */
[----:B------:R-:W-:Y:S01]  /*2d90*/  @!P1 LDGSTS.E.BYPASS.LTC128B.128 [R228+0x23000], desc[UR6][R2.64+0x80] ;  /* 0x2300008002e49fae */ /* 0x000fe2000b901d46 */
[----:B------:R-:W-:-:S03]  /*2da0*/  ISETP.GE.AND P2, PT, R239, UR13, PT ;  /* 0x0000000def007c0c */ /* 0x000fc6000bf46270 */
[----:B------:R-:W-:Y:S04]  /*2db0*/  @!P1 LDGSTS.E.BYPASS.LTC128B.128 [R228+0x25000], desc[UR6][R2.64+0x100] ;  /* 0x2500010002e49fae */ /* 0x000fe8000b901d46 */
[----:B------:R2:W-:Y:S04]  /*2dc0*/  @!P1 LDGSTS.E.BYPASS.LTC128B.128 [R228+0x27000], desc[UR6][R2.64+0x180] ;  /* 0x2700018002e49fae */ /* 0x0005e8000b901d46 */
[----:B------:R-:W0:Y:S04]  /*2dd0*/  LDGDEPBAR ;  /* 0x00000000000079af */ /* 0x000e280000000000 */
[----:B-1----:R-:W4:Y:S04]  /*2de0*/  LDG.E.64 R4, desc[UR6][R8.64+0x8] ;  /* 0x0000080608047981 */ /* 0x002f28000c1e1b00 */
[----:B------:R-:W3:Y:S01]  /*2df0*/  LDG.E.64 R6, desc[UR6][R8.64] ;  /* 0x0000000608067981 */ /* 0x000ee2000c1e1b00 */
[----:B------:R-:W-:-:S05]  /*2e00*/  VIADD R0, R239, 0x8 ;  /* 0x00000008ef007836 */ /* 0x000fca0000000000 */
[----:B------:R-:W-:Y:S02]  /*2e10*/  ISETP.GE.AND P1, PT, R0, UR13, PT ;  /* 0x0000000d00007c0c */ /* 0x000fe4000bf26270 */
[----:B------:R-:W-:-:S04]  /*2e20*/  LEA.HI R0, R27, R26, RZ, 0x4 ;  /* 0x0000001a1b007211 */ /* 0x000fc800078f20ff */
[----:B------:R-:W-:Y:S01]  /*2e30*/  LOP3.LUT R0, R0, 0xfffffff0, RZ, 0xc0, !PT ;  /* 0xfffffff000007812 */ /* 0x000fe200078ec0ff */
[----:B--2---:R-:W-:-:S04]  /*2e40*/  IMAD.MOV.U32 R2, RZ, RZ, 0x4 ;  /* 0x00000004ff027424 */ /* 0x004fc800078e00ff */
[----:B------:R-:W-:Y:S02]  /*2e50*/  IMAD.IADD R0, R26, 0x1, -R0 ;  /* 0x000000011a007824 */ /* 0x000fe400078e0a00 */
[----:B------:R-:W-:-:S05]  /*2e60*/  IMAD.WIDE R2, R239, R2, UR10 ;  /* 0x0000000aef027e25 */ /* 0x000fca000f8e0202 */
[----:B------:R-:W5:Y:S04]  /*2e70*/  @!P2 LDG.E R237, desc[UR6][R2.64] ;  /* 0x0000000602eda981 */ /* 0x000f68000c1e1900 */
[----:B------:R1:W5:Y:S01]  /*2e80*/  @!P1 LDG.E R238, desc[UR6][R2.64+0x20] ;  /* 0x0000200602ee9981 */ /* 0x000362000c1e1900 */
[----:B------:R-:W-:Y:S01]  /*2e90*/  UIMAD UR13, UR45, UR59, UR55 ;  /* 0x0000003b2d0d72a4 */ /* 0x000fe2000f8e0237 */
[----:B------:R-:W-:Y:S02]  /*2ea0*/  CS2R R26, SRZ ;  /* 0x00000000001a7805 */ /* 0x000fe4000001ff00 */
[----:B------:R-:W-:Y:S02]  /*2eb0*/  CS2R R22, SRZ ;  /* 0x0000000000167805 */ /* 0x000fe4000001ff00 */
[----:B------:R-:W-:Y:S01]  /*2ec0*/  CS2R R20, SRZ ;  /* 0x0000000000147805 */ /* 0x000fe2000001ff00 */
[----:B------:R-:W-:-:S04]  /*2ed0*/  USHF.L.U32 UR13, UR13, 0x5, URZ ;  /* 0x000000050d0d7899 */ /* 0x000fc8000800063f */
[----:B------:R-:W-:Y:S01]  /*2ee0*/  USHF.R.S32.HI UR14, URZ, 0x1f, UR13 ;  /* 0x0000001f3f0e7899 */ /* 0x000fe2000801140d */
[----:B-1----:R-:W-:-:S04]  /*2ef0*/  SHF.R.S32.HI R2, RZ, 0x1f, R0 ;  /* 0x0000001fff027819 */ /* 0x002fc80000011400 */
[----:B------:R-:W-:-:S04]  /*2f00*/  LEA.HI R2, R2, R0, RZ, 0x3 ;  /* 0x0000000002027211 */ /* 0x000fc800078f18ff */
[----:B------:R-:W-:-:S05]  /*2f10*/  LOP3.LUT R2, R2, 0xfffffff8, RZ, 0xc0, !PT ;  /* 0xfffffff802027812 */ /* 0x000fca00078ec0ff */
[----:B------:R-:W-:Y:S01]  /*2f20*/  IMAD.IADD R0, R0, 0x1, -R2 ;  /* 0x0000000100007824 */ /* 0x000fe200078e0a02 */
[--C-:B------:R-:W-:Y:S02]  /*2f30*/  SHF.R.S32.HI R2, RZ, 0x1f, R24.reuse ;  /* 0x0000001fff027819 */ /* 0x100fe40000011418 */
[----:B----4-:R-:W-:Y:S01]  /*2f40*/  IADD3 R240, P4, P3, R4, UR13, R24 ;  /* 0x0000000d04f07c10 */ /* 0x010fe2000fb9e018 */
[----:B------:R-:W-:Y:S01]  /*2f50*/  UIADD3 UR13, UR25, 0x40, URZ ;  /* 0x00000040190d7890 */ /* 0x000fe2000fffe03f */
[----:B------:R-:W-:Y:S02]  /*2f60*/  CS2R R24, SRZ ;  /* 0x0000000000187805 */ /* 0x000fe4000001ff00 */
[----:B------:R-:W-:Y:S01]  /*2f70*/  R2P PR, R0, 0x6 ;  /* 0x0000000600007804 */ /* 0x000fe20000000000 */
[----:B------:R-:W-:Y:S01]  /*2f80*/  VIADD R0, R222, 0x4000 ;  /* 0x00004000de007836 */ /* 0x000fe20000000000 */
[----:B------:R-:W-:Y:S01]  /*2f90*/  IADD3.X R245, R5, UR14, R2, P4, P3 ;  /* 0x0000000e05f57c10 */ /* 0x000fe2000a7e6402 */
[----:B------:R-:W-:Y:S01]  /*2fa0*/  VIADD R2, R223, 0x4000 ;  /* 0x00004000df027836 */ /* 0x000fe20000000000 */
[----:B---3--:R-:W-:Y:S01]  /*2fb0*/  R2UR UR18, R7 ;  /* 0x00000000071272ca */ /* 0x008fe200000e0000 */
[----:B------:R-:W-:Y:S01]  /*2fc0*/  IMAD.WIDE.U32 R240, R240, -0x2daee0ad, RZ ;  /* 0xd2511f53f0f07825 */ /* 0x000fe200078e00ff */
[----:B------:R-:W-:Y:S01]  /*2fd0*/  R2UR UR19, R6 ;  /* 0x00000000061372ca */ /* 0x000fe200000e0000 */
[----:B------:R-:W-:Y:S01]  /*2fe0*/  UISETP.GE.AND UP1, UPT, UR13, UR5, UPT ;  /* 0x000000050d00728c */ /* 0x000fe2000bf26270 */
[----:B------:R-:W-:Y:S01]  /*2ff0*/  SEL R217, R217, 0xffffffe0, !P1 ;  /* 0xffffffe0d9d97807 */ /* 0x000fe20004800000 */
[----:B------:R-:W-:Y:S01]  /*3000*/  ULDC UR14, c[0x0][0x2ec] ;  /* 0x0000bb00000e7ab9 */ /* 0x000fe20000000800 */
[----:B------:R-:W-:-:S02]  /*3010*/  SEL R216, R216, 0xffffffc0, !P2 ;  /* 0xffffffc0d8d87807 */ /* 0x000fc40005000000 */
[----:B------:R-:W-:Y:S01]  /*3020*/  SEL R0, R0, R222, !P0 ;  /* 0x000000de00007207 */ /* 0x000fe20004000000 */
[----:B------:R-:W-:Y:S01]  /*3030*/  IMAD.IADD R219, R218, 0x1, R217 ;  /* 0x00000001dadb7824 */ /* 0x000fe200078e02d9 */
[----:B------:R-:W-:Y:S01]  /*3040*/  SEL R2, R2, R223, !P0 ;  /* 0x000000df02027207 */ /* 0x000fe20004000000 */
[----:B------:R-:W-:Y:S01]  /*3050*/  IMAD.IADD R220, R218, 0x1, R216 ;  /* 0x00000001dadc7824 */ /* 0x000fe200078e02d8 */
[----:B------:R-:W-:Y:S01]  /*3060*/  LEA R213, R0, UR4, 0x1 ;  /* 0x0000000400d57c11 */ /* 0x000fe2000f8e08ff */
[----:B------:R-:W-:Y:S01]  /*3070*/  IMAD.IADD R221, R216, 0x1, R219 ;  /* 0x00000001d8dd7824 */ /* 0x000fe200078e02db */
[----:B------:R-:W-:Y:S01]  /*3080*/  LEA R208, R2, UR4, 0x1 ;  /* 0x0000000402d07c11 */ /* 0x000fe2000f8e08ff */
[----:B------:R-:W-:Y:S02]  /*3090*/  UIADD3 UR31, UR19, -0x61c88647, URZ ;  /* 0x9e3779b9131f7890 */ /* 0x000fe4000fffe03f */
[----:B------:R-:W-:Y:S02]  /*30a0*/  UIADD3 UR30, UR18, -0x4498517b, URZ ;  /* 0xbb67ae85121e7890 */ /* 0x000fe4000fffe03f */
[----:B------:R-:W-:-:S02]  /*30b0*/  UIADD3 UR29, UR19, 0x3c6ef372, URZ ;  /* 0x3c6ef372131d7890 */ /* 0x000fc4000fffe03f */
[----:B------:R-:W-:Y:S02]  /*30c0*/  UIADD3 UR28, UR18, 0x76cf5d0a, URZ ;  /* 0x76cf5d0a121c7890 */ /* 0x000fe4000fffe03f */
[----:B------:R-:W-:Y:S02]  /*30d0*/  UIADD3 UR27, UR19, -0x255992d5, URZ ;  /* 0xdaa66d2b131b7890 */ /* 0x000fe4000fffe03f */
[----:B------:R-:W-:Y:S02]  /*30e0*/  UIADD3 UR26, UR18, 0x32370b8f, URZ ;  /* 0x32370b8f121a7890 */ /* 0x000fe4000fffe03f */
[----:B------:R-:W-:Y:S02]  /*30f0*/  UIADD3 UR25, UR19, 0x78dde6e4, URZ ;  /* 0x78dde6e413197890 */ /* 0x000fe4000fffe03f */
[----:B------:R-:W-:Y:S02]  /*3100*/  UIADD3 UR24, UR18, -0x126145ec, URZ ;  /* 0xed9eba1412187890 */ /* 0x000fe4000fffe03f */
[----:B------:R-:W-:-:S02]  /*3110*/  UIADD3 UR23, UR19, 0x1715609d, URZ ;  /* 0x1715609d13177890 */ /* 0x000fc4000fffe03f */
[----:B------:R-:W-:Y:S02]  /*3120*/  UIADD3 UR22, UR18, -0x56f99767, URZ ;  /* 0xa906689912167890 */ /* 0x000fe4000fffe03f */
[----:B------:R-:W-:Y:S02]  /*3130*/  UIADD3 UR21, UR19, -0x4ab325aa, URZ ;  /* 0xb54cda5613157890 */ /* 0x000fe4000fffe03f */
[----:B------:R-:W-:-:S12]  /*3140*/  UIADD3 UR20, UR18, 0x646e171e, URZ ;  /* 0x646e171e12147890 */ /* 0x000fd8000fffe03f */
.L_x_1667:
[----:B------:R-:W0:Y:S01]  /*3150*/  LDGDEPBAR ;  /* 0x00000000000079af */ /* 0x000e220000000000 */
[C---:B------:R-:W-:Y:S01]  /*3160*/  IMAD.IADD R3, R213.reuse, 0x1, R217 ;  /* 0x00000001d5037824 */ /* 0x040fe200078e02d9 */
[----:B------:R-:W-:Y:S01]  /*3170*/  PLOP3.LUT P0, PT, PT, PT, UP1, 0x80, 0x0 ;  /* 0x000000000000781c */ /* 0x000fe20003f0f018 */
        /* <DEDUP_REMOVED lines=11> */
[----:B------:R-:W-:Y:S05]  /*3230*/  LDSM.16.M88.4 R16, [R213] ;  /* 0x00000000d510783b */ /* 0x000fea0000000200 */
[----:B------:R-:W1:Y:S05]  /*3240*/  LDSM.16.M88.4 R8, [R209+0x18000] ;  /* 0x01800000d108783b */ /* 0x000e6a0000000200 */
        /* <DEDUP_REMOVED lines=89> */
[----:B------:R4:W-:Y:S05]  /*37e0*/  LDSM.16.M88.4 R100, [R2+0x6000] ;  /* 0x006000000264783b */ /* 0x0009ea0000000200 */
[C---:B------:R-:W-:Y:S01]  /*37f0*/  HMMA.16816.F32.BF16 R8, R92.reuse, R106, R8 ;  /* 0x0000006a5c08723c */ /* 0x040fe20000041808 */
[----:B------:R-:W3:Y:S05]  /*3800*/  LDSM.16.M88.4 R104, [R212+0x1e000] ;  /* 0x01e00000d468783b */ /* 0x000eea0000000200 */
[C---:B-1----:R-:W-:Y:S06]  /*3810*/  HMMA.16816.F32.BF16 R12, R92.reuse, R84, R12 ;  /* 0x000000545c0c723c */ /* 0x042fec000004180c */
[----:B------:R-:W-:Y:S01]  /*3820*/  HMMA.16816.F32.BF16 R16, R92, R86, R16 ;  /* 0x000000565c10723c */ /* 0x000fe20000041810 */
[----:B------:R-:W1:Y:S05]  /*3830*/  LDSM.16.M88.4 R84, [R212+0x1e800] ;  /* 0x01e80000d454783b */ /* 0x000e6a0000000200 */
[C---:B--2---:R-:W-:Y:S01]  /*3840*/  HMMA.16816.F32.BF16 R4, R96.reuse, R108, R4 ;  /* 0x0000006c6004723c */ /* 0x044fe20000041804 */
[----:B------:R2:W-:Y:S01]  /*3850*/  LDSM.16.M88.4 R92, [R0+0x6000] ;  /* 0x00600000005c783b */ /* 0x0005e20000000200 */
[----:B----4-:R-:W-:Y:S04]  /*3860*/  IMAD.U32 R2, RZ, RZ, UR16 ;  /* 0x00000010ff027e24 */ /* 0x010fe8000f8e00ff */
[C---:B------:R-:W-:Y:S01]  /*3870*/  HMMA.16816.F32.BF16 R8, R96.reuse, R110, R8 ;  /* 0x0000006e6008723c */ /* 0x040fe20000041808 */
[----:B------:R-:W4:Y:S04]  /*3880*/  LDSM.16.M88.4 R108, [R211+0x1e000] ;  /* 0x01e00000d36c783b */ /* 0x000f280000000200 */
[----:B------:R-:W-:Y:S01]  /*3890*/  IMAD R2, R2, 0x2, R246 ;  /* 0x0000000202027824 */ /* 0x000fe200078e02f6 */
[C---:B---3--:R-:W-:Y:S01]  /*38a0*/  HMMA.16816.F32.BF16 R12, R96.reuse, R88, R12 ;  /* 0x00000058600c723c */ /* 0x048fe2000004180c */
[----:B------:R-:W3:Y:S01]  /*38b0*/  @P0 S2R R88, SR_TID.X ;  /* 0x0000000000580919 */ /* 0x000ee20000002100 */
[----:B------:R-:W-:Y:S04]  /*38c0*/  PLOP3.LUT P0, PT, PT, PT, UP1, 0x80, 0x0 ;  /* 0x000000000000781c */ /* 0x000fe80003f0f018 */
[----:B------:R-:W-:Y:S06]  /*38d0*/  HMMA.16816.F32.BF16 R16, R96, R90, R16 ;  /* 0x0000005a6010723c */ /* 0x000fec0000041810 */
[C---:B------:R-:W-:Y:S01]  /*38e0*/  HMMA.16816.F32.BF16 R4, R100.reuse, R104, R4 ;  /* 0x000000686404723c */ /* 0x040fe20000041804 */
[----:B--2---:R-:W-:Y:S04]  /*38f0*/  IMAD.U32 R0, RZ, RZ, UR8 ;  /* 0x00000008ff007e24 */ /* 0x004fe8000f8e00ff */
[----:B------:R-:W-:Y:S01]  /*3900*/  IMAD R3, R0, 0x4, R248 ;  /* 0x0000000400037824 */ /* 0x000fe200078e02f8 */
[C---:B------:R-:W-:Y:S06]  /*3910*/  HMMA.16816.F32.BF16 R8, R100.reuse, R106, R8 ;  /* 0x0000006a6408723c */ /* 0x040fec0000041808 */
[C---:B-1----:R-:W-:Y:S06]  /*3920*/  HMMA.16816.F32.BF16 R12, R100.reuse, R84, R12 ;  /* 0x00000054640c723c */ /* 0x042fec000004180c */
[----:B------:R-:W-:Y:S01]  /*3930*/  HMMA.16816.F32.BF16 R16, R100, R86, R16 ;  /* 0x000000566410723c */ /* 0x000fe20000041810 */
[----:B------:R-:W-:Y:S04]  /*3940*/  IMAD.U32 R84, RZ, RZ, UR16 ;  /* 0x00000010ff547e24 */ /* 0x000fe8000f8e00ff */
[----:B---3--:R-:W-:Y:S01]  /*3950*/  @P3 IMAD.SHL.U32 R0, R88, 0x2, RZ ;  /* 0x0000000258003824 */ /* 0x008fe200078e00ff */
[C---:B----4-:R-:W-:Y:S01]  /*3960*/  HMMA.16816.F32.BF16 R4, R92.reuse, R108, R4 ;  /* 0x0000006c5c04723c */ /* 0x050fe20000041804 */
[----:B------:R-:W-:Y:S04]  /*3970*/  PLOP3.LUT P3, PT, PT, PT, UP1, 0x80, 0x0 ;  /* 0x000000000000781c */ /* 0x000fe80003f6f018 */
[----:B------:R-:W-:Y:S01]  /*3980*/  LOP3.LUT R86, R241, UR18, R2, 0x96, !PT ;  /* 0x00000012f1567c12 */ /* 0x000fe2000f8e9602 */
[C---:B------:R-:W-:Y:S05]  /*3990*/  HMMA.16816.F32.BF16 R8, R92.reuse, R110, R8 ;  /* 0x0000006e5c08723c */ /* 0x040fea0000041808 */
[----:B------:R-:W-:Y:S01]  /*39a0*/  @P1 LOP3.LUT R0, R250, 0x6, R0, 0xf8, !PT ;  /* 0x00000006fa001812 */ /* 0x000fe200078ef800 */
[----:B------:R-:W-:Y:S01]  /*39b0*/  IMAD.WIDE.U32 R86, R86, -0x326172a9, RZ ;  /* 0xcd9e8d5756567825 */ /* 0x000fe200078e00ff */
[----:B------:R-:W-:Y:S04]  /*39c0*/  PLOP3.LUT P1, PT, PT, PT, UP1, 0x80, 0x0 ;  /* 0x000000000000781c */ /* 0x000fe80003f2f018 */
[----:B------:R-:W-:Y:S03]  /*39d0*/  IMAD.WIDE.U32 R2, R3, -0x326172a9, RZ ;  /* 0xcd9e8d5703027825 */ /* 0x000fe600078e00ff */
[----:B------:R-:W-:Y:S01]  /*39e0*/  LOP3.LUT R98, R87, UR31, R2, 0x96, !PT ;  /* 0x0000001f57627c12 */ /* 0x000fe2000f8e9602 */
[----:B------:R-:W-:Y:S01]  /*39f0*/  @P0 IMAD R2, R84, 0x40, R0 ;  /* 0x0000004054020824 */ /* 0x000fe200078e0200 */
[----:B------:R-:W-:Y:S02]  /*3a00*/  PLOP3.LUT P0, PT, PT, PT, UP1, 0x80, 0x0 ;  /* 0x000000000000781c */ /* 0x000fe40003f0f018 */
[----:B------:R-:W-:Y:S02]  /*3a10*/  LOP3.LUT R85, R3, UR19, R245, 0x96, !PT ;  /* 0x0000001303557c12 */ /* 0x000fe4000f8e96f5 */
[C---:B------:R-:W-:Y:S01]  /*3a20*/  @P1 VIADD R3, R2.reuse, 0x8 ;  /* 0x0000000802031836 */ /* 0x040fe20000000000 */
[----:B------:R-:W-:Y:S01]  /*3a30*/  PLOP3.LUT P1, PT, PT, PT, UP1, 0x80, 0x0 ;  /* 0x000000000000781c */ /* 0x000fe20003f2f018 */
[C---:B------:R-:W-:Y:S01]  /*3a40*/  @P2 VIADD R0, R2.reuse, 0x1 ;  /* 0x0000000102002836 */ /* 0x040fe20000000000 */
[----:B------:R-:W-:Y:S01]  /*3a50*/  @P5 ISETP.GE.AND P5, PT, R2, UR5, PT ;  /* 0x0000000502005c0c */ /* 0x000fe2000bfa6270 */
[----:B------:R-:W-:Y:S01]  /*3a60*/  IMAD.WIDE.U32 R84, R85, -0x2daee0ad, RZ ;  /* 0xd2511f5355547825 */ /* 0x000fe200078e00ff */
[----:B------:R-:W-:Y:S02]  /*3a70*/  PLOP3.LUT P2, PT, PT, PT, UP1, 0x80, 0x0 ;  /* 0x000000000000781c */ /* 0x000fe40003f4f018 */
[----:B------:R-:W-:Y:S01]  /*3a80*/  @P3 ISETP.GE.AND P3, PT, R0, UR5, PT ;  /* 0x0000000500003c0c */ /* 0x000fe2000bf66270 */
[----:B------:R-:W-:Y:S01]  /*3a90*/  IMAD.WIDE.U32 R98, R98, -0x2daee0ad, RZ ;  /* 0xd2511f5362627825 */ /* 0x000fe200078e00ff */
[----:B------:R-:W-:Y:S02]  /*3aa0*/  LOP3.LUT R96, R85, UR30, R240, 0x96, !PT ;  /* 0x0000001e55607c12 */ /* 0x000fe4000f8e96f0 */
[----:B------:R-:W-:Y:S01]  /*3ab0*/  @P0 FSEL R4, R4, -INF , !P5 ;  /* 0xff80000004040808 */ /* 0x000fe20006800000 */
[----:B------:R-:W-:Y:S01]  /*3ac0*/  @P4 VIADD R0, R2, 0x9 ;  /* 0x0000000902004836 */ /* 0x000fe20000000000 */
[----:B------:R-:W-:Y:S01]  /*3ad0*/  PLOP3.LUT P0, PT, PT, PT, UP1, 0x80, 0x0 ;  /* 0x000000000000781c */ /* 0x000fe20003f0f018 */
[----:B------:R-:W-:Y:S01]  /*3ae0*/  IMAD.WIDE.U32 R96, R96, -0x326172a9, RZ ;  /* 0xcd9e8d5760607825 */ /* 0x000fe200078e00ff */
[----:B------:R-:W-:Y:S02]  /*3af0*/  @P1 FSEL R6, R6, -INF , !P5 ;  /* 0xff80000006061808 */ /* 0x000fe40006800000 */
[----:B------:R-:W-:Y:S02]  /*3b00*/  PLOP3.LUT P1, PT, PT, PT, UP1, 0x80, 0x0 ;  /* 0x000000000000781c */ /* 0x000fe40003f2f018 */
[----:B------:R-:W-:Y:S02]  /*3b10*/  PLOP3.LUT P4, PT, PT, PT, UP1, 0x80, 0x0 ;  /* 0x000000000000781c */ /* 0x000fe40003f8f018 */
[----:B------:R-:W-:Y:S02]  /*3b20*/  LOP3.LUT R88, R99, UR28, R84, 0x96, !PT ;  /* 0x0000001c63587c12 */ /* 0x000fe4000f8e9654 */
[----:B------:R-:W-:Y:S02]  /*3b30*/  LOP3.LUT R90, R97, UR29, R86, 0x96, !PT ;  /* 0x0000001d615a7c12 */ /* 0x000fe4000f8e9656 */
[----:B------:R-:W1:Y:S01]  /*3b40*/  LDSM.16.M88.4 R84, [R211+0x1e800] ;  /* 0x01e80000d354783b */ /* 0x000e620000000200 */
[----:B------:R-:W-:Y:S01]  /*3b50*/  @P6 ISETP.GE.AND P6, PT, R3, UR5, PT ;  /* 0x0000000503006c0c */ /* 0x000fe2000bfc6270 */
[----:B-----5:R-:W-:Y:S01]  /*3b60*/  FMUL.FTZ R3, R237, 1.4426950216293334961 ;  /* 0x3fb8aa3bed037820 */ /* 0x020fe20000410000 */
[----:B------:R-:W-:Y:S01]  /*3b70*/  @P0 FSEL R7, R7, -INF , !P3 ;  /* 0xff80000007070808 */ /* 0x000fe20005800000 */
[----:B------:R-:W-:Y:S01]  /*3b80*/  IMAD.WIDE.U32 R88, R88, -0x326172a9, RZ ;  /* 0xcd9e8d5758587825 */ /* 0x000fe200078e00ff */
[----:B------:R-:W-:Y:S02]  /*3b90*/  FSETP.NEU.FTZ.AND P0, PT, R237, -INF , PT ;  /* 0xff800000ed00780b */ /* 0x000fe40003f1d000 */
[----:B------:R-:W-:Y:S01]  /*3ba0*/  PLOP3.LUT P5, PT, PT, PT, UP1, 0x80, 0x0 ;  /* 0x000000000000781c */ /* 0x000fe20003faf018 */
[----:B------:R-:W-:Y:S01]  /*3bb0*/  IMAD.WIDE.U32 R90, R90, -0x2daee0ad, RZ ;  /* 0xd2511f535a5a7825 */ /* 0x000fe200078e00ff */
[----:B------:R-:W-:Y:S02]  /*3bc0*/  @P2 ISETP.GE.AND P2, PT, R0, UR5, PT ;  /* 0x0000000500002c0c */ /* 0x000fe4000bf46270 */
[----:B------:R-:W-:Y:S01]  /*3bd0*/  FSEL R3, R3, RZ, P0 ;  /* 0x000000ff03037208 */ /* 0x000fe20000000000 */
[----:B------:R-:W-:Y:S01]  /*3be0*/  @P1 VIADD R0, R2, 0x10 ;  /* 0x0000001002001836 */ /* 0x000fe20000000000 */
[----:B------:R-:W-:Y:S02]  /*3bf0*/  @P4 FSEL R5, R5, -INF , !P3 ;  /* 0xff80000005054808 */ /* 0x000fe40005800000 */
[----:B------:R-:W-:Y:S01]  /*3c00*/  PLOP3.LUT P1, PT, PT, PT, UP1, 0x80, 0x0 ;  /* 0x000000000000781c */ /* 0x000fe20003f2f018 */
[--C-:B------:R-:W-:Y:S01]  /*3c10*/  FFMA.FTZ R4, R4, UR14, -R3.reuse ;  /* 0x0000000e04047c23 */ /* 0x100fe20008010803 */
[----:B------:R-:W-:Y:S01]  /*3c20*/  PLOP3.LUT P3, PT, PT, PT, UP1, 0x80, 0x0 ;  /* 0x000000000000781c */ /* 0x000fe20003f6f018 */
[--C-:B------:R-:W-:Y:S01]  /*3c30*/  FFMA.FTZ R5, R5, UR14, -R3.reuse ;  /* 0x0000000e05057c23 */ /* 0x100fe20008010803 */
[----:B------:R-:W-:Y:S01]  /*3c40*/  LOP3.LUT R99, R89, UR27, R96, 0x96, !PT ;  /* 0x0000001b59637c12 */ /* 0x000fe2000f8e9660 */
[----:B------:R2:W-:Y:S01]  /*3c50*/  MUFU.EX2 R130, R4 ;  /* 0x0000000400827308 */ /* 0x0005e20000000800 */
[----:B------:R-:W-:Y:S01]  /*3c60*/  LOP3.LUT R96, R91, UR26, R98, 0x96, !PT ;  /* 0x0000001a5b607c12 */ /* 0x000fe2000f8e9662 */
[----:B------:R-:W-:Y:S01]  /*3c70*/  @P5 VIADD R89, R2, 0x11 ;  /* 0x0000001102595836 */ /* 0x000fe20000000000 */
[----:B------:R-:W-:Y:S01]  /*3c80*/  PLOP3.LUT P4, PT, PT, PT, UP1, 0x80, 0x0 ;  /* 0x000000000000781c */ /* 0x000fe20003f8f018 */
[----:B------:R-:W-:Y:S01]  /*3c90*/  IMAD.WIDE.U32 R98, R99, -0x2daee0ad, RZ ;  /* 0xd2511f5363627825 */ /* 0x000fe200078e00ff */
[----:B------:R-:W-:Y:S02]  /*3ca0*/  PLOP3.LUT P5, PT, PT, PT, UP1, 0x80, 0x0 ;  /* 0x000000000000781c */ /* 0x000fe40003faf018 */
[----:B------:R-:W-:Y:S01]  /*3cb0*/  PLOP3.LUT P0, PT, PT, PT, UP1, 0x80, 0x0 ;  /* 0x000000000000781c */ /* 0x000fe20003f0f018 */
[----:B------:R-:W-:Y:S01]  /*3cc0*/  IMAD.WIDE.U32 R96, R96, -0x326172a9, RZ ;  /* 0xcd9e8d5760607825 */ /* 0x000fe200078e00ff */
[----:B------:R-:W-:Y:S01]  /*3cd0*/  @P1 FSEL R8, R8, -INF , !P6 ;  /* 0xff80000008081808 */ /* 0x000fe20007000000 */
[----:B------:R3:W4:Y:S01]  /*3ce0*/  MUFU.EX2 R129, R5 ;  /* 0x0000000500817308 */ /* 0x0007220000000800 */
[----:B------:R-:W-:Y:S02]  /*3cf0*/  @P3 ISETP.GE.AND P3, PT, R89, UR5, PT ;  /* 0x0000000559003c0c */ /* 0x000fe4000bf66270 */
[----:B------:R-:W-:Y:S01]  /*3d00*/  PLOP3.LUT P1, PT, PT, PT, UP1, 0x80, 0x0 ;  /* 0x000000000000781c */ /* 0x000fe20003f2f018 */
[--C-:B------:R-:W-:Y:S01]  /*3d10*/  FFMA.FTZ R8, R8, UR14, -R3.reuse ;  /* 0x0000000e08087c23 */ /* 0x100fe20008010803 */
[----:B------:R-:W-:Y:S02]  /*3d20*/  LOP3.LUT R89, R99, UR24, R90, 0x96, !PT ;  /* 0x0000001863597c12 */ /* 0x000fe4000f8e965a */
[----:B------:R-:W-:Y:S03]  /*3d30*/  LOP3.LUT R90, R97, UR25, R88, 0x96, !PT ;  /* 0x00000019615a7c12 */ /* 0x000fe6000f8e9658 */
[----:B------:R-:W-:Y:S01]  /*3d40*/  MUFU.EX2 R125, R8 ;  /* 0x00000008007d7308 */ /* 0x000fe20000000800 */
[----:B------:R-:W-:Y:S01]  /*3d50*/  @P4 ISETP.GE.AND P4, PT, R0, UR5, PT ;  /* 0x0000000500004c0c */ /* 0x000fe2000bf86270 */
[C---:B-1----:R-:W-:Y:S03]  /*3d60*/  HMMA.16816.F32.BF16 R12, R92.reuse, R84, R12 ;  /* 0x000000545c0c723c */ /* 0x042fe6000004180c */
[----:B------:R-:W-:Y:S04]  /*3d70*/  IMAD.WIDE.U32 R88, R89, -0x326172a9, RZ ;  /* 0xcd9e8d5759587825 */ /* 0x000fe800078e00ff */
[----:B------:R-:W-:Y:S01]  /*3d80*/  FMUL.FTZ R0, R238, 1.4426950216293334961 ;  /* 0x3fb8aa3bee007820 */ /* 0x000fe20000410000 */
[----:B------:R-:W-:Y:S03]  /*3d90*/  HMMA.16816.F32.BF16 R16, R92, R86, R16 ;  /* 0x000000565c10723c */ /* 0x000fe60000041810 */
[----:B------:R-:W-:Y:S01]  /*3da0*/  @P5 FSEL R10, R10, -INF , !P6 ;  /* 0xff8000000a0a5808 */ /* 0x000fe20007000000 */
[----:B------:R-:W-:Y:S01]  /*3db0*/  IMAD.WIDE.U32 R84, R90, -0x2daee0ad, RZ ;  /* 0xd2511f535a547825 */ /* 0x000fe200078e00ff */
[----:B------:R-:W-:Y:S02]  /*3dc0*/  FSETP.NEU.FTZ.AND P6, PT, R238, -INF , PT ;  /* 0xff800000ee00780b */ /* 0x000fe40003fdd000 */
[----:B------:R-:W-:Y:S04]  /*3dd0*/  PLOP3.LUT P5, PT, PT, PT, UP1, 0x80, 0x0 ;  /* 0x000000000000781c */ /* 0x000fe80003faf018 */
[----:B--2---:R-:W-:Y:S01]  /*3de0*/  LOP3.LUT R4, R89, UR23, R96, 0x96, !PT ;  /* 0x0000001759047c12 */ /* 0x004fe2000f8e9660 */
[----:B------:R-:W-:Y:S01]  /*3df0*/  @P0 VIADD R89, R2, 0x18 ;  /* 0x0000001802590836 */ /* 0x000fe20000000000 */
[----:B------:R-:W-:Y:S01]  /*3e00*/  FSEL R0, R0, RZ, P6 ;  /* 0x000000ff00007208 */ /* 0x000fe20003000000 */
[----:B------:R-:W-:Y:S01]  /*3e10*/  @P1 VIADD R2, R2, 0x19 ;  /* 0x0000001902021836 */ /* 0x000fe20000000000 */
[----:B------:R-:W-:Y:S01]  /*3e20*/  PLOP3.LUT P1, PT, PT, PT, UP1, 0x80, 0x0 ;  /* 0x000000000000781c */ /* 0x000fe20003f2f018 */
[----:B---3--:R-:W-:Y:S01]  /*3e30*/  IMAD.WIDE.U32 R4, R4, -0x2daee0ad, RZ ;  /* 0xd2511f5304047825 */ /* 0x008fe200078e00ff */
[----:B------:R-:W-:Y:S03]  /*3e40*/  PLOP3.LUT P0, PT, PT, PT, UP1, 0x80, 0x0 ;  /* 0x000000000000781c */ /* 0x000fe60003f0f018 */
[--C-:B------:R-:W-:Y:S01]  /*3e50*/  FFMA.FTZ R6, R6, UR14, -R0.reuse ;  /* 0x0000000e06067c23 */ /* 0x100fe20008010800 */
[--C-:B------:R-:W-:Y:S01]  /*3e60*/  FFMA.FTZ R7, R7, UR14, -R0.reuse ;  /* 0x0000000e07077c23 */ /* 0x100fe20008010800 */
[----:B------:R-:W-:Y:S01]  /*3e70*/  PLOP3.LUT P6, PT, PT, PT, UP1, 0x80, 0x0 ;  /* 0x000000000000781c */ /* 0x000fe20003fcf018 */
[--C-:B------:R-:W-:Y:S01]  /*3e80*/  FFMA.FTZ R10, R10, UR14, -R0.reuse ;  /* 0x0000000e0a0a7c23 */ /* 0x100fe20008010800 */
[----:B------:R1:W-:Y:S01]  /*3e90*/  MUFU.EX2 R196, R6 ;  /* 0x0000000600c47308 */ /* 0x0003e20000000800 */
[----:B------:R-:W-:Y:S02]  /*3ea0*/  @P5 ISETP.GE.AND P5, PT, R89, UR5, PT ;  /* 0x0000000559005c0c */ /* 0x000fe4000bfa6270 */
[----:B------:R-:W-:Y:S02]  /*3eb0*/  LOP3.LUT R90, R4, 0xff, RZ, 0xc0, !PT ;  /* 0x000000ff045a7812 */ /* 0x000fe400078ec0ff */
[----:B------:R-:W-:Y:S02]  /*3ec0*/  @P1 FSEL R11, R11, -INF , !P2 ;  /* 0xff8000000b0b1808 */ /* 0x000fe40005000000 */
[----:B------:R-:W-:Y:S03]  /*3ed0*/  @P0 FSEL R9, R9, -INF , !P2 ;  /* 0xff80000009090808 */ /* 0x000fe60005000000 */
[----:B------:R2:W3:Y:S01]  /*3ee0*/  MUFU.EX2 R131, R7 ;  /* 0x0000000700837308 */ /* 0x0004e20000000800 */
[----:B------:R-:W-:Y:S01]  /*3ef0*/  PLOP3.LUT P0, PT, PT, PT, UP1, 0x80, 0x0 ;  /* 0x000000000000781c */ /* 0x000fe20003f0f018 */
[----:B------:R-:W-:Y:S01]  /*3f00*/  FFMA.FTZ R11, R11, UR14, -R0 ;  /* 0x0000000e0b0b7c23 */ /* 0x000fe20008010800 */
[----:B------:R-:W-:Y:S01]  /*3f10*/  PLOP3.LUT P1, PT, PT, PT, UP1, 0x80, 0x0 ;  /* 0x000000000000781c */ /* 0x000fe20003f2f018 */
[--C-:B------:R-:W-:Y:S01]  /*3f20*/  FFMA.FTZ R9, R9, UR14, -R3.reuse ;  /* 0x0000000e09097c23 */ /* 0x100fe20008010803 */
[----:B------:R-:W-:Y:S02]  /*3f30*/  PLOP3.LUT P2, PT, PT, PT, UP1, 0x80, 0x0 ;  /* 0x000000000000781c */ /* 0x000fe40003f4f018 */
[----:B------:R-:W-:Y:S03]  /*3f40*/  @P6 ISETP.GE.AND P6, PT, R2, UR5, PT ;  /* 0x0000000502006c0c */ /* 0x000fe6000bfc6270 */
[----:B------:R-:W3:Y:S01]  /*3f50*/  MUFU.EX2 R123, R9 ;  /* 0x00000009007b7308 */ /* 0x000ee20000000800 */
[----:B-1----:R-:W-:Y:S02]  /*3f60*/  LOP3.LUT R6, R85, UR22, R98, 0x96, !PT ;  /* 0x0000001655067c12 */ /* 0x002fe4000f8e9662 */
[--C-:B------:R-:W-:Y:S02]  /*3f70*/  SHF.R.U32.HI R89, RZ, 0x18, R4.reuse ;  /* 0x00000018ff597819 */ /* 0x100fe40000011604 */
[----:B------:R-:W-:Y:S02]  /*3f80*/  SHF.R.U32.HI R91, RZ, 0x10, R4 ;  /* 0x00000010ff5b7819 */ /* 0x000fe40000011604 */
[----:B------:R-:W-:Y:S03]  /*3f90*/  @P0 FSEL R12, R12, -INF , !P4 ;  /* 0xff8000000c0c0808 */ /* 0x000fe60006000000 */
[----:B------:R1:W3:Y:S01]  /*3fa0*/  MUFU.EX2 R128, R10 ;  /* 0x0000000a00807308 */ /* 0x0002e20000000800 */
[----:B------:R-:W-:Y:S01]  /*3fb0*/  @P1 FSEL R14, R14, -INF , !P4 ;  /* 0xff8000000e0e1808 */ /* 0x000fe20006000000 */
[----:B--2---:R-:W-:Y:S01]  /*3fc0*/  IMAD.WIDE.U32 R6, R6, -0x326172a9, RZ ;  /* 0xcd9e8d5706067825 */ /* 0x004fe200078e00ff */
[----:B------:R-:W-:Y:S02]  /*3fd0*/  PLOP3.LUT P0, PT, PT, PT, UP1, 0x80, 0x0 ;  /* 0x000000000000781c */ /* 0x000fe40003f0f018 */
[----:B------:R-:W-:Y:S01]  /*3fe0*/  PLOP3.LUT P1, PT, PT, PT, UP1, 0x80, 0x0 ;  /* 0x000000000000781c */ /* 0x000fe20003f2f018 */
[--C-:B------:R-:W-:Y:S01]  /*3ff0*/  FFMA.FTZ R12, R12, UR14, -R3.reuse ;  /* 0x0000000e0c0c7c23 */ /* 0x100fe20008010803 */
[----:B------:R-:W-:Y:S01]  /*4000*/  LOP3.LUT R2, R7, UR21, R88, 0x96, !PT ;  /* 0x0000001507027c12 */ /* 0x000fe2000f8e9658 */
[--C-:B------:R-:W-:Y:S01]  /*4010*/  FFMA.FTZ R14, R14, UR14, -R0.reuse ;  /* 0x0000000e0e0e7c23 */ /* 0x100fe20008010800 */
[----:B------:R-:W-:Y:S01]  /*4020*/  @P2 FSEL R13, R13, -INF , !P3 ;  /* 0xff8000000d0d2808 */ /* 0x000fe20005800000 */
[----:B------:R-:W2:Y:S01]  /*4030*/  MUFU.EX2 R122, R12 ;  /* 0x0000000c007a7308 */ /* 0x000ea20000000800 */
[----:B------:R-:W-:Y:S02]  /*4040*/  PLOP3.LUT P2, PT, PT, PT, UP1, 0x80, 0x0 ;  /* 0x000000000000781c */ /* 0x000fe40003f4f018 */
[----:B------:R-:W-:Y:S01]  /*4050*/  LOP3.LUT R96, R4, 0xffff, RZ, 0xc0, !PT ;  /* 0x0000ffff04607812 */ /* 0x000fe200078ec0ff */
[--C-:B------:R-:W-:Y:S01]  /*4060*/  FFMA.FTZ R13, R13, UR14, -R3.reuse ;  /* 0x0000000e0d0d7c23 */ /* 0x100fe20008010803 */
[----:B------:R-:W-:Y:S02]  /*4070*/  LOP3.LUT R4, R2, 0xffff, RZ, 0xc0, !PT ;  /* 0x0000ffff02047812 */ /* 0x000fe400078ec0ff */
[----:B------:R-:W-:Y:S03]  /*4080*/  @P0 FSEL R15, R15, -INF , !P3 ;  /* 0xff8000000f0f0808 */ /* 0x000fe60005800000 */
[----:B------:R-:W2:Y:S01]  /*4090*/  MUFU.EX2 R127, R11 ;  /* 0x0000000b007f7308 */ /* 0x000ea20000000800 */
[----:B------:R-:W-:Y:S02]  /*40a0*/  @P1 FSEL R16, R16, -INF , !P5 ;  /* 0xff80000010101808 */ /* 0x000fe40006800000 */
[----:B------:R-:W-:Y:S01]  /*40b0*/  PLOP3.LUT P0, PT, PT, PT, UP1, 0x80, 0x0 ;  /* 0x000000000000781c */ /* 0x000fe20003f0f018 */
[----:B------:R-:W-:Y:S01]  /*40c0*/  FFMA.FTZ R15, R15, UR14, -R0 ;  /* 0x0000000e0f0f7c23 */ /* 0x000fe20008010800 */
[----:B------:R-:W-:Y:S01]  /*40d0*/  PLOP3.LUT P1, PT, PT, PT, UP1, 0x80, 0x0 ;  /* 0x000000000000781c */ /* 0x000fe20003f2f018 */
[--C-:B------:R-:W-:Y:S01]  /*40e0*/  FFMA.FTZ R16, R16, UR14, -R3.reuse ;  /* 0x0000000e10107c23 */ /* 0x100fe20008010803 */
[----:B------:R-:W-:Y:S03]  /*40f0*/  SHF.R.U32.HI R4, RZ, 0x8, R4 ;  /* 0x00000008ff047819 */ /* 0x000fe60000011604 */
[----:B------:R-:W2:Y:S01]  /*4100*/  MUFU.EX2 R120, R13 ;  /* 0x0000000d00787308 */ /* 0x000ea20000000800 */
[----:B------:R-:W-:Y:S02]  /*4110*/  LOP3.LUT R84, R5, UR20, R84, 0x96, !PT ;  /* 0x0000001405547c12 */ /* 0x000fe4000f8e9654 */
[C---:B------:R-:W-:Y:S02]  /*4120*/  LOP3.LUT R8, R6.reuse, 0xffff, RZ, 0xc0, !PT ;  /* 0x0000ffff06087812 */ /* 0x040fe400078ec0ff */
[----:B------:R-:W-:Y:S02]  /*4130*/  LOP3.LUT R85, R6, 0xff, RZ, 0xc0, !PT ;  /* 0x000000ff06557812 */ /* 0x000fe400078ec0ff */
[--C-:B-1----:R-:W-:Y:S03]  /*4140*/  SHF.R.U32.HI R10, RZ, 0x18, R6.reuse ;  /* 0x00000018ff0a7819 */ /* 0x102fe60000011606 */
[----:B------:R-:W-:Y:S01]  /*4150*/  MUFU.EX2 R126, R14 ;  /* 0x0000000e007e7308 */ /* 0x000fe20000000800 */
[----:B------:R-:W-:Y:S02]  /*4160*/  SHF.R.U32.HI R9, RZ, 0x10, R6 ;  /* 0x00000010ff097819 */ /* 0x000fe40000011606 */
[----:B------:R-:W-:Y:S02]  /*4170*/  LOP3.LUT R5, R4, 0xffff, RZ, 0xc0, !PT ;  /* 0x0000ffff04057812 */ /* 0x000fe400078ec0ff */
[----:B------:R-:W-:Y:S02]  /*4180*/  SHF.R.U32.HI R6, RZ, 0x10, R2 ;  /* 0x00000010ff067819 */ /* 0x000fe40000011602 */
[----:B------:R-:W-:Y:S03]  /*4190*/  @P2 FSEL R18, R18, -INF , !P5 ;  /* 0xff80000012122808 */ /* 0x000fe60006800000 */
[----:B------:R-:W-:Y:S01]  /*41a0*/  MUFU.EX2 R124, R15 ;  /* 0x0000000f007c7308 */ /* 0x000fe20000000800 */
[----:B------:R-:W-:Y:S02]  /*41b0*/  LOP3.LUT R7, R2, 0xff, RZ, 0xc0, !PT ;  /* 0x000000ff02077812 */ /* 0x000fe400078ec0ff */
[----:B------:R-:W-:Y:S01]  /*41c0*/  ISETP.LE.U32.AND P2, PT, R5, UR15, PT ;  /* 0x0000000f05007c0c */ /* 0x000fe2000bf43070 */
[----:B------:R-:W-:Y:S01]  /*41d0*/  FFMA.FTZ R18, R18, UR14, -R0 ;  /* 0x0000000e12127c23 */ /* 0x000fe20008010800 */
[----:B------:R-:W-:Y:S02]  /*41e0*/  SHF.R.U32.HI R2, RZ, 0x18, R2 ;  /* 0x00000018ff027819 */ /* 0x000fe40000011602 */
[----:B------:R-:W-:Y:S03]  /*41f0*/  LOP3.LUT R4, R6, 0xff, RZ, 0xc0, !PT ;  /* 0x000000ff06047812 */ /* 0x000fe600078ec0ff */
[----:B------:R-:W-:Y:S01]  /*4200*/  MUFU.EX2 R121, R18 ;  /* 0x0000001200797308 */ /* 0x000fe20000000800 */
[----:B------:R-:W-:Y:S02]  /*4210*/  @P0 FSEL R17, R17, -INF , !P6 ;  /* 0xff80000011110808 */ /* 0x000fe40007000000 */
[----:B------:R-:W-:Y:S02]  /*4220*/  @P1 FSEL R19, R19, -INF , !P6 ;  /* 0xff80000013131808 */ /* 0x000fe40007000000 */
[----:B------:R-:W-:Y:S01]  /*4230*/  ISETP.LE.U32.AND P6, PT, R2, UR15, PT ;  /* 0x0000000f02007c0c */ /* 0x000fe2000bfc3070 */
[----:B------:R-:W-:Y:S01]  /*4240*/  FFMA.FTZ R3, R17, UR14, -R3 ;  /* 0x0000000e11037c23 */ /* 0x000fe20008010803 */
[----:B------:R-:W-:Y:S01]  /*4250*/  ISETP.LE.U32.AND P0, PT, R4, UR15, PT ;  /* 0x0000000f04007c0c */ /* 0x000fe2000bf03070 */
[----:B----4-:R-:W-:Y:S01]  /*4260*/  @!P2 FADD.FTZ R129, -R129, -RZ ;  /* 0x800000ff8181a221 */ /* 0x010fe20000010100 */
[----:B------:R-:W-:Y:S01]  /*4270*/  SHF.R.U32.HI R4, RZ, 0x8, R8 ;  /* 0x00000008ff047819 */ /* 0x000fe20000011608 */
[----:B------:R1:W4:Y:S01]  /*4280*/  MUFU.EX2 R115, R3 ;  /* 0x0000000300737308 */ /* 0x0003220000000800 */
[----:B------:R-:W-:Y:S01]  /*4290*/  ISETP.LE.U32.AND P5, PT, R7, UR15, PT ;  /* 0x0000000f07007c0c */ /* 0x000fe2000bfa3070 */
[----:B------:R-:W-:Y:S01]  /*42a0*/  FFMA.FTZ R0, R19, UR14, -R0 ;  /* 0x0000000e13007c23 */ /* 0x000fe20008010800 */
[----:B------:R-:W-:Y:S02]  /*42b0*/  LOP3.LUT R2, R4, 0xffff, RZ, 0xc0, !PT ;  /* 0x0000ffff04027812 */ /* 0x000fe400078ec0ff */
[----:B------:R-:W-:Y:S02]  /*42c0*/  LOP3.LUT R4, R9, 0xff, RZ, 0xc0, !PT ;  /* 0x000000ff09047812 */ /* 0x000fe400078ec0ff */
[----:B------:R-:W-:Y:S01]  /*42d0*/  ISETP.LE.U32.AND P2, PT, R2, UR15, PT ;  /* 0x0000000f02007c0c */ /* 0x000fe2000bf43070 */
[----:B---3--:R-:W-:Y:S01]  /*42e0*/  @!P6 FADD.FTZ R131, -R131, -RZ ;  /* 0x800000ff8383e221 */ /* 0x008fe20000010100 */
[----:B------:R-:W-:Y:S01]  /*42f0*/  LOP3.LUT R2, R84, 0xff, RZ, 0xc0, !PT ;  /* 0x000000ff54027812 */ /* 0x000fe200078ec0ff */
[----:B------:R-:W-:Y:S01]  /*4300*/  @!P0 FADD.FTZ R196, -R196, -RZ ;  /* 0x800000ffc4c48221 */ /* 0x000fe20000010100 */
[----:B------:R-:W-:Y:S01]  /*4310*/  ISETP.LE.U32.AND P6, PT, R4, UR15, PT ;  /* 0x0000000f04007c0c */ /* 0x000fe2000bfc3070 */
[----:B------:R3:W4:Y:S01]  /*4320*/  MUFU.EX2 R119, R0 ;  /* 0x0000000000777308 */ /* 0x0007220000000800 */
[----:B------:R-:W-:Y:S01]  /*4330*/  ISETP.LE.U32.AND P0, PT, R2, UR15, PT ;  /* 0x0000000f02007c0c */ /* 0x000fe2000bf03070 */
[----:B------:R-:W-:Y:S01]  /*4340*/  @!P5 FADD.FTZ R130, -R130, -RZ ;  /* 0x800000ff8282d221 */ /* 0x000fe20000010100 */
[----:B------:R-:W-:Y:S02]  /*4350*/  LOP3.LUT R2, R84, 0xffff, RZ, 0xc0, !PT ;  /* 0x0000ffff54027812 */ /* 0x000fe400078ec0ff */
[----:B------:R-:W-:Y:S02]  /*4360*/  ISETP.LE.U32.AND P1, PT, R85, UR15, PT ;  /* 0x0000000f55007c0c */ /* 0x000fe4000bf23070 */
[----:B------:R-:W-:Y:S01]  /*4370*/  SHF.R.U32.HI R2, RZ, 0x8, R2 ;  /* 0x00000008ff027819 */ /* 0x000fe20000011602 */
[----:B------:R-:W-:Y:S01]  /*4380*/  @!P2 FADD.FTZ R123, -R123, -RZ ;  /* 0x800000ff7b7ba221 */ /* 0x000fe20000010100 */
[----:B-1----:R-:W-:Y:S01]  /*4390*/  SHF.R.U32.HI R3, RZ, 0x8, R96 ;  /* 0x00000008ff037819 */ /* 0x002fe20000011660 */
[----:B------:R-:W1:Y:S01]  /*43a0*/  MUFU.EX2 R118, R16 ;  /* 0x0000001000767308 */ /* 0x000e620000000800 */
[----:B------:R-:W-:Y:S01]  /*43b0*/  LOP3.LUT R2, R2, 0xffff, RZ, 0xc0, !PT ;  /* 0x0000ffff02027812 */ /* 0x000fe200078ec0ff */
[----:B------:R-:W-:Y:S01]  /*43c0*/  @!P6 FADD.FTZ R128, -R128, -RZ ;  /* 0x800000ff8080e221 */ /* 0x000fe20000010100 */
[----:B------:R-:W-:Y:S01]  /*43d0*/  ISETP.LE.U32.AND P5, PT, R10, UR15, PT ;  /* 0x0000000f0a007c0c */ /* 0x000fe2000bfa3070 */
[----:B--2---:R-:W-:Y:S01]  /*43e0*/  @!P0 FADD.FTZ R122, -R122, -RZ ;  /* 0x800000ff7a7a8221 */ /* 0x004fe20000010100 */
[----:B------:R-:W-:Y:S02]  /*43f0*/  ISETP.LE.U32.AND P6, PT, R2, UR15, PT ;  /* 0x0000000f02007c0c */ /* 0x000fe4000bfc3070 */
[----:B------:R-:W-:Y:S01]  /*4400*/  LOP3.LUT R2, R3, 0xffff, RZ, 0xc0, !PT ;  /* 0x0000ffff03027812 */ /* 0x000fe200078ec0ff */
[----:B------:R-:W-:Y:S01]  /*4410*/  @!P1 FADD.FTZ R125, -R125, -RZ ;  /* 0x800000ff7d7d9221 */ /* 0x000fe20000010100 */
[----:B------:R-:W-:Y:S02]  /*4420*/  F2FP.RELU.BF16.F32.PACK_AB R3, R129, R130 ;  /* 0x000000828103723e */ /* 0x000fe400000018ff */
[----:B------:R-:W-:Y:S02]  /*4430*/  ISETP.LE.U32.AND P0, PT, R2, UR15, PT ;  /* 0x0000000f02007c0c */ /* 0x000fe4000bf03070 */
[----:B------:R-:W-:Y:S01]  /*4440*/  F2FP.RELU.BF16.F32.PACK_AB R2, R131, R196 ;  /* 0x000000c48302723e */ /* 0x000fe200000018ff */
[----:B------:R-:W-:Y:S01]  /*4450*/  STS [R229+0x2a000], R3 ;  /* 0x02a00003e5007388 */ /* 0x000fe20000000800 */
[----:B---3--:R-:W-:Y:S01]  /*4460*/  F2FP.RELU.BF16.F32.PACK_AB R0, R123, R125 ;  /* 0x0000007d7b00723e */ /* 0x008fe200000018ff */
[----:B------:R-:W-:Y:S01]  /*4470*/  @!P5 FADD.FTZ R127, -R127, -RZ ;  /* 0x800000ff7f7fd221 */ /* 0x000fe20000010100 */
[--C-:B------:R-:W-:Y:S02]  /*4480*/  SHF.R.U32.HI R4, RZ, 0x18, R84.reuse ;  /* 0x00000018ff047819 */ /* 0x100fe40000011654 */
[----:B------:R-:W-:Y:S01]  /*4490*/  STS [R229+0x2a400], R2 ;  /* 0x02a40002e5007388 */ /* 0x000fe20000000800 */
[----:B------:R-:W-:Y:S01]  /*44a0*/  SHF.R.U32.HI R84, RZ, 0x10, R84 ;  /* 0x00000010ff547819 */ /* 0x000fe20000011654 */
[----:B------:R-:W-:Y:S01]  /*44b0*/  @!P6 FADD.FTZ R120, -R120, -RZ ;  /* 0x800000ff7878e221 */ /* 0x000fe20000010100 */
[----:B------:R-:W-:Y:S02]  /*44c0*/  ISETP.LE.U32.AND P1, PT, R4, UR15, PT ;  /* 0x0000000f04007c0c */ /* 0x000fe4000bf23070 */
[----:B------:R2:W-:Y:S01]  /*44d0*/  STS [R236+0x2a000], R0 ;  /* 0x02a00000ec007388 */ /* 0x0005e20000000800 */
[----:B------:R-:W-:Y:S01]  /*44e0*/  LOP3.LUT R84, R84, 0xff, RZ, 0xc0, !PT ;  /* 0x000000ff54547812 */ /* 0x000fe200078ec0ff */
[----:B----4-:R-:W-:Y:S01]  /*44f0*/  @!P0 FADD.FTZ R115, -R115, -RZ ;  /* 0x800000ff73738221 */ /* 0x010fe20000010100 */
[----:B------:R-:W-:Y:S02]  /*4500*/  LOP3.LUT R4, R91, 0xff, RZ, 0xc0, !PT ;  /* 0x000000ff5b047812 */ /* 0x000fe400078ec0ff */
[----:B------:R-:W-:Y:S02]  /*4510*/  ISETP.LE.U32.AND P5, PT, R84, UR15, PT ;  /* 0x0000000f54007c0c */ /* 0x000fe4000bfa3070 */
[----:B------:R-:W-:Y:S02]  /*4520*/  ISETP.LE.U32.AND P3, PT, R89, UR15, PT ;  /* 0x0000000f59007c0c */ /* 0x000fe4000bf63070 */
[----:B------:R-:W-:Y:S02]  /*4530*/  ISETP.LE.U32.AND P2, PT, R4, UR15, PT ;  /* 0x0000000f04007c0c */ /* 0x000fe4000bf43070 */
[----:B------:R-:W-:Y:S01]  /*4540*/  ISETP.LE.U32.AND P4, PT, R90, UR15, PT ;  /* 0x0000000f5a007c0c */ /* 0x000fe2000bf83070 */
[----:B------:R-:W-:Y:S01]  /*4550*/  @!P1 FADD.FTZ R124, -R124, -RZ ;  /* 0x800000ff7c7c9221 */ /* 0x000fe20000010100 */
[----:B------:R-:W-:Y:S02]  /*4560*/  F2FP.RELU.BF16.F32.PACK_AB R5, R120, R122 ;  /* 0x0000007a7805723e */ /* 0x000fe400000018ff */
[----:B------:R-:W-:Y:S03]  /*4570*/  FSETP.GE.FTZ.AND P1, PT, R129, RZ, PT ;  /* 0x000000ff8100720b */ /* 0x000fe60003f36000 */
[----:B------:R-:W-:Y:S02]  /*4580*/  @!P5 FADD.FTZ R126, -R126, -RZ ;  /* 0x800000ff7e7ed221 */ /* 0x000fe40000010100 */
[----:B------:R-:W-:Y:S01]  /*4590*/  @!P3 FADD.FTZ R119, -R119, -RZ ;  /* 0x800000ff7777b221 */ /* 0x000fe20000010100 */
[----:B------:R-:W-:Y:S01]  /*45a0*/  FSETP.GE.FTZ.AND P3, PT, R196, RZ, PT ;  /* 0x000000ffc400720b */ /* 0x000fe20003f76000 */
[----:B------:R-:W-:Y:S01]  /*45b0*/  @!P2 FADD.FTZ R121, -R121, -RZ ;  /* 0x800000ff7979a221 */ /* 0x000fe20000010100 */
[----:B------:R-:W-:Y:S01]  /*45c0*/  F2FP.RELU.BF16.F32.PACK_AB R4, R124, R126 ;  /* 0x0000007e7c04723e */ /* 0x000fe200000018ff */
[----:B-1----:R-:W-:Y:S01]  /*45d0*/  @!P4 FADD.FTZ R118, -R118, -RZ ;  /* 0x800000ff7676c221 */ /* 0x002fe20000010100 */
[----:B--2---:R-:W-:Y:S02]  /*45e0*/  F2FP.RELU.BF16.F32.PACK_AB R0, R127, R128 ;  /* 0x000000807f00723e */ /* 0x004fe400000018ff */
[----:B------:R-:W-:Y:S02]  /*45f0*/  F2FP.RELU.BF16.F32.PACK_AB R2, R119, R121 ;  /* 0x000000797702723e */ /* 0x000fe400000018ff */
[----:B------:R-:W-:Y:S01]  /*4600*/  F2FP.RELU.BF16.F32.PACK_AB R3, R115, R118 ;  /* 0x000000767303723e */ /* 0x000fe200000018ff */
[----:B------:R1:W-:Y:S01]  /*4610*/  STS [R236+0x2a400], R0 ;  /* 0x02a40000ec007388 */ /* 0x0003e20000000800 */
[----:B------:R-:W-:Y:S04]  /*4620*/  FSETP.GE.FTZ.AND P2, PT, R130, RZ, PT ;  /* 0x000000ff8200720b */ /* 0x000fe80003f56000 */
[----:B------:R-:W-:Y:S05]  /*4630*/  STS [R234+0x2a000], R5 ;  /* 0x02a00005ea007388 */ /* 0x000fea0000000800 */
[----:B------:R-:W-:Y:S05]  /*4640*/  STS [R234+0x2a400], R4 ;  /* 0x02a40004ea007388 */ /* 0x000fea0000000800 */
[----:B------:R2:W-:Y:S05]  /*4650*/  STS [R235+0x2a400], R2 ;  /* 0x02a40002eb007388 */ /* 0x0005ea0000000800 */
[----:B------:R3:W-:Y:S05]  /*4660*/  STS [R235+0x2a000], R3 ;  /* 0x02a00003eb007388 */ /* 0x0007ea0000000800 */
[----:B------:R-:W-:Y:S01]  /*4670*/  LDSM.16.M88.4 R8, [R209+0x20000] ;  /* 0x02000000d108783b */ /* 0x000fe20000000200 */
[----:B-1----:R-:W-:Y:S04]  /*4680*/  LEA R0, R222, UR4, 0x1 ;  /* 0x00000004de007c11 */ /* 0x002fe8000f8e08ff */
[----:B------:R-:W-:Y:S05]  /*4690*/  LDSM.16.M88.4 R84, [R209+0x20800] ;  /* 0x02080000d154783b */ /* 0x000fea0000000200 */
[----:B------:R-:W1:Y:S05]  /*46a0*/  LDSM.16.M88.4 R16, [R0+0x10000] ;  /* 0x010000000010783b */ /* 0x000e6a0000000200 */
[----:B------:R-:W-:Y:S01]  /*46b0*/  LDSM.16.M88.4 R92, [R210+0x20000] ;  /* 0x02000000d25c783b */ /* 0x000fe20000000200 */
[--C-:B--2---:R-:W-:Y:S04]  /*46c0*/  IMAD.IADD R2, R217, 0x1, R0.reuse ;  /* 0x00000001d9027824 */ /* 0x104fe800078e0200 */
[----:B------:R-:W-:Y:S01]  /*46d0*/  LDSM.16.M88.4 R96, [R210+0x20800] ;  /* 0x02080000d260783b */ /* 0x000fe20000000200 */
[C---:B---3--:R-:W-:Y:S02]  /*46e0*/  IMAD.IADD R3, R216.reuse, 0x1, R0 ;  /* 0x00000001d8037824 */ /* 0x048fe400078e0200 */
[----:B------:R-:W-:Y:S02]  /*46f0*/  IMAD.IADD R112, R216, 0x1, R2 ;  /* 0x00000001d8707824 */ /* 0x000fe400078e0202 */
[----:B------:R-:W2:Y:S05]  /*4700*/  LDSM.16.M88.4 R88, [R2+0x10000] ;  /* 0x010000000258783b */ /* 0x000eaa0000000200 */
[----:B------:R-:W-:Y:S05]  /*4710*/  LDSM.16.M88.4 R100, [R3+0x10000] ;  /* 0x010000000364783b */ /* 0x000fea0000000200 */
[----:B------:R-:W3:Y:S05]  /*4720*/  LDSM.16.M88.4 R104, [R212+0x20000] ;  /* 0x02000000d468783b */ /* 0x000eea0000000200 */
[----:B------:R-:W-:Y:S01]  /*4730*/  LDSM.16.M88.4 R108, [R211+0x20000] ;  /* 0x02000000d36c783b */ /* 0x000fe20000000200 */
[C---:B-1----:R-:W-:Y:S06]  /*4740*/  HMMA.16816.F32.BF16 R4, R16.reuse, R8, RZ ;  /* 0x000000081004723c */ /* 0x042fec00000418ff */
[C---:B------:R-:W-:Y:S06]  /*4750*/  HMMA.16816.F32.BF16 R8, R16.reuse, R10, RZ ;  /* 0x0000000a1008723c */ /* 0x040fec00000418ff */
[C---:B------:R-:W-:Y:S06]  /*4760*/  HMMA.16816.F32.BF16 R12, R16.reuse, R84, RZ ;  /* 0x00000054100c723c */ /* 0x040fec00000418ff */
[----:B------:R-:W-:Y:S01]  /*4770*/  HMMA.16816.F32.BF16 R16, R16, R86, RZ ;  /* 0x000000561010723c */ /* 0x000fe200000418ff */
[----:B------:R-:W1:Y:S05]  /*4780*/  LDSM.16.M88.4 R84, [R212+0x20800] ;  /* 0x02080000d454783b */ /* 0x000e6a0000000200 */
[C---:B--2---:R-:W-:Y:S06]  /*4790*/  HMMA.16816.F32.BF16 R4, R88.reuse, R92, R4 ;  /* 0x0000005c5804723c */ /* 0x044fec0000041804 */
[C---:B------:R-:W-:Y:S01]  /*47a0*/  HMMA.16816.F32.BF16 R8, R88.reuse, R94, R8 ;  /* 0x0000005e5808723c */ /* 0x040fe20000041808 */
[----:B------:R-:W2:Y:S05]  /*47b0*/  LDSM.16.M88.4 R92, [R112+0x10000] ;  /* 0x01000000705c783b */ /* 0x000eaa0000000200 */
[C---:B------:R-:W-:Y:S06]  /*47c0*/  HMMA.16816.F32.BF16 R12, R88.reuse, R96, R12 ;  /* 0x00000060580c723c */ /* 0x040fec000004180c */
[----:B------:R-:W-:Y:S01]  /*47d0*/  HMMA.16816.F32.BF16 R16, R88, R98, R16 ;  /* 0x000000625810723c */ /* 0x000fe20000041810 */
[----:B------:R-:W4:Y:S05]  /*47e0*/  LDSM.16.M88.4 R88, [R211+0x20800] ;  /* 0x02080000d358783b */ /* 0x000f2a0000000200 */
[C---:B---3--:R-:W-:Y:S01]  /*47f0*/  HMMA.16816.F32.BF16 R4, R100.reuse, R104, R4 ;  /* 0x000000686404723c */ /* 0x048fe20000041804 */
[----:B------:R-:W-:Y:S05]  /*4800*/  LDSM.16.M88.4 R96, [R0+0x12000] ;  /* 0x012000000060783b */ /* 0x000fea0000000200 */
[C---:B------:R-:W-:Y:S01]  /*4810*/  HMMA.16816.F32.BF16 R8, R100.reuse, R106, R8 ;  /* 0x0000006a6408723c */ /* 0x040fe20000041808 */
[----:B------:R-:W3:Y:S05]  /*4820*/  LDSM.16.M88.4 R104, [R209+0x22000] ;  /* 0x02200000d168783b */ /* 0x000eea0000000200 */
        /* <DEDUP_REMOVED lines=9> */
[C---:B----4-:R-:W-:Y:S05]  /*48c0*/  HMMA.16816.F32.BF16 R12, R92.reuse, R88, R12 ;  /* 0x000000585c0c723c */ /* 0x050fea000004180c */
[----:B------:R-:W-:Y:S01]  /*48d0*/  LEA.HI.X.SX32 R117, R239, R101, 0x2, P0 ;  /* 0x00000065ef757211 */ /* 0x000fe200000f16ff */
[----:B------:R-:W-:Y:S01]  /*48e0*/  HMMA.16816.F32.BF16 R16, R92, R90, R16 ;  /* 0x0000005a5c10723c */ /* 0x000fe20000041810 */
[----:B------:R-:W2:Y:S02]  /*48f0*/  LDSM.16.M88.4 R100, [R2+0x12000] ;  /* 0x012000000264783b */ /* 0x000ea40000000200 */
[----:B------:R-:W-:Y:S03]  /*4900*/  FSETP.GE.FTZ.AND P0, PT, R125, RZ, PT ;  /* 0x000000ff7d00720b */ /* 0x000fe60003f16000 */
[C---:B---3--:R-:W-:Y:S01]  /*4910*/  HMMA.16816.F32.BF16 R4, R96.reuse, R104, R4 ;  /* 0x000000686004723c */ /* 0x048fe20000041804 */
        /* <DEDUP_REMOVED lines=87> */
[C---:B------:R-:W-:Y:S01]  /*4e90*/  FADD.FTZ R13, -R114.reuse, R13 ;  /* 0x0000000d720d7221 */ /* 0x040fe20000010100 */
[----:B------:R-:W-:Y:S01]  /*4ea0*/  FSETP.GE.FTZ.AND P0, PT, R123, RZ, PT ;  /* 0x000000ff7b00720b */ /* 0x000fe20003f16000 */
[----:B------:R-:W-:Y:S01]  /*4eb0*/  FADD.FTZ R12, -R114, R12 ;  /* 0x0000000c720c7221 */ /* 0x000fe20000010100 */
[----:B------:R-:W-:Y:S01]  /*4ec0*/  FSEL R0, R0, R114, P2 ;  /* 0x0000007200007208 */ /* 0x000fe20001000000 */
[----:B------:R-:W-:Y:S01]  /*4ed0*/  FMUL.FTZ R3, R125, R8 ;  /* 0x000000087d037220 */ /* 0x000fe20000410000 */
[----:B------:R-:W-:Y:S01]  /*4ee0*/  FSEL R9, R9, R114, P0 ;  /* 0x0000007209097208 */ /* 0x000fe20000000000 */
[----:B------:R-:W-:Y:S01]  /*4ef0*/  FADD.FTZ R16, -R114, R16 ;  /* 0x0000001072107221 */ /* 0x000fe20000010100 */
[----:B------:R-:W-:Y:S01]  /*4f00*/  FSETP.GE.FTZ.AND P0, PT, R115, RZ, PT ;  /* 0x000000ff7300720b */ /* 0x000fe20003f16000 */
[----:B------:R-:W-:Y:S01]  /*4f10*/  FMUL.FTZ R2, R130, R0 ;  /* 0x0000000082027220 */ /* 0x000fe20000410000 */
[-C--:B------:R-:W-:Y:S01]  /*4f20*/  FSEL R13, R13, R114.reuse, P1 ;  /* 0x000000720d0d7208 */ /* 0x080fe20000800000 */
[----:B------:R-:W-:Y:S01]  /*4f30*/  FMUL.FTZ R0, R129, R5 ;  /* 0x0000000581007220 */ /* 0x000fe20000410000 */
        /* <DEDUP_REMOVED lines=9> */
[----:B------:R-:W-:Y:S01]  /*4fd0*/  @P0 FADD.FTZ R114, -R114, R17 ;  /* 0x0000001172720221 */ /* 0x000fe20000010100 */
[----:B------:R-:W-:Y:S01]  /*4fe0*/  PLOP3.LUT P0, PT, PT, PT, UP2, 0x80, 0x0 ;  /* 0x000000000000781c */ /* 0x000fe20003f0f028 */
[----:B------:R-:W-:Y:S01]  /*4ff0*/  FMUL.FTZ R12, R122, R12 ;  /* 0x0000000c7a0c7220 */ /* 0x000fe20000410000 */
[----:B------:R-:W-:Y:S01]  /*5000*/  FSETP.GE.FTZ.AND P2, PT, R131, RZ, PT ;  /* 0x000000ff8300720b */ /* 0x000fe20003f56000 */
[----:B------:R-:W-:Y:S01]  /*5010*/  FMUL.FTZ R16, R118, R16 ;  /* 0x0000001076107220 */ /* 0x000fe20000410000 */
[----:B------:R-:W-:Y:S01]  /*5020*/  F2FP.BF16.F32.PACK_AB R8, R8, R3 ;  /* 0x000000030808723e */ /* 0x000fe200000010ff */
[----:B------:R-:W-:Y:S01]  /*5030*/  FMUL.FTZ R114, R115, R114 ;  /* 0x0000007273727220 */ /* 0x000fe20000410000 */
[----:B------:R-:W-:Y:S07]  /*5040*/  F2FP.BF16.F32.PACK_AB R5, R5, R12 ;  /* 0x0000000c0505723e */ /* 0x000fee00000010ff */
[----:B------:R-:W-:Y:S05]  /*5050*/  @!P0 BRA `(.L_x_1665) ;  /* 0x0000000000688947 */ /* 0x000fea0003800000 */
        /* <DEDUP_REMOVED lines=26> */
.L_x_1665:
[----:B------:R2:W-:Y:S01]  /*5200*/  STS [R229+0x28000], R0 ;  /* 0x02800000e5007388 */ /* 0x0005e20000000800 */
[-C--:B-1----:R-:W-:Y:S01]  /*5210*/  FSEL R3, R6, R113.reuse, P3 ;  /* 0x0000007106037208 */ /* 0x082fe20001800000 */
[----:B------:R-:W-:Y:S01]  /*5220*/  FADD.FTZ R11, -R113, R11 ;  /* 0x0000000b710b7221 */ /* 0x000fe20000010100 */
[----:B------:R-:W-:Y:S01]  /*5230*/  FSEL R2, R7, R113, P2 ;  /* 0x0000007107027208 */ /* 0x000fe20001000000 */
[----:B------:R-:W-:Y:S01]  /*5240*/  FADD.FTZ R14, -R113, R14 ;  /* 0x0000000e710e7221 */ /* 0x000fe20000010100 */
[----:B------:R-:W-:Y:S01]  /*5250*/  FSETP.GE.FTZ.AND P1, PT, R128, RZ, PT ;  /* 0x000000ff8000720b */ /* 0x000fe20003f36000 */
[----:B------:R-:W-:Y:S01]  /*5260*/  FMUL.FTZ R4, R196, R3 ;  /* 0x00000003c4047220 */ /* 0x000fe20000410000 */
[----:B------:R-:W-:Y:S01]  /*5270*/  FSETP.GE.FTZ.AND P2, PT, R127, RZ, PT ;  /* 0x000000ff7f00720b */ /* 0x000fe20003f56000 */
[----:B------:R-:W-:Y:S01]  /*5280*/  FMUL.FTZ R3, R131, R2 ;  /* 0x0000000283037220 */ /* 0x000fe20000410000 */
[C---:B------:R-:W-:Y:S01]  /*5290*/  FADD.FTZ R15, -R113.reuse, R15 ;  /* 0x0000000f710f7221 */ /* 0x040fe20000010100 */
[----:B------:R-:W-:Y:S01]  /*52a0*/  FSETP.GE.FTZ.AND P4, PT, R126, RZ, PT ;  /* 0x000000ff7e00720b */ /* 0x000fe20003f96000 */
[----:B------:R-:W-:Y:S01]  /*52b0*/  FADD.FTZ R18, -R113, R18 ;  /* 0x0000001271127221 */ /* 0x000fe20000010100 */
[----:B------:R-:W-:Y:S01]  /*52c0*/  FSETP.GE.FTZ.AND P3, PT, R124, RZ, PT ;  /* 0x000000ff7c00720b */ /* 0x000fe20003f76000 */
[----:B------:R-:W-:Y:S01]  /*52d0*/  IMAD R226, R247, UR34, RZ ;  /* 0x00000022f7e27c24 */ /* 0x000fe2000f8e02ff */
[----:B------:R-:W-:Y:S02]  /*52e0*/  F2FP.BF16.F32.PACK_AB R3, R3, R4 ;  /* 0x000000040303723e */ /* 0x000fe400000010ff */
[-C--:B------:R-:W-:Y:S02]  /*52f0*/  FSEL R15, R15, R113.reuse, P3 ;  /* 0x000000710f0f7208 */ /* 0x080fe40001800000 */
[----:B------:R-:W-:Y:S01]  /*5300*/  F2FP.BF16.F32.PACK_AB R4, R114, R16 ;  /* 0x000000107204723e */ /* 0x000fe200000010ff */
[----:B------:R1:W-:Y:S04]  /*5310*/  STS [R229+0x28400], R3 ;  /* 0x02840003e5007388 */ /* 0x0003e80000000800 */
[----:B------:R-:W-:Y:S01]  /*5320*/  STS [R236+0x28000], R8 ;  /* 0x02800008ec007388 */ /* 0x000fe20000000800 */
[----:B--2---:R-:W-:Y:S05]  /*5330*/  FADD.FTZ R0, -R113, R10 ;  /* 0x0000000a71007221 */ /* 0x004fea0000010100 */
[-C--:B------:R-:W-:Y:S02]  /*5340*/  FSEL R0, R0, R113.reuse, P1 ;  /* 0x0000007100007208 */ /* 0x080fe40000800000 */
[----:B------:R-:W-:Y:S03]  /*5350*/  FSETP.GE.FTZ.AND P1, PT, R119, RZ, PT ;  /* 0x000000ff7700720b */ /* 0x000fe60003f36000 */
[----:B------:R-:W-:Y:S01]  /*5360*/  FMUL.FTZ R7, R128, R0 ;  /* 0x0000000080077220 */ /* 0x000fe20000410000 */
[-C--:B------:R-:W-:Y:S02]  /*5370*/  FSEL R0, R11, R113.reuse, P2 ;  /* 0x000000710b007208 */ /* 0x080fe40001000000 */
[----:B------:R-:W-:Y:S03]  /*5380*/  FSETP.GE.FTZ.AND P2, PT, R121, RZ, PT ;  /* 0x000000ff7900720b */ /* 0x000fe60003f56000 */
[----:B------:R-:W-:Y:S01]  /*5390*/  FMUL.FTZ R2, R127, R0 ;  /* 0x000000007f027220 */ /* 0x000fe20000410000 */
[-C--:B------:R-:W-:Y:S02]  /*53a0*/  FSEL R0, R14, R113.reuse, P4 ;  /* 0x000000710e007208 */ /* 0x080fe40002000000 */
[----:B------:R-:W-:Y:S01]  /*53b0*/  FSEL R18, R18, R113, P2 ;  /* 0x0000007112127208 */ /* 0x000fe20001000000 */
[----:B------:R-:W-:Y:S01]  /*53c0*/  @P1 FADD.FTZ R113, -R113, R19 ;  /* 0x0000001371711221 */ /* 0x000fe20000010100 */
[----:B------:R-:W-:Y:S01]  /*53d0*/  F2FP.BF16.F32.PACK_AB R2, R2, R7 ;  /* 0x000000070202723e */ /* 0x000fe200000010ff */
[----:B------:R-:W-:Y:S01]  /*53e0*/  FMUL.FTZ R6, R126, R0 ;  /* 0x000000007e067220 */ /* 0x000fe20000410000 */
[----:B------:R-:W-:Y:S01]  /*53f0*/  FMUL.FTZ R0, R124, R15 ;  /* 0x0000000f7c007220 */ /* 0x000fe20000410000 */
[----:B------:R-:W-:Y:S01]  /*5400*/  FMUL.FTZ R18, R121, R18 ;  /* 0x0000001279127220 */ /* 0x000fe20000410000 */
[----:B------:R-:W-:Y:S01]  /*5410*/  FMUL.FTZ R113, R119, R113 ;  /* 0x0000007177717220 */ /* 0x000fe20000410000 */
[----:B------:R2:W-:Y:S02]  /*5420*/  STS [R236+0x28400], R2 ;  /* 0x02840002ec007388 */ /* 0x0005e40000000800 */
[----:B------:R-:W-:Y:S02]  /*5430*/  F2FP.BF16.F32.PACK_AB R0, R0, R6 ;  /* 0x000000060000723e */ /* 0x000fe400000010ff */
[----:B-1----:R-:W-:Y:S01]  /*5440*/  F2FP.BF16.F32.PACK_AB R3, R113, R18 ;  /* 0x000000127103723e */ /* 0x002fe200000010ff */
[----:B------:R-:W-:Y:S04]  /*5450*/  STS [R234+0x28000], R5 ;  /* 0x02800005ea007388 */ /* 0x000fe80000000800 */
[----:B------:R1:W-:Y:S04]  /*5460*/  STS [R234+0x28400], R0 ;  /* 0x02840000ea007388 */ /* 0x0003e80000000800 */
[----:B------:R-:W-:Y:S04]  /*5470*/  STS [R235+0x28000], R4 ;  /* 0x02800004eb007388 */ /* 0x000fe80000000800 */
[----:B------:R-:W-:Y:S01]  /*5480*/  STS [R235+0x28400], R3 ;  /* 0x02840003eb007388 */ /* 0x000fe20000000800 */
[----:B------:R-:W-:Y:S01]  /*5490*/  BAR.SYNC.DEFER_BLOCKING 0x0 ;  /* 0x0000000000007b1d */ /* 0x000fe20000010000 */
[----:B--2---:R-:W-:Y:S05]  /*54a0*/  IMAD.U32 R2, R226, -0x40, RZ ;  /* 0xffffffc0e2027824 */ /* 0x004fea00078e00ff */
[C---:B------:R-:W-:Y:S02]  /*54b0*/  LEA R224, P1, R2.reuse, R224, 0x2 ;  /* 0x000000e002e07211 */ /* 0x040fe400078210ff */
[----:B-1----:R-:W-:Y:S02]  /*54c0*/  LEA R0, R223, UR4, 0x1 ;  /* 0x00000004df007c11 */ /* 0x002fe4000f8e08ff */
[----:B------:R-:W-:Y:S01]  /*54d0*/  LEA.HI.X.SX32 R225, R2, R225, 0x2, P1 ;  /* 0x000000e102e17211 */ /* 0x000fe200008f16ff */
[----:B------:R-:W-:Y:S04]  /*54e0*/  LDSM.16.MT88.4 R4, [R214+0x2a000] ;  /* 0x02a00000d604783b */ /* 0x000fe80000004200 */
[----:B------:R-:W1:Y:S04]  /*54f0*/  LDSM.16.MT88.4 R8, [R0+0x10000] ;  /* 0x010000000008783b */ /* 0x000e680000004200 */
[----:B------:R-:W2:Y:S04]  /*5500*/  LDSM.16.MT88.4 R12, [R215+0x2a000] ;  /* 0x02a00000d70c783b */ /* 0x000ea80000004200 */
[----:B------:R-:W3:Y:S04]  /*5510*/  LDSM.16.MT88.4 R16, [R0+0x12000] ;  /* 0x012000000010783b */ /* 0x000ee80000004200 */
[----:B------:R-:W4:Y:S04]  /*5520*/  LDSM.16.MT88.4 R84, [R0+0x14000] ;  /* 0x014000000054783b */ /* 0x000f280000004200 */
[----:B------:R-:W5:Y:S04]  /*5530*/  LDSM.16.MT88.4 R88, [R0+0x16000] ;  /* 0x016000000058783b */ /* 0x000f680000004200 */
[----:B------:R-:W-:Y:S04]  /*5540*/  LDSM.16.MT88.4 R92, [R214+0x2a800] ;  /* 0x02a80000d65c783b */ /* 0x000fe80000004200 */
[----:B------:R-:W5:Y:S04]  /*5550*/  LDSM.16.MT88.4 R96, [R0+0x10800] ;  /* 0x010800000060783b */ /* 0x000f680000004200 */
[----:B------:R-:W5:Y:S04]  /*5560*/  LDSM.16.MT88.4 R100, [R215+0x2a800] ;  /* 0x02a80000d764783b */ /* 0x000f680000004200 */
[----:B------:R-:W-:Y:S04]  /*5570*/  LDSM.16.MT88.4 R104, [R0+0x17000] ;  /* 0x017000000068783b */ /* 0x000fe80000004200 */
[----:B------:R-:W-:Y:S01]  /*5580*/  LDSM.16.MT88.4 R108, [R0+0x15800] ;  /* 0x01580000006c783b */ /* 0x000fe20000004200 */
[-C--:B-1----:R-:W-:Y:S03]  /*5590*/  HMMA.16816.F32.BF16 R20, R4, R8.reuse, R20 ;  /* 0x000000080414723c */ /* 0x082fe60000041814 */
[----:B------:R-:W-:Y:S03]  /*55a0*/  LDSM.16.MT88.4 R112, [R0+0x17800] ;  /* 0x017800000070783b */ /* 0x000fe60000004200 */
        /* <DEDUP_REMOVED lines=19> */
[----:B------:R-:W4:Y:S04]  /*56e0*/  LDSM.16.MT88.4 R4, [R214+0x2b000] ;  /* 0x02b00000d604783b */ /* 0x000f280000004200 */
        /* <DEDUP_REMOVED lines=23> */
[-C--:B----4-:R-:W-:Y:S01]  /*5860*/  HMMA.16816.F32.BF16 R20, R4, R12.reuse, R20 ;  /* 0x0000000c0414723c */ /* 0x090fe20000041814 */
[----:B------:R-:W-:Y:S05]  /*5870*/  BAR.SYNC.DEFER_BLOCKING 0x0 ;  /* 0x0000000000007b1d */ /* 0x000fea0000010000 */
[C---:B-----5:R-:W-:Y:S06]  /*5880*/  HMMA.16816.F32.BF16 R24, R88.reuse, R12, R24 ;  /* 0x0000000c5818723c */ /* 0x060fec0000041818 */
        /* <DEDUP_REMOVED lines=54> */
.L_x_1666:
[----:B------:R-:W-:Y:S01]  /*5bf0*/  LDSM.16.M88.4 R128, [R218] ;  /* 0x00000000da80783b */ /* 0x000fe20000000200 */
[----:B------:R-:W-:Y:S03]  /*5c00*/  @UP2 UIADD3 UR17, UP0, UR10, -0x100, URZ ;  /* 0xffffff000a112890 */ /* 0x000fe6000ff1e03f */
[----:B------:R-:W2:Y:S01]  /*5c10*/  LDSM.16.MT88.4 R16, [R0+0x18000] ;  /* 0x018000000010783b */ /* 0x000ea20000004200 */
[----:B------:R-:W-:Y:S03]  /*5c20*/  @UP2 UIADD3.X UR13, UR11, -0x1, URZ, UP0, !UPT ;  /* 0xffffffff0b0d2890 */ /* 0x000fe600087fe43f */
[----:B------:R-:W3:Y:S01]  /*5c30*/  LDSM.16.M88.4 R124, [R218+0x1000] ;  /* 0x00100000da7c783b */ /* 0x000ee20000000200 */
[----:B------:R-:W-:Y:S03]  /*5c40*/  @UP2 UMOV UR10, UR17 ;  /* 0x00000011000a2c82 */ /* 0x000fe60008000000 */
[----:B------:R-:W4:Y:S01]  /*5c50*/  LDSM.16.MT88.4 R96, [R0+0x1a000] ;  /* 0x01a000000060783b */ /* 0x000f220000004200 */
[----:B------:R-:W-:Y:S01]  /*5c60*/  @UP2 UMOV UR11, UR13 ;  /* 0x0000000d000b2c82 */ /* 0x000fe20008000000 */
[----:B------:R-:W-:Y:S01]  /*5c70*/  ULOP3.LUT UR13, UR8, 0x1, URZ, 0xc0, !UPT ;  /* 0x00000001080d7892 */ /* 0x000fe2000f8ec03f */
[----:B-1----:R-:W-:Y:S01]  /*5c80*/  @P0 IMAD.WIDE R2, R239, R251, UR10 ;  /* 0x0000000aef020e25 */ /* 0x002fe2000f8e02fb */
[----:B------:R-:W1:Y:S02]  /*5c90*/  LDSM.16.MT88.4 R112, [R0+0x1c000] ;  /* 0x01c000000070783b */ /* 0x000e640000004200 */
[----:B------:R-:W-:Y:S02]  /*5ca0*/  UISETP.NE.U32.AND UP0, UPT, UR13, 0x1, UPT ;  /* 0x000000010d00788c */ /* 0x000fe4000bf05070 */
[----:B------:R-:W1:Y:S01]  /*5cb0*/  LDSM.16.MT88.4 R196, [R0+0x1e000] ;  /* 0x01e0000000c4783b */ /* 0x000e620000004200 */
[----:B------:R-:W-:Y:S03]  /*5cc0*/  UIADD3 UR13, UR8, -0x1, URZ ;  /* 0xffffffff080d7890 */ /* 0x000fe6000fffe03f */
[----:B------:R-:W-:Y:S04]  /*5cd0*/  LDSM.16.M88.4 R200, [R219] ;  /* 0x00000000dbc8783b */ /* 0x000fe80000000200 */
[----:B------:R-:W1:Y:S04]  /*5ce0*/  LDSM.16.MT88.4 R204, [R0+0x18800] ;  /* 0x0188000000cc783b */ /* 0x000e680000004200 */
[----:B------:R-:W5:Y:S04]  /*5cf0*/  @P0 LDG.E R237, desc[UR6][R2.64] ;  /* 0x0000000602ed0981 */ /* 0x000f68000c1e1900 */
[----:B------:R1:W5:Y:S01]  /*5d00*/  @P0 LDG.E R238, desc[UR6][R2.64+0x20] ;  /* 0x0000200602ee0981 */ /* 0x000362000c1e1900 */
[-C--:B--2---:R-:W-:Y:S06]  /*5d10*/  HMMA.16816.F32.BF16 R4, R128, R16.reuse, RZ ;  /* 0x000000108004723c */ /* 0x084fec00000418ff */
[C---:B---3--:R-:W-:Y:S06]  /*5d20*/  HMMA.16816.F32.BF16 R8, R124.reuse, R16, RZ ;  /* 0x000000107c08723c */ /* 0x048fec00000418ff */
[-C--:B------:R-:W-:Y:S06]  /*5d30*/  HMMA.16816.F32.BF16 R12, R124, R18.reuse, RZ ;  /* 0x000000127c0c723c */ /* 0x080fec00000418ff */
[C---:B------:R-:W-:Y:S06]  /*5d40*/  HMMA.16816.F32.BF16 R16, R128.reuse, R18, RZ ;  /* 0x000000128010723c */ /* 0x040fec00000418ff */
[-C--:B----4-:R-:W-:Y:S06]  /*5d50*/  HMMA.16816.F32.BF16 R84, R128, R96.reuse, RZ ;  /* 0x000000608054723c */ /* 0x090fec00000418ff */
[C---:B------:R-:W-:Y:S06]  /*5d60*/  HMMA.16816.F32.BF16 R88, R124.reuse, R96, RZ ;  /* 0x000000607c58723c */ /* 0x040fec00000418ff */
[-C--:B------:R-:W-:Y:S06]  /*5d70*/  HMMA.16816.F32.BF16 R92, R124, R98.reuse, RZ ;  /* 0x000000627c5c723c */ /* 0x080fec00000418ff */
[C---:B------:R-:W-:Y:S06]  /*5d80*/  HMMA.16816.F32.BF16 R96, R128.reuse, R98, RZ ;  /* 0x000000628060723c */ /* 0x040fec00000418ff */
[-C--:B-1----:R-:W-:Y:S06]  /*5d90*/  HMMA.16816.F32.BF16 R100, R128, R112.reuse, RZ ;  /* 0x000000708064723c */ /* 0x082fec00000418ff */
        /* <DEDUP_REMOVED lines=75> */
[C---:B------:R-:W-:Y:S04]  /*6250*/  IMAD.SHL.U32 R200, R226.reuse, 0x10, RZ ;  /* 0x00000010e2c87824 */ /* 0x040fe800078e00ff */
[CC--:B------:R-:W-:Y:S01]  /*6260*/  LEA R2, P0, R201.reuse, R224.reuse, 0x2 ;  /* 0x000000e0c9027211 */ /* 0x0c0fe200078010ff */
        /* <DEDUP_REMOVED lines=16> */
[-C--:B------:R-:W-:Y:S02]  /*6370*/  LEA R4, P1, R0, R224.reuse, 0x2 ;  /* 0x000000e000047211 */ /* 0x080fe400078210ff */
[-C--:B--2---:R-:W-:Y:S01]  /*6380*/  LEA R8, P0, R226, R224.reuse, 0x2 ;  /* 0x000000e0e2087211 */ /* 0x084fe200078010ff */
        /* <DEDUP_REMOVED lines=287> */
[----:B------:R-:W-:-:S05]  /*7580*/  UISETP.NE.AND UP0, UPT, UR33, -0x1, UPT ;  /* 0xffffffff2100788c */ /* 0x000fca000bf05270 */
        /* <DEDUP_REMOVED lines=233> */
[----:B------:R-:W-:Y:S01]  /*8420*/  PLOP3.LUT P0, PT, PT, PT, UP0, 0x80, 0x0 ;  /* 0x000000000000781c */ /* 0x000fe20003f0f008 */
[----:B------:R-:W-:Y:S01]  /*8430*/  STS [R243+0x9000], R30 ;  /* 0x0090001ef3007388 */ /* 0x000fe20000000800 */
[----:B------:R-:W-:Y:S01]  /*8440*/  F2FP.BF16.F32.PACK_AB R0, R0, R78 ;  /* 0x0000004e0000723e */ /* 0x000fe200000010ff */
[----:B------:R-:W-:-:S02]  /*8450*/  @UP0 UIADD3 UR21, UR11, UR12, URZ ;  /* 0x0000000c0b150290 */ /* 0x000fc4000fffe03f */
[----:B------:R-:W-:Y:S01]  /*8460*/  STS [R243+0x9400], R29 ;  /* 0x0094001df3007388 */ /* 0x000fe20000000800 */
[----:B------:R-:W-:-:S03]  /*8470*/  @UP0 UMOV UR20, UR10 ;  /* 0x0000000a00140c82 */ /* 0x000fc60008000000 */
        /* <DEDUP_REMOVED lines=27> */
[----:B-1----:R-:W-:-:S04]  /*8630*/  SHF.R.S32.HI R0, RZ, 0x1f, R19 ;  /* 0x0000001fff007819 */ /* 0x002fc80000011413 */
[----:B------:R-:W-:Y:S01]  /*8640*/  LEA.HI R0, R0, R19, RZ, 0x3 ;  /* 0x0000001300007211 */ /* 0x000fe200078f18ff */
        /* <DEDUP_REMOVED lines=14> */
.L_x_1668:
[----:B------:R-:W-:Y:S01]  /*8730*/  @UP0 UIADD3 UR13, UR32, UR33, URZ ;  /* 0x00000021200d0290 */ /* 0x000fe2000fffe03f */
[----:B------:R-:W-:Y:S01]  /*8740*/  LOP3.LUT R0, R0, 0xfffffff8, RZ, 0xc0, !PT ;  /* 0xfffffff800007812 */ /* 0x000fe200078ec0ff */
[----:B------:R-:W-:Y:S01]  /*8750*/  @UP0 ULDC.64 UR10, c[0x0][0x458] ;  /* 0x00011600000a0ab9 */ /* 0x000fe20000000a00 */
[----:B------:R-:W-:Y:S02]  /*8760*/  USHF.L.U32 UR12, UR16, 0x6, URZ ;  /* 0x00000006100c7899 */ /* 0x000fe4000800063f */
[----:B------:R-:W-:Y:S01]  /*8770*/  @UP0 UIMAD.WIDE.U32 UR14, UR13, UR10, URZ ;  /* 0x0000000a0d0e02a5 */ /* 0x000fe2000f8e003f */
[----:B------:R-:W-:Y:S01]  /*8780*/  IMAD.IADD R2, R19, 0x1, -R0 ;  /* 0x0000000113027824 */ /* 0x000fe200078e0a00 */
[----:B------:R-:W-:Y:S01]  /*8790*/  @UP0 UIMAD UR13, UR13, UR11, URZ ;  /* 0x0000000b0d0d02a4 */ /* 0x000fe2000f8e023f */
[----:B------:R-:W-:-:S03]  /*87a0*/  LEA R0, R249, UR4, 0x1 ;  /* 0x00000004f9007c11 */ /* 0x000fc6000f8e08ff */
        /* <DEDUP_REMOVED lines=14> */
.L_x_1669:
        /* <DEDUP_REMOVED lines=18> */
[----:B------:R-:W-:Y:S02]  /*89b0*/  SHF.R.S32.HI R60, RZ, 0x1f, R242 ;  /* 0x0000001fff3c7819 */ /* 0x000fe400000114f2 */
        /* <DEDUP_REMOVED lines=31> */
.L_x_1671:
[----:B------:R-:W-:Y:S05]  /*8bb0*/  BSYNC B0 ;  /* 0x0000000000007941 */ /* 0x000fea0003800000 */
.L_x_1670:
        /* <DEDUP_REMOVED lines=16> */
.L_x_1673:
[----:B------:R-:W-:Y:S05]  /*8cc0*/  BSYNC B0 ;  /* 0x0000000000007941 */ /* 0x000fea0003800000 */
.L_x_1672:
        /* <DEDUP_REMOVED lines=33> */
.L_x_1675:
[----:B------:R-:W-:Y:S05]  /*8ee0*/  BSYNC B0 ;  /* 0x0000000000007941 */ /* 0x000fea0003800000 */
.L_x_1674:
        /* <DEDUP_REMOVED lines=17> */
.L_x_1658:
        /* <DEDUP_REMOVED lines=23> */
.L_x_1677:
        /* <DEDUP_REMOVED lines=21> */
.L_x_1678:
        /* <DEDUP_REMOVED lines=8> */
[----:B------:R-:W-:Y:S01]  /*9340*/  ISETP.GE.AND P2, PT, R242, UR5, PT ;  /* 0x00000005f2007c0c */ /* 0x000fe2000bf46270 */
        /* <DEDUP_REMOVED lines=25> */
.L_x_1680:
[----:B------:R-:W-:Y:S05]  /*94e0*/  BSYNC B0 ;  /* 0x0000000000007941 */ /* 0x000fea0003800000 */
.L_x_1679:
        /* <DEDUP_REMOVED lines=16> */
.L_x_1682:
[----:B------:R-:W-:Y:S05]  /*95f0*/  BSYNC B0 ;  /* 0x0000000000007941 */ /* 0x000fea0003800000 */
.L_x_1681:
        /* <DEDUP_REMOVED lines=29> */
.L_x_1684:
[----:B------:R-:W-:Y:S05]  /*97d0*/  BSYNC B0 ;  /* 0x0000000000007941 */ /* 0x000fea0003800000 */
.L_x_1683:
        /* <DEDUP_REMOVED lines=15> */
.L_x_1676:
[----:B------:R-:W-:Y:S05]  /*98d0*/  BSYNC B1 ;  /* 0x0000000000017941 */ /* 0x000fea0003800000 */
.L_x_1653:
[----:B------:R-:W-:Y:S02]  /*98e0*/  ULDC UR5, c[0x0][0xc] ;  /* 0x0000030000057ab9 */ /* 0x000fe40000000800 */
[----:B------:R-:W-:-:S04]  /*98f0*/  UIADD3 UR16, UR5, UR16, URZ ;  /* 0x0000001005107290 */ /* 0x000fc8000fffe03f */
[----:B------:R-:W-:-:S06]  /*9900*/  UISETP.GE.AND UP0, UPT, UR16, UR61, UPT ;  /* 0x0000003d1000728c */ /* 0x000fcc000bf06270 */
[----:B------:R-:W-:-:S13]  /*9910*/  PLOP3.LUT P0, PT, PT, PT, UP0, 0x80, 0x0 ;  /* 0x000000000000781c */ /* 0x000fda0003f0f008 */
[----:B------:R-:W-:Y:S05]  /*9920*/  @P0 BRA `(.L_x_1685) ;  /* 0x0000000000040947 */ /* 0x000fea0003800000 */
[----:B------:R-:W-:Y:S05]  /*9930*/  BRA `(.L_x_1686) ;  /* 0xffffff7000007947 */ /* 0x000fea000383ffff */
.L_x_1685:
[----:B------:R-:W-:Y:S05]  /*9940*/  EXIT ;  /* 0x000000000000794d */ /* 0x000fea0003800000 */
.L_x_1687:
        /* <DEDUP_REMOVED lines=11> */
.L_x_2066:


//--------------------- .text._ZN5flash44flash_bwd_dq_dk_dv_loop_seqk_parallel_kernelI23Flash_bwd_kernel_traitsILi256ELi64ELi64ELi8ELi4ELi2ELi2ELb0ELb0EN7cutlass10bfloat16_tE19Flash_kernel_traitsILi256ELi64ELi64ELi8ES3_EELb0ELb0ELb0ELb0ELb0ELb1ELb1EEEvNS_16Flash_bwd_paramsE --------------------------
	.section	.text._ZN5flash44flash_bwd_dq_dk_dv_loop_seqk_parallel_kernelI23Flash_bwd_kernel_traitsILi256ELi64ELi64ELi8ELi4ELi2ELi2ELb0ELb0EN7cutlass10bfloat16_tE19Flash_kernel_traitsILi256ELi64ELi64ELi8ES3_EELb0ELb0ELb0ELb0ELb0ELb1ELb1EEEvNS_16Flash_bwd_paramsE,"ax",@progbits
	.align	128
        .global         _ZN5flash44flash_bwd_dq_dk_dv_loop_seqk_parallel_kernelI23Flash_bwd_kernel_traitsILi256ELi64ELi64ELi8ELi4ELi2ELi2ELb0ELb0EN7cutlass10bfloat16_tE19Flash_kernel_traitsILi256ELi64ELi64ELi8ES3_EELb0ELb0ELb0ELb0ELb0ELb1ELb1EEEvNS_16Flash_bwd_paramsE
        .type           _ZN5flash44flash_bwd_dq_dk_dv_loop_seqk_parallel_kernelI23Flash_bwd_kernel_traitsILi256ELi64ELi64ELi8ELi4ELi2ELi2ELb0ELb0EN7cutlass10bfloat16_tE19Flash_kernel_traitsILi256ELi64ELi64ELi8ES3_EELb0ELb0ELb0ELb0ELb0ELb1ELb1EEEvNS_16Flash_bwd_paramsE,@function
        .size           _ZN5flash44flash_bwd_dq_dk_dv_loop_seqk_parallel_kernelI23Flash_bwd_kernel_traitsILi256ELi64ELi64ELi8ELi4ELi2ELi2ELb0ELb0EN7cutlass10bfloat16_tE19Flash_kernel_traitsILi256ELi64ELi64ELi8ES3_EELb0ELb0ELb0ELb0ELb0ELb1ELb1EEEvNS_16Flash_bwd_paramsE,(.L_x_2067 - _ZN5flash44flash_bwd_dq_dk_dv_loop_seqk_parallel_kernelI23Flash_bwd_kernel_traitsILi256ELi64ELi64ELi8ELi4ELi2ELi2ELb0ELb0EN7cutlass10bfloat16_tE19Flash_kernel_traitsILi256ELi64ELi64ELi8ES3_EELb0ELb0ELb0ELb0ELb0ELb1ELb1EEEvNS_16Flash_bwd_paramsE)
        .other          _ZN5flash44flash_bwd_dq_dk_dv_loop_seqk_parallel_kernelI23Flash_bwd_kernel_traitsILi256ELi64ELi64ELi8ELi4ELi2ELi2ELb0ELb0EN7cutlass10bfloat16_tE19Flash_kernel_traitsILi256ELi64ELi64ELi8ES3_EELb0ELb0ELb0ELb0ELb0ELb1ELb1EEEvNS_16Flash_bwd_paramsE,@"STO_CUDA_ENTRY STV_DEFAULT"
_ZN5flash44flash_bwd_dq_dk_dv_loop_seqk_parallel_kernelI23Flash_bwd_kernel_traitsILi256ELi64ELi64ELi8ELi4ELi2ELi2ELb0ELb0EN7cutlass10bfloat16_tE19Flash_kernel_traitsILi256ELi64ELi64ELi8ES3_EELb0ELb0ELb0ELb0ELb0ELb1ELb1EEEvNS_16Flash_bwd_paramsE:
.text._ZN5flash44flash_bwd_dq_dk_dv_loop_seqk_parallel_kernelI23Flash_bwd_kernel_traitsILi256ELi64ELi64ELi8ELi4ELi2ELi2ELb0ELb0EN7cutlass10bfloat16_tE19Flash_kernel_traitsILi256ELi64ELi64ELi8ES3_EELb0ELb0ELb0ELb0ELb0ELb1ELb1EEEvNS_16Flash_bwd_paramsE:
        /* <DEDUP_REMOVED lines=17> */
[----:B------:R-:W-:Y:S01]  /*0110*/  UMOV UR59, 0xffff8000 ;  /* 0xffff8000003b7882 */ /* 0x000fe20000000000 */
[----:B------:R-:W-:Y:S02]  /*0120*/  IMAD.MOV.U32 R219, RZ, RZ, 0x40 ;  /* 0x00000040ffdb7424 */ /* 0x000fe400078e00ff */
[----:B------:R-:W-:Y:S02]  /*0130*/  IMAD.MOV.U32 R243, RZ, RZ, -0x10 ;  /* 0xfffffff0fff37424 */ /* 0x000fe400078e00ff */
[----:B------:R-:W4:Y:S08]  /*0140*/  S2UR UR55, SR_CTAID.Z ;  /* 0x00000000003779c3 */ /* 0x000f300000002700 */
[----:B------:R-:W5:Y:S01]  /*0150*/  S2UR UR46, SR_CTAID.Y ;  /* 0x00000000002e79c3 */ /* 0x000f620000002600 */
[----:B---3--:R-:W-:Y:S01]  /*0160*/  ULEA UR4, UR4, UR5, 0x18 ;  /* 0x0000000504047291 */ /* 0x008fe2000f8ec03f */
[----:B--2---:R-:W-:Y:S01]  /*0170*/  SHF.R.S32.HI R16, RZ, 0x1f, R15 ;  /* 0x0000001fff107819 */ /* 0x004fe2000001140f */
[----:B----4-:R-:W-:-:S03]  /*0180*/  USHF.R.S32.HI UR6, URZ, 0x1f, UR55 ;  /* 0x0000001f3f067899 */ /* 0x010fc60008011437 */
[CC--:B------:R-:W-:Y:S02]  /*0190*/  LEA.HI R2, R16.reuse, R15.reuse, RZ, 0x5 ;  /* 0x0000000f10027211 */ /* 0x0c0fe400078f28ff */
[----:B------:R-:W-:Y:S02]  /*01a0*/  LEA.HI R5, R16, R15, RZ, 0x4 ;  /* 0x0000000f10057211 */ /* 0x000fe400078f20ff */
[--C-:B-1----:R-:W-:Y:S01]  /*01b0*/  SHF.R.S32.HI R0, RZ, 0x5, R2.reuse ;  /* 0x00000005ff007819 */ /* 0x102fe20000011402 */
[----:B-----5:R-:W-:Y:S01]  /*01c0*/  USHF.L.U32 UR5, UR46, 0x7, URZ ;  /* 0x000000072e057899 */ /* 0x020fe2000800063f */
        /* <DEDUP_REMOVED lines=122> */
.L_x_1722:
        /* <DEDUP_REMOVED lines=16> */
[----:B------:R-:W-:Y:S01]  /*0a70*/  IMAD.U32 R2, RZ, RZ, UR8 ;  /* 0x00000008ff027e24 */ /* 0x000fe2000f8e00ff */
        /* <DEDUP_REMOVED lines=50> */
.L_x_1688:
        /* <DEDUP_REMOVED lines=81> */
[----:B------:R-:W-:Y:S01]  /*12b0*/  UIADD3 UR17, UR12, -0x40, URZ ;  /* 0xffffffc00c117890 */ /* 0x000fe2000fffe03f */
[----:B------:R-:W-:Y:S01]  /*12c0*/  @UP3 ULDC UR19, c[0x0][0x2e4] ;  /* 0x0000b90000133ab9 */ /* 0x000fe20000000800 */
[----:B------:R-:W-:Y:S02]  /*12d0*/  UIADD3 UR45, UR13, UR14, URZ ;  /* 0x0000000e0d2d7290 */ /* 0x000fe4000fffe03f */
[----:B------:R-:W-:-:S02]  /*12e0*/  @!UP3 UIMAD UR13, UR46, UR60, UR55 ;  /* 0x0000003c2e0db2a4 */ /* 0x000fc4000f8e0237 */
        /* <DEDUP_REMOVED lines=26> */
[----:B------:R-:W-:Y:S01]  /*1490*/  USHF.R.S32.HI UR39, URZ, 0x1f, UR27 ;  /* 0x0000001f3f277899 */ /* 0x000fe2000801141b */
[----:B------:R-:W-:Y:S01]  /*14a0*/  @!P3 LOP3.LUT R12, RZ, R6, RZ, 0x33, !PT ;  /* 0x00000006ff0cb212 */ /* 0x000fe200078e33ff */
[----:B------:R-:W-:Y:S02]  /*14b0*/  @!UP1 UIADD3 UR48, UR41, UR33, URZ ;  /* 0x0000002129309290 */ /* 0x000fe4000fffe03f */
        /* <DEDUP_REMOVED lines=18> */
.L_x_1690:
        /* <DEDUP_REMOVED lines=13> */
.L_x_1691:
        /* <DEDUP_REMOVED lines=11> */
.L_x_1692:
[----:B------:R-:W-:-:S04]  /*1760*/  UIMAD UR8, UR46, UR60, UR55 ;  /* 0x0000003c2e0872a4 */ /* 0x000fc8000f8e0237 */
[----:B------:R-:W-:-:S12]  /*1770*/  UIMAD UR8, UR8, UR58, URZ ;  /* 0x0000003a080872a4 */ /* 0x000fd8000f8e023f */
.L_x_1693:
        /* <DEDUP_REMOVED lines=53> */
[----:B------:R-:W-:Y:S01]  /*1ad0*/  IADD3 R0, P0, R8, UR9, RZ ;  /* 0x0000000908007c10 */ /* 0x000fe2000ff1e0ff */
[----:B------:R-:W-:Y:S01]  /*1ae0*/  ULDC.64 UR8, c[0x0][0x400] ;  /* 0x0001000000087ab9 */ /* 0x000fe20000000a00 */
[----:B------:R-:W-:Y:S01]  /*1af0*/  VIADD R5, R5, UR12 ;  /* 0x0000000c05057c36 */ /* 0x000fe20008000000 */
[----:B------:R-:W-:Y:S01]  /*1b00*/  LEA R10, P2, R6, UR16, 0x1 ;  /* 0x00000010060a7c11 */ /* 0x000fe2000f8408ff */
[-C--:B------:R-:W-:Y:S01]  /*1b10*/  IMAD R9, R24, R14.reuse, RZ ;  /* 0x0000000e18097224 */ /* 0x080fe200078e02ff */
[----:B------:R-:W-:Y:S01]  /*1b20*/  LEA.HI.X.SX32 R8, R8, UR10, 0x1, P0 ;  /* 0x0000000a08087c11 */ /* 0x000fe200080f0eff */
[C---:B------:R-:W-:Y:S01]  /*1b30*/  IMAD.WIDE.U32 R4, R249.reuse, R14, R4 ;  /* 0x0000000ef9047225 */ /* 0x040fe200078e0004 */
[C---:B------:R-:W-:Y:S01]  /*1b40*/  LEA R232, P0, R0.reuse, UR8, 0x2 ;  /* 0x0000000800e87c11 */ /* 0x040fe2000f8010ff */
[----:B------:R-:W-:Y:S01]  /*1b50*/  ULDC.64 UR10, c[0x0][0x3e0] ;  /* 0x0000f800000a7ab9 */ /* 0x000fe20000000a00 */
[----:B------:R-:W-:Y:S01]  /*1b60*/  UIMAD.WIDE UR12, UR29, 0x4, UR40 ;  /* 0x000000041d0c78a5 */ /* 0x000fe2000f8e0228 */
        /* <DEDUP_REMOVED lines=25> */
[----:B------:R-:W-:Y:S01]  /*1d00*/  IMAD.MOV.U32 R238, RZ, RZ, R10 ;  /* 0x000000ffffee7224 */ /* 0x000fe200078e000a */
[----:B------:R-:W-:Y:S01]  /*1d10*/  UMOV UR12, UR15 ;  /* 0x0000000f000c7c82 */ /* 0x000fe20008000000 */
        /* <DEDUP_REMOVED lines=53> */
.L_x_1696:
[----:B------:R-:W-:Y:S01]  /*2070*/  @!PT LDS RZ, [RZ] ;  /* 0x00000000fffff984 */ /* 0x000fe20000000800 */
[----:B------:R-:W-:Y:S01]  /*2080*/  @!PT LDS RZ, [RZ] ;  /* 0x00000000fffff984 */ /* 0x000fe20000000800 */
[----:B------:R-:W-:Y:S01]  /*2090*/  @!PT LDS RZ, [RZ] ;  /* 0x00000000fffff984 */ /* 0x000fe20000000800 */
[----:B------:R3:W-:Y:S04]  /*20a0*/  LDGSTS.E.BYPASS.LTC128B.128 [R235], desc[UR6][R238.64] ;  /* 0x00000000eeeb7fae */ /* 0x0007e8000b901d46 */
[----:B------:R3:W-:Y:S04]  /*20b0*/  LDGSTS.E.BYPASS.LTC128B.128 [R235+0x2000], desc[UR6][R238.64+0x80] ;  /* 0x02000080eeeb7fae */ /* 0x0007e8000b901d46 */
[----:B------:R3:W-:Y:S04]  /*20c0*/  LDGSTS.E.BYPASS.LTC128B.128 [R235+0x4000], desc[UR6][R238.64+0x100] ;  /* 0x04000100eeeb7fae */ /* 0x0007e8000b901d46 */
[----:B------:R3:W-:Y:S02]  /*20d0*/  LDGSTS.E.BYPASS.LTC128B.128 [R235+0x6000], desc[UR6][R238.64+0x180] ;  /* 0x06000180eeeb7fae */ /* 0x0007e4000b901d46 */
.L_x_1697:
[----:B------:R-:W-:Y:S05]  /*20e0*/  BSYNC B0 ;  /* 0x0000000000007941 */ /* 0x000fea0003800000 */
.L_x_1695:
        /* <DEDUP_REMOVED lines=21> */
.L_x_1699:
        /* <DEDUP_REMOVED lines=10> */
.L_x_1700:
[----:B------:R-:W-:Y:S05]  /*22e0*/  BSYNC B0 ;  /* 0x0000000000007941 */ /* 0x000fea0003800000 */
.L_x_1698:
        /* <DEDUP_REMOVED lines=27> */
[----:B------:R-:W-:Y:S01]  /*24a0*/  ULDC.64 UR14, c[0x0][0x268] ;  /* 0x00009a00000e7ab9 */ /* 0x000fe20000000a00 */
[----:B------:R-:W-:-:S02]  /*24b0*/  IMAD.MOV.U32 R225, RZ, RZ, 0x20 ;  /* 0x00000020ffe17424 */ /* 0x000fc400078e00ff */
[----:B------:R-:W-:Y:S01]  /*24c0*/  IMAD.MOV.U32 R224, RZ, RZ, 0x40 ;  /* 0x00000040ffe07424 */ /* 0x000fe200078e00ff */
[----:B------:R-:W-:Y:S01]  /*24d0*/  IADD3.X R5, R3, UR28, R2, P3, !PT ;  /* 0x0000001c03057c10 */ /* 0x000fe20009ffe402 */
[----:B------:R-:W-:Y:S01]  /*24e0*/  IMAD R2, R16, UR16, RZ ;  /* 0x0000001010027c24 */ /* 0x000fe2000f8e02ff */
[C---:B------:R-:W-:Y:S01]  /*24f0*/  @!P1 IADD3 R10, P3, R249.reuse, 0x20, RZ ;  /* 0x00000020f90a9810 */ /* 0x040fe20007f7e0ff */
[----:B------:R-:W-:Y:S01]  /*2500*/  IMAD R0, R8, 0x10, R0 ;  /* 0x0000001008007824 */ /* 0x000fe200078e0200 */
[----:B------:R-:W2:Y:S01]  /*2510*/  @!P2 LDC.64 R18, c[0x0][0x218] ;  /* 0x00008600ff12ab82 */ /* 0x000ea20000000a00 */
[----:B------:R-:W-:Y:S01]  /*2520*/  IMAD R8, R16, UR14, RZ ;  /* 0x0000000e10087c24 */ /* 0x000fe2000f8e02ff */
[----:B------:R1:W-:Y:S01]  /*2530*/  @P2 STS.128 [R236+0x18000], RZ ;  /* 0x018000ffec002388 */ /* 0x0003e20000000c00 */
[C---:B------:R-:W-:Y:S01]  /*2540*/  IMAD R9, R12.reuse, UR17, R2 ;  /* 0x000000110c097c24 */ /* 0x040fe2000f8e0202 */
[----:B------:R-:W-:Y:S01]  /*2550*/  CS2R R190, SRZ ;  /* 0x0000000000be7805 */ /* 0x000fe2000001ff00 */
[----:B------:R-:W-:Y:S01]  /*2560*/  IMAD.WIDE.U32 R2, R12, UR16, R6 ;  /* 0x000000100c027c25 */ /* 0x000fe2000f8e0006 */
[----:B------:R1:W-:Y:S01]  /*2570*/  @P2 STS.128 [R236+0x1a000], RZ ;  /* 0x01a000ffec002388 */ /* 0x0003e20000000c00 */
[----:B------:R-:W-:Y:S01]  /*2580*/  CS2R R188, SRZ ;  /* 0x0000000000bc7805 */ /* 0x000fe2000001ff00 */
[----:B------:R-:W3:Y:S01]  /*2590*/  @!P1 LDC.64 R20, c[0x0][0x218] ;  /* 0x00008600ff149b82 */ /* 0x000ee20000000a00 */
[----:B------:R-:W-:Y:S01]  /*25a0*/  VIADD R6, R0, 0x8 ;  /* 0x0000000800067836 */ /* 0x000fe20000000000 */
[----:B------:R1:W-:Y:S01]  /*25b0*/  @P2 STS.128 [R236+0x1c000], RZ ;  /* 0x01c000ffec002388 */ /* 0x0003e20000000c00 */
[C---:B------:R-:W-:Y:S01]  /*25c0*/  IMAD R8, R12.reuse, UR15, R8 ;  /* 0x0000000f0c087c24 */ /* 0x040fe2000f8e0208 */
[----:B------:R-:W-:Y:S01]  /*25d0*/  CS2R R194, SRZ ;  /* 0x0000000000c27805 */ /* 0x000fe2000001ff00 */
[----:B------:R-:W-:Y:S01]  /*25e0*/  IMAD.WIDE.U32 R4, R12, UR14, R4 ;  /* 0x0000000e0c047c25 */ /* 0x000fe2000f8e0004 */
[----:B------:R-:W-:Y:S01]  /*25f0*/  ISETP.GE.AND P5, PT, R6, UR9, PT ;  /* 0x0000000906007c0c */ /* 0x000fe2000bfa6270 */
[----:B------:R1:W-:Y:S01]  /*2600*/  @P2 STS.128 [R236+0x1e000], RZ ;  /* 0x01e000ffec002388 */ /* 0x0003e20000000c00 */
[----:B------:R-:W4:Y:S01]  /*2610*/  @!P2 LDC.64 R22, c[0x0][0x220] ;  /* 0x00008800ff16ab82 */ /* 0x000f220000000a00 */
        /* <DEDUP_REMOVED lines=151> */
[----:B------:R-:W-:Y:S01]  /*2f90*/  ULDC UR9, c[0x0][0x39c] ;  /* 0x0000e70000097ab9 */ /* 0x000fe20000000800 */
        /* <DEDUP_REMOVED lines=16> */
.L_x_1703:
        /* <DEDUP_REMOVED lines=8> */
[----:B-----5:R-:W-:Y:S02]  /*3120*/  FSETP.NEU.FTZ.AND P2, PT, R245, -INF , PT ;  /* 0xff800000f500780b */ /* 0x020fe40003f5d000 */
[----:B------:R-:W-:Y:S02]  /*3130*/  PLOP3.LUT P0, PT, PT, PT, UP0, 0x80, 0x0 ;  /* 0x000000000000781c */ /* 0x000fe40003f0f008 */
[----:B------:R-:W-:Y:S02]  /*3140*/  PLOP3.LUT P3, PT, PT, PT, UP0, 0x80, 0x0 ;  /* 0x000000000000781c */ /* 0x000fe40003f6f008 */
[----:B------:R-:W-:Y:S02]  /*3150*/  PLOP3.LUT P4, PT, PT, PT, UP0, 0x80, 0x0 ;  /* 0x000000000000781c */ /* 0x000fe40003f8f008 */
[----:B------:R-:W-:Y:S01]  /*3160*/  PLOP3.LUT P6, PT, PT, PT, UP0, 0x80, 0x0 ;  /* 0x000000000000781c */ /* 0x000fe20003fcf008 */
[----:B------:R-:W-:Y:S04]  /*3170*/  DEPBAR.LE SB0, 0x0 ;  /* 0x000080000000791a */ /* 0x000fe80000000000 */
[----:B------:R-:W-:Y:S06]  /*3180*/  BAR.SYNC.DEFER_BLOCKING 0x0 ;  /* 0x0000000000007b1d */ /* 0x000fec0000010000 */
[----:B------:R-:W-:Y:S05]  /*3190*/  LDSM.16.M88.4 R16, [R221] ;  /* 0x00000000dd10783b */ /* 0x000fea0000000200 */
[----:B------:R-:W1:Y:S05]  /*31a0*/  LDSM.16.M88.4 R8, [R218+UR4+0x18000] ;  /* 0x01800004da08783b */ /* 0x000e6a0008000200 */
[----:B------:R-:W3:Y:S05]  /*31b0*/  LDSM.16.M88.4 R84, [R218+UR4+0x18800] ;  /* 0x01880004da54783b */ /* 0x000eea0008000200 */
[----:B------:R-:W-:Y:S05]  /*31c0*/  LDSM.16.M88.4 R88, [R3] ;  /* 0x000000000358783b */ /* 0x000fea0000000200 */
[----:B------:R-:W4:Y:S05]  /*31d0*/  LDSM.16.M88.4 R92, [R217] ;  /* 0x00000000d95c783b */ /* 0x000f2a0000000200 */
        /* <DEDUP_REMOVED lines=239> */
[----:B------:R-:W-:Y:S02]  /*40d0*/  @P1 FSEL R3, R115, -INF , !P4 ;  /* 0xff80000073031808 */ /* 0x000fe40006000000 */
[----:B------:R-:W-:Y:S01]  /*40e0*/  PLOP3.LUT P1, PT, PT, PT, UP3, 0x80, 0x0 ;  /* 0x000000000000781c */ /* 0x000fe20003f2f038 */
[--C-:B--2---:R-:W-:Y:S02]  /*40f0*/  FFMA.FTZ R4, R5, UR15, -R2.reuse ;  /* 0x0000000f05047c23 */ /* 0x104fe40008010802 */
[----:B------:R-:W-:Y:S01]  /*4100*/  FFMA.FTZ R2, R3, UR15, -R2 ;  /* 0x0000000f03027c23 */ /* 0x000fe20008010802 */
[----:B-1----:R-:W-:Y:S03]  /*4110*/  MOV R3, R125 ;  /* 0x0000007d00037202 */ /* 0x002fe60000000f00 */
[----:B------:R1:W-:Y:S01]  /*4120*/  MUFU.EX2 R198, R4 ;  /* 0x0000000400c67308 */ /* 0x0003e20000000800 */
[----:B------:R-:W-:Y:S02]  /*4130*/  @P0 FSEL R3, R125, -INF , !P4 ;  /* 0xff8000007d030808 */ /* 0x000fe40006000000 */
[----:B------:R-:W-:Y:S02]  /*4140*/  F2FP.BF16.F32.PACK_AB R5, R201, R203 ;  /* 0x000000cbc905723e */ /* 0x000fe400000010ff */
[----:B------:R-:W-:Y:S05]  /*4150*/  IADD3 R116, P0, R247, UR13, RZ ;  /* 0x0000000df7747c10 */ /* 0x000fea000ff1e0ff */
[----:B------:R2:W4:Y:S01]  /*4160*/  MUFU.EX2 R197, R2 ;  /* 0x0000000200c57308 */ /* 0x0005220000000800 */
[----:B------:R-:W-:Y:S05]  /*4170*/  IADD3.X R117, R248, UR12, RZ, P0, !PT ;  /* 0x0000000cf8757c10 */ /* 0x000fea00087fe4ff */
        /* <DEDUP_REMOVED lines=64> */
[----:B------:R-:W3:Y:S05]  /*4580*/  LDSM.16.M88.4 R104, [R220+0xa000] ;  /* 0x00a00000dc68783b */ /* 0x000eea0000000200 */
[C---:B--2---:R-:W-:Y:S06]  /*4590*/  HMMA.16816.F32.BF16 R12, R96.reuse, R84, R12 ;  /* 0x00000054600c723c */ /* 0x044fec000004180c */
[----:B------:R-:W-:Y:S01]  /*45a0*/  HMMA.16816.F32.BF16 R16, R96, R86, R16 ;  /* 0x000000566010723c */ /* 0x000fe20000041810 */
[----:B------:R-:W2:Y:S05]  /*45b0*/  LDSM.16.M88.4 R84, [R220+0xa800] ;  /* 0x00a80000dc54783b */ /* 0x000eaa0000000200 */
        /* <DEDUP_REMOVED lines=36> */
[----:B------:R3:W-:Y:S05]  /*4800*/  LDSM.16.M88.4 R92, [R0+0x16000] ;  /* 0x01600000005c783b */ /* 0x0007ea0000000200 */
[C---:B------:R-:W-:Y:S01]  /*4810*/  HMMA.16816.F32.BF16 R8, R96.reuse, R106, R8 ;  /* 0x0000006a6008723c */ /* 0x040fe20000041808 */
[----:B------:R-:W4:Y:S05]  /*4820*/  LDSM.16.M88.4 R104, [R218+UR4+0x26000] ;  /* 0x02600004da68783b */ /* 0x000f2a0008000200 */
[C---:B--2---:R-:W-:Y:S06]  /*4830*/  HMMA.16816.F32.BF16 R12, R96.reuse, R84, R12 ;  /* 0x00000054600c723c */ /* 0x044fec000004180c */
[----:B------:R-:W-:Y:S01]  /*4840*/  HMMA.16816.F32.BF16 R16, R96, R86, R16 ;  /* 0x000000566010723c */ /* 0x000fe20000041810 */
[----:B------:R-:W2:Y:S05]  /*4850*/  LDSM.16.M88.4 R84, [R218+UR4+0x26800] ;  /* 0x02680004da54783b */ /* 0x000eaa0008000200 */
[C---:B-1----:R-:W-:Y:S01]  /*4860*/  HMMA.16816.F32.BF16 R4, R100.reuse, R108, R4 ;  /* 0x0000006c6404723c */ /* 0x042fe20000041804 */
[----:B------:R-:W-:Y:S04]  /*4870*/  LDSM.16.M88.4 R96, [R2+0x16000] ;  /* 0x016000000260783b */ /* 0x000fe80000000200 */
[----:B---3--:R-:W-:Y:S01]  /*4880*/  FFMA.FTZ R0, -R123, R123, 1 ;  /* 0x3f8000007b007423 */ /* 0x008fe2000001017b */
[C---:B------:R-:W-:Y:S01]  /*4890*/  HMMA.16816.F32.BF16 R8, R100.reuse, R110, R8 ;  /* 0x0000006e6408723c */ /* 0x040fe20000041808 */
[----:B------:R-:W1:Y:S04]  /*48a0*/  LDSM.16.M88.4 R108, [R217+0xe000] ;  /* 0x00e00000d96c783b */ /* 0x000e680000000200 */
[----:B------:R-:W-:Y:S01]  /*48b0*/  FMUL.FTZ R0, R0, UR9 ;  /* 0x0000000900007c20 */ /* 0x000fe20008410000 */
[C---:B----4-:R-:W-:Y:S06]  /*48c0*/  HMMA.16816.F32.BF16 R12, R100.reuse, R88, R12 ;  /* 0x00000058640c723c */ /* 0x050fec000004180c */
[----:B------:R-:W-:Y:S01]  /*48d0*/  HMMA.16816.F32.BF16 R16, R100, R90, R16 ;  /* 0x0000005a6410723c */ /* 0x000fe20000041810 */
[----:B------:R-:W3:Y:S05]  /*48e0*/  LDSM.16.M88.4 R88, [R217+0xe800] ;  /* 0x00e80000d958783b */ /* 0x000eea0000000200 */
[C---:B------:R-:W-:Y:S01]  /*48f0*/  HMMA.16816.F32.BF16 R4, R92.reuse, R104, R4 ;  /* 0x000000685c04723c */ /* 0x040fe20000041804 */
[----:B------:R4:W-:Y:S05]  /*4900*/  LDSM.16.M88.4 R100, [R3+0x16000] ;  /* 0x016000000364783b */ /* 0x0009ea0000000200 */
[C---:B------:R-:W-:Y:S01]  /*4910*/  HMMA.16816.F32.BF16 R8, R92.reuse, R106, R8 ;  /* 0x0000006a5c08723c */ /* 0x040fe20000041808 */
[----:B------:R-:W3:Y:S05]  /*4920*/  LDSM.16.M88.4 R104, [R220+0xe000] ;  /* 0x00e00000dc68783b */ /* 0x000eea0000000200 */
[C---:B--2---:R-:W-:Y:S06]  /*4930*/  HMMA.16816.F32.BF16 R12, R92.reuse, R84, R12 ;  /* 0x000000545c0c723c */ /* 0x044fec000004180c */
[----:B------:R-:W-:Y:S01]  /*4940*/  HMMA.16816.F32.BF16 R16, R92, R86, R16 ;  /* 0x000000565c10723c */ /* 0x000fe20000041810 */
[----:B------:R-:W2:Y:S05]  /*4950*/  LDSM.16.M88.4 R84, [R220+0xe800] ;  /* 0x00e80000dc54783b */ /* 0x000eaa0000000200 */
[C---:B-1----:R-:W-:Y:S01]  /*4960*/  HMMA.16816.F32.BF16 R4, R96.reuse, R108, R4 ;  /* 0x0000006c6004723c */ /* 0x042fe20000041804 */
[----:B------:R-:W-:Y:S04]  /*4970*/  LDSM.16.M88.4 R92, [R112+0x16000] ;  /* 0x01600000705c783b */ /* 0x000fe80000000200 */
[----:B----4-:R-:W-:Y:S01]  /*4980*/  FFMA.FTZ R3, -R124, R124, 1 ;  /* 0x3f8000007c037423 */ /* 0x010fe2000001017c */
[C---:B------:R-:W-:Y:S01]  /*4990*/  HMMA.16816.F32.BF16 R8, R96.reuse, R110, R8 ;  /* 0x0000006e6008723c */ /* 0x040fe20000041808 */
[----:B------:R-:W1:Y:S04]  /*49a0*/  LDSM.16.M88.4 R108, [R219+0xe000] ;  /* 0x00e00000db6c783b */ /* 0x000e680000000200 */
[----:B------:R-:W-:Y:S01]  /*49b0*/  FMUL.FTZ R3, R3, UR9 ;  /* 0x0000000903037c20 */ /* 0x000fe20008410000 */
[C---:B---3--:R-:W-:Y:S06]  /*49c0*/  HMMA.16816.F32.BF16 R12, R96.reuse, R88, R12 ;  /* 0x00000058600c723c */ /* 0x048fec000004180c */
[----:B------:R-:W-:Y:S01]  /*49d0*/  HMMA.16816.F32.BF16 R16, R96, R90, R16 ;  /* 0x0000005a6010723c */ /* 0x000fe20000041810 */
[----:B------:R-:W3:Y:S05]  /*49e0*/  LDSM.16.M88.4 R88, [R219+0xe800] ;  /* 0x00e80000db58783b */ /* 0x000eea0000000200 */
[C---:B------:R-:W-:Y:S06]  /*49f0*/  HMMA.16816.F32.BF16 R4, R100.reuse, R104, R4 ;  /* 0x000000686404723c */ /* 0x040fec0000041804 */
[C---:B------:R-:W-:Y:S06]  /*4a00*/  HMMA.16816.F32.BF16 R8, R100.reuse, R106, R8 ;  /* 0x0000006a6408723c */ /* 0x040fec0000041808 */
[C---:B--2---:R-:W-:Y:S06]  /*4a10*/  HMMA.16816.F32.BF16 R12, R100.reuse, R84, R12 ;  /* 0x00000054640c723c */ /* 0x044fec000004180c */
        /* <DEDUP_REMOVED lines=14> */
[----:B------:R-:W-:Y:S01]  /*4b00*/  FFMA.FTZ R8, -R121, R121, 1 ;  /* 0x3f80000079087423 */ /* 0x000fe20000010179 */
[----:B------:R-:W-:Y:S01]  /*4b10*/  FMUL.FTZ R0, R4, R0 ;  /* 0x0000000004007220 */ /* 0x000fe20000410000 */
[----:B------:R-:W-:Y:S01]  /*4b20*/  FMUL.FTZ R5, R200, R5 ;  /* 0x00000005c8057220 */ /* 0x000fe20000410000 */
[----:B------:R-:W-:Y:S01]  /*4b30*/  FADD.FTZ R12, -R114, R12 ;  /* 0x0000000c720c7221 */ /* 0x000fe20000010100 */
[----:B------:R-:W-:Y:S01]  /*4b40*/  FMUL.FTZ R2, R2, UR9 ;  /* 0x0000000902027c20 */ /* 0x000fe20008410000 */
[----:B------:R-:W-:Y:S01]  /*4b50*/  FMUL.FTZ R9, R199, R9 ;  /* 0x00000009c7097220 */ /* 0x000fe20000410000 */
[----:B------:R-:W-:Y:S01]  /*4b60*/  F2FP.BF16.F32.PACK_AB R0, R0, R3 ;  /* 0x000000030000723e */ /* 0x000fe200000010ff */
[----:B------:R-:W-:Y:S01]  /*4b70*/  FADD.FTZ R4, -R114, R16 ;  /* 0x0000001072047221 */ /* 0x000fe20000010100 */
[----:B------:R-:W-:Y:S01]  /*4b80*/  FMUL.FTZ R8, R8, UR9 ;  /* 0x0000000908087c20 */ /* 0x000fe20008410000 */
[----:B------:R-:W-:Y:S01]  /*4b90*/  FMUL.FTZ R16, R203, R12 ;  /* 0x0000000ccb107220 */ /* 0x000fe20000410000 */
[----:B------:R-:W-:Y:S01]  /*4ba0*/  FMUL.FTZ R2, R5, R2 ;  /* 0x0000000205027220 */ /* 0x000fe20000410000 */
[----:B------:R-:W-:Y:S01]  /*4bb0*/  FADD.FTZ R13, -R114, R13 ;  /* 0x0000000d720d7221 */ /* 0x000fe20000010100 */
[----:B------:R-:W-:Y:S01]  /*4bc0*/  FMUL.FTZ R8, R9, R8 ;  /* 0x0000000809087220 */ /* 0x000fe20000410000 */
[----:B------:R-:W-:Y:S01]  /*4bd0*/  FMUL.FTZ R12, R198, R4 ;  /* 0x00000004c60c7220 */ /* 0x000fe20000410000 */
[----:B------:R-:W-:Y:S01]  /*4be0*/  FFMA.FTZ R3, -R120, R120, 1 ;  /* 0x3f80000078037423 */ /* 0x000fe20000010178 */
[----:B------:R-:W-:Y:S01]  /*4bf0*/  FFMA.FTZ R5, -R119, R119, 1 ;  /* 0x3f80000077057423 */ /* 0x000fe20000010177 */
[----:B------:R-:W-:Y:S01]  /*4c00*/  FADD.FTZ R114, -R114, R17 ;  /* 0x0000001172727221 */ /* 0x000fe20000010100 */
[----:B------:R-:W-:Y:S01]  /*4c10*/  FFMA.FTZ R9, -R118, R118, 1 ;  /* 0x3f80000076097423 */ /* 0x000fe20000010176 */
[----:B------:R-:W-:Y:S01]  /*4c20*/  FFMA.FTZ R4, -R115, R115, 1 ;  /* 0x3f80000073047423 */ /* 0x000fe20000010173 */
[----:B------:R-:W-:Y:S01]  /*4c30*/  FMUL.FTZ R17, R201, R13 ;  /* 0x0000000dc9117220 */ /* 0x000fe20000410000 */
[----:B------:R-:W-:Y:S01]  /*4c40*/  FMUL.FTZ R3, R3, UR9 ;  /* 0x0000000903037c20 */ /* 0x000fe20008410000 */
[----:B------:R-:W-:Y:S01]  /*4c50*/  FMUL.FTZ R5, R5, UR9 ;  /* 0x0000000905057c20 */ /* 0x000fe20008410000 */
        /* <DEDUP_REMOVED lines=9> */
[----:B------:R-:W-:Y:S01]  /*4cf0*/  F2FP.BF16.F32.PACK_AB R5, R5, R3 ;  /* 0x000000030505723e */ /* 0x000fe200000010ff */
[----:B------:R-:W-:Y:S01]  /*4d00*/  FFMA.FTZ R13, -R131, R131, 1 ;  /* 0x3f800000830d7423 */ /* 0x000fe20000010183 */
[----:B------:R-:W-:Y:S01]  /*4d10*/  F2FP.BF16.F32.PACK_AB R6, R4, R9 ;  /* 0x000000090406723e */ /* 0x000fe200000010ff */
[----:B------:R-:W-:Y:S01]  /*4d20*/  FMUL.FTZ R3, R212, R2 ;  /* 0x00000002d4037220 */ /* 0x000fe20000410000 */
[----:B------:R-:W-:Y:S01]  /*4d30*/  FFMA.FTZ R2, -R196, R196, 1 ;  /* 0x3f800000c4027423 */ /* 0x000fe200000101c4 */
[----:B------:R-:W-:Y:S01]  /*4d40*/  FFMA.FTZ R4, -R130, R130, 1 ;  /* 0x3f80000082047423 */ /* 0x000fe20000010182 */
[C---:B------:R-:W-:Y:S01]  /*4d50*/  FADD.FTZ R9, -R113.reuse, R10 ;  /* 0x0000000a71097221 */ /* 0x040fe20000010100 */
[----:B------:R-:W-:Y:S01]  /*4d60*/  FADD.FTZ R10, -R113, R11 ;  /* 0x0000000b710a7221 */ /* 0x000fe20000010100 */
[----:B------:R-:W-:Y:S01]  /*4d70*/  FFMA.FTZ R12, -R127, R127, 1 ;  /* 0x3f8000007f0c7423 */ /* 0x000fe2000001017f */
[----:B------:R-:W-:Y:S01]  /*4d80*/  FMUL.FTZ R7, R211, R7 ;  /* 0x00000007d3077220 */ /* 0x000fe20000410000 */
[----:B------:R-:W-:Y:S01]  /*4d90*/  FMUL.FTZ R2, R2, UR9 ;  /* 0x0000000902027c20 */ /* 0x000fe20008410000 */
[----:B------:R-:W-:Y:S01]  /*4da0*/  FMUL.FTZ R4, R4, UR9 ;  /* 0x0000000904047c20 */ /* 0x000fe20008410000 */
[----:B------:R-:W-:Y:S01]  /*4db0*/  FMUL.FTZ R9, R210, R9 ;  /* 0x00000009d2097220 */ /* 0x000fe20000410000 */
[----:B------:R-:W-:Y:S01]  /*4dc0*/  FMUL.FTZ R10, R207, R10 ;  /* 0x0000000acf0a7220 */ /* 0x000fe20000410000 */
[----:B------:R-:W-:Y:S01]  /*4dd0*/  FMUL.FTZ R13, R13, UR9 ;  /* 0x000000090d0d7c20 */ /* 0x000fe20008410000 */
[----:B------:R-:W-:Y:S01]  /*4de0*/  FMUL.FTZ R12, R12, UR9 ;  /* 0x000000090c0c7c20 */ /* 0x000fe20008410000 */
        /* <DEDUP_REMOVED lines=8> */
[----:B------:R-:W-:Y:S01]  /*4e70*/  FFMA.FTZ R9, -R129, R129, 1 ;  /* 0x3f80000081097423 */ /* 0x000fe20000010181 */
[----:B------:R-:W-:Y:S01]  /*4e80*/  FFMA.FTZ R7, -R128, R128, 1 ;  /* 0x3f80000080077423 */ /* 0x000fe20000010180 */
[----:B------:R-:W-:Y:S01]  /*4e90*/  FFMA.FTZ R11, -R126, R126, 1 ;  /* 0x3f8000007e0b7423 */ /* 0x000fe2000001017e */
[----:B------:R-:W-:Y:S01]  /*4ea0*/  FFMA.FTZ R10, -R125, R125, 1 ;  /* 0x3f8000007d0a7423 */ /* 0x000fe2000001017d */
[----:B------:R-:W-:Y:S01]  /*4eb0*/  FMUL.FTZ R15, R209, R14 ;  /* 0x0000000ed10f7220 */ /* 0x000fe20000410000 */
[----:B------:R-:W-:Y:S01]  /*4ec0*/  FMUL.FTZ R14, R208, R3 ;  /* 0x00000003d00e7220 */ /* 0x000fe20000410000 */
[----:B------:R-:W-:Y:S01]  /*4ed0*/  F2FP.BF16.F32.PACK_AB R4, R4, R2 ;  /* 0x000000020404723e */ /* 0x000fe200000010ff */
        /* <DEDUP_REMOVED lines=37> */
.L_x_1701:
        /* <DEDUP_REMOVED lines=130> */
.L_x_1702:
        /* <DEDUP_REMOVED lines=628> */
.L_x_1704:
        /* <DEDUP_REMOVED lines=23> */
.L_x_1705:
        /* <DEDUP_REMOVED lines=50> */
.L_x_1707:
[----:B------:R-:W-:Y:S05]  /*8520*/  BSYNC B0 ;  /* 0x0000000000007941 */ /* 0x000fea0003800000 */
.L_x_1706:
        /* <DEDUP_REMOVED lines=16> */
.L_x_1709:
[----:B------:R-:W-:Y:S05]  /*8630*/  BSYNC B0 ;  /* 0x0000000000007941 */ /* 0x000fea0003800000 */
.L_x_1708:
        /* <DEDUP_REMOVED lines=33> */
.L_x_1711:
[----:B------:R-:W-:Y:S05]  /*8850*/  BSYNC B0 ;  /* 0x0000000000007941 */ /* 0x000fea0003800000 */
.L_x_1710:
        /* <DEDUP_REMOVED lines=17> */
.L_x_1694:
        /* <DEDUP_REMOVED lines=23> */
.L_x_1713:
        /* <DEDUP_REMOVED lines=21> */
.L_x_1714:
        /* <DEDUP_REMOVED lines=34> */
.L_x_1716:
[----:B------:R-:W-:Y:S05]  /*8e50*/  BSYNC B0 ;  /* 0x0000000000007941 */ /* 0x000fea0003800000 */
.L_x_1715:
        /* <DEDUP_REMOVED lines=16> */
.L_x_1718:
[----:B------:R-:W-:Y:S05]  /*8f60*/  BSYNC B0 ;  /* 0x0000000000007941 */ /* 0x000fea0003800000 */
.L_x_1717:
        /* <DEDUP_REMOVED lines=29> */
.L_x_1720:
[----:B------:R-:W-:Y:S05]  /*9140*/  BSYNC B0 ;  /* 0x0000000000007941 */ /* 0x000fea0003800000 */
.L_x_1719:
        /* <DEDUP_REMOVED lines=15> */
.L_x_1712:
[----:B------:R-:W-:Y:S05]  /*9240*/  BSYNC B1 ;  /* 0x0000000000017941 */ /* 0x000fea0003800000 */
.L_x_1689:
        /* <DEDUP_REMOVED lines=8> */
.L_x_1721:
[----:B------:R-:W-:Y:S05]  /*92d0*/  EXIT ;  /* 0x000000000000794d */ /* 0x000fea0003800000 */
.L_x_1723:
        /* <DEDUP_REMOVED lines=10> */
.L_x_2067:


//--------------------- .text._ZN5flash44flash_bwd_dq_dk_dv_loop_seqk_parallel_kernelI23Flash_bwd_kernel_traitsILi256ELi64ELi64ELi8ELi4ELi2ELi2ELb0ELb0EN7cutlass10bfloat16_tE19Flash_kernel_traitsILi256ELi64ELi64ELi8ES3_EELb1ELb0ELb0ELb1ELb0ELb0ELb0EEEvNS_16Flash_bwd_paramsE --------------------------
	.section	.text._ZN5flash44flash_bwd_dq_dk_dv_loop_seqk_parallel_kernelI23Flash_bwd_kernel_traitsILi256ELi64ELi64ELi8ELi4ELi2ELi2ELb0ELb0EN7cutlass10bfloat16_tE19Flash_kernel_traitsILi256ELi64ELi64ELi8ES3_EELb1ELb0ELb0ELb1ELb0ELb0ELb0EEEvNS_16Flash_bwd_paramsE,"ax",@progbits
	.align	128
        .global         _ZN5flash44flash_bwd_dq_dk_dv_loop_seqk_parallel_kernelI23Flash_bwd_kernel_traitsILi256ELi64ELi64ELi8ELi4ELi2ELi2ELb0ELb0EN7cutlass10bfloat16_tE19Flash_kernel_traitsILi256ELi64ELi64ELi8ES3_EELb1ELb0ELb0ELb1ELb0ELb0ELb0EEEvNS_16Flash_bwd_paramsE
        .type           _ZN5flash44flash_bwd_dq_dk_dv_loop_seqk_parallel_kernelI23Flash_bwd_kernel_traitsILi256ELi64ELi64ELi8ELi4ELi2ELi2ELb0ELb0EN7cutlass10bfloat16_tE19Flash_kernel_traitsILi256ELi64ELi64ELi8ES3_EELb1ELb0ELb0ELb1ELb0ELb0ELb0EEEvNS_16Flash_bwd_paramsE,@function
        .size           _ZN5flash44flash_bwd_dq_dk_dv_loop_seqk_parallel_kernelI23Flash_bwd_kernel_traitsILi256ELi64ELi64ELi8ELi4ELi2ELi2ELb0ELb0EN7cutlass10bfloat16_tE19Flash_kernel_traitsILi256ELi64ELi64ELi8ES3_EELb1ELb0ELb0ELb1ELb0ELb0ELb0EEEvNS_16Flash_bwd_paramsE,(.L_x_2068 - _ZN5flash44flash_bwd_dq_dk_dv_loop_seqk_parallel_kernelI23Flash_bwd_kernel_traitsILi256ELi64ELi64ELi8ELi4ELi2ELi2ELb0ELb0EN7cutlass10bfloat16_tE19Flash_kernel_traitsILi256ELi64ELi64ELi8ES3_EELb1ELb0ELb0ELb1ELb0ELb0ELb0EEEvNS_16Flash_bwd_paramsE)
        .other          _ZN5flash44flash_bwd_dq_dk_dv_loop_seqk_parallel_kernelI23Flash_bwd_kernel_traitsILi256ELi64ELi64ELi8ELi4ELi2ELi2ELb0ELb0EN7cutlass10bfloat16_tE19Flash_kernel_traitsILi256ELi64ELi64ELi8ES3_EELb1ELb0ELb0ELb1ELb0ELb0ELb0EEEvNS_16Flash_bwd_paramsE,@"STO_CUDA_ENTRY STV_DEFAULT"
_ZN5flash44flash_bwd_dq_dk_dv_loop_seqk_parallel_kernelI23Flash_bwd_kernel_traitsILi256ELi64ELi64ELi8ELi4ELi2ELi2ELb0ELb0EN7cutlass10bfloat16_tE19Flash_kernel_traitsILi256ELi64ELi64ELi8ES3_EELb1ELb0ELb0ELb1ELb0ELb0ELb0EEEvNS_16Flash_bwd_paramsE:
.text._ZN5flash44flash_bwd_dq_dk_dv_loop_seqk_parallel_kernelI23Flash_bwd_kernel_traitsILi256ELi64ELi64ELi8ELi4ELi2ELi2ELb0ELb0EN7cutlass10bfloat16_tE19Flash_kernel_traitsILi256ELi64ELi64ELi8ES3_EELb1ELb0ELb0ELb1ELb0ELb0ELb0EEEvNS_16Flash_bwd_paramsE:
        /* <DEDUP_REMOVED lines=42> */
[----:B------:R-:W-:Y:S02]  /*02a0*/  LEA.HI R0, R0, R5, RZ, 0x1 ;  /* 0x0000000500007211 */ /* 0x000fe400078f08ff */
[----:B------:R-:W-:Y:S01]  /*02b0*/  SHF.R.S32.HI R19, RZ, 0x1f, R7 ;  /* 0x0000001fff137819 */ /* 0x000fe20000011407 */
[----:B------:R-:W-:Y:S01]  /*02c0*/  IMAD.SHL.U32 R13, R13, 0x40, RZ ;  /* 0x000000400d0d7824 */ /* 0x000fe200078e00ff */
[----:B------:R-:W-:Y:S02]  /*02d0*/  SHF.R.S32.HI R9, RZ, 0x1f, R9 ;  /* 0x0000001fff097819 */ /* 0x000fe40000011409 */
[----:B------:R-:W-:Y:S02]  /*02e0*/  LEA.HI R7, R7, R8, RZ, 0x1 ;  /* 0x0000000807077211 */ /* 0x000fe400078f08ff */
[----:B------:R-:W-:Y:S02]  /*02f0*/  LOP3.LUT R0, R0, 0xfffffffe, RZ, 0xc0, !PT ;  /* 0xfffffffe00007812 */ /* 0x000fe400078ec0ff */
[----:B------:R-:W-:-:S02]  /*0300*/  LEA.HI R9, R9, R6, RZ, 0x3 ;  /* 0x0000000609097211 */ /* 0x000fc400078f18ff */
[----:B------:R-:W-:Y:S01]  /*0310*/  LOP3.LUT R7, R7, 0xfffffffe, RZ, 0xc0, !PT ;  /* 0xfffffffe07077812 */ /* 0x000fe200078ec0ff */
[----:B------:R-:W-:Y:S01]  /*0320*/  IMAD.IADD R0, R5, 0x1, -R0 ;  /* 0x0000000105007824 */ /* 0x000fe200078e0a00 */
[----:B------:R-:W-:Y:S02]  /*0330*/  LOP3.LUT R9, R9, 0xfffffff8, RZ, 0xc0, !PT ;  /* 0xfffffff809097812 */ /* 0x000fe400078ec0ff */
[----:B------:R-:W-:Y:S01]  /*0340*/  SHF.R.S32.HI R5, RZ, 0x1f, R4 ;  /* 0x0000001fff057819 */ /* 0x000fe20000011404 */
[----:B------:R-:W-:Y:S01]  /*0350*/  IMAD.IADD R7, R8, 0x1, -R7 ;  /* 0x0000000108077824 */ /* 0x000fe200078e0a07 */
[----:B------:R-:W-:Y:S01]  /*0360*/  LOP3.LUT R13, R13, 0x1c0, RZ, 0xc0, !PT ;  /* 0x000001c00d0d7812 */ /* 0x000fe200078ec0ff */
[----:B------:R-:W-:Y:S01]  /*0370*/  IMAD.IADD R9, R6, 0x1, -R9 ;  /* 0x0000000106097824 */ /* 0x000fe200078e0a09 */
[----:B------:R-:W-:Y:S01]  /*0380*/  LOP3.LUT P4, RZ, R17, 0x4, RZ, 0xc0, !PT ;  /* 0x0000000411ff7812 */ /* 0x000fe2000788c0ff */
[----:B------:R-:W-:Y:S01]  /*0390*/  IMAD.SHL.U32 R6, R7, 0x10, RZ ;  /* 0x0000001007067824 */ /* 0x000fe200078e00ff */
[C---:B------:R-:W-:Y:S01]  /*03a0*/  LOP3.LUT P3, RZ, R17.reuse, 0x2, RZ, 0xc0, !PT ;  /* 0x0000000211ff7812 */ /* 0x040fe2000786c0ff */
[----:B------:R-:W-:Y:S01]  /*03b0*/  IMAD.SHL.U32 R17, R17, 0x40, RZ ;  /* 0x0000004011117824 */ /* 0x000fe200078e00ff */
[----:B------:R-:W-:Y:S01]  /*03c0*/  LEA.HI R19, R19, R8, RZ, 0x2 ;  /* 0x0000000813137211 */ /* 0x000fe200078f10ff */
[----:B------:R-:W-:Y:S01]  /*03d0*/  IMAD.SHL.U32 R249, R0, 0x8, RZ ;  /* 0x0000000800f97824 */ /* 0x000fe200078e00ff */
[----:B------:R-:W-:-:S02]  /*03e0*/  LEA.HI R5, R5, R4, RZ, 0x2 ;  /* 0x0000000405057211 */ /* 0x000fc400078f10ff */
[----:B------:R-:W-:Y:S02]  /*03f0*/  SHF.R.U32.HI R10, RZ, 0x3, R13 ;  /* 0x00000003ff0a7819 */ /* 0x000fe4000001160d */
[----:B------:R-:W-:Y:S02]  /*0400*/  SHF.R.S32.HI R4, RZ, 0x1f, R15 ;  /* 0x0000001fff047819 */ /* 0x000fe4000001140f */
[----:B------:R-:W-:Y:S02]  /*0410*/  LOP3.LUT R13, R13, 0x38, R20, 0xf8, !PT ;  /* 0x000000380d0d7812 */ /* 0x000fe400078ef814 */
[----:B------:R-:W-:Y:S02]  /*0420*/  LOP3.LUT R19, R19, 0xfffffffc, RZ, 0xc0, !PT ;  /* 0xfffffffc13137812 */ /* 0x000fe400078ec0ff */
[----:B------:R-:W-:Y:S02]  /*0430*/  LOP3.LUT R17, R17, 0x1c0, RZ, 0xc0, !PT ;  /* 0x000001c011117812 */ /* 0x000fe400078ec0ff */
[----:B------:R-:W-:Y:S01]  /*0440*/  LEA.HI R4, R4, R15, RZ, 0x3 ;  /* 0x0000000f04047211 */ /* 0x000fe200078f18ff */
[----:B------:R-:W-:Y:S01]  /*0450*/  IMAD.IADD R18, R8, 0x1, -R19 ;  /* 0x0000000108127824 */ /* 0x000fe200078e0a13 */
[----:B------:R-:W-:-:S02]  /*0460*/  LOP3.LUT R10, R13, R10, RZ, 0x3c, !PT ;  /* 0x0000000a0d0a7212 */ /* 0x000fc400078e3cff */
[----:B------:R-:W-:Y:S02]  /*0470*/  SHF.R.S32.HI R3, RZ, 0x7, R3 ;  /* 0x00000007ff037819 */ /* 0x000fe40000011403 */
[C---:B------:R-:W-:Y:S01]  /*0480*/  LOP3.LUT R241, R17.reuse, 0x8, R16, 0xf8, !PT ;  /* 0x0000000811f17812 */ /* 0x040fe200078ef810 */
[----:B------:R-:W-:Y:S01]  /*0490*/  STL [R1], R18 ;  /* 0x0000001201007387 */ /* 0x000fe20000100800 */
[----:B------:R-:W-:Y:S01]  /*04a0*/  LOP3.LUT R13, R17, 0x10, R6, 0xf8, !PT ;  /* 0x00000010110d7812 */ /* 0x000fe200078ef806 */
[----:B------:R-:W-:Y:S01]  /*04b0*/  IMAD.SHL.U32 R6, R0, 0x200, RZ ;  /* 0x0000020000067824 */ /* 0x000fe200078e00ff */
[----:B------:R-:W-:Y:S01]  /*04c0*/  SHF.R.U32.HI R250, RZ, 0x3, R17 ;  /* 0x00000003fffa7819 */ /* 0x000fe20000011611 */
[----:B------:R-:W-:Y:S01]  /*04d0*/  STL [R1+0x8], R20 ;  /* 0x0000081401007387 */ /* 0x000fe20000100800 */
[----:B------:R-:W-:Y:S01]  /*04e0*/  LOP3.LUT R8, R4, 0xfffffff8, RZ, 0xc0, !PT ;  /* 0xfffffff804087812 */ /* 0x000fe200078ec0ff */
[----:B------:R-:W-:Y:S01]  /*04f0*/  IMAD R14, R3, 0x800, R6 ;  /* 0x00000800030e7824 */ /* 0x000fe200078e0206 */
[----:B------:R-:W-:-:S02]  /*0500*/  LOP3.LUT R12, R9, 0x1, RZ, 0xc0, !PT ;  /* 0x00000001090c7812 */ /* 0x000fc400078ec0ff */
[----:B------:R-:W-:Y:S01]  /*0510*/  LOP3.LUT R241, R241, R250, RZ, 0x3c, !PT ;  /* 0x000000faf1f17212 */ /* 0x000fe200078e3cff */
[----:B------:R-:W-:Y:S01]  /*0520*/  IMAD.IADD R8, R15, 0x1, -R8 ;  /* 0x000000010f087824 */ /* 0x000fe200078e0a08 */
[----:B------:R-:W-:Y:S01]  /*0530*/  ISETP.NE.U32.AND P0, PT, R12, 0x1, PT ;  /* 0x000000010c00780c */ /* 0x000fe20003f05070 */
[----:B------:R-:W-:Y:S01]  /*0540*/  IMAD.SHL.U32 R12, R2, 0x2, RZ ;  /* 0x00000002020c7824 */ /* 0x000fe200078e00ff */
[----:B------:R-:W-:Y:S01]  /*0550*/  SHF.R.S32.HI R11, RZ, 0x6, R11 ;  /* 0x00000006ff0b7819 */ /* 0x000fe2000001140b */
[----:B------:R-:W-:Y:S01]  /*0560*/  IMAD.IADD R241, R14, 0x1, R241 ;  /* 0x000000010ef17824 */ /* 0x000fe200078e02f1 */
[C---:B------:R-:W-:Y:S01]  /*0570*/  R2P PR, R9.reuse, 0x6 ;  /* 0x0000000609007804 */ /* 0x040fe20000000000 */
[----:B------:R-:W-:Y:S01]  /*0580*/  IMAD.SHL.U32 R14, R9, 0x40, RZ ;  /* 0x00000040090e7824 */ /* 0x000fe200078e00ff */
[----:B------:R-:W-:Y:S01]  /*0590*/  LOP3.LUT R13, R13, 0x8, R16, 0xf8, !PT ;  /* 0x000000080d0d7812 */ /* 0x000fe200078ef810 */
[----:B------:R-:W-:Y:S01]  /*05a0*/  IMAD.SHL.U32 R9, R11, 0x8, RZ ;  /* 0x000000080b097824 */ /* 0x000fe200078e00ff */
[----:B------:R-:W-:Y:S01]  /*05b0*/  SEL R240, R240, 0xffffffe0, !P3 ;  /* 0xffffffe0f0f07807 */ /* 0x000fe20005800000 */
[----:B------:R-:W-:Y:S01]  /*05c0*/  IMAD.SHL.U32 R8, R8, 0x40, RZ ;  /* 0x0000004008087824 */ /* 0x000fe200078e00ff */
[----:B------:R-:W-:Y:S01]  /*05d0*/  LOP3.LUT R250, R6, R13, R250, 0xf6, !PT ;  /* 0x0000000d06fa7212 */ /* 0x000fe200078ef6fa */
[----:B------:R-:W-:Y:S01]  /*05e0*/  IMAD.SHL.U32 R16, R0, 0x20, RZ ;  /* 0x0000002000107824 */ /* 0x000fe200078e00ff */
[----:B------:R-:W-:Y:S01]  /*05f0*/  LOP3.LUT R9, R9, 0x18, RZ, 0xc0, !PT ;  /* 0x0000001809097812 */ /* 0x000fe200078ec0ff */
[----:B------:R-:W-:Y:S01]  /*0600*/  IMAD.SHL.U32 R0, R4, 0x40, RZ ;  /* 0x0000004004007824 */ /* 0x000fe200078e00ff */
[----:B------:R-:W-:Y:S01]  /*0610*/  LOP3.LUT R8, R8, 0x1c0, RZ, 0xc0, !PT ;  /* 0x000001c008087812 */ /* 0x000fe200078ec0ff */
[----:B------:R-:W-:Y:S01]  /*0620*/  IMAD R10, R11, 0x200, R10 ;  /* 0x000002000b0a7824 */ /* 0x000fe200078e020a */
[----:B------:R-:W-:Y:S01]  /*0630*/  LOP3.LUT R251, R9, 0x20, R16, 0xf8, !PT ;  /* 0x0000002009fb7812 */ /* 0x000fe200078ef810 */
[----:B------:R-:W-:Y:S01]  /*0640*/  IMAD.SHL.U32 R11, R3, 0x20, RZ ;  /* 0x00000020030b7824 */ /* 0x000fe200078e00ff */
[----:B------:R-:W-:-:S02]  /*0650*/  SHF.R.U32.HI R6, RZ, 0x3, R8 ;  /* 0x00000003ff067819 */ /* 0x000fc40000011608 */
[----:B------:R-:W-:Y:S01]  /*0660*/  LOP3.LUT R249, R8, 0x8, R249, 0xf8, !PT ;  /* 0x0000000808f97812 */ /* 0x000fe200078ef8f9 */
[----:B------:R1:W-:Y:S01]  /*0670*/  STL [R1+0x4], R10 ;  /* 0x0000040a01007387 */ /* 0x0003e20000100800 */
[----:B------:R-:W-:Y:S02]  /*0680*/  LOP3.LUT R251, R6, R251, R8, 0x1e, !PT ;  /* 0x000000fb06fb7212 */ /* 0x000fe400078e1e08 */
[----:B------:R-:W-:Y:S01]  /*0690*/  LOP3.LUT R249, R249, R6, RZ, 0x3c, !PT ;  /* 0x00000006f9f97212 */ /* 0x000fe200078e3cff */
[----:B------:R-:W-:Y:S01]  /*06a0*/  IMAD.U32 R6, RZ, RZ, UR6 ;  /* 0x00000006ff067e24 */ /* 0x000fe2000f8e00ff */
[----:B------:R-:W-:Y:S01]  /*06b0*/  LOP3.LUT R14, R14, 0x1c0, RZ, 0xc0, !PT ;  /* 0x000001c00e0e7812 */ /* 0x000fe200078ec0ff */
[----:B------:R-:W-:Y:S01]  /*06c0*/  IMAD.U32 R6, RZ, RZ, UR5 ;  /* 0x00000005ff067e24 */ /* 0x000fe2000f8e00ff */
[----:B------:R-:W-:Y:S01]  /*06d0*/  LOP3.LUT R0, R0, 0xfffffe00, RZ, 0xc0, !PT ;  /* 0xfffffe0000007812 */ /* 0x000fe200078ec0ff */
[----:B------:R-:W-:Y:S01]  /*06e0*/  USHF.R.S32.HI UR5, URZ, 0x1f, UR47 ;  /* 0x0000001f3f057899 */ /* 0x000fe2000801142f */
[----:B------:R-:W-:Y:S01]  /*06f0*/  SHF.R.U32.HI R3, RZ, 0x3, R14 ;  /* 0x00000003ff037819 */ /* 0x000fe2000001160e */
[----:B------:R-:W-:Y:S01]  /*0700*/  USHF.R.S32.HI UR6, URZ, 0x1f, UR47 ;  /* 0x0000001f3f067899 */ /* 0x000fe2000801142f */
[----:B------:R-:W-:Y:S01]  /*0710*/  LOP3.LUT R251, R251, R0, RZ, 0xfc, !PT ;  /* 0x00000000fbfb7212 */ /* 0x000fe200078efcff */
[--C-:B------:R-:W-:Y:S01]  /*0720*/  IMAD R252, R18, 0x400, R0.reuse ;  /* 0x0000040012fc7824 */ /* 0x100fe200078e0200 */
[----:B------:R-:W-:Y:S01]  /*0730*/  LOP3.LUT R2, R3, R14, R9, 0x1e, !PT ;  /* 0x0000000e03027212 */ /* 0x000fe200078e1e09 */
[----:B------:R-:W-:Y:S01]  /*0740*/  IMAD R4, R7, 0x400, R0 ;  /* 0x0000040007047824 */ /* 0x000fe200078e0200 */
[----:B------:R-:W-:Y:S01]  /*0750*/  LEA R241, R241, UR4, 0x1 ;  /* 0x00000004f1f17c11 */ /* 0x000fe2000f8e08ff */
[----:B------:R-:W-:Y:S01]  /*0760*/  IMAD.U32 R0, RZ, RZ, UR5 ;  /* 0x00000005ff007e24 */ /* 0x000fe2000f8e00ff */
[----:B------:R-:W-:Y:S01]  /*0770*/  USHF.R.S32.HI UR5, URZ, 0x1f, UR55 ;  /* 0x0000001f3f057899 */ /* 0x000fe20008011437 */
[----:B------:R-:W-:Y:S01]  /*0780*/  IMAD R9, R7, 0x400, R12 ;  /* 0x0000040007097824 */ /* 0x000fe200078e020c */
[----:B------:R-:W-:Y:S01]  /*0790*/  LEA R250, R250, UR4, 0x1 ;  /* 0x00000004fafa7c11 */ /* 0x000fe2000f8e08ff */
[----:B------:R-:W-:-:S02]  /*07a0*/  IMAD.IADD R252, R252, 0x1, R249 ;  /* 0x00000001fcfc7824 */ /* 0x000fc400078e02f9 */
[----:B------:R-:W-:Y:S02]  /*07b0*/  IMAD.MOV.U32 R0, RZ, RZ, 0x40 ;  /* 0x00000040ff007424 */ /* 0x000fe400078e00ff */
[----:B------:R-:W-:Y:S01]  /*07c0*/  IMAD.U32 R6, RZ, RZ, UR6 ;  /* 0x00000006ff067e24 */ /* 0x000fe2000f8e00ff */
[----:B-1----:R-:W-:Y:S01]  /*07d0*/  LOP3.LUT R10, R14, 0x20, R11, 0xf8, !PT ;  /* 0x000000200e0a7812 */ /* 0x002fe200078ef80b */
[----:B------:R-:W-:Y:S01]  /*07e0*/  IMAD.IADD R249, R249, 0x1, R4 ;  /* 0x00000001f9f97824 */ /* 0x000fe200078e0204 */
[----:B------:R-:W-:Y:S01]  /*07f0*/  SHF.R.S32.HI R6, RZ, 0x2, R5 ;  /* 0x00000002ff067819 */ /* 0x000fe20000011405 */
[----:B------:R-:W-:Y:S01]  /*0800*/  IMAD.U32 R4, RZ, RZ, UR5 ;  /* 0x00000005ff047e24 */ /* 0x000fe2000f8e00ff */
[----:B------:R-:W-:Y:S01]  /*0810*/  LOP3.LUT R3, R10, R3, RZ, 0x3c, !PT ;  /* 0x000000030a037212 */ /* 0x000fe200078e3cff */
[----:B------:R-:W-:Y:S01]  /*0820*/  IMAD R10, R18, 0x400, R12 ;  /* 0x00000400120a7824 */ /* 0x000fe200078e020c */
[----:B------:R-:W-:Y:S01]  /*0830*/  UIADD3 UR6, UR4, 0x18000, URZ ;  /* 0x0001800004067890 */ /* 0x000fe2000fffe03f */
[----:B------:R-:W-:Y:S01]  /*0840*/  IMAD.MOV.U32 R4, RZ, RZ, -0x10 ;  /* 0xfffffff0ff047424 */ /* 0x000fe200078e00ff */
[----:B------:R-:W-:Y:S01]  /*0850*/  SEL R5, R0, 0xffffffc0, !P4 ;  /* 0xffffffc000057807 */ /* 0x000fe20006000000 */
[----:B------:R-:W-:-:S02]  /*0860*/  IMAD.IADD R3, R10, 0x1, R3 ;  /* 0x000000010a037824 */ /* 0x000fc400078e0203 */
[----:B------:R-:W-:Y:S01]  /*0870*/  IMAD.IADD R2, R9, 0x1, R2 ;  /* 0x0000000109027824 */ /* 0x000fe200078e0202 */
[----:B------:R-:W-:Y:S01]  /*0880*/  SEL R4, R4, 0x10, !P0 ;  /* 0x0000001004047807 */ /* 0x000fe20004000000 */
[----:B------:R-:W-:Y:S01]  /*0890*/  IMAD R0, R18, 0x10, R6 ;  /* 0x0000001012007824 */ /* 0x000fe200078e0206 */
[----:B------:R-:W-:Y:S01]  /*08a0*/  LEA R9, R3, UR4, 0x1 ;  /* 0x0000000403097c11 */ /* 0x000fe2000f8e08ff */
        /* <DEDUP_REMOVED lines=22> */
.L_x_1770:
        /* <DEDUP_REMOVED lines=23> */
[----:B--2-4-:R-:W-:Y:S01]  /*0b80*/  IMAD.U32 R6, RZ, RZ, UR10 ;  /* 0x0000000aff067e24 */ /* 0x014fe2000f8e00ff */
        /* <DEDUP_REMOVED lines=14> */
[----:B------:R-:W-:Y:S01]  /*0c70*/  UMOV UR33, URZ ;  /* 0x0000003f00217c82 */ /* 0x000fe20008000000 */
[----:B------:R-:W-:Y:S01]  /*0c80*/  IMAD.U32 R12, RZ, RZ, UR10 ;  /* 0x0000000aff0c7e24 */ /* 0x000fe2000f8e00ff */
[----:B------:R-:W-:Y:S01]  /*0c90*/  @!UP3 ULDC.64 UR8, c[0x0][0x318] ;  /* 0x0000c6000008bab9 */ /* 0x000fe20000000a00 */
[----:B------:R-:W-:Y:S01]  /*0ca0*/  IMAD.U32 R13, RZ, RZ, UR5 ;  /* 0x00000005ff0d7e24 */ /* 0x000fe2000f8e00ff */
[----:B------:R-:W4:Y:S04]  /*0cb0*/  @P3 LDG.E R8, desc[UR6][R14.64] ;  /* 0x000000060e083981 */ /* 0x000f28000c1e1900 */
[----:B------:R-:W5:Y:S04]  /*0cc0*/  @P3 LDG.E R5, desc[UR6][R14.64+0x4] ;  /* 0x000004060e053981 */ /* 0x000f68000c1e1900 */
        /* <DEDUP_REMOVED lines=17> */
[----:B---3--:R-:W-:Y:S02]  /*0de0*/  @P1 R2UR UR33, R6 ;  /* 0x00000000062112ca */ /* 0x008fe400000e0000 */
[----:B----4-:R-:W-:Y:S02]  /*0df0*/  @P3 R2UR UR5, R8 ;  /* 0x00000000080532ca */ /* 0x010fe400000e0000 */
[----:B-----5:R-:W-:-:S09]  /*0e00*/  @P3 R2UR UR12, R5 ;  /* 0x00000000050c32ca */ /* 0x020fd200000e0000 */
        /* <DEDUP_REMOVED lines=9> */
.L_x_1724:
        /* <DEDUP_REMOVED lines=58> */
[----:B------:R-:W-:-:S02]  /*1240*/  UIMAD.WIDE.U32 UR22, UR10, UR12, URZ ;  /* 0x0000000c0a1672a5 */ /* 0x000fc4000f8e003f */
[----:B------:R-:W-:Y:S02]  /*1250*/  USHF.L.U64.HI UR16, UR47, 0x7, UR56 ;  /* 0x000000072f107899 */ /* 0x000fe40008010238 */
[----:B------:R-:W-:Y:S02]  /*1260*/  UIMAD.WIDE.U32 UR12, UR10, UR5, URZ ;  /* 0x000000050a0c72a5 */ /* 0x000fe4000f8e003f */
[----:B------:R-:W-:Y:S01]  /*1270*/  UIMAD UR14, UR10, UR8, UR14 ;  /* 0x000000080a0e72a4 */ /* 0x000fe2000f8e020e */
[----:B------:R-:W-:Y:S01]  /*1280*/  ULDC.U8 UR17, c[0x0][0x3d8] ;  /* 0x0000f60000117ab9 */ /* 0x000fe20000000000 */
[----:B------:R-:W-:Y:S01]  /*1290*/  UIADD3 UR8, UR15, -0x40, URZ ;  /* 0xffffffc00f087890 */ /* 0x000fe2000fffe03f */
[----:B-1----:R-:W-:Y:S01]  /*12a0*/  IMAD.MOV R8, RZ, RZ, -R15 ;  /* 0x000000ffff087224 */ /* 0x002fe200078e0a0f */
[----:B------:R-:W-:Y:S01]  /*12b0*/  UISETP.NE.AND UP3, UPT, UR17, URZ, UPT ;  /* 0x0000003f1100728c */ /* 0x000fe2000bf65270 */
[----:B------:R-:W-:Y:S01]  /*12c0*/  IMAD.MOV.U32 R14, RZ, RZ, RZ ;  /* 0x000000ffff0e7224 */ /* 0x000fe200078e00ff */
[----:B------:R-:W-:Y:S01]  /*12d0*/  USEL UR29, UR16, URZ, UP2 ;  /* 0x0000003f101d7287 */ /* 0x000fe20009000000 */
[----:B------:R-:W-:Y:S01]  /*12e0*/  IMAD R8, R8, R11, RZ ;  /* 0x0000000b08087224 */ /* 0x000fe200078e02ff */
[----:B------:R-:W-:-:S02]  /*12f0*/  USEL UR54, UR22, UR12, !UP1 ;  /* 0x0000000c16367287 */ /* 0x000fc4000c800000 */
[----:B------:R-:W-:Y:S01]  /*1300*/  USHF.R.S32.HI UR39, URZ, 0x1f, UR8 ;  /* 0x0000001f3f277899 */ /* 0x000fe20008011408 */
[----:B------:R-:W-:Y:S01]  /*1310*/  IMAD.HI.U32 R8, R15, R8, R14 ;  /* 0x000000080f087227 */ /* 0x000fe200078e000e */
[----:B------:R-:W-:Y:S02]  /*1320*/  UIADD3 UR22, UP2, UR8, UR27, URZ ;  /* 0x0000001b08167290 */ /* 0x000fe4000ff5e03f */
[----:B------:R-:W-:Y:S02]  /*1330*/  UISETP.NE.AND UP0, UPT, UR36, -0x1, UPT ;  /* 0xffffffff2400788c */ /* 0x000fe4000bf05270 */
[----:B------:R-:W-:Y:S01]  /*1340*/  UIMAD UR24, UR11, UR5, URZ ;  /* 0x000000050b1872a4 */ /* 0x000fe2000f8e023f */
[----:B------:R-:W-:Y:S01]  /*1350*/  IMAD.HI.U32 R14, R8, R5, RZ ;  /* 0x00000005080e7227 */ /* 0x000fe200078e00ff */
[----:B------:R-:W-:Y:S02]  /*1360*/  UIADD3.X UR12, UR39, UR29, URZ, UP2, !UPT ;  /* 0x0000001d270c7290 */ /* 0x000fe400097fe43f */
[----:B------:R-:W-:-:S02]  /*1370*/  UIMAD UR11, UR11, UR22, URZ ;  /* 0x000000160b0b72a4 */ /* 0x000fc4000f8e023f */
[----:B------:R-:W-:Y:S01]  /*1380*/  IADD3 R8, -R14, RZ, RZ ;  /* 0x000000ff0e087210 */ /* 0x000fe20007ffe1ff */
[----:B------:R-:W-:Y:S02]  /*1390*/  UIADD3 UR48, UR23, UR14, URZ ;  /* 0x0000000e17307290 */ /* 0x000fe4000fffe03f */
[----:B------:R-:W-:Y:S02]  /*13a0*/  @!UP1 UIADD3 UR38, UR43, UR30, URZ ;  /* 0x0000001e2b269290 */ /* 0x000fe4000fffe03f */
[C---:B------:R-:W-:Y:S01]  /*13b0*/  IMAD R8, R11.reuse, R8, R5 ;  /* 0x000000080b087224 */ /* 0x040fe200078e0205 */
[----:B------:R-:W-:Y:S01]  /*13c0*/  ULDC UR27, c[0x0][0x2c4] ;  /* 0x0000b100001b7ab9 */ /* 0x000fe20000000800 */
[----:B------:R-:W-:Y:S01]  /*13d0*/  UIMAD UR23, UR10, UR12, UR11 ;  /* 0x0000000c0a1772a4 */ /* 0x000fe2000f8e020b */
[----:B------:R-:W-:Y:S01]  /*13e0*/  LOP3.LUT R5, R4, UR55, RZ, 0x3c, !PT ;  /* 0x0000003704057c12 */ /* 0x000fe2000f8e3cff */
[----:B------:R-:W-:Y:S01]  /*13f0*/  UIMAD.WIDE.U32 UR30, UR10, UR22, URZ ;  /* 0x000000160a1e72a5 */ /* 0x000fe2000f8e003f */
[----:B------:R-:W-:Y:S01]  /*1400*/  ISETP.GT.U32.AND P1, PT, R11, R8, PT ;  /* 0x000000080b00720c */ /* 0x000fe20003f24070 */
[----:B------:R-:W-:Y:S01]  /*1410*/  @UP3 UIMAD UR10, UR47, UR27, URZ ;  /* 0x0000001b2f0a32a4 */ /* 0x000fe2000f8e023f */
[----:B------:R-:W-:Y:S01]  /*1420*/  ISETP.GE.AND P2, PT, R5, RZ, PT ;  /* 0x000000ff0500720c */ /* 0x000fe20003f46270 */
[----:B------:R-:W-:Y:S01]  /*1430*/  ULDC.U8 UR19, c[0x0][0x480] ;  /* 0x0001200000137ab9 */ /* 0x000fe20000000000 */
[----:B------:R-:W-:-:S02]  /*1440*/  @UP0 UIADD3 UR25, UR33, UR36, URZ ;  /* 0x0000002421190290 */ /* 0x000fc4000fffe03f */
[----:B------:R-:W-:Y:S02]  /*1450*/  @UP0 UIADD3 UR26, UR33, UR36, URZ ;  /* 0x00000024211a0290 */ /* 0x000fe4000fffe03f */
[----:B------:R-:W-:Y:S02]  /*1460*/  UISETP.NE.AND UP4, UPT, UR19, URZ, UPT ;  /* 0x0000003f1300728c */ /* 0x000fe4000bf85270 */
[----:B------:R-:W-:Y:S01]  /*1470*/  @UP3 USEL UR11, UR10, UR5, !UP1 ;  /* 0x000000050a0b3287 */ /* 0x000fe2000c800000 */
[----:B------:R-:W-:Y:S02]  /*1480*/  @UP0 ULDC.64 UR16, c[0x0][0x248] ;  /* 0x0000920000100ab9 */ /* 0x000fe40000000a00 */
[----:B------:R-:W-:Y:S01]  /*1490*/  @!P1 IMAD.IADD R8, R8, 0x1, -R11 ;  /* 0x0000000108089824 */ /* 0x000fe200078e0a0b */
[----:B------:R-:W-:Y:S01]  /*14a0*/  @UP0 ULDC.64 UR18, c[0x0][0x250] ;  /* 0x0000940000120ab9 */ /* 0x000fe20000000a00 */
[----:B------:R-:W-:Y:S01]  /*14b0*/  @!P1 VIADD R14, R14, 0x1 ;  /* 0x000000010e0e9836 */ /* 0x000fe20000000000 */
[----:B------:R-:W-:Y:S01]  /*14c0*/  PLOP3.LUT P1, PT, PT, PT, UP0, 0x80, 0x0 ;  /* 0x000000000000781c */ /* 0x000fe20003f2f008 */
[----:B------:R-:W-:Y:S01]  /*14d0*/  @UP1 UIADD3 UR48, UR13, UR24, URZ ;  /* 0x000000180d301290 */ /* 0x000fe2000fffe03f */
[----:B------:R-:W-:Y:S01]  /*14e0*/  ISETP.GE.U32.AND P0, PT, R8, R11, PT ;  /* 0x0000000b0800720c */ /* 0x000fe20003f06070 */
[----:B------:R-:W-:Y:S01]  /*14f0*/  @UP3 ULDC UR10, c[0x0][0x2e4] ;  /* 0x0000b900000a3ab9 */ /* 0x000fe20000000800 */
[----:B------:R-:W-:-:S02]  /*1500*/  @UP0 UIMAD.WIDE.U32 UR14, UR25, UR16, URZ ;  /* 0x00000010190e02a5 */ /* 0x000fc4000f8e003f */
[----:B------:R-:W-:Y:S02]  /*1510*/  @UP0 UIMAD.WIDE.U32 UR12, UR26, UR18, URZ ;  /* 0x000000121a0c02a5 */ /* 0x000fe4000f8e003f */
[----:B------:R-:W-:Y:S02]  /*1520*/  @UP0 UIMAD UR24, UR26, UR19, URZ ;  /* 0x000000131a1802a4 */ /* 0x000fe4000f8e023f */
[----:B------:R-:W-:Y:S02]  /*1530*/  @UP3 UIMAD UR26, UR55, UR10, UR11 ;  /* 0x0000000a371a32a4 */ /* 0x000fe4000f8e020b */
[----:B------:R-:W-:Y:S02]  /*1540*/  @!UP3 UIMAD UR10, UR47, UR60, UR55 ;  /* 0x0000003c2f0ab2a4 */ /* 0x000fe4000f8e0237 */
[----:B------:R-:W-:Y:S01]  /*1550*/  UIMAD UR49, UR55, UR61, URZ ;  /* 0x0000003d373172a4 */ /* 0x000fe2000f8e023f */
        /* <DEDUP_REMOVED lines=28> */
.L_x_1726:
        /* <DEDUP_REMOVED lines=13> */
.L_x_1727:
        /* <DEDUP_REMOVED lines=11> */
.L_x_1728:
[----:B------:R-:W-:-:S04]  /*18a0*/  UIMAD UR5, UR47, UR60, UR55 ;  /* 0x0000003c2f0572a4 */ /* 0x000fc8000f8e0237 */
[----:B------:R-:W-:-:S12]  /*18b0*/  UIMAD UR5, UR5, UR57, URZ ;  /* 0x00000039050572a4 */ /* 0x000fd8000f8e023f */
.L_x_1729:
[----:B------:R-:W2:Y:S01]  /*18c0*/  LDL.64 R16, [R1+0x8] ;  /* 0x0000080001107983 */ /* 0x000ea20000100a00 */
[----:B------:R-:W1:Y:S03]  /*18d0*/  LDC.64 R4, c[0x0][0x420] ;  /* 0x00010800ff047b82 */ /* 0x000e660000000a00 */
        /* <DEDUP_REMOVED lines=15> */
[----:B------:R-:W-:-:S02]  /*19d0*/  UIMAD UR26, UR43, UR12, URZ ;  /* 0x0000000c2b1a72a4 */ /* 0x000fc4000f8e023f */
[----:B------:R-:W-:Y:S01]  /*19e0*/  UIMAD.WIDE UR22, UR22, 0x4, UR24 ;  /* 0x00000004161678a5 */ /* 0x000fe2000f8e0218 */
[----:B------:R-:W-:Y:S01]  /*19f0*/  IMAD R28, R5, UR8, R28 ;  /* 0x00000008051c7c24 */ /* 0x000fe2000f8e021c */
[----:B------:R-:W-:Y:S01]  /*1a00*/  ULDC.64 UR30, c[0x0][0x400] ;  /* 0x00010000001e7ab9 */ /* 0x000fe20000000a00 */
[----:B------:R-:W-:Y:S01]  /*1a10*/  ULDC.64 UR24, c[0x0][0x258] ;  /* 0x0000960000187ab9 */ /* 0x000fe20000000a00 */
[----:B------:R-:W-:Y:S01]  /*1a20*/  UIMAD UR26, UR55, UR13, UR26 ;  /* 0x0000000d371a72a4 */ /* 0x000fe2000f8e021a */
[----:B------:R-:W-:Y:S01]  /*1a30*/  ULDC.64 UR44, c[0x0][0x2b0] ;  /* 0x0000ac00002c7ab9 */ /* 0x000fe20000000a00 */
[----:B------:R-:W-:Y:S01]  /*1a40*/  ULEA.HI.SX32 UR42, UR46, 0xffffffff, 0x1a ;  /* 0xffffffff2e2a7891 */ /* 0x000fe2000f8fd23f */
[----:B--2---:R-:W-:-:S05]  /*1a50*/  IMAD.MOV.U32 R38, RZ, RZ, R16 ;  /* 0x000000ffff267224 */ /* 0x004fca00078e0010 */
[----:B------:R-:W-:Y:S02]  /*1a60*/  SHF.R.S32.HI R39, RZ, 0x1f, R38 ;  /* 0x0000001fff277819 */ /* 0x000fe40000011426 */
[----:B------:R-:W-:-:S03]  /*1a70*/  IADD3 R16, P0, R38, UR15, RZ ;  /* 0x0000000f26107c10 */ /* 0x000fc6000ff1e0ff */
[----:B------:R3:W-:Y:S01]  /*1a80*/  STL [R1+0xc], R39 ;  /* 0x00000c2701007387 */ /* 0x0007e20000100800 */
[----:B------:R-:W-:Y:S02]  /*1a90*/  IADD3.X R17, R39, UR38, RZ, P0, !PT ;  /* 0x0000002627117c10 */ /* 0x000fe400087fe4ff */
[----:B------:R-:W-:Y:S01]  /*1aa0*/  IADD3 R18, P0, R6, UR8, RZ ;  /* 0x0000000806127c10 */ /* 0x000fe2000ff1e0ff */
[----:B------:R-:W-:Y:S01]  /*1ab0*/  IMAD.WIDE.U32 R16, R4, UR8, R16 ;  /* 0x0000000804107c25 */ /* 0x000fe2000f8e0010 */
[----:B------:R-:W-:Y:S02]  /*1ac0*/  UIADD3 UR8, UP1, UP0, UR52, UR11, UR54 ;  /* 0x0000000b34087290 */ /* 0x000fe4000f83e036 */
[----:B------:R-:W-:Y:S01]  /*1ad0*/  IADD3.X R21, R7, UR39, RZ, P0, !PT ;  /* 0x0000002707157c10 */ /* 0x000fe200087fe4ff */
[----:B------:R-:W-:Y:S01]  /*1ae0*/  IMAD.IADD R29, R17, 0x1, R28 ;  /* 0x00000001111d7824 */ /* 0x000fe200078e021c */
[----:B------:R-:W-:Y:S01]  /*1af0*/  LOP3.LUT R17, R15, 0xffffffe0, RZ, 0xc0, !PT ;  /* 0xffffffe00f117812 */ /* 0x000fe200078ec0ff */
[----:B------:R-:W-:Y:S01]  /*1b00*/  UIADD3.X UR5, UR51, UR5, UR48, UP1, UP0 ;  /* 0x0000000533057290 */ /* 0x000fe20008fe0430 */
[----:B------:R-:W-:Y:S01]  /*1b10*/  SHF.R.S32.HI R15, RZ, 0x5, R15 ;  /* 0x00000005ff0f7819 */ /* 0x000fe2000001140f */
[----:B------:R-:W-:Y:S01]  /*1b20*/  IMAD.MOV.U32 R28, RZ, RZ, R16 ;  /* 0x000000ffff1c7224 */ /* 0x000fe200078e0010 */
[----:B------:R-:W-:Y:S01]  /*1b30*/  PLOP3.LUT P0, PT, PT, PT, UP2, 0x80, 0x0 ;  /* 0x000000000000781c */ /* 0x000fe20003f0f028 */
[----:B------:R-:W-:-:S02]  /*1b40*/  IMAD.IADD R8, R10, 0x1, -R17 ;  /* 0x000000010a087824 */ /* 0x000fc400078e0a11 */
[----:B------:R-:W-:Y:S02]  /*1b50*/  IMAD R19, R21, UR20, RZ ;  /* 0x0000001415137c24 */ /* 0x000fe4000f8e02ff */
[----:B------:R-:W-:Y:S01]  /*1b60*/  IMAD R15, R15, UR10, R8 ;  /* 0x0000000a0f0f7c24 */ /* 0x000fe2000f8e0208 */
[----:B------:R-:W-:Y:S01]  /*1b70*/  UIMAD.WIDE UR10, UR14, 0x4, UR44 ;  /* 0x000000040e0a78a5 */ /* 0x000fe2000f8e022c */
[----:B------:R-:W-:-:S03]  /*1b80*/  IMAD.WIDE.U32 R22, R18, UR20, R38 ;  /* 0x0000001412167c25 */ /* 0x000fc6000f8e0026 */
[C---:B------:R-:W-:Y:S01]  /*1b90*/  IADD3 R20, P1, R15.reuse, UR8, RZ ;  /* 0x000000080f147c10 */ /* 0x040fe2000ff3e0ff */
[----:B------:R-:W-:Y:S01]  /*1ba0*/  IMAD.U32 R16, RZ, RZ, UR12 ;  /* 0x0000000cff107e24 */ /* 0x000fe2000f8e00ff */
[----:B------:R-:W-:Y:S01]  /*1bb0*/  UIMAD UR12, UR43, UR24, URZ ;  /* 0x000000182b0c72a4 */ /* 0x000fe2000f8e023f */
[----:B------:R-:W-:Y:S01]  /*1bc0*/  IMAD R19, R18, UR21, R19 ;  /* 0x0000001512137c24 */ /* 0x000fe2000f8e0213 */
[----:B------:R-:W-:Y:S01]  /*1bd0*/  LEA.HI.X.SX32 R15, R15, UR5, 0x1, P1 ;  /* 0x000000050f0f7c11 */ /* 0x000fe200088f0eff */
[----:B------:R-:W-:Y:S01]  /*1be0*/  IMAD.WIDE.U32 R28, R16, UR55, R28 ;  /* 0x00000037101c7c25 */ /* 0x000fe2000f8e001c */
[----:B------:R-:W-:Y:S01]  /*1bf0*/  LEA R26, P1, R20, UR30, 0x2 ;  /* 0x0000001e141a7c11 */ /* 0x000fe2000f8210ff */
[----:B------:R-:W-:Y:S01]  /*1c00*/  UIMAD UR12, UR55, UR25, UR12 ;  /* 0x00000019370c72a4 */ /* 0x000fe2000f8e020c */
[----:B------:R-:W-:Y:S01]  /*1c10*/  IADD3 R30, P2, R22, UR40, RZ ;  /* 0x00000028161e7c10 */ /* 0x000fe2000ff5e0ff */
[----:B------:R-:W-:Y:S01]  /*1c20*/  VIADD R29, R29, UR26 ;  /* 0x0000001a1d1d7c36 */ /* 0x000fe20008000000 */
[----:B------:R-:W-:-:S02]  /*1c30*/  LEA.HI.X R27, R20, UR31, R15, 0x2, P1 ;  /* 0x0000001f141b7c11 */ /* 0x000fc400088f140f */
[----:B------:R-:W-:Y:S01]  /*1c40*/  IADD3.X R31, R23, UR35, R19, P2, !PT ;  /* 0x00000023171f7c10 */ /* 0x000fe200097fe413 */
        /* <DEDUP_REMOVED lines=80> */
.L_x_1732:
[----:B------:R-:W-:Y:S05]  /*2150*/  BSYNC B0 ;  /* 0x0000000000007941 */ /* 0x000fea0003800000 */
.L_x_1731:
        /* <DEDUP_REMOVED lines=51> */
.L_x_1734:
[----:B------:R-:W-:Y:S05]  /*2490*/  BSYNC B0 ;  /* 0x0000000000007941 */ /* 0x000fea0003800000 */
.L_x_1733:
        /* <DEDUP_REMOVED lines=24> */
.L_x_1736:
        /* <DEDUP_REMOVED lines=50> */
.L_x_1737:
[----:B------:R-:W-:Y:S05]  /*2940*/  BSYNC B0 ;  /* 0x0000000000007941 */ /* 0x000fea0003800000 */
.L_x_1735:
        /* <DEDUP_REMOVED lines=21> */
.L_x_1739:
        /* <DEDUP_REMOVED lines=51> */
.L_x_1740:
[----:B------:R-:W-:Y:S05]  /*2dd0*/  BSYNC B0 ;  /* 0x0000000000007941 */ /* 0x000fea0003800000 */
.L_x_1738:
[----:B------:R-:W5:Y:S01]  /*2de0*/  LDL R84, [R1+0x10] ;  /* 0x0000100001547983 */ /* 0x000f620000100800 */
        /* <DEDUP_REMOVED lines=34> */
[----:B---3--:R-:W-:Y:S01]  /*3010*/  @!P2 MOV R27, R15 ;  /* 0x0000000f001ba202 */ /* 0x008fe20000000f00 */
        /* <DEDUP_REMOVED lines=36> */
.L_x_1742:
[----:B------:R-:W-:Y:S05]  /*3260*/  BSYNC B0 ;  /* 0x0000000000007941 */ /* 0x000fea0003800000 */
.L_x_1741:
        /* <DEDUP_REMOVED lines=9> */
[----:B-1-3--:R-:W1:Y:S01]  /*3300*/  LDC.64 R22, c[0x0][0x218] ;  /* 0x00008600ff167b82 */ /* 0x00ae620000000a00 */
[----:B------:R-:W-:Y:S01]  /*3310*/  ISETP.GE.AND P2, PT, R38, UR5, PT ;  /* 0x0000000526007c0c */ /* 0x000fe2000bf46270 */
[----:B------:R-:W-:Y:S01]  /*3320*/  IMAD.U32 R24, RZ, RZ, UR27 ;  /* 0x0000001bff187e24 */ /* 0x000fe2000f8e00ff */
[----:B------:R-:W-:Y:S01]  /*3330*/  IADD3 R19, P1, R13, 0x20, RZ ;  /* 0x000000200d137810 */ /* 0x000fe20007f3e0ff */
[----:B------:R-:W-:Y:S01]  /*3340*/  IMAD.MOV.U32 R21, RZ, RZ, R15 ;  /* 0x000000ffff157224 */ /* 0x000fe200078e000f */
[----:B------:R-:W-:-:S03]  /*3350*/  MOV R25, UR28 ;  /* 0x0000001c00197c02 */ /* 0x000fc60008000f00 */
[----:B------:R-:W-:Y:S02]  /*3360*/  IMAD.X R18, RZ, RZ, R12, P1 ;  /* 0x000000ffff127224 */ /* 0x000fe400008e060c */
[----:B------:R-:W-:-:S04]  /*3370*/  IMAD.WIDE.U32 R24, R19, UR16, R24 ;  /* 0x0000001013187c25 */ /* 0x000fc8000f8e0018 */
[----:B------:R-:W3:Y:S01]  /*3380*/  @!P2 LDC.64 R4, c[0x0][0x218] ;  /* 0x00008600ff04ab82 */ /* 0x000ee20000000a00 */
        /* <DEDUP_REMOVED lines=14> */
[----:B---3--:R-:W-:Y:S01]  /*3470*/  @!P2 LEA R4, P1, R20, R4, 0x1 ;  /* 0x000000041404a211 */ /* 0x008fe200078208ff */
        /* <DEDUP_REMOVED lines=25> */
.L_x_1744:
[----:B------:R-:W-:Y:S05]  /*3610*/  BSYNC B0 ;  /* 0x0000000000007941 */ /* 0x000fea0003800000 */
.L_x_1743:
[----:B------:R-:W-:Y:S01]  /*3620*/  UIMAD UR5, UR12, UR18, URZ ;  /* 0x000000120c0572a4 */ /* 0x000fe2000f8e023f */
[----:B------:R2:W-:Y:S01]  /*3630*/  @P3 STS.128 [R34+0x20000], RZ ;  /* 0x020000ff22003388 */ /* 0x0005e20000000c00 */
[----:B-1-3--:R-:W-:Y:S01]  /*3640*/  IMAD.WIDE.U32 R4, R17, UR37, R38 ;  /* 0x0000002511047c25 */ /* 0x00afe2000f8e0026 */
        /* <DEDUP_REMOVED lines=61> */
.L_x_1746:
[----:B------:R-:W-:Y:S05]  /*3a20*/  BSYNC B0 ;  /* 0x0000000000007941 */ /* 0x000fea0003800000 */
.L_x_1745:
        /* <DEDUP_REMOVED lines=8> */
[----:B-1-3--:R-:W1:Y:S01]  /*3ab0*/  LDC.64 R20, c[0x0][0x220] ;  /* 0x00008800ff147b82 */ /* 0x00ae620000000a00 */
        /* <DEDUP_REMOVED lines=10> */
[----:B------:R-:W3:Y:S01]  /*3b60*/  @!P1 LDC.64 R4, c[0x0][0x220] ;  /* 0x00008800ff049b82 */ /* 0x000ee20000000a00 */
        /* <DEDUP_REMOVED lines=8> */
[----:B---3--:R-:W-:Y:S02]  /*3bf0*/  @!P1 LEA R6, P2, R18, R4, 0x1 ;  /* 0x0000000412069211 */ /* 0x008fe400078408ff */
        /* <DEDUP_REMOVED lines=26> */
.L_x_1748:
[----:B------:R-:W-:Y:S05]  /*3da0*/  BSYNC B0 ;  /* 0x0000000000007941 */ /* 0x000fea0003800000 */
.L_x_1747:
[----:B------:R-:W-:Y:S01]  /*3db0*/  ULDC.64 UR18, c[0x0][0x3c8] ;  /* 0x0000f20000127ab9 */ /* 0x000fe20000000a00 */
[----:B-1----:R-:W-:Y:S01]  /*3dc0*/  IMAD.MOV.U32 R5, RZ, RZ, 0x4 ;  /* 0x00000004ff057424 */ /* 0x002fe200078e00ff */
[----:B------:R-:W-:Y:S01]  /*3dd0*/  UISETP.NE.U32.AND UP0, UPT, UR18, URZ, UPT ;  /* 0x0000003f1200728c */ /* 0x000fe2000bf05070 */
[----:B------:R-:W-:Y:S01]  /*3de0*/  IMAD.MOV.U32 R11, RZ, RZ, 0x7f800000 ;  /* 0x7f800000ff0b7424 */ /* 0x000fe200078e00ff */
[----:B------:R-:W-:Y:S01]  /*3df0*/  USHF.R.S32.HI UR12, URZ, 0x1f, UR55 ;  /* 0x0000001f3f0c7899 */ /* 0x000fe20008011437 */
[----:B------:R-:W-:Y:S01]  /*3e00*/  IMAD.WIDE R16, R84, R5, UR10 ;  /* 0x0000000a54107e25 */ /* 0x000fe2000f8e0205 */
[----:B------:R-:W-:Y:S01]  /*3e10*/  UISETP.NE.AND.EX UP0, UPT, UR19, URZ, UPT, UP0 ;  /* 0x0000003f1300728c */ /* 0x000fe2000bf05300 */
[----:B------:R-:W1:Y:S01]  /*3e20*/  LDC.64 R18, c[0x0][0x3b8] ;  /* 0x0000ee00ff127b82 */ /* 0x000e620000000a00 */
[----:B------:R-:W0:Y:S01]  /*3e30*/  LDGDEPBAR ;  /* 0x00000000000079af */ /* 0x000e220000000000 */
[----:B---3--:R-:W-:Y:S01]  /*3e40*/  IMAD.MOV.U32 R20, RZ, RZ, 0x7f800000 ;  /* 0x7f800000ff147424 */ /* 0x008fe200078e00ff */
[----:B------:R-:W-:-:S02]  /*3e50*/  ULDC UR35, c[0x0][0x2dc] ;  /* 0x0000b70000237ab9 */ /* 0x000fc40000000800 */
[----:B------:R-:W3:Y:S01]  /*3e60*/  @!P5 LDG.E R11, desc[UR6][R16.64+0x20] ;  /* 0x00002006100bd981 */ /* 0x000ee2000c1e1900 */
[----:B------:R-:W-:-:S03]  /*3e70*/  PLOP3.LUT P3, PT, PT, PT, UP0, 0x80, 0x0 ;  /* 0x000000000000781c */ /* 0x000fc60003f6f008 */
[----:B------:R-:W5:Y:S01]  /*3e80*/  @!P6 LDG.E R20, desc[UR6][R16.64] ;  /* 0x000000061014e981 */ /* 0x000f62000c1e1900 */
[----:B------:R-:W-:Y:S01]  /*3e90*/  @UP0 ULDC.64 UR20, c[0x0][0x3d0] ;  /* 0x0000f40000140ab9 */ /* 0x000fe20000000a00 */
[----:B------:R-:W-:Y:S01]  /*3ea0*/  @UP0 UMOV UR16, UR55 ;  /* 0x0000003700100c82 */ /* 0x000fe20008000000 */
[----:B------:R-:W-:Y:S01]  /*3eb0*/  @UP0 UIMAD UR5, UR56, UR20, URZ ;  /* 0x00000014380502a4 */ /* 0x000fe2000f8e023f */
[----:B------:R-:W-:Y:S02]  /*3ec0*/  @UP0 UMOV UR17, UR12 ;  /* 0x0000000c00110c82 */ /* 0x000fe40008000000 */
[----:B------:R-:W-:Y:S02]  /*3ed0*/  @UP0 UIMAD.WIDE.U32 UR16, UR47, UR20, UR16 ;  /* 0x000000142f1002a5 */ /* 0x000fe4000f8e0010 */
[----:B------:R-:W-:Y:S02]  /*3ee0*/  @UP0 UIMAD UR5, UR47, UR21, UR5 ;  /* 0x000000152f0502a4 */ /* 0x000fe4000f8e0205 */
[----:B------:R-:W-:-:S02]  /*3ef0*/  @UP0 ULEA UR18, UP1, UR16, UR18, 0x2 ;  /* 0x0000001210120291 */ /* 0x000fc4000f82103f */
[----:B------:R-:W-:Y:S01]  /*3f00*/  @UP0 UIADD3 UR5, UR17, UR5, URZ ;  /* 0x0000000511050290 */ /* 0x000fe2000fffe03f */
[----:B-1----:R-:W5:Y:S01]  /*3f10*/  LDG.E.64 R12, desc[UR6][R18.64+0x8] ;  /* 0x00000806120c7981 */ /* 0x002f62000c1e1b00 */
[----:B------:R-:W-:Y:S02]  /*3f20*/  IMAD.MOV.U32 R246, RZ, RZ, 0x20 ;  /* 0x00000020fff67424 */ /* 0x000fe400078e00ff */
[----:B------:R-:W-:Y:S01]  /*3f30*/  @UP0 ULEA.HI.X UR19, UR16, UR19, UR5, 0x2, UP1 ;  /* 0x0000001310130291 */ /* 0x000fe200088f1405 */
[----:B------:R-:W-:Y:S01]  /*3f40*/  IMAD.U32 R14, RZ, RZ, UR18 ;  /* 0x00000012ff0e7e24 */ /* 0x000fe2000f8e00ff */
[----:B------:R-:W5:Y:S01]  /*3f50*/  LDG.E.64 R6, desc[UR6][R18.64] ;  /* 0x0000000612067981 */ /* 0x000f62000c1e1b00 */
[----:B------:R-:W-:Y:S01]  /*3f60*/  @UP0 ULDC UR5, c[0x0][0x2e8] ;  /* 0x0000ba0000050ab9 */ /* 0x000fe20000000800 */
[----:B------:R-:W-:Y:S02]  /*3f70*/  IMAD.MOV.U32 R245, RZ, RZ, 0x40 ;  /* 0x00000040fff57424 */ /* 0x000fe400078e00ff */
[----:B------:R-:W-:Y:S01]  /*3f80*/  VIADD R248, R251, 0x4000 ;  /* 0x00004000fbf87836 */ /* 0x000fe20000000000 */
[----:B------:R-:W1:Y:S01]  /*3f90*/  S2R R5, SR_TID.X ;  /* 0x0000000000057919 */ /* 0x000e620000002100 */
[----:B------:R-:W-:-:S02]  /*3fa0*/  IMAD.U32 R15, RZ, RZ, UR19 ;  /* 0x00000013ff0f7e24 */ /* 0x000fc4000f8e00ff */
[----:B------:R-:W-:Y:S01]  /*3fb0*/  VIADD R247, R252, 0x4000 ;  /* 0x00004000fcf77836 */ /* 0x000fe20000000000 */
[----:B------:R-:W-:Y:S02]  /*3fc0*/  CS2R R190, SRZ ;  /* 0x0000000000be7805 */ /* 0x000fe4000001ff00 */
[----:B------:R-:W-:Y:S01]  /*3fd0*/  CS2R R188, SRZ ;  /* 0x0000000000bc7805 */ /* 0x000fe2000001ff00 */
[----:B------:R2:W5:Y:S01]  /*3fe0*/  @P3 LDG.E R4, desc[UR6][R14.64] ;  /* 0x000000060e043981 */ /* 0x000562000c1e1900 */
        /* <DEDUP_REMOVED lines=24> */
[----:B--2---:R-:W-:Y:S02]  /*4170*/  LEA.HI R14, R9, R10, RZ, 0x7 ;  /* 0x0000000a090e7211 */ /* 0x004fe400078f38ff */
[----:B------:R-:W-:Y:S02]  /*4180*/  CS2R R146, SRZ ;  /* 0x0000000000927805 */ /* 0x000fe4000001ff00 */
[----:B------:R-:W-:Y:S02]  /*4190*/  CS2R R144, SRZ ;  /* 0x0000000000907805 */ /* 0x000fe4000001ff00 */
[----:B------:R-:W-:-:S02]  /*41a0*/  CS2R R138, SRZ ;  /* 0x00000000008a7805 */ /* 0x000fc4000001ff00 */
[----:B------:R-:W-:Y:S01]  /*41b0*/  SHF.R.S32.HI R15, RZ, 0x7, R14 ;  /* 0x00000007ff0f7819 */ /* 0x000fe2000001140e */
[----:B-1----:R-:W-:Y:S01]  /*41c0*/  IMAD.SHL.U32 R14, R5, 0x2, RZ ;  /* 0x00000002050e7824 */ /* 0x002fe200078e00ff */
[----:B------:R-:W-:Y:S02]  /*41d0*/  CS2R R136, SRZ ;  /* 0x0000000000887805 */ /* 0x000fe4000001ff00 */
[----:B------:R-:W-:Y:S02]  /*41e0*/  CS2R R134, SRZ ;  /* 0x0000000000867805 */ /* 0x000fe4000001ff00 */
[----:B------:R-:W-:Y:S01]  /*41f0*/  CS2R R132, SRZ ;  /* 0x0000000000847805 */ /* 0x000fe2000001ff00 */
[----:B------:R-:W-:Y:S01]  /*4200*/  IMAD.SHL.U32 R5, R15, 0x20, RZ ;  /* 0x000000200f057824 */ /* 0x000fe200078e00ff */
[----:B------:R-:W-:Y:S02]  /*4210*/  CS2R R78, SRZ ;  /* 0x00000000004e7805 */ /* 0x000fe4000001ff00 */
[----:B------:R-:W-:-:S02]  /*4220*/  CS2R R76, SRZ ;  /* 0x00000000004c7805 */ /* 0x000fc4000001ff00 */
[----:B------:R-:W-:Y:S02]  /*4230*/  CS2R R82, SRZ ;  /* 0x0000000000527805 */ /* 0x000fe4000001ff00 */
[----:B------:R-:W-:Y:S02]  /*4240*/  CS2R R80, SRZ ;  /* 0x0000000000507805 */ /* 0x000fe4000001ff00 */
[----:B------:R-:W-:Y:S02]  /*4250*/  LOP3.LUT R5, R5, 0x6, R14, 0xf8, !PT ;  /* 0x0000000605057812 */ /* 0x000fe400078ef80e */
[----:B------:R-:W-:Y:S02]  /*4260*/  CS2R R74, SRZ ;  /* 0x00000000004a7805 */ /* 0x000fe4000001ff00 */
[----:B------:R-:W-:Y:S02]  /*4270*/  SEL R248, R248, R251, !P0 ;  /* 0x000000fbf8f87207 */ /* 0x000fe40004000000 */
[----:B------:R-:W-:-:S02]  /*4280*/  CS2R R72, SRZ ;  /* 0x0000000000487805 */ /* 0x000fc4000001ff00 */
[----:B------:R-:W-:Y:S02]  /*4290*/  SEL R247, R247, R252, !P0 ;  /* 0x000000fcf7f77207 */ /* 0x000fe40004000000 */
        /* <DEDUP_REMOVED lines=19> */
[----:B----4-:R-:W-:Y:S02]  /*43d0*/  CS2R R34, SRZ ;  /* 0x0000000000227805 */ /* 0x010fe4000001ff00 */
[----:B------:R-:W-:Y:S02]  /*43e0*/  CS2R R32, SRZ ;  /* 0x0000000000207805 */ /* 0x000fe4000001ff00 */
[----:B------:R-:W-:Y:S02]  /*43f0*/  CS2R R26, SRZ ;  /* 0x00000000001a7805 */ /* 0x000fe4000001ff00 */
[----:B------:R-:W-:-:S02]  /*4400*/  CS2R R24, SRZ ;  /* 0x0000000000187805 */ /* 0x000fc4000001ff00 */
[----:B------:R-:W-:Y:S02]  /*4410*/  CS2R R22, SRZ ;  /* 0x0000000000167805 */ /* 0x000fe4000001ff00 */
[----:B------:R-:W-:Y:S01]  /*4420*/  LEA R248, R248, UR4, 0x1 ;  /* 0x00000004f8f87c11 */ /* 0x000fe2000f8e08ff */
[----:B------:R-:W-:Y:S01]  /*4430*/  ULDC UR20, c[0x0][0x2d0] ;  /* 0x0000b40000147ab9 */ /* 0x000fe20000000800 */
[----:B------:R-:W-:Y:S01]  /*4440*/  LEA R247, R247, UR4, 0x1 ;  /* 0x00000004f7f77c11 */ /* 0x000fe2000f8e08ff */
[----:B------:R-:W-:Y:S01]  /*4450*/  ULDC.U8 UR16, c[0x0][0x388] ;  /* 0x0000e20000107ab9 */ /* 0x000fe20000000000 */
[----:B---3--:R1:W-:Y:S02]  /*4460*/  STL [R1+0x5c], R11 ;  /* 0x00005c0b01007387 */ /* 0x0083e40000100800 */
[----:B-1----:R-:W-:-:S04]  /*4470*/  LEA.HI R11, R9, R10, RZ, 0x4 ;  /* 0x0000000a090b7211 */ /* 0x002fc800078f20ff */
[----:B------:R-:W-:-:S05]  /*4480*/  LOP3.LUT R11, R11, 0xfffffff0, RZ, 0xc0, !PT ;  /* 0xfffffff00b0b7812 */ /* 0x000fca00078ec0ff */
[----:B------:R-:W-:Y:S01]  /*4490*/  IMAD.IADD R11, R10, 0x1, -R11 ;  /* 0x000000010a0b7824 */ /* 0x000fe200078e0a0b */
[----:B------:R-:W5:Y:S04]  /*44a0*/  @P3 MUFU.RCP R9, UR5 ;  /* 0x0000000500093d08 */ /* 0x000f680008001000 */
[----:B------:R-:W-:-:S04]  /*44b0*/  SHF.R.S32.HI R10, RZ, 0x1f, R11 ;  /* 0x0000001fff0a7819 */ /* 0x000fc8000001140b */
[----:B------:R-:W-:Y:S01]  /*44c0*/  LEA.HI R10, R10, R11, RZ, 0x3 ;  /* 0x0000000b0a0a7211 */ /* 0x000fe200078f18ff */
[----:B------:R-:W-:-:S03]  /*44d0*/  UIMAD UR5, UR47, UR60, UR55 ;  /* 0x0000003c2f0572a4 */ /* 0x000fc6000f8e0237 */
[----:B------:R-:W-:Y:S01]  /*44e0*/  LOP3.LUT R14, R10, 0xfffffff8, RZ, 0xc0, !PT ;  /* 0xfffffff80a0e7812 */ /* 0x000fe200078ec0ff */
[----:B------:R-:W-:Y:S01]  /*44f0*/  USHF.L.U32 UR5, UR5, 0x5, URZ ;  /* 0x0000000505057899 */ /* 0x000fe2000800063f */
[----:B------:R-:W-:-:S03]  /*4500*/  IMAD.U32 R10, RZ, RZ, UR34 ;  /* 0x00000022ff0a7e24 */ /* 0x000fc6000f8e00ff */
[----:B------:R-:W-:Y:S01]  /*4510*/  IMAD.IADD R11, R11, 0x1, -R14 ;  /* 0x000000010b0b7824 */ /* 0x000fe200078e0a0e */
[----:B------:R-:W-:Y:S01]  /*4520*/  USHF.R.S32.HI UR12, URZ, 0x1f, UR5 ;  /* 0x0000001f3f0c7899 */ /* 0x000fe20008011405 */
[----:B------:R-:W-:Y:S02]  /*4530*/  IMAD R15, R10, 0x40, R5 ;  /* 0x000000400a0f7824 */ /* 0x000fe400078e0205 */
[----:B-----5:R-:W-:Y:S01]  /*4540*/  @P3 FMUL.FTZ R9, R4, R9 ;  /* 0x0000000904093220 */ /* 0x020fe20000410000 */
[--C-:B------:R-:W-:Y:S02]  /*4550*/  SHF.R.S32.HI R5, RZ, 0x1f, R8.reuse ;  /* 0x0000001fff057819 */ /* 0x100fe40000011408 */
[----:B------:R-:W-:Y:S02]  /*4560*/  R2P PR, R11, 0x6 ;  /* 0x000000060b007804 */ /* 0x000fe40000000000 */
[----:B------:R-:W-:Y:S01]  /*4570*/  IADD3 R4, P5, P4, R12, UR5, R8 ;  /* 0x000000050c047c10 */ /* 0x000fe2000fcbe008 */
[----:B------:R-:W-:Y:S03]  /*4580*/  STL [R1+0x38], R15 ;  /* 0x0000380f01007387 */ /* 0x000fe60000100800 */
[----:B------:R-:W-:Y:S01]  /*4590*/  IADD3.X R5, R13, UR12, R5, P5, P4 ;  /* 0x0000000c0d057c10 */ /* 0x000fe2000afe8405 */
[----:B------:R-:W-:Y:S04]  /*45a0*/  STL [R1+0x58], R20 ;  /* 0x0000581401007387 */ /* 0x000fe80000100800 */
[----:B------:R1:W-:Y:S02]  /*45b0*/  STL [R1+0x50], R5 ;  /* 0x0000500501007387 */ /* 0x0003e40000100800 */
[----:B-1----:R-:W-:-:S05]  /*45c0*/  IMAD.MOV.U32 R5, RZ, RZ, R28 ;  /* 0x000000ffff057224 */ /* 0x002fca00078e001c */
[----:B------:R1:W-:Y:S02]  /*45d0*/  STL [R1+0x54], R5 ;  /* 0x0000540501007387 */ /* 0x0003e40000100800 */
[----:B-1----:R-:W-:-:S05]  /*45e0*/  IADD3 R5, R84, -UR41, -R15 ;  /* 0x8000002954057c10 */ /* 0x002fca000fffe80f */
[----:B------:R-:W-:-:S05]  /*45f0*/  VIADD R5, R5, UR9 ;  /* 0x0000000905057c36 */ /* 0x000fca0008000000 */
[----:B------:R1:W-:Y:S01]  /*4600*/  STL [R1+0x64], R5 ;  /* 0x0000640501007387 */ /* 0x0003e20000100800 */
[----:B------:R-:W-:Y:S02]  /*4610*/  @P3 R2UR UR15, R9 ;  /* 0x00000000090f32ca */ /* 0x000fe400000e0000 */
[----:B------:R-:W-:Y:S02]  /*4620*/  R2UR UR18, R7 ;  /* 0x00000000071272ca */ /* 0x000fe400000e0000 */
[----:B------:R-:W-:Y:S02]  /*4630*/  R2UR UR19, R6 ;  /* 0x00000000061372ca */ /* 0x000fe400000e0000 */
[----:B------:R-:W-:Y:S01]  /*4640*/  SEL R246, R246, 0xffffffe0, !P1 ;  /* 0xffffffe0f6f67807 */ /* 0x000fe20004800000 */
[----:B-1----:R-:W-:-:S05]  /*4650*/  IMAD.WIDE.U32 R4, R4, -0x2daee0ad, RZ ;  /* 0xd2511f5304047825 */ /* 0x002fca00078e00ff */
[----:B------:R1:W-:Y:S01]  /*4660*/  STL.64 [R1+0x70], R4 ;  /* 0x0000700401007387 */ /* 0x0003e20000100a00 */
[----:B------:R-:W-:Y:S01]  /*4670*/  SEL R245, R245, 0xffffffc0, !P2 ;  /* 0xffffffc0f5f57807 */ /* 0x000fe20005000000 */
[C---:B------:R-:W-:Y:S01]  /*4680*/  IMAD.IADD R244, R249.reuse, 0x1, R246 ;  /* 0x00000001f9f47824 */ /* 0x040fe200078e02f6 */
[----:B------:R-:W-:Y:S01]  /*4690*/  UIADD3 UR12, UR37, 0x40, URZ ;  /* 0x00000040250c7890 */ /* 0x000fe2000fffe03f */
[----:B------:R-:W-:Y:S02]  /*46a0*/  CS2R R28, SRZ ;  /* 0x00000000001c7805 */ /* 0x000fe4000001ff00 */
[----:B------:R-:W-:Y:S01]  /*46b0*/  CS2R R20, SRZ ;  /* 0x0000000000147805 */ /* 0x000fe2000001ff00 */
[----:B------:R-:W-:Y:S01]  /*46c0*/  IMAD.IADD R242, R249, 0x1, R245 ;  /* 0x00000001f9f27824 */ /* 0x000fe200078e02f5 */
[----:B------:R-:W-:Y:S01]  /*46d0*/  UMOV UR5, URZ ;  /* 0x0000003f00057c82 */ /* 0x000fe20008000000 */
[----:B------:R-:W-:Y:S01]  /*46e0*/  IMAD.IADD R243, R245, 0x1, R244 ;  /* 0x00000001f5f37824 */ /* 0x000fe200078e02f4 */
[----:B------:R-:W-:Y:S01]  /*46f0*/  @UP0 UMOV UR5, UR15 ;  /* 0x0000000f00050c82 */ /* 0x000fe20008000000 */
[----:B------:R-:W-:-:S02]  /*4700*/  UISETP.GE.AND UP1, UPT, UR12, UR9, UPT ;  /* 0x000000090c00728c */ /* 0x000fc4000bf26270 */
[----:B------:R-:W-:Y:S02]  /*4710*/  UIADD3 UR32, UR18, 0x646e171e, URZ ;  /* 0x646e171e12207890 */ /* 0x000fe4000fffe03f */
[----:B------:R-:W-:Y:S02]  /*4720*/  UIADD3 UR31, UR19, -0x4ab325aa, URZ ;  /* 0xb54cda56131f7890 */ /* 0x000fe4000fffe03f */
[----:B------:R-:W-:Y:S02]  /*4730*/  UIADD3 UR30, UR18, -0x56f99767, URZ ;  /* 0xa9066899121e7890 */ /* 0x000fe4000fffe03f */
[----:B------:R-:W-:Y:S02]  /*4740*/  UIADD3 UR29, UR19, 0x1715609d, URZ ;  /* 0x1715609d131d7890 */ /* 0x000fe4000fffe03f */
[----:B------:R-:W-:Y:S02]  /*4750*/  UIADD3 UR28, UR18, -0x126145ec, URZ ;  /* 0xed9eba14121c7890 */ /* 0x000fe4000fffe03f */
[----:B------:R-:W-:-:S02]  /*4760*/  UIADD3 UR27, UR19, 0x78dde6e4, URZ ;  /* 0x78dde6e4131b7890 */ /* 0x000fc4000fffe03f */
[----:B------:R-:W-:Y:S02]  /*4770*/  UIADD3 UR26, UR18, 0x32370b8f, URZ ;  /* 0x32370b8f121a7890 */ /* 0x000fe4000fffe03f */
[----:B------:R-:W-:Y:S02]  /*4780*/  UIADD3 UR25, UR19, -0x255992d5, URZ ;  /* 0xdaa66d2b13197890 */ /* 0x000fe4000fffe03f */
[----:B------:R-:W-:Y:S02]  /*4790*/  UIADD3 UR24, UR18, 0x76cf5d0a, URZ ;  /* 0x76cf5d0a12187890 */ /* 0x000fe4000fffe03f */
[----:B------:R-:W-:Y:S02]  /*47a0*/  UIADD3 UR23, UR19, 0x3c6ef372, URZ ;  /* 0x3c6ef37213177890 */ /* 0x000fe4000fffe03f */
[----:B------:R-:W-:Y:S02]  /*47b0*/  UIADD3 UR22, UR18, -0x4498517b, URZ ;  /* 0xbb67ae8512167890 */ /* 0x000fe4000fffe03f */
[----:B------:R-:W-:Y:S01]  /*47c0*/  UIADD3 UR21, UR19, -0x61c88647, URZ ;  /* 0x9e3779b913157890 */ /* 0x000fe2000fffe03f */
[----:B-1----:R-:W-:-:S11]  /*47d0*/  ULDC UR15, c[0x0][0x2ec] ;  /* 0x0000bb00000f7ab9 */ /* 0x002fd60000000800 */
.L_x_1751:
[----:B------:R-:W0:Y:S01]  /*47e0*/  LDGDEPBAR ;  /* 0x00000000000079af */ /* 0x000e220000000000 */
[C---:B------:R-:W-:Y:S01]  /*47f0*/  IMAD.IADD R114, R247.reuse, 0x1, R246 ;  /* 0x00000001f7727824 */ /* 0x040fe200078e02f6 */
[----:B------:R-:W-:Y:S01]  /*4800*/  PLOP3.LUT P0, PT, PT, PT, UP1, 0x80, 0x0 ;  /* 0x000000000000781c */ /* 0x000fe20003f0f018 */
[--C-:B------:R-:W-:Y:S02]  /*4810*/  IMAD.IADD R113, R247, 0x1, R245.reuse ;  /* 0x00000001f7717824 */ /* 0x100fe400078e02f5 */
[----:B------:R-:W2:Y:S01]  /*4820*/  LDL R121, [R1] ;  /* 0x0000000001797983 */ /* 0x000ea20000100800 */
[----:B------:R-:W-:Y:S01]  /*4830*/  IMAD.IADD R112, R114, 0x1, R245 ;  /* 0x0000000172707824 */ /* 0x000fe200078e02f5 */
[----:B------:R-:W-:Y:S01]  /*4840*/  PLOP3.LUT P6, PT, PT, PT, UP1, 0x80, 0x0 ;  /* 0x000000000000781c */ /* 0x000fe20003fcf018 */
[----:B------:R-:W-:Y:S02]  /*4850*/  IMAD.U32 R127, RZ, RZ, UR8 ;  /* 0x00000008ff7f7e24 */ /* 0x000fe4000f8e00ff */
[----:B------:R-:W3:Y:S01]  /*4860*/  LDL R118, [R1+0x50] ;  /* 0x0000500001767983 */ /* 0x000ee20000100800 */
[----:B------:R-:W-:Y:S01]  /*4870*/  IMAD.U32 R116, RZ, RZ, UR8 ;  /* 0x00000008ff747e24 */ /* 0x000fe2000f8e00ff */
[----:B------:R-:W-:Y:S01]  /*4880*/  UISETP.GE.AND UP2, UPT, UR8, 0x1, UPT ;  /* 0x000000010800788c */ /* 0x000fe2000bf46270 */
[----:B------:R-:W-:Y:S02]  /*4890*/  IMAD.U32 R115, RZ, RZ, UR34 ;  /* 0x00000022ff737e24 */ /* 0x000fe4000f8e00ff */
[----:B------:R-:W4:Y:S05]  /*48a0*/  LDL R120, [R1+0x64] ;  /* 0x0000640001787983 */ /* 0x000f2a0000100800 */
[----:B------:R-:W3:Y:S05]  /*48b0*/  LDL.64 R122, [R1+0x70] ;  /* 0x00007000017a7983 */ /* 0x000eea0000100a00 */
[----:B------:R-:W3:Y:S05]  /*48c0*/  LDL R200, [R1+0x38] ;  /* 0x0000380001c87983 */ /* 0x000eea0000100800 */
[----:B------:R-:W3:Y:S05]  /*48d0*/  LDL R211, [R1+0x14] ;  /* 0x0000140001d37983 */ /* 0x000eea0000100800 */
[----:B------:R-:W3:Y:S05]  /*48e0*/  LDL R210, [R1+0x24] ;  /* 0x0000240001d27983 */ /* 0x000eea0000100800 */
[----:B------:R-:W3:Y:S05]  /*48f0*/  LDL R209, [R1+0x1c] ;  /* 0x00001c0001d17983 */ /* 0x000eea0000100800 */
[----:B------:R-:W3:Y:S05]  /*4900*/  LDL R208, [R1+0x3c] ;  /* 0x00003c0001d07983 */ /* 0x000eea0000100800 */
[----:B------:R-:W3:Y:S05]  /*4910*/  LDL R203, [R1+0x10] ;  /* 0x0000100001cb7983 */ /* 0x000eea0000100800 */
[----:B------:R-:W5:Y:S01]  /*4920*/  LDL.64 R206, [R1+0x8] ;  /* 0x0000080001ce7983 */ /* 0x000f620000100a00 */
[----:B------:R-:W1:Y:S01]  /*4930*/  S2R R119, SR_TID.X ;  /* 0x0000000000777919 */ /* 0x000e620000002100 */
[----:B------:R-:W1:Y:S01]  /*4940*/  S2R R117, SR_TID.X ;  /* 0x0000000000757919 */ /* 0x000e620000002100 */
[----:B------:R-:W-:Y:S04]  /*4950*/  DEPBAR.LE SB0, 0x0 ;  /* 0x000080000000791a */ /* 0x000fe80000000000 */
[----:B------:R-:W-:Y:S06]  /*4960*/  BAR.SYNC.DEFER_BLOCKING 0x0 ;  /* 0x0000000000007b1d */ /* 0x000fec0000010000 */
[----:B------:R-:W-:Y:S01]  /*4970*/  LDSM.16.M88.4 R84, [R247] ;  /* 0x00000000f754783b */ /* 0x000fe20000000200 */
[----:B-1----:R-:W-:Y:S04]  /*4980*/  SHF.R.S32.HI R117, RZ, 0x1f, R117 ;  /* 0x0000001fff757819 */ /* 0x002fe80000011475 */
[----:B------:R-:W1:Y:S01]  /*4990*/  LDSM.16.M88.4 R88, [R241+0x18000] ;  /* 0x01800000f158783b */ /* 0x000e620000000200 */
[----:B------:R-:W-:Y:S04]  /*49a0*/  LEA.HI R117, R117, R119, RZ, 0x7 ;  /* 0x0000007775757211 */ /* 0x000fe800078f38ff */
[----:B------:R-:W1:Y:S01]  /*49b0*/  LDSM.16.M88.4 R92, [R241+0x18800] ;  /* 0x01880000f15c783b */ /* 0x000e620000000200 */
[----:B------:R-:W-:Y:S04]  /*49c0*/  SHF.R.S32.HI R117, RZ, 0x7, R117 ;  /* 0x00000007ff757819 */ /* 0x000fe80000011475 */
[----:B------:R-:W-:Y:S01]  /*49d0*/  LDSM.16.M88.4 R96, [R114] ;  /* 0x000000007260783b */ /* 0x000fe20000000200 */
[----:B------:R-:W-:Y:S04]  /*49e0*/  IMAD R115, R115, 0x2, R117 ;  /* 0x0000000273737824 */ /* 0x000fe800078e0275 */
[----:B------:R-:W1:Y:S01]  /*49f0*/  LDSM.16.M88.4 R100, [R240+0x18000] ;  /* 0x01800000f064783b */ /* 0x000e620000000200 */
[----:B------:R-:W-:Y:S04]  /*4a00*/  LOP3.LUT R115, R115, UR18, RZ, 0x3c, !PT ;  /* 0x0000001273737c12 */ /* 0x000fe8000f8e3cff */
[----:B------:R-:W1:Y:S05]  /*4a10*/  LDSM.16.M88.4 R104, [R240+0x18800] ;  /* 0x01880000f068783b */ /* 0x000e6a0000000200 */
[----:B------:R-:W-:Y:S01]  /*4a20*/  LDSM.16.M88.4 R108, [R3+0x18000] ;  /* 0x01800000036c783b */ /* 0x000fe20000000200 */
[C---:B-1----:R-:W-:Y:S06]  /*4a30*/  HMMA.16816.F32.BF16 R4, R84.reuse, R88, RZ ;  /* 0x000000585404723c */ /* 0x042fec00000418ff */
[C---:B------:R-:W-:Y:S01]  /*4a40*/  HMMA.16816.F32.BF16 R8, R84.reuse, R90, RZ ;  /* 0x0000005a5408723c */ /* 0x040fe200000418ff */
[----:B------:R-:W1:Y:S05]  /*4a50*/  LDSM.16.M88.4 R88, [R113] ;  /* 0x000000007158783b */ /* 0x000e6a0000000200 */
[C---:B------:R-:W-:Y:S06]  /*4a60*/  HMMA.16816.F32.BF16 R12, R84.reuse, R92, RZ ;  /* 0x0000005c540c723c */ /* 0x040fec00000418ff */
[----:B------:R-:W-:Y:S01]  /*4a70*/  HMMA.16816.F32.BF16 R16, R84, R94, RZ ;  /* 0x0000005e5410723c */ /* 0x000fe200000418ff */
[----:B------:R-:W1:Y:S05]  /*4a80*/  LDSM.16.M88.4 R84, [R3+0x18800] ;  /* 0x018800000354783b */ /* 0x000e6a0000000200 */
[C---:B------:R-:W-:Y:S01]  /*4a90*/  HMMA.16816.F32.BF16 R4, R96.reuse, R100, R4 ;  /* 0x000000646004723c */ /* 0x040fe20000041804 */
[----:B------:R-:W-:Y:S05]  /*4aa0*/  LDSM.16.M88.4 R92, [R112] ;  /* 0x00000000705c783b */ /* 0x000fea0000000200 */
[C---:B------:R-:W-:Y:S01]  /*4ab0*/  HMMA.16816.F32.BF16 R8, R96.reuse, R102, R8 ;  /* 0x000000666008723c */ /* 0x040fe20000041808 */
[----:B------:R-:W1:Y:S05]  /*4ac0*/  LDSM.16.M88.4 R100, [R2+0x18000] ;  /* 0x018000000264783b */ /* 0x000e6a0000000200 */
[C---:B------:R-:W-:Y:S06]  /*4ad0*/  HMMA.16816.F32.BF16 R12, R96.reuse, R104, R12 ;  /* 0x00000068600c723c */ /* 0x040fec000004180c */
[----:B------:R-:W-:Y:S01]  /*4ae0*/  HMMA.16816.F32.BF16 R16, R96, R106, R16 ;  /* 0x0000006a6010723c */ /* 0x000fe20000041810 */
[----:B------:R-:W1:Y:S05]  /*4af0*/  LDSM.16.M88.4 R96, [R2+0x18800] ;  /* 0x018800000260783b */ /* 0x000e6a0000000200 */
[C---:B-1----:R-:W-:Y:S01]  /*4b00*/  HMMA.16816.F32.BF16 R4, R88.reuse, R108, R4 ;  /* 0x0000006c5804723c */ /* 0x042fe20000041804 */
[----:B------:R-:W-:Y:S05]  /*4b10*/  LDSM.16.M88.4 R104, [R247+0x2000] ;  /* 0x00200000f768783b */ /* 0x000fea0000000200 */
[C---:B------:R-:W-:Y:S01]  /*4b20*/  HMMA.16816.F32.BF16 R8, R88.reuse, R110, R8 ;  /* 0x0000006e5808723c */ /* 0x040fe20000041808 */
[----:B------:R-:W1:Y:S05]  /*4b30*/  LDSM.16.M88.4 R108, [R241+0x1a000] ;  /* 0x01a00000f16c783b */ /* 0x000e6a0000000200 */
[C---:B------:R-:W-:Y:S06]  /*4b40*/  HMMA.16816.F32.BF16 R12, R88.reuse, R84, R12 ;  /* 0x00000054580c723c */ /* 0x040fec000004180c */
[----:B------:R-:W-:Y:S01]  /*4b50*/  HMMA.16816.F32.BF16 R16, R88, R86, R16 ;  /* 0x000000565810723c */ /* 0x000fe20000041810 */
[----:B------:R-:W1:Y:S05]  /*4b60*/  LDSM.16.M88.4 R84, [R241+0x1a800] ;  /* 0x01a80000f154783b */ /* 0x000e6a0000000200 */
[C---:B------:R-:W-:Y:S01]  /*4b70*/  HMMA.16816.F32.BF16 R4, R92.reuse, R100, R4 ;  /* 0x000000645c04723c */ /* 0x040fe20000041804 */
[----:B------:R-:W-:Y:S05]  /*4b80*/  LDSM.16.M88.4 R88, [R114+0x2000] ;  /* 0x002000007258783b */ /* 0x000fea0000000200 */
        /* <DEDUP_REMOVED lines=15> */
[----:B------:R-:W2:Y:S05]  /*4c80*/  LDSM.16.M88.4 R100, [R112+0x2000] ;  /* 0x002000007064783b */ /* 0x000eaa0000000200 */
[C---:B------:R-:W-:Y:S06]  /*4c90*/  HMMA.16816.F32.BF16 R12, R88.reuse, R92, R12 ;  /* 0x0000005c580c723c */ /* 0x040fec000004180c */
        /* <DEDUP_REMOVED lines=8> */
[----:B------:R-:W3:Y:S05]  /*4d20*/  LDSM.16.M88.4 R84, [R241+0x1c800] ;  /* 0x01c80000f154783b */ /* 0x000eea0000000200 */
[C---:B--2---:R-:W-:Y:S01]  /*4d30*/  HMMA.16816.F32.BF16 R4, R100.reuse, R104, R4 ;  /* 0x000000686404723c */ /* 0x044fe20000041804 */
[----:B------:R-:W-:Y:S05]  /*4d40*/  LDSM.16.M88.4 R96, [R114+0x4000] ;  /* 0x004000007260783b */ /* 0x000fea0000000200 */
[C---:B------:R-:W-:Y:S01]  /*4d50*/  HMMA.16816.F32.BF16 R8, R100.reuse, R106, R8 ;  /* 0x0000006a6408723c */ /* 0x040fe20000041808 */
[----:B------:R-:W2:Y:S04]  /*4d60*/  LDSM.16.M88.4 R104, [R240+0x1c000] ;  /* 0x01c00000f068783b */ /* 0x000ea80000000200 */
[----:B------:R-:W-:Y:S01]  /*4d70*/  IMAD R116, R116, 0x4, R121 ;  /* 0x0000000474747824 */ /* 0x000fe200078e0279 */
[C---:B----4-:R-:W-:Y:S05]  /*4d80*/  HMMA.16816.F32.BF16 R12, R100.reuse, R88, R12 ;  /* 0x00000058640c723c */ /* 0x050fea000004180c */
[----:B------:R-:W-:Y:S01]  /*4d90*/  IMAD.WIDE.U32 R116, R116, -0x326172a9, RZ ;  /* 0xcd9e8d5774747825 */ /* 0x000fe200078e00ff */
[----:B------:R-:W-:Y:S01]  /*4da0*/  HMMA.16816.F32.BF16 R16, R100, R90, R16 ;  /* 0x0000005a6410723c */ /* 0x000fe20000041810 */
[----:B------:R-:W4:Y:S04]  /*4db0*/  LDSM.16.M88.4 R88, [R240+0x1c800] ;  /* 0x01c80000f058783b */ /* 0x000f280000000200 */
[----:B------:R-:W-:Y:S01]  /*4dc0*/  IMAD R127, R127, 0x40, R120 ;  /* 0x000000407f7f7824 */ /* 0x000fe200078e0278 */
[C---:B-1----:R-:W-:Y:S01]  /*4dd0*/  HMMA.16816.F32.BF16 R4, R92.reuse, R108, R4 ;  /* 0x0000006c5c04723c */ /* 0x042fe20000041804 */
[----:B------:R-:W-:Y:S04]  /*4de0*/  LDSM.16.M88.4 R100, [R113+0x4000] ;  /* 0x004000007164783b */ /* 0x000fe80000000200 */
[C---:B------:R-:W-:Y:S01]  /*4df0*/  VIADD R126, R127.reuse, 0xffffffff ;  /* 0xffffffff7f7e7836 */ /* 0x040fe20000000000 */
[C---:B------:R-:W-:Y:S01]  /*4e00*/  HMMA.16816.F32.BF16 R8, R92.reuse, R110, R8 ;  /* 0x0000006e5c08723c */ /* 0x040fe20000041808 */
[----:B------:R-:W1:Y:S04]  /*4e10*/  LDSM.16.M88.4 R108, [R3+0x1c000] ;  /* 0x01c00000036c783b */ /* 0x000e680000000200 */
[----:B------:R-:W-:Y:S01]  /*4e20*/  VIADD R121, R127, 0xffffffef ;  /* 0xffffffef7f797836 */ /* 0x000fe20000000000 */
[C---:B---3--:R-:W-:Y:S05]  /*4e30*/  HMMA.16816.F32.BF16 R12, R92.reuse, R84, R12 ;  /* 0x000000545c0c723c */ /* 0x048fea000004180c */
[----:B------:R-:W-:Y:S01]  /*4e40*/  LOP3.LUT R117, R117, UR19, R118, 0x96, !PT ;  /* 0x0000001375757c12 */ /* 0x000fe2000f8e9676 */
[----:B------:R-:W-:Y:S01]  /*4e50*/  HMMA.16816.F32.BF16 R16, R92, R86, R16 ;  /* 0x000000565c10723c */ /* 0x000fe20000041810 */
[----:B------:R-:W3:Y:S04]  /*4e60*/  LDSM.16.M88.4 R84, [R3+0x1c800] ;  /* 0x01c800000354783b */ /* 0x000ee80000000200 */
[----:B------:R-:W-:Y:S01]  /*4e70*/  IMAD.WIDE.U32 R118, R117, -0x2daee0ad, RZ ;  /* 0xd2511f5375767825 */ /* 0x000fe200078e00ff */
[C---:B--2---:R-:W-:Y:S01]  /*4e80*/  HMMA.16816.F32.BF16 R4, R96.reuse, R104, R4 ;  /* 0x000000686004723c */ /* 0x044fe20000041804 */
[----:B------:R-:W-:Y:S04]  /*4e90*/  LDSM.16.M88.4 R92, [R112+0x4000] ;  /* 0x00400000705c783b */ /* 0x000fe80000000200 */
[----:B------:R-:W-:Y:S01]  /*4ea0*/  @P0 VIADD R117, R200, 0x1 ;  /* 0x00000001c8750836 */ /* 0x000fe20000000000 */
[C---:B------:R-:W-:Y:S01]  /*4eb0*/  HMMA.16816.F32.BF16 R8, R96.reuse, R106, R8 ;  /* 0x0000006a6008723c */ /* 0x040fe20000041808 */
[----:B------:R-:W2:Y:S02]  /*4ec0*/  LDSM.16.M88.4 R104, [R2+0x1c000] ;  /* 0x01c000000268783b */ /* 0x000ea40000000200 */
[----:B------:R-:W-:Y:S02]  /*4ed0*/  ISETP.GE.AND P0, PT, R126, RZ, PT ;  /* 0x000000ff7e00720c */ /* 0x000fe40003f06270 */
[----:B------:R-:W-:Y:S01]  /*4ee0*/  @P6 ISETP.GE.AND P6, PT, R117, UR9, PT ;  /* 0x0000000975006c0c */ /* 0x000fe2000bfc6270 */
[C---:B----4-:R-:W-:Y:S05]  /*4ef0*/  HMMA.16816.F32.BF16 R12, R96.reuse, R88, R12 ;  /* 0x00000058600c723c */ /* 0x050fea000004180c */
[----:B------:R-:W-:Y:S01]  /*4f00*/  LOP3.LUT R130, R119, UR22, R122, 0x96, !PT ;  /* 0x0000001677827c12 */ /* 0x000fe2000f8e967a */
[----:B------:R-:W-:Y:S01]  /*4f10*/  HMMA.16816.F32.BF16 R16, R96, R90, R16 ;  /* 0x0000005a6010723c */ /* 0x000fe20000041810 */
[----:B------:R-:W4:Y:S04]  /*4f20*/  LDSM.16.M88.4 R88, [R2+0x1c800] ;  /* 0x01c800000258783b */ /* 0x000f280000000200 */
[C---:B------:R-:W-:Y:S01]  /*4f30*/  @!P0 IADD3 R126, -R127.reuse, 0x1, RZ ;  /* 0x000000017f7e8810 */ /* 0x040fe20007ffe1ff */
[C---:B-1----:R-:W-:Y:S01]  /*4f40*/  HMMA.16816.F32.BF16 R4, R100.reuse, R108, R4 ;  /* 0x0000006c6404723c */ /* 0x042fe20000041804 */
[----:B------:R-:W-:Y:S04]  /*4f50*/  LDSM.16.M88.4 R96, [R247+0x6000] ;  /* 0x00600000f760783b */ /* 0x000fe80000000200 */
[C---:B------:R-:W-:Y:S01]  /*4f60*/  VIADD R128, R127.reuse, 0x8 ;  /* 0x000000087f807836 */ /* 0x040fe20000000000 */
[C---:B------:R-:W-:Y:S01]  /*4f70*/  HMMA.16816.F32.BF16 R8, R100.reuse, R110, R8 ;  /* 0x0000006e6408723c */ /* 0x040fe20000041808 */
[----:B------:R-:W1:Y:S03]  /*4f80*/  LDSM.16.M88.4 R108, [R241+0x1e000] ;  /* 0x01e00000f16c783b */ /* 0x000e660000000200 */
[----:B------:R-:W-:Y:S01]  /*4f90*/  ISETP.GE.AND P2, PT, R128, RZ, PT ;  /* 0x000000ff8000720c */ /* 0x000fe20003f46270 */
[C---:B------:R-:W-:Y:S01]  /*4fa0*/  VIADD R120, R127.reuse, 0x7 ;  /* 0x000000077f787836 */ /* 0x040fe20000000000 */
[C---:B---3--:R-:W-:Y:S04]  /*4fb0*/  HMMA.16816.F32.BF16 R12, R100.reuse, R84, R12 ;  /* 0x00000054640c723c */ /* 0x048fe8000004180c */
[----:B------:R-:W-:Y:S01]  /*4fc0*/  ISETP.GE.AND P1, PT, R120, RZ, PT ;  /* 0x000000ff7800720c */ /* 0x000fe20003f26270 */
[----:B------:R-:W-:Y:S01]  /*4fd0*/  IMAD.WIDE.U32 R130, R130, -0x326172a9, RZ ;  /* 0xcd9e8d5782827825 */ /* 0x000fe200078e00ff */
[----:B------:R-:W-:Y:S01]  /*4fe0*/  HMMA.16816.F32.BF16 R16, R100, R86, R16 ;  /* 0x000000566410723c */ /* 0x000fe20000041810 */
[----:B------:R-:W3:Y:S04]  /*4ff0*/  LDSM.16.M88.4 R84, [R241+0x1e800] ;  /* 0x01e80000f154783b */ /* 0x000ee80000000200 */
[----:B------:R-:W-:Y:S01]  /*5000*/  @!P2 IADD3 R128, -R127, -0x8, RZ ;  /* 0xfffffff87f80a810 */ /* 0x000fe20007ffe1ff */
[C---:B--2---:R-:W-:Y:S01]  /*5010*/  HMMA.16816.F32.BF16 R4, R92.reuse, R104, R4 ;  /* 0x000000685c04723c */ /* 0x044fe20000041804 */
[----:B------:R-:W-:Y:S04]  /*5020*/  LDSM.16.M88.4 R100, [R114+0x6000] ;  /* 0x006000007264783b */ /* 0x000fe80000000200 */
[----:B------:R-:W-:Y:S01]  /*5030*/  ISETP.GE.AND P2, PT, R121, RZ, PT ;  /* 0x000000ff7900720c */ /* 0x000fe20003f46270 */
[C---:B------:R-:W-:Y:S01]  /*5040*/  HMMA.16816.F32.BF16 R8, R92.reuse, R106, R8 ;  /* 0x0000006a5c08723c */ /* 0x040fe20000041808 */
[----:B------:R-:W2:Y:S04]  /*5050*/  LDSM.16.M88.4 R104, [R240+0x1e000] ;  /* 0x01e00000f068783b */ /* 0x000ea80000000200 */
[----:B------:R-:W-:Y:S01]  /*5060*/  @!P1 IADD3 R120, -R127, -0x7, RZ ;  /* 0xfffffff97f789810 */ /* 0x000fe20007ffe1ff */
[C---:B----4-:R-:W-:Y:S05]  /*5070*/  HMMA.16816.F32.BF16 R12, R92.reuse, R88, R12 ;  /* 0x000000585c0c723c */ /* 0x050fea000004180c */
[----:B------:R-:W-:Y:S01]  /*5080*/  LOP3.LUT R115, R115, R123, RZ, 0x3c, !PT ;  /* 0x0000007b73737212 */ /* 0x000fe200078e3cff */
[----:B------:R-:W-:Y:S01]  /*5090*/  HMMA.16816.F32.BF16 R16, R92, R90, R16 ;  /* 0x0000005a5c10723c */ /* 0x000fe20000041810 */
[----:B------:R-:W4:Y:S04]  /*50a0*/  LDSM.16.M88.4 R88, [R240+0x1e800] ;  /* 0x01e80000f058783b */ /* 0x000f280000000200 */
[----:B------:R-:W-:Y:S01]  /*50b0*/  @!P2 IADD3 R121, -R127, 0x11, RZ ;  /* 0x000000117f79a810 */ /* 0x000fe20007ffe1ff */
[C---:B-1----:R-:W-:Y:S01]  /*50c0*/  HMMA.16816.F32.BF16 R4, R96.reuse, R108, R4 ;  /* 0x0000006c6004723c */ /* 0x042fe20000041804 */
[----:B------:R-:W-:Y:S04]  /*50d0*/  LDSM.16.M88.4 R92, [R113+0x6000] ;  /* 0x00600000715c783b */ /* 0x000fe80000000200 */
[----:B------:R-:W-:Y:S01]  /*50e0*/  IMAD.WIDE.U32 R124, R115, -0x326172a9, RZ ;  /* 0xcd9e8d57737c7825 */ /* 0x000fe200078e00ff */
[C---:B------:R-:W-:Y:S01]  /*50f0*/  HMMA.16816.F32.BF16 R8, R96.reuse, R110, R8 ;  /* 0x0000006e6008723c */ /* 0x040fe20000041808 */
[----:B------:R-:W1:Y:S04]  /*5100*/  LDSM.16.M88.4 R108, [R3+0x1e000] ;  /* 0x01e00000036c783b */ /* 0x000e680000000200 */
[----:B------:R-:W-:Y:S01]  /*5110*/  LOP3.LUT R196, R125, UR21, R116, 0x96, !PT ;  /* 0x000000157dc47c12 */ /* 0x000fe2000f8e9674 */
[C---:B---3--:R-:W-:Y:S05]  /*5120*/  HMMA.16816.F32.BF16 R12, R96.reuse, R84, R12 ;  /* 0x00000054600c723c */ /* 0x048fea000004180c */
[----:B------:R-:W-:Y:S01]  /*5130*/  IMAD.WIDE.U32 R196, R196, -0x2daee0ad, RZ ;  /* 0xd2511f53c4c47825 */ /* 0x000fe200078e00ff */
[----:B------:R-:W-:Y:S01]  /*5140*/  HMMA.16816.F32.BF16 R16, R96, R86, R16 ;  /* 0x000000566010723c */ /* 0x000fe20000041810 */
[----:B------:R-:W3:Y:S04]  /*5150*/  LDSM.16.M88.4 R84, [R3+0x1e800] ;  /* 0x01e800000354783b */ /* 0x000ee80000000200 */
[----:B------:R-:W-:Y:S01]  /*5160*/  LOP3.LUT R116, R197, UR24, R118, 0x96, !PT ;  /* 0x00000018c5747c12 */ /* 0x000fe2000f8e9676 */
[C---:B--2---:R-:W-:Y:S01]  /*5170*/  HMMA.16816.F32.BF16 R4, R100.reuse, R104, R4 ;  /* 0x000000686404723c */ /* 0x044fe20000041804 */
[----:B------:R-:W-:Y:S04]  /*5180*/  LDSM.16.M88.4 R96, [R112+0x6000] ;  /* 0x006000007060783b */ /* 0x000fe80000000200 */
[----:B------:R-:W-:Y:S01]  /*5190*/  IMAD.WIDE.U32 R198, R116, -0x326172a9, RZ ;  /* 0xcd9e8d5774c67825 */ /* 0x000fe200078e00ff */
[C---:B------:R-:W-:Y:S01]  /*51a0*/  HMMA.16816.F32.BF16 R8, R100.reuse, R106, R8 ;  /* 0x0000006a6408723c */ /* 0x040fe20000041808 */
[----:B------:R-:W2:Y:S04]  /*51b0*/  LDSM.16.M88.4 R104, [R2+0x1e000] ;  /* 0x01e000000268783b */ /* 0x000ea80000000200 */
[----:B------:R-:W-:Y:S01]  /*51c0*/  LOP3.LUT R119, R199, UR25, R130, 0x96, !PT ;  /* 0x00000019c7777c12 */ /* 0x000fe2000f8e9682 */
[C---:B----4-:R-:W-:Y:S01]  /*51d0*/  HMMA.16816.F32.BF16 R12, R100.reuse, R88, R12 ;  /* 0x00000058640c723c */ /* 0x050fe2000004180c */
[----:B------:R-:W4:Y:S04]  /*51e0*/  LDL R88, [R1+0x5c] ;  /* 0x00005c0001587983 */ /* 0x000f280000100800 */
[----:B------:R-:W-:Y:S01]  /*51f0*/  LOP3.LUT R124, R131, UR23, R124, 0x96, !PT ;  /* 0x00000017837c7c12 */ /* 0x000fe2000f8e967c */
[----:B------:R-:W-:Y:S05]  /*5200*/  HMMA.16816.F32.BF16 R16, R100, R90, R16 ;  /* 0x0000005a6410723c */ /* 0x000fea0000041810 */
[----:B------:R-:W-:Y:S01]  /*5210*/  IMAD.WIDE.U32 R124, R124, -0x2daee0ad, RZ ;  /* 0xd2511f537c7c7825 */ /* 0x000fe200078e00ff */
[C---:B-1----:R-:W-:Y:S05]  /*5220*/  HMMA.16816.F32.BF16 R4, R92.reuse, R108, R4 ;  /* 0x0000006c5c04723c */ /* 0x042fea0000041804 */
[----:B------:R-:W-:Y:S01]  /*5230*/  LOP3.LUT R116, R125, UR26, R196, 0x96, !PT ;  /* 0x0000001a7d747c12 */ /* 0x000fe2000f8e96c4 */
[C---:B------:R-:W-:Y:S05]  /*5240*/  HMMA.16816.F32.BF16 R8, R92.reuse, R110, R8 ;  /* 0x0000006e5c08723c */ /* 0x040fea0000041808 */
[----:B------:R-:W-:Y:S01]  /*5250*/  IMAD.WIDE.U32 R196, R119, -0x2daee0ad, RZ ;  /* 0xd2511f5377c47825 */ /* 0x000fe200078e00ff */
[C---:B---3--:R-:W-:Y:S01]  /*5260*/  HMMA.16816.F32.BF16 R12, R92.reuse, R84, R12 ;  /* 0x000000545c0c723c */ /* 0x048fe2000004180c */
[----:B------:R-:W3:Y:S04]  /*5270*/  LDL R84, [R1+0x58] ;  /* 0x0000580001547983 */ /* 0x000ee80000100800 */
[----:B------:R-:W-:Y:S01]  /*5280*/  VIADD R123, R127, 0xfffffff8 ;  /* 0xfffffff87f7b7836 */ /* 0x000fe20000000000 */
[----:B------:R-:W-:Y:S04]  /*5290*/  HMMA.16816.F32.BF16 R16, R92, R86, R16 ;  /* 0x000000565c10723c */ /* 0x000fe80000041810 */
[----:B------:R-:W-:Y:S01]  /*52a0*/  ISETP.GE.AND P3, PT, R123, RZ, PT ;  /* 0x000000ff7b00720c */ /* 0x000fe20003f66270 */
[----:B------:R-:W-:Y:S01]  /*52b0*/  VIADD R115, R127, 0xffffffe7 ;  /* 0xffffffe77f737836 */ /* 0x000fe20000000000 */
[C---:B--2---:R-:W-:Y:S05]  /*52c0*/  HMMA.16816.F32.BF16 R4, R96.reuse, R104, R4 ;  /* 0x000000686004723c */ /* 0x044fea0000041804 */
[----:B------:R-:W-:Y:S01]  /*52d0*/  ISETP.GE.AND P0, PT, R115, RZ, PT ;  /* 0x000000ff7300720c */ /* 0x000fe20003f06270 */
[C---:B------:R-:W-:Y:S05]  /*52e0*/  HMMA.16816.F32.BF16 R8, R96.reuse, R106, R8 ;  /* 0x0000006a6008723c */ /* 0x040fea0000041808 */
[C---:B------:R-:W-:Y:S01]  /*52f0*/  VIADD R202, R127.reuse, 0xfffffff7 ;  /* 0xfffffff77fca7836 */ /* 0x040fe20000000000 */
[C---:B------:R-:W-:Y:S01]  /*5300*/  @!P3 IADD3 R123, -R127.reuse, 0x8, RZ ;  /* 0x000000087f7bb810 */ /* 0x040fe20007ffe1ff */
[C---:B------:R-:W-:Y:S01]  /*5310*/  VIADD R118, R127.reuse, 0xfffffff0 ;  /* 0xfffffff07f767836 */ /* 0x040fe20000000000 */
[----:B------:R-:W-:Y:S02]  /*5320*/  PLOP3.LUT P3, PT, PT, PT, UP1, 0x80, 0x0 ;  /* 0x000000000000781c */ /* 0x000fe40003f6f018 */
[----:B------:R-:W-:Y:S01]  /*5330*/  ISETP.GE.AND P5, PT, R202, RZ, PT ;  /* 0x000000ffca00720c */ /* 0x000fe20003fa6270 */
[C---:B------:R-:W-:Y:S01]  /*5340*/  VIADD R122, R127.reuse, 0xffffffe8 ;  /* 0xffffffe87f7a7836 */ /* 0x040fe20000000000 */
[----:B------:R-:W-:Y:S01]  /*5350*/  ISETP.GE.AND P4, PT, R118, RZ, PT ;  /* 0x000000ff7600720c */ /* 0x000fe20003f86270 */
[----:B------:R-:W-:Y:S01]  /*5360*/  IMAD.WIDE.U32 R116, R116, -0x326172a9, RZ ;  /* 0xcd9e8d5774747825 */ /* 0x000fe200078e00ff */
[----:B------:R-:W-:Y:S02]  /*5370*/  @!P0 IADD3 R115, -R127, 0x19, RZ ;  /* 0x000000197f738810 */ /* 0x000fe40007ffe1ff */
[----:B------:R-:W-:Y:S02]  /*5380*/  ISETP.GE.AND P1, PT, R122, RZ, PT ;  /* 0x000000ff7a00720c */ /* 0x000fe40003f26270 */
[----:B------:R-:W-:Y:S02]  /*5390*/  IABS R125, R127 ;  /* 0x0000007f007d7213 */ /* 0x000fe40000000000 */
[----:B------:R-:W-:Y:S02]  /*53a0*/  PLOP3.LUT P0, PT, PT, PT, UP1, 0x80, 0x0 ;  /* 0x000000000000781c */ /* 0x000fe40003f0f018 */
[----:B------:R-:W-:Y:S02]  /*53b0*/  LOP3.LUT R198, R117, UR27, R198, 0x96, !PT ;  /* 0x0000001b75c67c12 */ /* 0x000fe4000f8e96c6 */
[----:B------:R-:W-:Y:S02]  /*53c0*/  I2FP.F32.S32 R117, R125 ;  /* 0x0000007d00757245 */ /* 0x000fe40000201400 */
[C---:B------:R-:W-:Y:S01]  /*53d0*/  @!P5 IADD3 R202, -R127.reuse, 0x9, RZ ;  /* 0x000000097fcad810 */ /* 0x040fe20007ffe1ff */
[----:B------:R-:W-:Y:S01]  /*53e0*/  IMAD.WIDE.U32 R198, R198, -0x2daee0ad, RZ ;  /* 0xd2511f53c6c67825 */ /* 0x000fe200078e00ff */
[----:B------:R-:W-:Y:S03]  /*53f0*/  @!P4 IADD3 R118, -R127, 0x10, RZ ;  /* 0x000000107f76c810 */ /* 0x000fe60007ffe1ff */
[----:B------:R-:W-:Y:S01]  /*5400*/  FFMA.FTZ R4, R117, -UR5, R4 ;  /* 0x8000000575047c23 */ /* 0x000fe20008010004 */
[----:B------:R-:W-:Y:S01]  /*5410*/  @!P1 IADD3 R122, -R127, 0x18, RZ ;  /* 0x000000187f7a9810 */ /* 0x000fe20007ffe1ff */
[----:B------:R-:W-:Y:S01]  /*5420*/  FFMA.FTZ R10, R117, -UR5, R10 ;  /* 0x80000005750a7c23 */ /* 0x000fe2000801000a */
[----:B------:R-:W-:Y:S02]  /*5430*/  @P3 ISETP.GE.AND P3, PT, R200, UR9, PT ;  /* 0x00000009c8003c0c */ /* 0x000fe4000bf66270 */
[----:B------:R-:W-:Y:S02]  /*5440*/  I2FP.F32.S32 R127, R128 ;  /* 0x00000080007f7245 */ /* 0x000fe40000201400 */
[----:B------:R-:W-:Y:S02]  /*5450*/  I2FP.F32.S32 R128, R120 ;  /* 0x0000007800807245 */ /* 0x000fe40000201400 */
[----:B------:R-:W-:Y:S01]  /*5460*/  I2FP.F32.S32 R120, R126 ;  /* 0x0000007e00787245 */ /* 0x000fe20000201400 */
[----:B------:R-:W-:Y:S01]  /*5470*/  FFMA.FTZ R6, R127, -UR5, R6 ;  /* 0x800000057f067c23 */ /* 0x000fe20008010006 */
[----:B------:R-:W-:Y:S01]  /*5480*/  @P0 FSEL R4, R4, -INF , !P3 ;  /* 0xff80000004040808 */ /* 0x000fe20005800000 */
[----:B------:R-:W-:Y:S01]  /*5490*/  FFMA.FTZ R7, R128, -UR5, R7 ;  /* 0x8000000580077c23 */ /* 0x000fe20008010007 */
[----:B------:R-:W-:Y:S01]  /*54a0*/  PLOP3.LUT P0, PT, PT, PT, UP1, 0x80, 0x0 ;  /* 0x000000000000781c */ /* 0x000fe20003f0f018 */
[C---:B------:R-:W-:Y:S01]  /*54b0*/  FFMA.FTZ R5, R120.reuse, -UR5, R5 ;  /* 0x8000000578057c23 */ /* 0x040fe20008010005 */
[----:B------:R-:W-:Y:S01]  /*54c0*/  PLOP3.LUT P1, PT, PT, PT, UP1, 0x80, 0x0 ;  /* 0x000000000000781c */ /* 0x000fe20003f2f018 */
[----:B------:R-:W-:Y:S01]  /*54d0*/  FFMA.FTZ R11, R120, -UR5, R11 ;  /* 0x80000005780b7c23 */ /* 0x000fe2000801000b */
[----:B------:R-:W-:Y:S02]  /*54e0*/  I2FP.F32.S32 R123, R123 ;  /* 0x0000007b007b7245 */ /* 0x000fe40000201400 */
[----:B------:R-:W-:Y:S02]  /*54f0*/  PLOP3.LUT P4, PT, PT, PT, UP1, 0x80, 0x0 ;  /* 0x000000000000781c */ /* 0x000fe40003f8f018 */
[----:B------:R-:W-:Y:S01]  /*5500*/  PLOP3.LUT P5, PT, PT, PT, UP1, 0x80, 0x0 ;  /* 0x000000000000781c */ /* 0x000fe20003faf018 */
[----:B------:R-:W-:Y:S01]  /*5510*/  FFMA.FTZ R8, R123, -UR5, R8 ;  /* 0x800000057b087c23 */ /* 0x000fe20008010008 */
[----:B------:R-:W-:Y:S02]  /*5520*/  I2FP.F32.S32 R202, R202 ;  /* 0x000000ca00ca7245 */ /* 0x000fe40000201400 */
[----:B------:R-:W-:Y:S01]  /*5530*/  LOP3.LUT R119, R199, UR30, R196, 0x96, !PT ;  /* 0x0000001ec7777c12 */ /* 0x000fe2000f8e96c4 */
[----:B------:R-:W-:Y:S01]  /*5540*/  @P0 VIADD R128, R200, 0x8 ;  /* 0x00000008c8800836 */ /* 0x000fe20000000000 */
[----:B------:R-:W-:Y:S01]  /*5550*/  PLOP3.LUT P0, PT, PT, PT, UP1, 0x80, 0x0 ;  /* 0x000000000000781c */ /* 0x000fe20003f0f018 */
[----:B------:R-:W-:Y:S01]  /*5560*/  FFMA.FTZ R9, R202, -UR5, R9 ;  /* 0x80000005ca097c23 */ /* 0x000fe20008010009 */
[----:B------:R-:W-:Y:S02]  /*5570*/  @P1 FSEL R6, R6, -INF , !P3 ;  /* 0xff80000006061808 */ /* 0x000fe40005800000 */
[----:B------:R-:W-:Y:S02]  /*5580*/  PLOP3.LUT P1, PT, PT, PT, UP1, 0x80, 0x0 ;  /* 0x000000000000781c */ /* 0x000fe40003f2f018 */
[----:B------:R-:W-:Y:S02]  /*5590*/  @P4 FSEL R5, R5, -INF , !P6 ;  /* 0xff80000005054808 */ /* 0x000fe40007000000 */
[----:B------:R-:W-:Y:S02]  /*55a0*/  PLOP3.LUT P3, PT, PT, PT, UP1, 0x80, 0x0 ;  /* 0x000000000000781c */ /* 0x000fe40003f6f018 */
[----:B------:R-:W-:Y:S02]  /*55b0*/  PLOP3.LUT P4, PT, PT, PT, UP1, 0x80, 0x0 ;  /* 0x000000000000781c */ /* 0x000fe40003f8f018 */
[----:B------:R-:W-:Y:S02]  /*55c0*/  @P5 FSEL R7, R7, -INF , !P6 ;  /* 0xff80000007075808 */ /* 0x000fe40007000000 */
[----:B------:R-:W-:Y:S02]  /*55d0*/  PLOP3.LUT P6, PT, PT, PT, UP1, 0x80, 0x0 ;  /* 0x000000000000781c */ /* 0x000fe40003fcf018 */
[----:B------:R-:W-:Y:S01]  /*55e0*/  LOP3.LUT R124, R197, UR28, R124, 0x96, !PT ;  /* 0x0000001cc57c7c12 */ /* 0x000fe2000f8e967c */
[C---:B------:R-:W-:Y:S01]  /*55f0*/  @P1 VIADD R129, R200.reuse, 0x9 ;  /* 0x00000009c8811836 */ /* 0x040fe20000000000 */
[----:B------:R-:W-:Y:S02]  /*5600*/  PLOP3.LUT P1, PT, PT, PT, UP1, 0x80, 0x0 ;  /* 0x000000000000781c */ /* 0x000fe40003f2f018 */
[----:B------:R-:W-:Y:S01]  /*5610*/  PLOP3.LUT P5, PT, PT, PT, UP1, 0x80, 0x0 ;  /* 0x000000000000781c */ /* 0x000fe20003faf018 */
[C---:B------:R-:W-:Y:S01]  /*5620*/  @P3 VIADD R130, R200.reuse, 0x10 ;  /* 0x00000010c8823836 */ /* 0x040fe20000000000 */
[----:B------:R-:W-:Y:S01]  /*5630*/  PLOP3.LUT P3, PT, PT, PT, UP1, 0x80, 0x0 ;  /* 0x000000000000781c */ /* 0x000fe20003f6f018 */
[C---:B------:R-:W-:Y:S01]  /*5640*/  @P4 VIADD R131, R200.reuse, 0x11 ;  /* 0x00000011c8834836 */ /* 0x040fe20000000000 */
[----:B------:R-:W-:Y:S03]  /*5650*/  PLOP3.LUT P4, PT, PT, PT, UP1, 0x80, 0x0 ;  /* 0x000000000000781c */ /* 0x000fe60003f8f018 */
[C---:B------:R-:W-:Y:S01]  /*5660*/  @P6 VIADD R127, R200.reuse, 0x19 ;  /* 0x00000019c87f6836 */ /* 0x040fe20000000000 */
[----:B------:R-:W-:Y:S03]  /*5670*/  PLOP3.LUT P6, PT, PT, PT, UP1, 0x80, 0x0 ;  /* 0x000000000000781c */ /* 0x000fe60003fcf018 */
[----:B------:R-:W-:Y:S02]  /*5680*/  @P1 ISETP.GE.AND P1, PT, R129, UR9, PT ;  /* 0x0000000981001c0c */ /* 0x000fe4000bf26270 */
[----:B------:R-:W-:Y:S01]  /*5690*/  @P5 VIADD R125, R200, 0x18 ;  /* 0x00000018c87d5836 */ /* 0x000fe20000000000 */
[----:B------:R-:W-:Y:S02]  /*56a0*/  PLOP3.LUT P5, PT, PT, PT, UP1, 0x80, 0x0 ;  /* 0x000000000000781c */ /* 0x000fe40003faf018 */
[----:B------:R-:W-:Y:S02]  /*56b0*/  @P3 ISETP.GE.AND P3, PT, R130, UR9, PT ;  /* 0x0000000982003c0c */ /* 0x000fe4000bf66270 */
[----:B------:R-:W-:Y:S01]  /*56c0*/  @P4 ISETP.GE.AND P4, PT, R131, UR9, PT ;  /* 0x0000000983004c0c */ /* 0x000fe2000bf86270 */
[----:B------:R-:W-:Y:S02]  /*56d0*/  IMAD.WIDE.U32 R130, R119, -0x326172a9, RZ ;  /* 0xcd9e8d5777827825 */ /* 0x000fe400078e00ff */
[----:B------:R-:W-:Y:S06]  /*56e0*/  @P6 ISETP.GE.AND P6, PT, R127, UR9, PT ;  /* 0x000000097f006c0c */ /* 0x000fec000bfc6270 */
[----:B------:R-:W-:Y:S02]  /*56f0*/  @P5 ISETP.GE.AND P5, PT, R125, UR9, PT ;  /* 0x000000097d005c0c */ /* 0x000fe4000bfa6270 */
[----:B------:R-:W-:Y:S01]  /*5700*/  LOP3.LUT R125, R130, 0xff, RZ, 0xc0, !PT ;  /* 0x000000ff827d7812 */ /* 0x000fe200078ec0ff */
[----:B----4-:R-:W-:Y:S01]  /*5710*/  FMUL.FTZ R196, R88, 1.4426950216293334961 ;  /* 0x3fb8aa3b58c47820 */ /* 0x010fe20000410000 */
[C---:B---3--:R-:W-:Y:S01]  /*5720*/  FSETP.NEU.FTZ.AND P2, PT, R84.reuse, -INF , PT ;  /* 0xff8000005400780b */ /* 0x048fe20003f5d000 */
[----:B------:R-:W-:Y:S02]  /*5730*/  FMUL.FTZ R126, R84, 1.4426950216293334961 ;  /* 0x3fb8aa3b547e7820 */ /* 0x000fe40000410000 */
[----:B------:R-:W1:Y:S03]  /*5740*/  LDSM.16.M88.4 R84, [R2+0x1e800] ;  /* 0x01e800000254783b */ /* 0x000e660000000200 */
[----:B------:R-:W-:Y:S02]  /*5750*/  FSEL R126, R126, RZ, P2 ;  /* 0x000000ff7e7e7208 */ /* 0x000fe40001000000 */
[----:B------:R-:W-:Y:S03]  /*5760*/  PLOP3.LUT P2, PT, PT, PT, UP1, 0x80, 0x0 ;  /* 0x000000000000781c */ /* 0x000fe60003f4f018 */
[----:B------:R-:W-:Y:S06]  /*5770*/  FFMA.FTZ R117, R4, UR15, -R126 ;  /* 0x0000000f04757c23 */ /* 0x000fec000801087e */
[----:B------:R-:W-:Y:S04]  /*5780*/  MUFU.EX2 R117, R117 ;  /* 0x0000007500757308 */ /* 0x000fe80000000800 */
[----:B------:R-:W-:Y:S01]  /*5790*/  @P2 ISETP.GE.AND P2, PT, R128, UR9, PT ;  /* 0x0000000980002c0c */ /* 0x000fe2000bf46270 */
[----:B------:R-:W-:Y:S01]  /*57a0*/  IMAD.WIDE.U32 R128, R124, -0x326172a9, RZ ;  /* 0xcd9e8d577c807825 */ /* 0x000fe200078e00ff */
[----:B------:R-:W-:Y:S02]  /*57b0*/  SHF.R.U32.HI R124, RZ, 0x18, R130 ;  /* 0x00000018ff7c7819 */ /* 0x000fe40000011682 */
[----:B------:R-:W-:Y:S02]  /*57c0*/  @P0 FSEL R8, R8, -INF , !P2 ;  /* 0xff80000008080808 */ /* 0x000fe40005000000 */
[----:B------:R-:W-:Y:S02]  /*57d0*/  PLOP3.LUT P0, PT, PT, PT, UP1, 0x80, 0x0 ;  /* 0x000000000000781c */ /* 0x000fe40003f0f018 */
[----:B------:R-:W-:Y:S01]  /*57e0*/  LOP3.LUT R204, R129, UR29, R116, 0x96, !PT ;  /* 0x0000001d81cc7c12 */ /* 0x000fe2000f8e9674 */
[--C-:B------:R-:W-:Y:S01]  /*57f0*/  FFMA.FTZ R116, R5, UR15, -R126.reuse ;  /* 0x0000000f05747c23 */ /* 0x100fe2000801087e */
[----:B------:R-:W-:Y:S01]  /*5800*/  FFMA.FTZ R120, R8, UR15, -R126 ;  /* 0x0000000f08787c23 */ /* 0x000fe2000801087e */
[----:B------:R-:W-:Y:S02]  /*5810*/  I2FP.F32.S32 R129, R118 ;  /* 0x0000007600817245 */ /* 0x000fe40000201400 */
[----:B------:R-:W-:Y:S01]  /*5820*/  IMAD.WIDE.U32 R204, R204, -0x2daee0ad, RZ ;  /* 0xd2511f53cccc7825 */ /* 0x000fe200078e00ff */
[----:B------:R-:W-:Y:S01]  /*5830*/  LOP3.LUT R127, R131, UR31, R128, 0x96, !PT ;  /* 0x0000001f837f7c12 */ /* 0x000fe2000f8e9680 */
[----:B------:R-:W-:Y:S01]  /*5840*/  MUFU.EX2 R116, R116 ;  /* 0x0000007400747308 */ /* 0x000fe20000000800 */
[----:B------:R-:W-:Y:S02]  /*5850*/  LOP3.LUT R128, R130, 0xffff, RZ, 0xc0, !PT ;  /* 0x0000ffff82807812 */ /* 0x000fe400078ec0ff */
[----:B------:R-:W-:Y:S02]  /*5860*/  LOP3.LUT R197, R205, UR32, R198, 0x96, !PT ;  /* 0x00000020cdc57c12 */ /* 0x000fe4000f8e96c6 */
[----:B------:R-:W-:Y:S01]  /*5870*/  LOP3.LUT R198, R204, 0xffff, RZ, 0xc0, !PT ;  /* 0x0000ffffccc67812 */ /* 0x000fe200078ec0ff */
[C---:B-1----:R-:W-:Y:S01]  /*5880*/  HMMA.16816.F32.BF16 R12, R96.reuse, R84, R12 ;  /* 0x00000054600c723c */ /* 0x042fe2000004180c */
[----:B------:R-:W5:Y:S03]  /*5890*/  LDL R205, [R1+0x34] ;  /* 0x0000340001cd7983 */ /* 0x000f660000100800 */
[----:B------:R-:W1:Y:S01]  /*58a0*/  MUFU.EX2 R120, R120 ;  /* 0x0000007800787308 */ /* 0x000e620000000800 */
[----:B------:R-:W-:Y:S02]  /*58b0*/  @P0 FSEL R10, R10, -INF , !P2 ;  /* 0xff8000000a0a0808 */ /* 0x000fe40005000000 */
[----:B------:R-:W-:Y:S01]  /*58c0*/  PLOP3.LUT P2, PT, PT, PT, UP1, 0x80, 0x0 ;  /* 0x000000000000781c */ /* 0x000fe20003f4f018 */
[----:B------:R-:W-:Y:S03]  /*58d0*/  HMMA.16816.F32.BF16 R16, R96, R86, R16 ;  /* 0x000000566010723c */ /* 0x000fe60000041810 */
[----:B------:R-:W-:Y:S02]  /*58e0*/  FSETP.NEU.FTZ.AND P0, PT, R88, -INF , PT ;  /* 0xff8000005800780b */ /* 0x000fe40003f1d000 */
[----:B------:R-:W-:Y:S02]  /*58f0*/  LOP3.LUT R200, R204, 0xff, RZ, 0xc0, !PT ;  /* 0x000000ffccc87812 */ /* 0x000fe400078ec0ff */
[----:B------:R-:W-:Y:S02]  /*5900*/  FSEL R196, R196, RZ, P0 ;  /* 0x000000ffc4c47208 */ /* 0x000fe40000000000 */
[----:B------:R-:W-:Y:S02]  /*5910*/  PLOP3.LUT P0, PT, PT, PT, UP1, 0x80, 0x0 ;  /* 0x000000000000781c */ /* 0x000fe40003f0f018 */
[----:B------:R-:W-:Y:S01]  /*5920*/  SHF.R.U32.HI R131, RZ, 0x18, R204 ;  /* 0x00000018ff837819 */ /* 0x000fe200000116cc */
[--C-:B------:R-:W-:Y:S01]  /*5930*/  FFMA.FTZ R201, R7, UR15, -R196.reuse ;  /* 0x0000000f07c97c23 */ /* 0x100fe200080108c4 */
[----:B------:R-:W-:Y:S01]  /*5940*/  @P2 FSEL R9, R9, -INF , !P1 ;  /* 0xff80000009092808 */ /* 0x000fe20004800000 */
[----:B------:R-:W-:Y:S01]  /*5950*/  FFMA.FTZ R119, R6, UR15, -R196 ;  /* 0x0000000f06777c23 */ /* 0x000fe200080108c4 */
[----:B------:R-:W-:Y:S01]  /*5960*/  PLOP3.LUT P2, PT, PT, PT, UP1, 0x80, 0x0 ;  /* 0x000000000000781c */ /* 0x000fe20003f4f018 */
[----:B------:R2:W-:Y:S01]  /*5970*/  MUFU.EX2 R118, R201 ;  /* 0x000000c900767308 */ /* 0x0005e20000000800 */
[----:B------:R-:W-:Y:S01]  /*5980*/  SHF.R.U32.HI R199, RZ, 0x10, R204 ;  /* 0x00000010ffc77819 */ /* 0x000fe200000116cc */
[----:B------:R-:W-:Y:S01]  /*5990*/  FFMA.FTZ R12, R129, -UR5, R12 ;  /* 0x80000005810c7c23 */ /* 0x000fe2000801000c */
[----:B------:R-:W-:Y:S01]  /*59a0*/  I2FP.F32.S32 R204, R121 ;  /* 0x0000007900cc7245 */ /* 0x000fe20000201400 */
[----:B------:R-:W-:Y:S01]  /*59b0*/  FFMA.FTZ R14, R123, -UR5, R14 ;  /* 0x800000057b0e7c23 */ /* 0x000fe2000801000e */
[----:B------:R-:W-:Y:S01]  /*59c0*/  FFMA.FTZ R15, R202, -UR5, R15 ;  /* 0x80000005ca0f7c23 */ /* 0x000fe2000801000f */
[----:B------:R-:W-:Y:S01]  /*59d0*/  @P0 FSEL R11, R11, -INF , !P1 ;  /* 0xff8000000b0b0808 */ /* 0x000fe20004800000 */
[----:B------:R-:W-:Y:S01]  /*59e0*/  FFMA.FTZ R202, R10, UR15, -R196 ;  /* 0x0000000f0aca7c23 */ /* 0x000fe200080108c4 */
[----:B------:R-:W-:Y:S01]  /*59f0*/  PLOP3.LUT P0, PT, PT, PT, UP1, 0x80, 0x0 ;  /* 0x000000000000781c */ /* 0x000fe20003f0f018 */
[----:B------:R-:W-:Y:S01]  /*5a00*/  FFMA.FTZ R13, R204, -UR5, R13 ;  /* 0x80000005cc0d7c23 */ /* 0x000fe2000801000d */
[----:B------:R-:W-:Y:S01]  /*5a10*/  PLOP3.LUT P1, PT, PT, PT, UP1, 0x80, 0x0 ;  /* 0x000000000000781c */ /* 0x000fe20003f2f018 */
[----:B------:R-:W-:Y:S01]  /*5a20*/  FFMA.FTZ R18, R129, -UR5, R18 ;  /* 0x8000000581127c23 */ /* 0x000fe20008010012 */
[----:B------:R-:W-:Y:S01]  /*5a30*/  @P2 FSEL R12, R12, -INF , !P3 ;  /* 0xff8000000c0c2808 */ /* 0x000fe20005800000 */
[----:B------:R-:W-:Y:S01]  /*5a40*/  FFMA.FTZ R19, R204, -UR5, R19 ;  /* 0x80000005cc137c23 */ /* 0x000fe20008010013 */
[----:B------:R-:W-:Y:S01]  /*5a50*/  PLOP3.LUT P2, PT, PT, PT, UP1, 0x80, 0x0 ;  /* 0x000000000000781c */ /* 0x000fe20003f4f018 */
[----:B------:R-:W-:Y:S01]  /*5a60*/  MUFU.EX2 R119, R119 ;  /* 0x0000007700777308 */ /* 0x000fe20000000800 */
[----:B------:R-:W-:Y:S01]  /*5a70*/  LOP3.LUT R123, R127, 0xff, RZ, 0xc0, !PT ;  /* 0x000000ff7f7b7812 */ /* 0x000fe200078ec0ff */
[--C-:B------:R-:W-:Y:S01]  /*5a80*/  FFMA.FTZ R121, R9, UR15, -R126.reuse ;  /* 0x0000000f09797c23 */ /* 0x100fe2000801087e */
[----:B--2---:R-:W-:Y:S01]  /*5a90*/  I2FP.F32.S32 R201, R122 ;  /* 0x0000007a00c97245 */ /* 0x004fe20000201400 */
[----:B------:R-:W-:Y:S01]  /*5aa0*/  FFMA.FTZ R129, R12, UR15, -R126 ;  /* 0x0000000f0c817c23 */ /* 0x000fe2000801087e */
[----:B------:R-:W-:Y:S01]  /*5ab0*/  SHF.R.U32.HI R128, RZ, 0x8, R128 ;  /* 0x00000008ff807819 */ /* 0x000fe20000011680 */
[----:B------:R-:W5:Y:S01]  /*5ac0*/  LDL R204, [R1+0x2c] ;  /* 0x00002c0001cc7983 */ /* 0x000f620000100800 */
[----:B------:R-:W-:Y:S03]  /*5ad0*/  @P0 FSEL R14, R14, -INF , !P3 ;  /* 0xff8000000e0e0808 */ /* 0x000fe60005800000 */
[----:B------:R2:W-:Y:S01]  /*5ae0*/  MUFU.EX2 R122, R202 ;  /* 0x000000ca007a7308 */ /* 0x0005e20000000800 */
[----:B------:R-:W-:Y:S01]  /*5af0*/  @P1 FSEL R13, R13, -INF , !P4 ;  /* 0xff8000000d0d1808 */ /* 0x000fe20006000000 */
[----:B------:R-:W-:Y:S01]  /*5b00*/  FFMA.FTZ R16, R201, -UR5, R16 ;  /* 0x80000005c9107c23 */ /* 0x000fe20008010010 */
[----:B------:R-:W-:Y:S01]  /*5b10*/  ISETP.LE.U32.AND P3, PT, R125, UR16, PT ;  /* 0x000000107d007c0c */ /* 0x000fe2000bf63070 */
[----:B------:R-:W-:Y:S01]  /*5b20*/  FFMA.FTZ R125, R11, UR15, -R196 ;  /* 0x0000000f0b7d7c23 */ /* 0x000fe200080108c4 */
[----:B------:R-:W-:Y:S01]  /*5b30*/  PLOP3.LUT P0, PT, PT, PT, UP1, 0x80, 0x0 ;  /* 0x000000000000781c */ /* 0x000fe20003f0f018 */
[----:B------:R-:W-:Y:S01]  /*5b40*/  FFMA.FTZ R201, R13, UR15, -R126 ;  /* 0x0000000f0dc97c23 */ /* 0x000fe2000801087e */
[----:B------:R-:W-:Y:S03]  /*5b50*/  PLOP3.LUT P1, PT, PT, PT, UP1, 0x80, 0x0 ;  /* 0x000000000000781c */ /* 0x000fe60003f2f018 */
[----:B------:R-:W-:Y:S01]  /*5b60*/  MUFU.EX2 R121, R121 ;  /* 0x0000007900797308 */ /* 0x000fe20000000800 */
[----:B------:R-:W-:Y:S02]  /*5b70*/  @P2 FSEL R15, R15, -INF , !P4 ;  /* 0xff8000000f0f2808 */ /* 0x000fe40006000000 */
[----:B------:R-:W-:Y:S02]  /*5b80*/  ISETP.LE.U32.AND P4, PT, R123, UR16, PT ;  /* 0x000000107b007c0c */ /* 0x000fe4000bf83070 */
[----:B------:R-:W-:Y:S02]  /*5b90*/  ISETP.LE.U32.AND P2, PT, R124, UR16, PT ;  /* 0x000000107c007c0c */ /* 0x000fe4000bf43070 */
[----:B------:R-:W-:Y:S03]  /*5ba0*/  LOP3.LUT R124, R127, 0xffff, RZ, 0xc0, !PT ;  /* 0x0000ffff7f7c7812 */ /* 0x000fe600078ec0ff */
[----:B------:R3:W4:Y:S01]  /*5bb0*/  MUFU.EX2 R123, R125 ;  /* 0x0000007d007b7308 */ /* 0x0007220000000800 */
[----:B--2---:R-:W-:Y:S01]  /*5bc0*/  I2FP.F32.S32 R202, R115 ;  /* 0x0000007300ca7245 */ /* 0x004fe20000201400 */
[----:B-1----:R-:W-:Y:S01]  /*5bd0*/  @!P3 FADD.FTZ R120, -R120, -RZ ;  /* 0x800000ff7878b221 */ /* 0x002fe20000010100 */
[----:B------:R-:W-:Y:S02]  /*5be0*/  @P0 FSEL R16, R16, -INF , !P5 ;  /* 0xff80000010100808 */ /* 0x000fe40006800000 */
[----:B------:R-:W-:Y:S01]  /*5bf0*/  @P1 FSEL R18, R18, -INF , !P5 ;  /* 0xff80000012121808 */ /* 0x000fe20006800000 */
[----:B------:R-:W-:Y:S01]  /*5c00*/  FFMA.FTZ R17, R202, -UR5, R17 ;  /* 0x80000005ca117c23 */ /* 0x000fe20008010011 */
[----:B------:R-:W-:Y:S01]  /*5c10*/  PLOP3.LUT P0, PT, PT, PT, UP1, 0x80, 0x0 ;  /* 0x000000000000781c */ /* 0x000fe20003f0f018 */
[----:B------:R-:W-:Y:S01]  /*5c20*/  @!P4 FADD.FTZ R117, -R117, -RZ ;  /* 0x800000ff7575c221 */ /* 0x000fe20000010100 */
[----:B------:R-:W-:Y:S02]  /*5c30*/  PLOP3.LUT P1, PT, PT, PT, UP1, 0x80, 0x0 ;  /* 0x000000000000781c */ /* 0x000fe40003f2f018 */
[----:B------:R-:W-:Y:S02]  /*5c40*/  SHF.R.U32.HI R115, RZ, 0x8, R124 ;  /* 0x00000008ff737819 */ /* 0x000fe4000001167c */
[----:B------:R-:W-:Y:S01]  /*5c50*/  SHF.R.U32.HI R130, RZ, 0x10, R130 ;  /* 0x00000010ff827819 */ /* 0x000fe20000011682 */
[----:B------:R1:W2:Y:S01]  /*5c60*/  MUFU.EX2 R124, R129 ;  /* 0x00000081007c7308 */ /* 0x0002a20000000800 */
[----:B------:R-:W-:Y:S02]  /*5c70*/  LOP3.LUT R115, R115, 0xffff, RZ, 0xc0, !PT ;  /* 0x0000ffff73737812 */ /* 0x000fe400078ec0ff */
[--C-:B---3--:R-:W-:Y:S01]  /*5c80*/  SHF.R.U32.HI R125, RZ, 0x10, R127.reuse ;  /* 0x00000010ff7d7819 */ /* 0x108fe2000001167f */
[----:B----4-:R-:W-:Y:S01]  /*5c90*/  @!P2 FADD.FTZ R123, -R123, -RZ ;  /* 0x800000ff7b7ba221 */ /* 0x010fe20000010100 */
[----:B------:R-:W-:Y:S02]  /*5ca0*/  SHF.R.U32.HI R127, RZ, 0x18, R127 ;  /* 0x00000018ff7f7819 */ /* 0x000fe4000001167f */
[----:B------:R-:W-:Y:S02]  /*5cb0*/  ISETP.LE.U32.AND P5, PT, R115, UR16, PT ;  /* 0x0000001073007c0c */ /* 0x000fe4000bfa3070 */
[----:B------:R-:W-:Y:S02]  /*5cc0*/  LOP3.LUT R115, R125, 0xff, RZ, 0xc0, !PT ;  /* 0x000000ff7d737812 */ /* 0x000fe400078ec0ff */
[----:B------:R-:W-:Y:S01]  /*5cd0*/  @P0 FSEL R17, R17, -INF , !P6 ;  /* 0xff80000011110808 */ /* 0x000fe20007000000 */
[----:B------:R-:W-:Y:S01]  /*5ce0*/  MUFU.EX2 R125, R201 ;  /* 0x000000c9007d7308 */ /* 0x000fe20000000800 */
[----:B------:R-:W-:Y:S02]  /*5cf0*/  @P1 FSEL R19, R19, -INF , !P6 ;  /* 0xff80000013131808 */ /* 0x000fe40007000000 */
[----:B------:R-:W-:Y:S01]  /*5d00*/  ISETP.LE.U32.AND P6, PT, R127, UR16, PT ;  /* 0x000000107f007c0c */ /* 0x000fe2000bfc3070 */
[--C-:B------:R-:W-:Y:S01]  /*5d10*/  FFMA.FTZ R127, R15, UR15, -R196.reuse ;  /* 0x0000000f0f7f7c23 */ /* 0x100fe200080108c4 */
[----:B------:R-:W-:Y:S01]  /*5d20*/  ISETP.LE.U32.AND P0, PT, R115, UR16, PT ;  /* 0x0000001073007c0c */ /* 0x000fe2000bf03070 */
[--C-:B-1----:R-:W-:Y:S01]  /*5d30*/  FFMA.FTZ R129, R14, UR15, -R196.reuse ;  /* 0x0000000f0e817c23 */ /* 0x102fe200080108c4 */
[----:B------:R-:W-:Y:S01]  /*5d40*/  LOP3.LUT R115, R128, 0xffff, RZ, 0xc0, !PT ;  /* 0x0000ffff80737812 */ /* 0x000fe200078ec0ff */
[----:B------:R-:W-:Y:S02]  /*5d50*/  @!P5 FADD.FTZ R116, -R116, -RZ ;  /* 0x800000ff7474d221 */ /* 0x000fe40000010100 */
[----:B------:R1:W3:Y:S01]  /*5d60*/  MUFU.EX2 R128, R127 ;  /* 0x0000007f00807308 */ /* 0x0002e20000000800 */
[----:B------:R-:W-:Y:S02]  /*5d70*/  LOP3.LUT R130, R130, 0xff, RZ, 0xc0, !PT ;  /* 0x000000ff82827812 */ /* 0x000fe400078ec0ff */
[----:B------:R-:W-:Y:S02]  /*5d80*/  ISETP.LE.U32.AND P5, PT, R115, UR16, PT ;  /* 0x0000001073007c0c */ /* 0x000fe4000bfa3070 */
[----:B------:R-:W-:Y:S01]  /*5d90*/  LOP3.LUT R115, R197, 0xff, RZ, 0xc0, !PT ;  /* 0x000000ffc5737812 */ /* 0x000fe200078ec0ff */
[----:B------:R-:W-:Y:S01]  /*5da0*/  @!P6 FADD.FTZ R118, -R118, -RZ ;  /* 0x800000ff7676e221 */ /* 0x000fe20000010100 */
[----:B------:R-:W-:Y:S01]  /*5db0*/  LOP3.LUT R199, R199, 0xff, RZ, 0xc0, !PT ;  /* 0x000000ffc7c77812 */ /* 0x000fe200078ec0ff */
[----:B------:R-:W-:Y:S01]  /*5dc0*/  @!P0 FADD.FTZ R119, -R119, -RZ ;  /* 0x800000ff77778221 */ /* 0x000fe20000010100 */
[----:B------:R-:W-:Y:S01]  /*5dd0*/  ISETP.LE.U32.AND P0, PT, R130, UR16, PT ;  /* 0x0000001082007c0c */ /* 0x000fe2000bf03070 */
[----:B------:R-:W-:Y:S01]  /*5de0*/  MUFU.EX2 R129, R129 ;  /* 0x0000008100817308 */ /* 0x000fe20000000800 */
[----:B------:R-:W-:Y:S02]  /*5df0*/  ISETP.LE.U32.AND P6, PT, R115, UR16, PT ;  /* 0x0000001073007c0c */ /* 0x000fe4000bfc3070 */
[----:B------:R-:W-:Y:S03]  /*5e00*/  SHF.R.U32.HI R115, RZ, 0x18, R197 ;  /* 0x00000018ff737819 */ /* 0x000fe600000116c5 */
[----:B------:R-:W-:Y:S01]  /*5e10*/  @!P5 FADD.FTZ R121, -R121, -RZ ;  /* 0x800000ff7979d221 */ /* 0x000fe20000010100 */
[----:B-1----:R-:W-:Y:S02]  /*5e20*/  LOP3.LUT R127, R197, 0xffff, RZ, 0xc0, !PT ;  /* 0x0000ffffc57f7812 */ /* 0x002fe400078ec0ff */
[----:B------:R-:W-:Y:S01]  /*5e30*/  ISETP.LE.U32.AND P3, PT, R115, UR16, PT ;  /* 0x0000001073007c0c */ /* 0x000fe2000bf63070 */
[--C-:B------:R-:W-:Y:S01]  /*5e40*/  FFMA.FTZ R115, R18, UR15, -R196.reuse ;  /* 0x0000000f12737c23 */ /* 0x100fe200080108c4 */
[----:B------:R-:W-:Y:S01]  /*5e50*/  SHF.R.U32.HI R127, RZ, 0x8, R127 ;  /* 0x00000008ff7f7819 */ /* 0x000fe2000001167f */
[----:B------:R-:W-:Y:S01]  /*5e60*/  FFMA.FTZ R196, R19, UR15, -R196 ;  /* 0x0000000f13c47c23 */ /* 0x000fe200080108c4 */
[----:B------:R-:W-:Y:S01]  /*5e70*/  ISETP.LE.U32.AND P5, PT, R199, UR16, PT ;  /* 0x00000010c7007c0c */ /* 0x000fe2000bfa3070 */
[----:B------:R-:W-:Y:S01]  /*5e80*/  @!P0 FADD.FTZ R122, -R122, -RZ ;  /* 0x800000ff7a7a8221 */ /* 0x000fe20000010100 */
[----:B------:R-:W-:Y:S01]  /*5e90*/  LOP3.LUT R199, R127, 0xffff, RZ, 0xc0, !PT ;  /* 0x0000ffff7fc77812 */ /* 0x000fe200078ec0ff */
[----:B--2---:R-:W-:Y:S01]  /*5ea0*/  @!P6 FADD.FTZ R124, -R124, -RZ ;  /* 0x800000ff7c7ce221 */ /* 0x004fe20000010100 */
[----:B------:R1:W2:Y:S01]  /*5eb0*/  MUFU.EX2 R127, R115 ;  /* 0x00000073007f7308 */ /* 0x0002a20000000800 */
[----:B------:R-:W-:Y:S02]  /*5ec0*/  SHF.R.U32.HI R198, RZ, 0x8, R198 ;  /* 0x00000008ffc67819 */ /* 0x000fe400000116c6 */
[----:B------:R-:W-:Y:S02]  /*5ed0*/  SHF.R.U32.HI R197, RZ, 0x10, R197 ;  /* 0x00000010ffc57819 */ /* 0x000fe400000116c5 */
[----:B------:R-:W-:Y:S01]  /*5ee0*/  ISETP.LE.U32.AND P0, PT, R199, UR16, PT ;  /* 0x00000010c7007c0c */ /* 0x000fe2000bf03070 */
[----:B---3--:R-:W-:Y:S01]  /*5ef0*/  @!P3 FADD.FTZ R128, -R128, -RZ ;  /* 0x800000ff8080b221 */ /* 0x008fe20000010100 */
[----:B------:R-:W-:Y:S02]  /*5f00*/  LOP3.LUT R197, R197, 0xff, RZ, 0xc0, !PT ;  /* 0x000000ffc5c57812 */ /* 0x000fe400078ec0ff */
[----:B------:R-:W-:Y:S02]  /*5f10*/  LOP3.LUT R199, R198, 0xffff, RZ, 0xc0, !PT ;  /* 0x0000ffffc6c77812 */ /* 0x000fe400078ec0ff */
[----:B------:R-:W-:Y:S02]  /*5f20*/  F2FP.RELU.BF16.F32.PACK_AB R198, R116, R117 ;  /* 0x0000007574c6723e */ /* 0x000fe400000018ff */
[----:B------:R-:W-:Y:S02]  /*5f30*/  ISETP.LE.U32.AND P2, PT, R197, UR16, PT ;  /* 0x00000010c5007c0c */ /* 0x000fe4000bf43070 */
[----:B------:R-:W-:Y:S01]  /*5f40*/  F2FP.RELU.BF16.F32.PACK_AB R197, R118, R119 ;  /* 0x0000007776c5723e */ /* 0x000fe200000018ff */
[----:B------:R3:W-:Y:S01]  /*5f50*/  STS [R211+0x2a000], R198 ;  /* 0x02a000c6d3007388 */ /* 0x0007e20000000800 */
[----:B------:R-:W-:Y:S01]  /*5f60*/  ISETP.LE.U32.AND P4, PT, R131, UR16, PT ;  /* 0x0000001083007c0c */ /* 0x000fe2000bf83070 */
[--C-:B------:R-:W-:Y:S01]  /*5f70*/  FFMA.FTZ R131, R16, UR15, -R126.reuse ;  /* 0x0000000f10837c23 */ /* 0x100fe2000801087e */
[----:B------:R-:W-:Y:S02]  /*5f80*/  FFMA.FTZ R126, R17, UR15, -R126 ;  /* 0x0000000f117e7c23 */ /* 0x000fe4000801087e */
[----:B------:R-:W-:Y:S01]  /*5f90*/  STS [R211+0x2a400], R197 ;  /* 0x02a400c5d3007388 */ /* 0x000fe20000000800 */
[----:B-1----:R-:W-:Y:S01]  /*5fa0*/  F2FP.RELU.BF16.F32.PACK_AB R115, R121, R120 ;  /* 0x000000787973723e */ /* 0x002fe200000018ff */
[----:B------:R-:W-:Y:S01]  /*5fb0*/  @!P0 FADD.FTZ R125, -R125, -RZ ;  /* 0x800000ff7d7d8221 */ /* 0x000fe20000010100 */
[----:B------:R-:W1:Y:S01]  /*5fc0*/  MUFU.EX2 R130, R126 ;  /* 0x0000007e00827308 */ /* 0x000e620000000800 */
[----:B------:R-:W-:Y:S01]  /*5fd0*/  ISETP.LE.U32.AND P1, PT, R200, UR16, PT ;  /* 0x00000010c8007c0c */ /* 0x000fe2000bf23070 */
[----:B--2---:R-:W-:Y:S01]  /*5fe0*/  @!P5 FADD.FTZ R127, -R127, -RZ ;  /* 0x800000ff7f7fd221 */ /* 0x004fe20000010100 */
[----:B------:R-:W-:Y:S01]  /*5ff0*/  ISETP.LE.U32.AND P6, PT, R199, UR16, PT ;  /* 0x00000010c7007c0c */ /* 0x000fe2000bfc3070 */
[----:B------:R2:W-:Y:S01]  /*6000*/  STS [R210+0x2a000], R115 ;  /* 0x02a00073d2007388 */ /* 0x0005e20000000800 */
[----:B------:R-:W-:Y:S01]  /*6010*/  F2FP.RELU.BF16.F32.PACK_AB R200, R123, R122 ;  /* 0x0000007a7bc8723e */ /* 0x000fe200000018ff */
[----:B------:R-:W-:Y:S01]  /*6020*/  @!P2 FADD.FTZ R129, -R129, -RZ ;  /* 0x800000ff8181a221 */ /* 0x000fe20000010100 */
[----:B------:R-:W-:Y:S03]  /*6030*/  F2FP.RELU.BF16.F32.PACK_AB R199, R125, R124 ;  /* 0x0000007c7dc7723e */ /* 0x000fe600000018ff */
[----:B------:R-:W4:Y:S01]  /*6040*/  MUFU.EX2 R131, R131 ;  /* 0x0000008300837308 */ /* 0x000f220000000800 */
[----:B------:R-:W-:Y:S01]  /*6050*/  FSETP.GE.FTZ.AND P2, PT, R116, RZ, PT ;  /* 0x000000ff7400720b */ /* 0x000fe20003f56000 */
[----:B------:R-:W-:Y:S01]  /*6060*/  STS [R210+0x2a400], R200 ;  /* 0x02a400c8d2007388 */ /* 0x000fe20000000800 */
[----:B------:R-:W-:Y:S04]  /*6070*/  FSETP.GE.FTZ.AND P3, PT, R117, RZ, PT ;  /* 0x000000ff7500720b */ /* 0x000fe80003f76000 */
[----:B------:R-:W-:Y:S03]  /*6080*/  STS [R209+0x2a000], R199 ;  /* 0x02a000c7d1007388 */ /* 0x000fe60000000800 */
[----:B------:R-:W2:Y:S01]  /*6090*/  MUFU.EX2 R126, R196 ;  /* 0x000000c4007e7308 */ /* 0x000ea20000000800 */
[----:B-1----:R-:W-:Y:S01]  /*60a0*/  @!P6 FADD.FTZ R130, -R130, -RZ ;  /* 0x800000ff8282e221 */ /* 0x002fe20000010100 */
[----:B---3--:R-:W-:Y:S02]  /*60b0*/  F2FP.RELU.BF16.F32.PACK_AB R198, R128, R129 ;  /* 0x0000008180c6723e */ /* 0x008fe400000018ff */
[----:B------:R-:W-:Y:S03]  /*60c0*/  FSETP.GE.FTZ.AND P6, PT, R119, RZ, PT ;  /* 0x000000ff7700720b */ /* 0x000fe60003fd6000 */
[----:B------:R-:W-:Y:S01]  /*60d0*/  STS [R209+0x2a400], R198 ;  /* 0x02a400c6d1007388 */ /* 0x000fe20000000800 */
[----:B----4-:R-:W-:Y:S01]  /*60e0*/  @!P1 FADD.FTZ R131, -R131, -RZ ;  /* 0x800000ff83839221 */ /* 0x010fe20000010100 */
[----:B------:R-:W-:Y:S02]  /*60f0*/  FSETP.GE.FTZ.AND P1, PT, R120, RZ, PT ;  /* 0x000000ff7800720b */ /* 0x000fe40003f36000 */
[----:B--2---:R-:W-:Y:S02]  /*6100*/  LEA R115, R252, UR4, 0x1 ;  /* 0x00000004fc737c11 */ /* 0x004fe4000f8e08ff */
[----:B------:R-:W-:Y:S01]  /*6110*/  F2FP.RELU.BF16.F32.PACK_AB R197, R130, R131 ;  /* 0x0000008382c5723e */ /* 0x000fe200000018ff */
[----:B------:R-:W-:Y:S02]  /*6120*/  @!P4 FADD.FTZ R126, -R126, -RZ ;  /* 0x800000ff7e7ec221 */ /* 0x000fe40000010100 */
[--C-:B------:R-:W-:Y:S02]  /*6130*/  IMAD.IADD R114, R246, 0x1, R115.reuse ;  /* 0x00000001f6727824 */ /* 0x100fe400078e0273 */
[----:B------:R1:W-:Y:S01]  /*6140*/  STS [R208+0x2a000], R197 ;  /* 0x02a000c5d0007388 */ /* 0x0003e20000000800 */
[C---:B------:R-:W-:Y:S01]  /*6150*/  IMAD.IADD R113, R245.reuse, 0x1, R115 ;  /* 0x00000001f5717824 */ /* 0x040fe200078e0273 */
[----:B------:R-:W-:Y:S01]  /*6160*/  F2FP.RELU.BF16.F32.PACK_AB R196, R126, R127 ;  /* 0x0000007f7ec4723e */ /* 0x000fe200000018ff */
[----:B------:R-:W-:Y:S04]  /*6170*/  IMAD.IADD R112, R245, 0x1, R114 ;  /* 0x00000001f5707824 */ /* 0x000fe800078e0272 */
[----:B------:R2:W-:Y:S05]  /*6180*/  STS [R208+0x2a400], R196 ;  /* 0x02a400c4d0007388 */ /* 0x0005ea0000000800 */
[----:B------:R-:W-:Y:S05]  /*6190*/  LDSM.16.M88.4 R84, [R115+0x10000] ;  /* 0x010000007354783b */ /* 0x000fea0000000200 */
[----:B------:R-:W3:Y:S05]  /*61a0*/  LDSM.16.M88.4 R88, [R241+0x20000] ;  /* 0x02000000f158783b */ /* 0x000eea0000000200 */
[----:B------:R-:W4:Y:S01]  /*61b0*/  LDSM.16.M88.4 R92, [R241+0x20800] ;  /* 0x02080000f15c783b */ /* 0x000f220000000200 */
[----:B-1----:R-:W-:Y:S04]  /*61c0*/  IMAD.U32 R197, RZ, RZ, UR13 ;  /* 0x0000000dffc57e24 */ /* 0x002fe8000f8e00ff */
[----:B------:R-:W-:Y:S05]  /*61d0*/  LDSM.16.M88.4 R96, [R114+0x10000] ;  /* 0x010000007260783b */ /* 0x000fea0000000200 */
[----:B------:R-:W1:Y:S01]  /*61e0*/  LDSM.16.M88.4 R100, [R240+0x20000] ;  /* 0x02000000f064783b */ /* 0x000e620000000200 */
[----:B--2---:R-:W-:Y:S04]  /*61f0*/  IMAD.U32 R196, RZ, RZ, UR14 ;  /* 0x0000000effc47e24 */ /* 0x004fe8000f8e00ff */
[----:B------:R-:W2:Y:S01]  /*6200*/  LDSM.16.M88.4 R104, [R240+0x20800] ;  /* 0x02080000f068783b */ /* 0x000ea20000000200 */
[C---:B------:R-:W-:Y:S04]  /*6210*/  LEA R198, P0, R203.reuse, R196, 0x2 ;  /* 0x000000c4cbc67211 */ /* 0x040fe800078010ff */
[----:B------:R-:W-:Y:S01]  /*6220*/  LDSM.16.M88.4 R108, [R3+0x20000] ;  /* 0x02000000036c783b */ /* 0x000fe20000000200 */
[----:B------:R-:W-:Y:S02]  /*6230*/  LEA.HI.X.SX32 R199, R203, R197, 0x2, P0 ;  /* 0x000000c5cbc77211 */ /* 0x000fe400000f16ff */
[----:B------:R-:W-:Y:S02]  /*6240*/  FSETP.GE.FTZ.AND P0, PT, R121, RZ, PT ;  /* 0x000000ff7900720b */ /* 0x000fe40003f16000 */
[----:B------:R-:W5:Y:S05]  /*6250*/  LDL R203, [R1+0x28] ;  /* 0x0000280001cb7983 */ /* 0x000f6a0000100800 */
[----:B------:R-:W2:Y:S01]  /*6260*/  LDG.E R197, desc[UR6][R198.64] ;  /* 0x00000006c6c57981 */ /* 0x000ea2000c1e1900 */
[C---:B---3--:R-:W-:Y:S06]  /*6270*/  HMMA.16816.F32.BF16 R4, R84.reuse, R88, RZ ;  /* 0x000000585404723c */ /* 0x048fec00000418ff */
[C---:B------:R-:W-:Y:S01]  /*6280*/  HMMA.16816.F32.BF16 R8, R84.reuse, R90, RZ ;  /* 0x0000005a5408723c */ /* 0x040fe200000418ff */
[----:B------:R-:W3:Y:S05]  /*6290*/  LDSM.16.M88.4 R88, [R113+0x10000] ;  /* 0x010000007158783b */ /* 0x000eea0000000200 */
[C---:B----4-:R-:W-:Y:S06]  /*62a0*/  HMMA.16816.F32.BF16 R12, R84.reuse, R92, RZ ;  /* 0x0000005c540c723c */ /* 0x050fec00000418ff */
[----:B------:R-:W-:Y:S01]  /*62b0*/  HMMA.16816.F32.BF16 R16, R84, R94, RZ ;  /* 0x0000005e5410723c */ /* 0x000fe200000418ff */
[----:B------:R-:W4:Y:S05]  /*62c0*/  LDSM.16.M88.4 R84, [R3+0x20800] ;  /* 0x020800000354783b */ /* 0x000f2a0000000200 */
[C---:B-1----:R-:W-:Y:S01]  /*62d0*/  HMMA.16816.F32.BF16 R4, R96.reuse, R100, R4 ;  /* 0x000000646004723c */ /* 0x042fe20000041804 */
[----:B------:R1:W4:Y:S05]  /*62e0*/  LDG.E R199, desc[UR6][R198.64+0x20] ;  /* 0x00002006c6c77981 */ /* 0x00032a000c1e1900 */
[----:B------:R-:W-:Y:S01]  /*62f0*/  LDSM.16.M88.4 R92, [R112+0x10000] ;  /* 0x01000000705c783b */ /* 0x000fe20000000200 */
[C---:B------:R-:W-:Y:S04]  /*6300*/  HMMA.16816.F32.BF16 R8, R96.reuse, R102, R8 ;  /* 0x000000666008723c */ /* 0x040fe80000041808 */
[----:B------:R-:W1:Y:S02]  /*6310*/  LDSM.16.M88.4 R100, [R2+0x20000] ;  /* 0x020000000264783b */ /* 0x000e640000000200 */
[C---:B--2---:R-:W-:Y:S06]  /*6320*/  HMMA.16816.F32.BF16 R12, R96.reuse, R104, R12 ;  /* 0x00000068600c723c */ /* 0x044fec000004180c */
[----:B------:R-:W-:Y:S01]  /*6330*/  HMMA.16816.F32.BF16 R16, R96, R106, R16 ;  /* 0x0000006a6010723c */ /* 0x000fe20000041810 */
[----:B------:R-:W2:Y:S05]  /*6340*/  LDSM.16.M88.4 R96, [R2+0x20800] ;  /* 0x020800000260783b */ /* 0x000eaa0000000200 */
[C---:B---3--:R-:W-:Y:S01]  /*6350*/  HMMA.16816.F32.BF16 R4, R88.reuse, R108, R4 ;  /* 0x0000006c5804723c */ /* 0x048fe20000041804 */
[----:B------:R-:W-:Y:S05]  /*6360*/  LDSM.16.M88.4 R104, [R115+0x12000] ;  /* 0x012000007368783b */ /* 0x000fea0000000200 */
[C---:B------:R-:W-:Y:S01]  /*6370*/  HMMA.16816.F32.BF16 R8, R88.reuse, R110, R8 ;  /* 0x0000006e5808723c */ /* 0x040fe20000041808 */
[----:B------:R-:W3:Y:S05]  /*6380*/  LDSM.16.M88.4 R108, [R241+0x22000] ;  /* 0x02200000f16c783b */ /* 0x000eea0000000200 */
[C---:B----4-:R-:W-:Y:S06]  /*6390*/  HMMA.16816.F32.BF16 R12, R88.reuse, R84, R12 ;  /* 0x00000054580c723c */ /* 0x050fec000004180c */
[----:B------:R-:W-:Y:S01]  /*63a0*/  HMMA.16816.F32.BF16 R16, R88, R86, R16 ;  /* 0x000000565810723c */ /* 0x000fe20000041810 */
[----:B------:R-:W4:Y:S05]  /*63b0*/  LDSM.16.M88.4 R84, [R241+0x22800] ;  /* 0x02280000f154783b */ /* 0x000f2a0000000200 */
[----:B------:R-:W-:Y:S01]  /*63c0*/  LDSM.16.M88.4 R88, [R114+0x12000] ;  /* 0x012000007258783b */ /* 0x000fe20000000200 */
[C---:B-1----:R-:W-:Y:S06]  /*63d0*/  HMMA.16816.F32.BF16 R4, R92.reuse, R100, R4 ;  /* 0x000000645c04723c */ /* 0x042fec0000041804 */
[C---:B------:R-:W-:Y:S01]  /*63e0*/  HMMA.16816.F32.BF16 R8, R92.reuse, R102, R8 ;  /* 0x000000665c08723c */ /* 0x040fe20000041808 */
[----:B------:R-:W1:Y:S05]  /*63f0*/  LDSM.16.M88.4 R100, [R240+0x22000] ;  /* 0x02200000f064783b */ /* 0x000e6a0000000200 */
        /* <DEDUP_REMOVED lines=10> */
[C---:B-1----:R-:W-:Y:S01]  /*64a0*/  HMMA.16816.F32.BF16 R4, R88.reuse, R100, R4 ;  /* 0x000000645804723c */ /* 0x042fe20000041804 */
[----:B------:R-:W-:Y:S05]  /*64b0*/  LDSM.16.M88.4 R104, [R2+0x22000] ;  /* 0x022000000268783b */ /* 0x000fea0000000200 */
        /* <DEDUP_REMOVED lines=61> */
[C---:B---3--:R-:W-:Y:S06]  /*6890*/  HMMA.16816.F32.BF16 R4, R92.reuse, R108, R4 ;  /* 0x0000006c5c04723c */ /* 0x048fec0000041804 */
[C---:B------:R-:W-:Y:S06]  /*68a0*/  HMMA.16816.F32.BF16 R8, R92.reuse, R110, R8 ;  /* 0x0000006e5c08723c */ /* 0x040fec0000041808 */
[C---:B----4-:R-:W-:Y:S06]  /*68b0*/  HMMA.16816.F32.BF16 R12, R92.reuse, R84, R12 ;  /* 0x000000545c0c723c */ /* 0x050fec000004180c */
[----:B------:R-:W-:Y:S06]  /*68c0*/  HMMA.16816.F32.BF16 R16, R92, R86, R16 ;  /* 0x000000565c10723c */ /* 0x000fec0000041810 */
[C---:B-1----:R-:W-:Y:S06]  /*68d0*/  HMMA.16816.F32.BF16 R4, R96.reuse, R104, R4 ;  /* 0x000000686004723c */ /* 0x042fec0000041804 */
[C---:B------:R-:W-:Y:S06]  /*68e0*/  HMMA.16816.F32.BF16 R8, R96.reuse, R106, R8 ;  /* 0x0000006a6008723c */ /* 0x040fec0000041808 */
[C---:B--2---:R-:W-:Y:S06]  /*68f0*/  HMMA.16816.F32.BF16 R12, R96.reuse, R88, R12 ;  /* 0x00000058600c723c */ /* 0x044fec000004180c */
[----:B------:R-:W-:Y:S06]  /*6900*/  HMMA.16816.F32.BF16 R16, R96, R90, R16 ;  /* 0x0000005a6010723c */ /* 0x000fec0000041810 */
[C---:B------:R-:W-:Y:S01]  /*6910*/  FADD.FTZ R198, -R197.reuse, R5 ;  /* 0x00000005c5c67221 */ /* 0x040fe20000010100 */
[C---:B------:R-:W-:Y:S04]  /*6920*/  FADD.FTZ R196, -R197.reuse, R4 ;  /* 0x00000004c5c47221 */ /* 0x040fe80000010100 */
[-C--:B------:R-:W-:Y:S01]  /*6930*/  FSEL R115, R198, R197.reuse, P2 ;  /* 0x000000c5c6737208 */ /* 0x080fe20001000000 */
[C---:B------:R-:W-:Y:S01]  /*6940*/  FADD.FTZ R200, -R197.reuse, R8 ;  /* 0x00000008c5c87221 */ /* 0x040fe20000010100 */
[----:B------:R-:W-:Y:S01]  /*6950*/  FSEL R196, R196, R197, P3 ;  /* 0x000000c5c4c47208 */ /* 0x000fe20001800000 */
[C---:B------:R-:W-:Y:S01]  /*6960*/  FADD.FTZ R202, -R197.reuse, R9 ;  /* 0x00000009c5ca7221 */ /* 0x040fe20000010100 */
[----:B------:R-:W-:Y:S01]  /*6970*/  FSETP.GE.FTZ.AND P2, PT, R124, RZ, PT ;  /* 0x000000ff7c00720b */ /* 0x000fe20003f56000 */
[----:B------:R-:W-:Y:S01]  /*6980*/  FMUL.FTZ R115, R116, R115 ;  /* 0x0000007374737220 */ /* 0x000fe20000410000 */
[-C--:B------:R-:W-:Y:S01]  /*6990*/  FSEL R201, R200, R197.reuse, P1 ;  /* 0x000000c5c8c97208 */ /* 0x080fe20000800000 */
[----:B------:R-:W-:Y:S01]  /*69a0*/  FADD.FTZ R116, -R197, R12 ;  /* 0x0000000cc5747221 */ /* 0x000fe20000010100 */
[----:B------:R-:W-:Y:S01]  /*69b0*/  FSEL R202, R202, R197, P0 ;  /* 0x000000c5caca7208 */ /* 0x000fe20000000000 */
[----:B------:R-:W-:Y:S01]  /*69c0*/  FMUL.FTZ R196, R117, R196 ;  /* 0x000000c475c47220 */ /* 0x000fe20000410000 */
[----:B------:R-:W-:Y:S01]  /*69d0*/  FSETP.GE.FTZ.AND P0, PT, R125, RZ, PT ;  /* 0x000000ff7d00720b */ /* 0x000fe20003f16000 */
[----:B------:R-:W-:Y:S01]  /*69e0*/  FMUL.FTZ R201, R120, R201 ;  /* 0x000000c978c97220 */ /* 0x000fe20000410000 */
[----:B------:R-:W-:Y:S01]  /*69f0*/  FSEL R117, R116, R197, P2 ;  /* 0x000000c574757208 */ /* 0x000fe20001000000 */
[C---:B------:R-:W-:Y:S01]  /*6a00*/  FADD.FTZ R120, -R197.reuse, R13 ;  /* 0x0000000dc5787221 */ /* 0x040fe20000010100 */
[----:B------:R-:W-:Y:S01]  /*6a10*/  FSETP.GE.FTZ.AND P1, PT, R130, RZ, PT ;  /* 0x000000ff8200720b */ /* 0x000fe20003f36000 */
[----:B------:R-:W-:Y:S01]  /*6a20*/  FADD.FTZ R116, -R197, R16 ;  /* 0x00000010c5747221 */ /* 0x000fe20000010100 */
[----:B------:R-:W-:Y:S01]  /*6a30*/  F2FP.BF16.F32.PACK_AB R115, R115, R196 ;  /* 0x000000c47373723e */ /* 0x000fe200000010ff */
[----:B------:R-:W-:Y:S01]  /*6a40*/  FMUL.FTZ R117, R124, R117 ;  /* 0x000000757c757220 */ /* 0x000fe20000410000 */
[-C--:B------:R-:W-:Y:S01]  /*6a50*/  FSEL R120, R120, R197.reuse, P0 ;  /* 0x000000c578787208 */ /* 0x080fe20000000000 */
[----:B------:R-:W-:Y:S01]  /*6a60*/  FMUL.FTZ R202, R121, R202 ;  /* 0x000000ca79ca7220 */ /* 0x000fe20000410000 */
[----:B------:R-:W-:Y:S01]  /*6a70*/  FSETP.GE.FTZ.AND P0, PT, R131, RZ, PT ;  /* 0x000000ff8300720b */ /* 0x000fe20003f16000 */
[----:B------:R-:W-:Y:S02]  /*6a80*/  FADD.FTZ R124, -R199, R7 ;  /* 0x00000007c77c7221 */ /* 0x000fe40000010100 */
[----:B------:R-:W-:Y:S01]  /*6a90*/  FMUL.FTZ R120, R125, R120 ;  /* 0x000000787d787220 */ /* 0x000fe20000410000 */
[----:B------:R-:W-:Y:S02]  /*6aa0*/  FSEL R116, R116, R197, P0 ;  /* 0x000000c574747208 */ /* 0x000fe40000000000 */
[----:B------:R-:W-:Y:S01]  /*6ab0*/  PLOP3.LUT P0, PT, PT, PT, UP2, 0x80, 0x0 ;  /* 0x000000000000781c */ /* 0x000fe20003f0f028 */
[----:B------:R-:W-:Y:S01]  /*6ac0*/  @P1 FADD.FTZ R197, -R197, R17 ;  /* 0x00000011c5c51221 */ /* 0x000fe20000010100 */
[----:B------:R-:W-:Y:S01]  /*6ad0*/  F2FP.BF16.F32.PACK_AB R117, R120, R117 ;  /* 0x000000757875723e */ /* 0x000fe200000010ff */
[----:B------:R-:W-:Y:S01]  /*6ae0*/  FMUL.FTZ R116, R131, R116 ;  /* 0x0000007483747220 */ /* 0x000fe20000410000 */
[----:B------:R-:W-:Y:S01]  /*6af0*/  F2FP.BF16.F32.PACK_AB R201, R202, R201 ;  /* 0x000000c9cac9723e */ /* 0x000fe200000010ff */
[----:B------:R-:W-:Y:S08]  /*6b00*/  FADD.FTZ R120, -R199, R6 ;  /* 0x00000006c7787221 */ /* 0x000ff00000010100 */
        /* <DEDUP_REMOVED lines=102> */
.L_x_1749:
[----:B------:R-:W-:Y:S01]  /*7170*/  FSETP.GE.FTZ.AND P1, PT, R118, RZ, PT ;  /* 0x000000ff7600720b */ /* 0x000fe20003f36000 */
[C---:B------:R-:W-:Y:S01]  /*7180*/  FADD.FTZ R10, -R199.reuse, R10 ;  /* 0x0000000ac70a7221 */ /* 0x040fe20000010100 */
[-C--:B------:R-:W-:Y:S01]  /*7190*/  FSEL R120, R120, R199.reuse, P6 ;  /* 0x000000c778787208 */ /* 0x080fe20003000000 */
[----:B-1----:R-:W-:Y:S01]  /*71a0*/  FADD.FTZ R4, -R199, R11 ;  /* 0x0000000bc7047221 */ /* 0x002fe20000010100 */
        /* <DEDUP_REMOVED lines=207> */
.L_x_1750:
        /* <DEDUP_REMOVED lines=702> */
.L_x_1752:
        /* <DEDUP_REMOVED lines=21> */
.L_x_1753:
        /* <DEDUP_REMOVED lines=62> */
.L_x_1755:
[----:B------:R-:W-:Y:S05]  /*afb0*/  BSYNC B0 ;  /* 0x0000000000007941 */ /* 0x000fea0003800000 */
.L_x_1754:
        /* <DEDUP_REMOVED lines=21> */
.L_x_1757:
[----:B------:R-:W-:Y:S05]  /*b110*/  BSYNC B0 ;  /* 0x0000000000007941 */ /* 0x000fea0003800000 */
.L_x_1756:
        /* <DEDUP_REMOVED lines=38> */
.L_x_1759:
[----:B------:R-:W-:Y:S05]  /*b380*/  BSYNC B0 ;  /* 0x0000000000007941 */ /* 0x000fea0003800000 */
.L_x_1758:
        /* <DEDUP_REMOVED lines=22> */
.L_x_1730:
        /* <DEDUP_REMOVED lines=24> */
.L_x_1761:
        /* <DEDUP_REMOVED lines=22> */
.L_x_1762:
        /* <DEDUP_REMOVED lines=15> */
[----:B------:R-:W-:Y:S01]  /*b8c0*/  UIMAD UR15, UR55, UR15, UR5 ;  /* 0x0000000f370f72a4 */ /* 0x000fe2000f8e0205 */
[----:B------:R-:W-:Y:S02]  /*b8d0*/  SHF.R.S32.HI R6, RZ, 0x1f, R7 ;  /* 0x0000001fff067819 */ /* 0x000fe40000011407 */
[----:B------:R-:W-:Y:S01]  /*b8e0*/  ISETP.GE.AND P4, PT, R4, UR9, PT ;  /* 0x0000000904007c0c */ /* 0x000fe2000bf86270 */
[----:B--2---:R-:W-:-:S04]  /*b8f0*/  IMAD.WIDE.U32 R8, R8, UR18, R18 ;  /* 0x0000001208087c25 */ /* 0x004fc8000f8e0012 */
[----:B------:R-:W-:Y:S01]  /*b900*/  VIADD R4, R18, 0x80 ;  /* 0x0000008012047836 */ /* 0x000fe20000000000 */
[----:B------:R-:W-:-:S04]  /*b910*/  IADD3 R8, P0, R8, UR8, RZ ;  /* 0x0000000808087c10 */ /* 0x000fc8000ff1e0ff */
[----:B------:R-:W-:Y:S02]  /*b920*/  IADD3.X R9, R9, UR20, R5, P0, !PT ;  /* 0x0000001409097c10 */ /* 0x000fe400087fe405 */
[----:B------:R-:W-:Y:S01]  /*b930*/  IADD3 R5, R18, 0xc0, RZ ;  /* 0x000000c012057810 */ /* 0x000fe20007ffe0ff */
        /* <DEDUP_REMOVED lines=22> */
.L_x_1764:
[----:B------:R-:W-:Y:S05]  /*baa0*/  BSYNC B0 ;  /* 0x0000000000007941 */ /* 0x000fea0003800000 */
.L_x_1763:
        /* <DEDUP_REMOVED lines=21> */
.L_x_1766:
[----:B------:R-:W-:Y:S05]  /*bc00*/  BSYNC B0 ;  /* 0x0000000000007941 */ /* 0x000fea0003800000 */
.L_x_1765:
        /* <DEDUP_REMOVED lines=28> */
[----:B-1----:R-:W-:-:S04]  /*bdd0*/  LEA R16, P5, R14, UR8, 0x1 ;  /* 0x000000080e107c11 */ /* 0x002fc8000f8a08ff */
[----:B------:R-:W-:-:S05]  /*bde0*/  LEA.HI.X R17, R14, UR9, R9, 0x1, P5 ;  /* 0x000000090e117c11 */ /* 0x000fca000a8f0c09 */
[----:B------:R2:W-:Y:S04]  /*bdf0*/  @!P3 STG.E.128 desc[UR6][R16.64], RZ ;  /* 0x000000ff1000b986 */ /* 0x0005e8000c101d06 */
[----:B------:R2:W-:Y:S04]  /*be00*/  @!P2 STG.E.128 desc[UR6][R16.64+0x80], RZ ;  /* 0x000080ff1000a986 */ /* 0x0005e8000c101d06 */
[----:B------:R2:W-:Y:S04]  /*be10*/  @!P1 STG.E.128 desc[UR6][R16.64+0x100], RZ ;  /* 0x000100ff10009986 */ /* 0x0005e8000c101d06 */
[----:B------:R2:W-:Y:S02]  /*be20*/  @!P0 STG.E.128 desc[UR6][R16.64+0x180], RZ ;  /* 0x000180ff10008986 */ /* 0x0005e4000c101d06 */
.L_x_1768:
[----:B------:R-:W-:Y:S05]  /*be30*/  BSYNC B0 ;  /* 0x0000000000007941 */ /* 0x000fea0003800000 */
.L_x_1767:
        /* <DEDUP_REMOVED lines=20> */
.L_x_1760:
[----:B------:R-:W-:Y:S05]  /*bf80*/  BSYNC B1 ;  /* 0x0000000000017941 */ /* 0x000fea0003800000 */
.L_x_1725:
        /* <DEDUP_REMOVED lines=12> */
.L_x_1769:
[----:B------:R-:W-:Y:S05]  /*c050*/  EXIT ;  /* 0x000000000000794d */ /* 0x000fea0003800000 */
.L_x_1771:
        /* <DEDUP_REMOVED lines=10> */
.L_x_2068:


//--------------------- .text._ZN5flash44flash_bwd_dq_dk_dv_loop_seqk_parallel_kernelI23Flash_bwd_kernel_traitsILi256ELi64ELi64ELi8ELi4ELi2ELi2ELb0ELb0EN7cutlass10bfloat16_tE19Flash_kernel_traitsILi256ELi64ELi64ELi8ES3_EELb0ELb0ELb0ELb1ELb0ELb0ELb1EEEvNS_16Flash_bwd_paramsE --------------------------
	.section	.text._ZN5flash44flash_bwd_dq_dk_dv_loop_seqk_parallel_kernelI23Flash_bwd_kernel_traitsILi256ELi64ELi64ELi8ELi4ELi2ELi2ELb0ELb0EN7cutlass10bfloat16_tE19Flash_kernel_traitsILi256ELi64ELi64ELi8ES3_EELb0ELb0ELb0ELb1ELb0ELb0ELb1EEEvNS_16Flash_bwd_paramsE,"ax",@progbits
	.align	128
        .global         _ZN5flash44flash_bwd_dq_dk_dv_loop_seqk_parallel_kernelI23Flash_bwd_kernel_traitsILi256ELi64ELi64ELi8ELi4ELi2ELi2ELb0ELb0EN7cutlass10bfloat16_tE19Flash_kernel_traitsILi256ELi64ELi64ELi8ES3_EELb0ELb0ELb0ELb1ELb0ELb0ELb1EEEvNS_16Flash_bwd_paramsE
        .type           _ZN5flash44flash_bwd_dq_dk_dv_loop_seqk_parallel_kernelI23Flash_bwd_kernel_traitsILi256ELi64ELi64ELi8ELi4ELi2ELi2ELb0ELb0EN7cutlass10bfloat16_tE19Flash_kernel_traitsILi256ELi64ELi64ELi8ES3_EELb0ELb0ELb0ELb1ELb0ELb0ELb1EEEvNS_16Flash_bwd_paramsE,@function
        .size           _ZN5flash44flash_bwd_dq_dk_dv_loop_seqk_parallel_kernelI23Flash_bwd_kernel_traitsILi256ELi64ELi64ELi8ELi4ELi2ELi2ELb0ELb0EN7cutlass10bfloat16_tE19Flash_kernel_traitsILi256ELi64ELi64ELi8ES3_EELb0ELb0ELb0ELb1ELb0ELb0ELb1EEEvNS_16Flash_bwd_paramsE,(.L_x_2069 - _ZN5flash44flash_bwd_dq_dk_dv_loop_seqk_parallel_kernelI23Flash_bwd_kernel_traitsILi256ELi64ELi64ELi8ELi4ELi2ELi2ELb0ELb0EN7cutlass10bfloat16_tE19Flash_kernel_traitsILi256ELi64ELi64ELi8ES3_EELb0ELb0ELb0ELb1ELb0ELb0ELb1EEEvNS_16Flash_bwd_paramsE)
        .other          _ZN5flash44flash_bwd_dq_dk_dv_loop_seqk_parallel_kernelI23Flash_bwd_kernel_traitsILi256ELi64ELi64ELi8ELi4ELi2ELi2ELb0ELb0EN7cutlass10bfloat16_tE19Flash_kernel_traitsILi256ELi64ELi64ELi8ES3_EELb0ELb0ELb0ELb1ELb0ELb0ELb1EEEvNS_16Flash_bwd_paramsE,@"STO_CUDA_ENTRY STV_DEFAULT"
_ZN5flash44flash_bwd_dq_dk_dv_loop_seqk_parallel_kernelI23Flash_bwd_kernel_traitsILi256ELi64ELi64ELi8ELi4ELi2ELi2ELb0ELb0EN7cutlass10bfloat16_tE19Flash_kernel_traitsILi256ELi64ELi64ELi8ES3_EELb0ELb0ELb0ELb1ELb0ELb0ELb1EEEvNS_16Flash_bwd_paramsE:
.text._ZN5flash44flash_bwd_dq_dk_dv_loop_seqk_parallel_kernelI23Flash_bwd_kernel_traitsILi256ELi64ELi64ELi8ELi4ELi2ELi2ELb0ELb0EN7cutlass10bfloat16_tE19Flash_kernel_traitsILi256ELi64ELi64ELi8ES3_EELb0ELb0ELb0ELb1ELb0ELb0ELb1EEEvNS_16Flash_bwd_paramsE:
        /* <DEDUP_REMOVED lines=27> */
[CC--:B------:R-:W-:Y:S02]  /*01b0*/  LEA.HI R8, R2.reuse, R10.reuse, RZ, 0x3 ;  /* 0x0000000a02087211 */ /* 0x0c0fe400078f18ff */
[CC--:B------:R-:W-:Y:S02]  /*01c0*/  LEA.HI R7, R2.reuse, R10.reuse, RZ, 0x5 ;  /* 0x0000000a02077211 */ /* 0x0c0fe400078f28ff */
[CC--:B------:R-:W-:Y:S02]  /*01d0*/  LEA.HI R13, R2.reuse, R10.reuse, RZ, 0x7 ;  /* 0x0000000a020d7211 */ /* 0x0c0fe400078f38ff */
[----:B------:R-:W-:-:S02]  /*01e0*/  LEA.HI R15, R2, R10, RZ, 0x6 ;  /* 0x0000000a020f7211 */ /* 0x000fc400078f30ff */
[--C-:B------:R-:W-:Y:S02]  /*01f0*/  SHF.R.S32.HI R6, RZ, 0x2, R0.reuse ;  /* 0x00000002ff067819 */ /* 0x100fe40000011400 */
[----:B------:R-:W-:Y:S02]  /*0200*/  SHF.R.S32.HI R3, RZ, 0x1f, R0 ;  /* 0x0000001fff037819 */ /* 0x000fe40000011400 */
[----:B------:R-:W-:Y:S02]  /*0210*/  LOP3.LUT R2, R0, 0x7ffffffc, RZ, 0xc0, !PT ;  /* 0x7ffffffc00027812 */ /* 0x000fe400078ec0ff */
[----:B------:R-:W-:Y:S02]  /*0220*/  SHF.R.S32.HI R5, RZ, 0x4, R4 ;  /* 0x00000004ff057819 */ /* 0x000fe40000011404 */
[----:B------:R-:W-:Y:S01]  /*0230*/  LOP3.LUT R0, R8, 0xfffffff8, RZ, 0xc0, !PT ;  /* 0xfffffff808007812 */ /* 0x000fe200078ec0ff */
[----:B------:R-:W-:Y:S01]  /*0240*/  IMAD.IADD R14, R10, 0x1, -R2 ;  /* 0x000000010a0e7824 */ /* 0x000fe200078e0a02 */
[----:B------:R-:W-:-:S02]  /*0250*/  LOP3.LUT R11, R7, 0xffffffe0, RZ, 0xc0, !PT ;  /* 0xffffffe0070b7812 */ /* 0x000fc400078ec0ff */
[----:B------:R-:W-:Y:S01]  /*0260*/  LOP3.LUT R9, R4, 0xfffffff0, RZ, 0xc0, !PT ;  /* 0xfffffff004097812 */ /* 0x000fe200078ec0ff */
[----:B------:R-:W-:Y:S01]  /*0270*/  IMAD.IADD R0, R10, 0x1, -R0 ;  /* 0x000000010a007824 */ /* 0x000fe200078e0a00 */
[----:B------:R-:W-:Y:S01]  /*0280*/  LEA.HI R4, R4, R5, RZ, 0x1 ;  /* 0x0000000504047211 */ /* 0x000fe200078f08ff */
[C---:B------:R-:W-:Y:S01]  /*0290*/  IMAD.IADD R16, R10.reuse, 0x1, -R11 ;  /* 0x000000010a107824 */ /* 0x040fe200078e0a0b */
[----:B------:R-:W-:Y:S01]  /*02a0*/  LEA.HI R3, R3, R6, RZ, 0x3 ;  /* 0x0000000603037211 */ /* 0x000fe200078f18ff */
[----:B------:R-:W-:Y:S01]  /*02b0*/  IMAD.IADD R9, R10, 0x1, -R9 ;  /* 0x000000010a097824 */ /* 0x000fe200078e0a09 */
[----:B------:R-:W-:Y:S01]  /*02c0*/  SHF.R.S32.HI R10, RZ, 0x3, R8 ;  /* 0x00000003ff0a7819 */ /* 0x000fe20000011408 */
[----:B------:R-:W-:Y:S01]  /*02d0*/  IMAD.SHL.U32 R232, R0, 0x8, RZ ;  /* 0x0000000800e87824 */ /* 0x000fe200078e00ff */
[----:B------:R-:W-:Y:S01]  /*02e0*/  LOP3.LUT R4, R4, 0xfffffffe, RZ, 0xc0, !PT ;  /* 0xfffffffe04047812 */ /* 0x000fe200078ec0ff */
[----:B------:R-:W-:Y:S01]  /*02f0*/  STL [R1+0x4], R16 ;  /* 0x0000041001007387 */ /* 0x000fe20000100800 */
[----:B------:R-:W-:-:S02]  /*0300*/  SHF.R.S32.HI R17, RZ, 0x5, R7 ;  /* 0x00000005ff117819 */ /* 0x000fc40000011407 */
[----:B------:R-:W-:Y:S01]  /*0310*/  LOP3.LUT R2, R3, 0xfffffff8, RZ, 0xc0, !PT ;  /* 0xfffffff803027812 */ /* 0x000fe200078ec0ff */
[----:B------:R-:W-:Y:S01]  /*0320*/  IMAD.SHL.U32 R3, R10, 0x40, RZ ;  /* 0x000000400a037824 */ /* 0x000fe200078e00ff */
[----:B------:R-:W-:Y:S01]  /*0330*/  LOP3.LUT P4, RZ, R0, 0x4, RZ, 0xc0, !PT ;  /* 0x0000000400ff7812 */ /* 0x000fe2000788c0ff */
[----:B------:R-:W-:Y:S01]  /*0340*/  IMAD.IADD R11, R5, 0x1, -R4 ;  /* 0x00000001050b7824 */ /* 0x000fe200078e0a04 */
[----:B------:R-:W-:Y:S01]  /*0350*/  LEA.HI R4, R7, R17, RZ, 0x1 ;  /* 0x0000001107047211 */ /* 0x000fe200078f08ff */
[----:B------:R-:W-:Y:S01]  /*0360*/  IMAD.IADD R6, R6, 0x1, -R2 ;  /* 0x0000000106067824 */ /* 0x000fe200078e0a02 */
[----:B------:R-:W-:Y:S01]  /*0370*/  LOP3.LUT R2, R3, 0x1c0, RZ, 0xc0, !PT ;  /* 0x000001c003027812 */ /* 0x000fe200078ec0ff */
[----:B------:R-:W-:Y:S01]  /*0380*/  IMAD.SHL.U32 R10, R11, 0x200, RZ ;  /* 0x000002000b0a7824 */ /* 0x000fe200078e00ff */
[----:B------:R-:W-:Y:S02]  /*0390*/  LOP3.LUT R3, R4, 0xfffffffe, RZ, 0xc0, !PT ;  /* 0xfffffffe04037812 */ /* 0x000fe400078ec0ff */
[C---:B------:R-:W-:Y:S01]  /*03a0*/  LOP3.LUT P3, RZ, R0.reuse, 0x2, RZ, 0xc0, !PT ;  /* 0x0000000200ff7812 */ /* 0x040fe2000786c0ff */
[----:B------:R-:W-:Y:S01]  /*03b0*/  IMAD.SHL.U32 R0, R0, 0x40, RZ ;  /* 0x0000004000007824 */ /* 0x000fe200078e00ff */
[----:B------:R-:W-:Y:S01]  /*03c0*/  SHF.R.U32.HI R4, RZ, 0x3, R2 ;  /* 0x00000003ff047819 */ /* 0x000fe20000011602 */
[----:B------:R-:W-:Y:S01]  /*03d0*/  IMAD.IADD R217, R17, 0x1, -R3 ;  /* 0x0000000111d97824 */ /* 0x000fe200078e0a03 */
[----:B------:R-:W-:-:S02]  /*03e0*/  LOP3.LUT R2, R2, 0x38, R232, 0xf8, !PT ;  /* 0x0000003802027812 */ /* 0x000fc400078ef8e8 */
[----:B------:R-:W-:Y:S02]  /*03f0*/  LOP3.LUT R0, R0, 0x1c0, RZ, 0xc0, !PT ;  /* 0x000001c000007812 */ /* 0x000fe400078ec0ff */
[----:B------:R-:W-:Y:S01]  /*0400*/  LOP3.LUT R12, R2, R4, RZ, 0x3c, !PT ;  /* 0x00000004020c7212 */ /* 0x000fe200078e3cff */
[----:B------:R-:W-:Y:S01]  /*0410*/  IMAD.SHL.U32 R2, R217, 0x10, RZ ;  /* 0x00000010d9027824 */ /* 0x000fe200078e00ff */
[----:B------:R-:W-:Y:S02]  /*0420*/  SHF.R.S32.HI R3, RZ, 0x1f, R9 ;  /* 0x0000001fff037819 */ /* 0x000fe40000011409 */
[----:B------:R-:W-:Y:S02]  /*0430*/  SHF.R.S32.HI R5, RZ, 0x7, R13 ;  /* 0x00000007ff057819 */ /* 0x000fe4000001140d */
[----:B------:R-:W-:Y:S02]  /*0440*/  LOP3.LUT R210, R0, 0x8, R8, 0xf8, !PT ;  /* 0x0000000800d27812 */ /* 0x000fe400078ef808 */
[----:B------:R-:W-:-:S02]  /*0450*/  SHF.R.U32.HI R215, RZ, 0x3, R0 ;  /* 0x00000003ffd77819 */ /* 0x000fc40000011600 */
[----:B------:R-:W-:Y:S02]  /*0460*/  LEA.HI R13, R3, R9, RZ, 0x3 ;  /* 0x00000009030d7211 */ /* 0x000fe400078f18ff */
[----:B------:R-:W-:Y:S01]  /*0470*/  LOP3.LUT R4, R0, 0x10, R2, 0xf8, !PT ;  /* 0x0000001000047812 */ /* 0x000fe200078ef802 */
[----:B------:R-:W-:Y:S01]  /*0480*/  IMAD R2, R5, 0x800, R10 ;  /* 0x0000080005027824 */ /* 0x000fe200078e020a */
[----:B------:R-:W-:Y:S02]  /*0490*/  LOP3.LUT R0, R6, 0x1, RZ, 0xc0, !PT ;  /* 0x0000000106007812 */ /* 0x000fe400078ec0ff */
[----:B------:R-:W-:Y:S02]  /*04a0*/  LOP3.LUT R210, R210, R215, RZ, 0x3c, !PT ;  /* 0x000000d7d2d27212 */ /* 0x000fe400078e3cff */
[----:B------:R-:W-:Y:S02]  /*04b0*/  LOP3.LUT R3, R13, 0xfffffff8, RZ, 0xc0, !PT ;  /* 0xfffffff80d037812 */ /* 0x000fe400078ec0ff */
[----:B------:R-:W-:Y:S01]  /*04c0*/  ISETP.NE.U32.AND P0, PT, R0, 0x1, PT ;  /* 0x000000010000780c */ /* 0x000fe20003f05070 */
[----:B------:R-:W-:Y:S01]  /*04d0*/  IMAD.IADD R210, R2, 0x1, R210 ;  /* 0x0000000102d27824 */ /* 0x000fe200078e02d2 */
[----:B------:R-:W-:Y:S01]  /*04e0*/  SHF.R.S32.HI R0, RZ, 0x1f, R7 ;  /* 0x0000001fff007819 */ /* 0x000fe20000011407 */
[----:B------:R-:W-:Y:S01]  /*04f0*/  IMAD.IADD R251, R9, 0x1, -R3 ;  /* 0x0000000109fb7824 */ /* 0x000fe200078e0a03 */
[----:B------:R-:W-:Y:S01]  /*0500*/  SHF.R.S32.HI R2, RZ, 0x6, R15 ;  /* 0x00000006ff027819 */ /* 0x000fe2000001140f */
[----:B------:R-:W-:Y:S01]  /*0510*/  IMAD.SHL.U32 R210, R210, 0x2, RZ ;  /* 0x00000002d2d27824 */ /* 0x000fe200078e00ff */
[----:B------:R-:W-:Y:S01]  /*0520*/  LEA.HI R3, R0, R17, RZ, 0x2 ;  /* 0x0000001100037211 */ /* 0x000fe200078f10ff */
[----:B------:R-:W-:Y:S01]  /*0530*/  IMAD.SHL.U32 R0, R6, 0x40, RZ ;  /* 0x0000004006007824 */ /* 0x000fe200078e00ff */
[----:B------:R-:W-:Y:S01]  /*0540*/  LOP3.LUT R9, R4, 0x8, R8, 0xf8, !PT ;  /* 0x0000000804097812 */ /* 0x000fe200078ef808 */
[----:B------:R-:W-:Y:S01]  /*0550*/  IMAD R4, R2, 0x200, R12 ;  /* 0x0000020002047824 */ /* 0x000fe200078e020c */
[----:B------:R-:W-:Y:S01]  /*0560*/  R2P PR, R6, 0x6 ;  /* 0x0000000606007804 */ /* 0x000fe20000000000 */
[----:B------:R-:W-:Y:S01]  /*0570*/  IMAD.SHL.U32 R2, R2, 0x8, RZ ;  /* 0x0000000802027824 */ /* 0x000fe200078e00ff */
[----:B------:R-:W-:Y:S01]  /*0580*/  LOP3.LUT R3, R3, 0xfffffffc, RZ, 0xc0, !PT ;  /* 0xfffffffc03037812 */ /* 0x000fe200078ec0ff */
[----:B------:R-:W-:Y:S01]  /*0590*/  IMAD.SHL.U32 R6, R5, 0x20, RZ ;  /* 0x0000002005067824 */ /* 0x000fe200078e00ff */
[----:B------:R-:W-:Y:S01]  /*05a0*/  LOP3.LUT R0, R0, 0x1c0, RZ, 0xc0, !PT ;  /* 0x000001c000007812 */ /* 0x000fe200078ec0ff */
[----:B------:R-:W-:Y:S01]  /*05b0*/  IMAD.SHL.U32 R5, R11, 0x20, RZ ;  /* 0x000000200b057824 */ /* 0x000fe200078e00ff */
[----:B------:R-:W-:Y:S01]  /*05c0*/  LOP3.LUT R2, R2, 0x18, RZ, 0xc0, !PT ;  /* 0x0000001802027812 */ /* 0x000fe200078ec0ff */
[----:B------:R-:W-:Y:S01]  /*05d0*/  IMAD.IADD R8, R17, 0x1, -R3 ;  /* 0x0000000111087824 */ /* 0x000fe200078e0a03 */
[----:B------:R1:W-:Y:S01]  /*05e0*/  STL [R1], R4 ;  /* 0x0000000401007387 */ /* 0x0003e20000100800 */
[----:B------:R-:W-:-:S02]  /*05f0*/  LOP3.LUT R6, R0, 0x20, R6, 0xf8, !PT ;  /* 0x0000002000067812 */ /* 0x000fc400078ef806 */
[----:B------:R-:W-:Y:S02]  /*0600*/  SHF.R.U32.HI R3, RZ, 0x3, R0 ;  /* 0x00000003ff037819 */ /* 0x000fe40000011600 */
[----:B------:R-:W-:Y:S02]  /*0610*/  LOP3.LUT R215, R10, R9, R215, 0xf6, !PT ;  /* 0x000000090ad77212 */ /* 0x000fe400078ef6d7 */
[----:B------:R-:W-:Y:S01]  /*0620*/  LOP3.LUT R9, R2, 0x20, R5, 0xf8, !PT ;  /* 0x0000002002097812 */ /* 0x000fe200078ef805 */
[----:B------:R-:W-:Y:S01]  /*0630*/  IMAD.SHL.U32 R5, R13, 0x40, RZ ;  /* 0x000000400d057824 */ /* 0x000fe200078e00ff */
[----:B------:R-:W-:Y:S02]  /*0640*/  LOP3.LUT R6, R6, R3, RZ, 0x3c, !PT ;  /* 0x0000000306067212 */ /* 0x000fe400078e3cff */
[----:B------:R-:W-:Y:S01]  /*0650*/  LOP3.LUT R2, R3, R0, R2, 0x1e, !PT ;  /* 0x0000000003027212 */ /* 0x000fe200078e1e02 */
[----:B------:R-:W-:Y:S01]  /*0660*/  IMAD.SHL.U32 R3, R251, 0x40, RZ ;  /* 0x00000040fb037824 */ /* 0x000fe200078e00ff */
[----:B------:R-:W-:-:S02]  /*0670*/  SEL R209, R209, 0xffffffe0, !P3 ;  /* 0xffffffe0d1d17807 */ /* 0x000fc40005800000 */
[----:B------:R-:W-:Y:S02]  /*0680*/  SEL R211, R211, 0xffffffc0, !P4 ;  /* 0xffffffc0d3d37807 */ /* 0x000fe40006000000 */
[----:B------:R-:W-:Y:S02]  /*0690*/  LOP3.LUT R3, R3, 0x1c0, RZ, 0xc0, !PT ;  /* 0x000001c003037812 */ /* 0x000fe400078ec0ff */
[----:B------:R-:W-:Y:S02]  /*06a0*/  SEL R237, R237, 0x10, !P0 ;  /* 0x00000010eded7807 */ /* 0x000fe40004000000 */
[----:B------:R-:W-:Y:S01]  /*06b0*/  LEA R215, R215, UR4, 0x1 ;  /* 0x00000004d7d77c11 */ /* 0x000fe2000f8e08ff */
[----:B-1----:R-:W-:-:S04]  /*06c0*/  IMAD.SHL.U32 R4, R14, 0x2, RZ ;  /* 0x000000020e047824 */ /* 0x002fc800078e00ff */
[----:B------:R-:W-:Y:S02]  /*06d0*/  IMAD.IADD R216, R211, 0x1, R215 ;  /* 0x00000001d3d87824 */ /* 0x000fe400078e02d7 */
[--C-:B------:R-:W-:Y:S02]  /*06e0*/  IMAD R7, R8, 0x400, R4.reuse ;  /* 0x0000040008077824 */ /* 0x100fe400078e0204 */
[----:B------:R-:W-:Y:S01]  /*06f0*/  IMAD R0, R217, 0x400, R4 ;  /* 0x00000400d9007824 */ /* 0x000fe200078e0204 */
[----:B------:R-:W-:Y:S01]  /*0700*/  SHF.R.S32.HI R4, RZ, 0x1f, R16 ;  /* 0x0000001fff047819 */ /* 0x000fe20000011410 */
[----:B------:R-:W-:Y:S02]  /*0710*/  IMAD.IADD R7, R7, 0x1, R6 ;  /* 0x0000000107077824 */ /* 0x000fe400078e0206 */
[----:B------:R-:W-:Y:S01]  /*0720*/  IMAD.IADD R246, R0, 0x1, R2 ;  /* 0x0000000100f67824 */ /* 0x000fe200078e0202 */
[----:B------:R-:W-:Y:S01]  /*0730*/  LEA.HI R4, R4, R16, RZ, 0x2 ;  /* 0x0000001004047211 */ /* 0x000fe200078f10ff */
[----:B------:R-:W-:Y:S01]  /*0740*/  IMAD.SHL.U32 R0, R11, 0x8, RZ ;  /* 0x000000080b007824 */ /* 0x000fe200078e00ff */
[----:B------:R-:W-:Y:S01]  /*0750*/  SHF.R.U32.HI R2, RZ, 0x3, R3 ;  /* 0x00000003ff027819 */ /* 0x000fe20000011603 */
[----:B------:R-:W-:Y:S01]  /*0760*/  IMAD.U32 R6, RZ, RZ, UR5 ;  /* 0x00000005ff067e24 */ /* 0x000fe2000f8e00ff */
[----:B----4-:R-:W-:Y:S01]  /*0770*/  USHF.R.S32.HI UR5, URZ, 0x1f, UR56 ;  /* 0x0000001f3f057899 */ /* 0x010fe20008011438 */
[----:B------:R-:W-:-:S02]  /*0780*/  SHF.R.S32.HI R4, RZ, 0x2, R4 ;  /* 0x00000002ff047819 */ /* 0x000fc40000011404 */
[----:B------:R-:W-:Y:S02]  /*0790*/  LOP3.LUT R6, R3, 0x8, R0, 0xf8, !PT ;  /* 0x0000000803067812 */ /* 0x000fe400078ef800 */
[----:B------:R-:W-:Y:S01]  /*07a0*/  LOP3.LUT R0, R5, 0xfffffe00, RZ, 0xc0, !PT ;  /* 0xfffffe0005007812 */ /* 0x000fe200078ec0ff */
[----:B------:R-:W-:Y:S01]  /*07b0*/  IMAD.U32 R5, RZ, RZ, UR5 ;  /* 0x00000005ff057e24 */ /* 0x000fe2000f8e00ff */
[----:B------:R-:W-:Y:S01]  /*07c0*/  USHF.R.S32.HI UR5, URZ, 0x1f, UR48 ;  /* 0x0000001f3f057899 */ /* 0x000fe20008011430 */
[----:B------:R-:W-:Y:S01]  /*07d0*/  LOP3.LUT R3, R2, R9, R3, 0x1e, !PT ;  /* 0x0000000902037212 */ /* 0x000fe200078e1e03 */
[----:B------:R-:W-:Y:S01]  /*07e0*/  IMAD R252, R8, 0x10, R4 ;  /* 0x0000001008fc7824 */ /* 0x000fe200078e0204 */
[----:B------:R-:W-:Y:S01]  /*07f0*/  LOP3.LUT R2, R6, R2, RZ, 0x3c, !PT ;  /* 0x0000000206027212 */ /* 0x000fe200078e3cff */
[--C-:B------:R-:W-:Y:S01]  /*0800*/  IMAD R4, R8, 0x400, R0.reuse ;  /* 0x0000040008047824 */ /* 0x100fe200078e0200 */
[----:B------:R-:W-:Y:S01]  /*0810*/  LOP3.LUT R219, R3, R0, RZ, 0xfc, !PT ;  /* 0x0000000003db7212 */ /* 0x000fe200078efcff */
[----:B------:R-:W-:Y:S01]  /*0820*/  IMAD.U32 R5, RZ, RZ, UR5 ;  /* 0x00000005ff057e24 */ /* 0x000fe2000f8e00ff */
[----:B------:R-:W-:Y:S01]  /*0830*/  USHF.R.S32.HI UR5, URZ, 0x1f, UR56 ;  /* 0x0000001f3f057899 */ /* 0x000fe20008011438 */
[----:B------:R-:W-:Y:S01]  /*0840*/  IMAD R217, R217, 0x400, R0 ;  /* 0x00000400d9d97824 */ /* 0x000fe200078e0200 */
[----:B------:R-:W-:Y:S01]  /*0850*/  LEA R235, R7, UR4, 0x1 ;  /* 0x0000000407eb7c11 */ /* 0x000fe2000f8e08ff */
[----:B------:R-:W-:-:S02]  /*0860*/  IMAD.IADD R218, R4, 0x1, R2 ;  /* 0x0000000104da7824 */ /* 0x000fc400078e0202 */
[----:B------:R-:W-:Y:S02]  /*0870*/  IMAD.IADD R217, R2, 0x1, R217 ;  /* 0x0000000102d97824 */ /* 0x000fe400078e02d9 */
[----:B------:R-:W-:Y:S02]  /*0880*/  IMAD.U32 R0, RZ, RZ, UR5 ;  /* 0x00000005ff007e24 */ /* 0x000fe4000f8e00ff */
[----:B------:R-:W-:Y:S01]  /*0890*/  IMAD.U32 R0, RZ, RZ, UR6 ;  /* 0x00000006ff007e24 */ /* 0x000fe2000f8e00ff */
[----:B------:R-:W-:Y:S01]  /*08a0*/  UIADD3 UR6, UR4, 0x18000, URZ ;  /* 0x0001800004067890 */ /* 0x000fe2000fffe03f */
[----:B------:R-:W-:Y:S01]  /*08b0*/  IMAD.U32 R0, RZ, RZ, UR5 ;  /* 0x00000005ff007e24 */ /* 0x000fe2000f8e00ff */
[----:B------:R-:W-:Y:S01]  /*08c0*/  UIADD3 UR5, UR4, 0x28000, URZ ;  /* 0x0002800004057890 */ /* 0x000fe2000fffe03f */
[C---:B------:R-:W-:Y:S02]  /*08d0*/  VIADD R236, R235.reuse, 0x20 ;  /* 0x00000020ebec7836 */ /* 0x040fe40000000000 */
[----:B------:R-:W-:Y:S01]  /*08e0*/  @P1 VIADD R236, R235, 0xffffffe0 ;  /* 0xffffffe0ebec1836 */ /* 0x000fe20000000000 */
[----:B------:R-:W-:Y:S01]  /*08f0*/  LEA R246, R246, UR6, 0x1 ;  /* 0x00000006f6f67c11 */ /* 0x000fe2000f8e08ff */
[----:B------:R-:W-:Y:S01]  /*0900*/  VIADD R212, R210, UR6 ;  /* 0x00000006d2d47c36 */ /* 0x000fe20008000000 */
[----:B------:R-:W-:Y:S01]  /*0910*/  LEA R217, R217, UR5, 0x1 ;  /* 0x00000005d9d97c11 */ /* 0x000fe2000f8e08ff */
[----:B------:R-:W-:Y:S01]  /*0920*/  IMAD.IADD R238, R235, 0x1, R237 ;  /* 0x00000001ebee7824 */ /* 0x000fe200078e02ed */
[----:B------:R-:W-:Y:S01]  /*0930*/  ULDC.64 UR6, c[0x0][0x208] ;  /* 0x0000820000067ab9 */ /* 0x000fe20000000a00 */
[----:B------:R-:W-:-:S02]  /*0940*/  IMAD.IADD R209, R212, 0x1, R209 ;  /* 0x00000001d4d17824 */ /* 0x000fc400078e02d1 */
[--C-:B------:R-:W-:Y:S02]  /*0950*/  IMAD.IADD R212, R212, 0x1, R211.reuse ;  /* 0x00000001d4d47824 */ /* 0x100fe400078e02d3 */
[C---:B------:R-:W-:Y:S02]  /*0960*/  VIADD R247, R246.reuse, 0x40 ;  /* 0x00000040f6f77836 */ /* 0x040fe40000000000 */
[----:B------:R-:W-:Y:S02]  /*0970*/  IMAD.IADD R211, R209, 0x1, R211 ;  /* 0x00000001d1d37824 */ /* 0x000fe400078e02d3 */
[----:B------:R-:W-:Y:S02]  /*0980*/  @P2 VIADD R247, R246, 0xffffffc0 ;  /* 0xffffffc0f6f72836 */ /* 0x000fe40000000000 */
[----:B------:R-:W-:-:S07]  /*0990*/  IMAD.IADD R237, R237, 0x1, R236 ;  /* 0x00000001eded7824 */ /* 0x000fce00078e02ec */
.L_x_1818:
        /* <DEDUP_REMOVED lines=73> */
.L_x_1772:
        /* <DEDUP_REMOVED lines=82> */
[----:B------:R-:W-:Y:S01]  /*1350*/  @UP1 UIADD3 UR49, UR13, UR20, URZ ;  /* 0x000000140d311290 */ /* 0x000fe2000fffe03f */
[----:B------:R-:W-:Y:S01]  /*1360*/  ULDC UR27, c[0x0][0x2c4] ;  /* 0x0000b100001b7ab9 */ /* 0x000fe20000000800 */
[----:B------:R-:W-:Y:S02]  /*1370*/  UIMAD UR20, UR10, UR12, UR11 ;  /* 0x0000000c0a1472a4 */ /* 0x000fe4000f8e020b */
[----:B------:R-:W-:Y:S01]  /*1380*/  ISETP.GT.U32.AND P1, PT, R5, R2, PT ;  /* 0x000000020500720c */ /* 0x000fe20003f24070 */
[----:B------:R-:W-:Y:S02]  /*1390*/  UIMAD.WIDE.U32 UR42, UR10, UR18, URZ ;  /* 0x000000120a2a72a5 */ /* 0x000fe4000f8e003f */
[----:B------:R-:W-:Y:S01]  /*13a0*/  @UP3 UIMAD UR10, UR48, UR27, URZ ;  /* 0x0000001b300a32a4 */ /* 0x000fe2000f8e023f */
[----:B------:R-:W-:Y:S01]  /*13b0*/  ULDC.U8 UR22, c[0x0][0x480] ;  /* 0x0001200000167ab9 */ /* 0x000fe20000000000 */
[----:B------:R-:W-:-:S02]  /*13c0*/  @UP0 UIADD3 UR28, UR21, UR33, URZ ;  /* 0x00000021151c0290 */ /* 0x000fc4000fffe03f */
[----:B------:R-:W-:Y:S02]  /*13d0*/  @UP0 UIADD3 UR32, UR21, UR33, URZ ;  /* 0x0000002115200290 */ /* 0x000fe4000fffe03f */
[----:B------:R-:W-:Y:S02]  /*13e0*/  UIMAD UR50, UR56, UR23, URZ ;  /* 0x00000017383272a4 */ /* 0x000fe4000f8e023f */
[----:B------:R-:W-:Y:S02]  /*13f0*/  UISETP.NE.AND UP4, UPT, UR22, URZ, UPT ;  /* 0x0000003f1600728c */ /* 0x000fe4000bf85270 */
[----:B------:R-:W-:Y:S01]  /*1400*/  @!P1 IMAD.IADD R2, R2, 0x1, -R5 ;  /* 0x0000000102029824 */ /* 0x000fe200078e0a05 */
[----:B------:R-:W-:Y:S01]  /*1410*/  @!P1 IADD3 R0, R0, 0x1, RZ ;  /* 0x0000000100009810 */ /* 0x000fe20007ffe0ff */
[----:B------:R-:W-:Y:S01]  /*1420*/  @UP0 ULDC.64 UR16, c[0x0][0x248] ;  /* 0x0000920000100ab9 */ /* 0x000fe20000000a00 */
[----:B------:R-:W-:Y:S01]  /*1430*/  PLOP3.LUT P1, PT, PT, PT, UP0, 0x80, 0x0 ;  /* 0x000000000000781c */ /* 0x000fe20003f2f008 */
[----:B------:R-:W-:Y:S01]  /*1440*/  @UP0 ULDC.64 UR22, c[0x0][0x250] ;  /* 0x0000940000160ab9 */ /* 0x000fe20000000a00 */
[----:B------:R-:W-:Y:S01]  /*1450*/  ISETP.GE.U32.AND P0, PT, R2, R5, PT ;  /* 0x000000050200720c */ /* 0x000fe20003f06070 */
[----:B------:R-:W-:Y:S01]  /*1460*/  @UP3 USEL UR11, UR10, UR5, !UP1 ;  /* 0x000000050a0b3287 */ /* 0x000fe2000c800000 */
[----:B------:R-:W-:Y:S01]  /*1470*/  LOP3.LUT R2, R6, UR56, RZ, 0x3c, !PT ;  /* 0x0000003806027c12 */ /* 0x000fe2000f8e3cff */
[----:B------:R-:W-:-:S02]  /*1480*/  @UP0 UIMAD.WIDE.U32 UR14, UR28, UR16, URZ ;  /* 0x000000101c0e02a5 */ /* 0x000fc4000f8e003f */
[----:B------:R-:W-:Y:S01]  /*1490*/  @UP0 UIMAD.WIDE.U32 UR12, UR32, UR22, URZ ;  /* 0x00000016200c02a5 */ /* 0x000fe2000f8e003f */
[----:B------:R-:W-:Y:S01]  /*14a0*/  ISETP.GE.AND P2, PT, R2, RZ, PT ;  /* 0x000000ff0200720c */ /* 0x000fe20003f46270 */
[----:B------:R-:W-:Y:S01]  /*14b0*/  @UP3 ULDC UR10, c[0x0][0x2e4] ;  /* 0x0000b900000a3ab9 */ /* 0x000fe20000000800 */
[----:B------:R-:W-:Y:S02]  /*14c0*/  @!UP1 UIADD3 UR37, UR45, UR35, URZ ;  /* 0x000000232d259290 */ /* 0x000fe4000fffe03f */
[----:B------:R-:W-:Y:S02]  /*14d0*/  @UP3 UIMAD UR35, UR56, UR10, UR11 ;  /* 0x0000000a382332a4 */ /* 0x000fe4000f8e020b */
[----:B------:R-:W-:Y:S01]  /*14e0*/  @UP0 UIMAD UR28, UR28, UR17, URZ ;  /* 0x000000111c1c02a4 */ /* 0x000fe2000f8e023f */
[----:B------:R-:W-:Y:S01]  /*14f0*/  @P0 VIADD R0, R0, 0x1 ;  /* 0x0000000100000836 */ /* 0x000fe20000000000 */
[----:B------:R-:W-:Y:S01]  /*1500*/  @UP0 UIMAD UR32, UR32, UR23, URZ ;  /* 0x00000017202002a4 */ /* 0x000fe2000f8e023f */
[----:B------:R-:W-:Y:S01]  /*1510*/  PLOP3.LUT P0, PT, PT, PT, UP3, 0x80, 0x0 ;  /* 0x000000000000781c */ /* 0x000fe20003f0f038 */
[----:B------:R-:W-:Y:S01]  /*1520*/  @!UP3 UIMAD UR10, UR48, UR61, UR56 ;  /* 0x0000003d300ab2a4 */ /* 0x000fe2000f8e0238 */
[----:B------:R-:W-:Y:S01]  /*1530*/  IMAD.MOV.U32 R17, RZ, RZ, R0 ;  /* 0x000000ffff117224 */ /* 0x000fe200078e0000 */
[----:B------:R-:W-:-:S02]  /*1540*/  USEL UR53, UR30, URZ, UP4 ;  /* 0x0000003f1e357287 */ /* 0x000fc4000a000000 */
[----:B------:R-:W-:Y:S02]  /*1550*/  USEL UR52, UR51, URZ, UP4 ;  /* 0x0000003f33347287 */ /* 0x000fe4000a000000 */
        /* <DEDUP_REMOVED lines=22> */
.L_x_1774:
        /* <DEDUP_REMOVED lines=13> */
.L_x_1775:
        /* <DEDUP_REMOVED lines=11> */
.L_x_1776:
[----:B------:R-:W-:-:S04]  /*1840*/  UIMAD UR5, UR48, UR61, UR56 ;  /* 0x0000003d300572a4 */ /* 0x000fc8000f8e0238 */
[----:B------:R-:W-:-:S12]  /*1850*/  UIMAD UR5, UR5, UR58, URZ ;  /* 0x0000003a050572a4 */ /* 0x000fd8000f8e023f */
.L_x_1777:
[----:B------:R-:W2:Y:S01]  /*1860*/  LDL R8, [R1+0x4] ;  /* 0x0000040001087983 */ /* 0x000ea20000100800 */
        /* <DEDUP_REMOVED lines=16> */
[----:B------:R-:W-:Y:S01]  /*1970*/  UIADD3 UR35, UR9, UR35, URZ ;  /* 0x0000002309237290 */ /* 0x000fe2000fffe03f */
[----:B------:R-:W-:Y:S01]  /*1980*/  PLOP3.LUT P0, PT, PT, PT, UP2, 0x80, 0x0 ;  /* 0x000000000000781c */ /* 0x000fe20003f0f028 */
[----:B------:R-:W-:-:S02]  /*1990*/  UIADD3.X UR5, UR51, UR5, UR54, UP1, UP0 ;  /* 0x0000000533057290 */ /* 0x000fc40008fe0436 */
[----:B------:R-:W-:Y:S01]  /*19a0*/  USHF.R.S32.HI UR18, URZ, 0x1f, UR56 ;  /* 0x0000001f3f127899 */ /* 0x000fe20008011438 */
[----:B------:R-:W-:Y:S01]  /*19b0*/  ULDC.64 UR14, c[0x0][0x428] ;  /* 0x00010a00000e7ab9 */ /* 0x000fe20000000a00 */
[----:B------:R-:W-:Y:S01]  /*19c0*/  ULDC.64 UR26, c[0x0][0x258] ;  /* 0x00009600001a7ab9 */ /* 0x000fe20000000a00 */
[C---:B-1----:R-:W-:Y:S01]  /*19d0*/  IMAD R0, R2.reuse, UR36, RZ ;  /* 0x0000002402007c24 */ /* 0x042fe2000f8e02ff */
[----:B------:R-:W-:Y:S01]  /*19e0*/  UIMAD UR28, UR18, UR14, URZ ;  /* 0x0000000e121c72a4 */ /* 0x000fe2000f8e023f */
[----:B------:R-:W-:Y:S01]  /*19f0*/  IMAD.WIDE.U32 R4, R2, UR9, R4 ;  /* 0x0000000902047c25 */ /* 0x000fe2000f8e0004 */
[----:B------:R-:W-:Y:S01]  /*1a00*/  ULDC.64 UR42, c[0x0][0x400] ;  /* 0x00010000002a7ab9 */ /* 0x000fe20000000a00 */
[----:B------:R-:W-:Y:S02]  /*1a10*/  UIMAD UR18, UR18, UR26, URZ ;  /* 0x0000001a121272a4 */ /* 0x000fe4000f8e023f */
[----:B------:R-:W-:Y:S01]  /*1a20*/  IMAD R0, R3, UR9, R0 ;  /* 0x0000000903007c24 */ /* 0x000fe2000f8e0200 */
[----:B------:R-:W-:Y:S01]  /*1a30*/  UIADD3 UR9, UP1, UP0, UR53, UR11, UR55 ;  /* 0x0000000b35097290 */ /* 0x000fe2000f83e037 */
[----:B------:R-:W-:Y:S01]  /*1a40*/  IMAD.U32 R16, RZ, RZ, UR14 ;  /* 0x0000000eff107e24 */ /* 0x000fe2000f8e00ff */
[----:B------:R-:W-:Y:S01]  /*1a50*/  UIMAD UR28, UR56, UR15, UR28 ;  /* 0x0000000f381c72a4 */ /* 0x000fe2000f8e021c */
[----:B------:R-:W-:Y:S01]  /*1a60*/  IMAD.IADD R5, R5, 0x1, R0 ;  /* 0x0000000105057824 */ /* 0x000fe200078e0200 */
[----:B---3--:R-:W-:Y:S01]  /*1a70*/  SHF.R.S32.HI R6, RZ, 0x1f, R6 ;  /* 0x0000001fff067819 */ /* 0x008fe20000011406 */
[----:B------:R-:W-:Y:S01]  /*1a80*/  UIADD3.X UR5, UR52, UR5, UR49, UP1, UP0 ;  /* 0x0000000534057290 */ /* 0x000fe20008fe0431 */
[----:B------:R-:W-:-:S02]  /*1a90*/  ULDC.64 UR44, c[0x0][0x478] ;  /* 0x00011e00002c7ab9 */ /* 0x000fc40000000a00 */
[----:B----4-:R-:W-:Y:S01]  /*1aa0*/  LEA.HI R6, R6, R7, RZ, 0x5 ;  /* 0x0000000706067211 */ /* 0x010fe200078f28ff */
[----:B------:R-:W-:Y:S01]  /*1ab0*/  IMAD R7, R12, UR24, RZ ;  /* 0x000000180c077c24 */ /* 0x000fe2000f8e02ff */
[----:B------:R-:W-:Y:S01]  /*1ac0*/  ULDC.64 UR46, c[0x0][0x2b0] ;  /* 0x0000ac00002e7ab9 */ /* 0x000fe20000000a00 */
[----:B------:R-:W-:Y:S01]  /*1ad0*/  IMAD.WIDE.U32 R4, R16, UR56, R4 ;  /* 0x0000003810047c25 */ /* 0x000fe2000f8e0004 */
[----:B------:R-:W-:Y:S01]  /*1ae0*/  SHF.R.S32.HI R6, RZ, 0x5, R6 ;  /* 0x00000005ff067819 */ /* 0x000fe20000011406 */
[----:B------:R-:W-:Y:S02]  /*1af0*/  ULEA.HI.SX32 UR41, UR41, 0xffffffff, 0x1a ;  /* 0xffffffff29297891 */ /* 0x000fe4000f8fd23f */
[----:B------:R-:W-:Y:S01]  /*1b00*/  IMAD R19, R13, UR25, R7 ;  /* 0x000000190d137c24 */ /* 0x000fe2000f8e0207 */
[----:B------:R-:W-:Y:S01]  /*1b10*/  UIMAD.WIDE UR12, UR12, 0x4, UR44 ;  /* 0x000000040c0c78a5 */ /* 0x000fe2000f8e022c */
[----:B------:R-:W-:Y:S01]  /*1b20*/  VIADD R7, R5, UR28 ;  /* 0x0000001c05077c36 */ /* 0x000fe20008000000 */
[----:B------:R-:W-:Y:S01]  /*1b30*/  UIMAD UR18, UR56, UR27, UR18 ;  /* 0x0000001b381272a4 */ /* 0x000fe2000f8e0212 */
[----:B--2---:R-:W-:Y:S01]  /*1b40*/  IMAD R0, R6, UR10, R8 ;  /* 0x0000000a06007c24 */ /* 0x004fe2000f8e0208 */
[----:B------:R-:W-:Y:S01]  /*1b50*/  UIMAD.WIDE UR10, UR35, 0x4, UR46 ;  /* 0x00000004230a78a5 */ /* 0x000fe2000f8e022e */
[----:B------:R-:W-:-:S03]  /*1b60*/  IMAD.WIDE.U32 R8, R13, UR24, R232 ;  /* 0x000000180d087c25 */ /* 0x000fc6000f8e00e8 */
[----:B------:R-:W-:Y:S02]  /*1b70*/  IADD3 R6, P1, R0, UR9, RZ ;  /* 0x0000000900067c10 */ /* 0x000fe4000ff3e0ff */
[----:B------:R-:W-:Y:S02]  /*1b80*/  IADD3 R10, P2, R8, UR40, RZ ;  /* 0x00000028080a7c10 */ /* 0x000fe4000ff5e0ff */
[----:B------:R-:W-:Y:S02]  /*1b90*/  LEA.HI.X.SX32 R0, R0, UR5, 0x1, P1 ;  /* 0x0000000500007c11 */ /* 0x000fe400088f0eff */
[C---:B------:R-:W-:Y:S02]  /*1ba0*/  LEA R222, P1, R6.reuse, UR42, 0x2 ;  /* 0x0000002a06de7c11 */ /* 0x040fe4000f8210ff */
[----:B------:R-:W-:Y:S02]  /*1bb0*/  IADD3.X R11, R9, UR38, R19, P2, !PT ;  /* 0x00000026090b7c10 */ /* 0x000fe400097fe413 */
[----:B------:R-:W-:Y:S01]  /*1bc0*/  LEA.HI.X R223, R6, UR43, R0, 0x2, P1 ;  /* 0x0000002b06df7c11 */ /* 0x000fe200088f1400 */
[----:B------:R-:W-:Y:S01]  /*1bd0*/  IMAD.MOV.U32 R6, RZ, RZ, R4 ;  /* 0x000000ffff067224 */ /* 0x000fe200078e0004 */
[----:B------:R-:W-:Y:S07]  /*1be0*/  @!P0 BRA `(.L_x_1778) ;  /* 0x0000008c00348947 */ /* 0x000fee0003800000 */
[----:B------:R-:W2:Y:S01]  /*1bf0*/  LDL R28, [R1] ;  /* 0x00000000011c7983 */ /* 0x000ea20000100800 */
        /* <DEDUP_REMOVED lines=73> */
.L_x_1780:
[----:B------:R-:W-:Y:S05]  /*2090*/  BSYNC B0 ;  /* 0x0000000000007941 */ /* 0x000fea0003800000 */
.L_x_1779:
        /* <DEDUP_REMOVED lines=28> */
[----:B--2---:R-:W-:-:S04]  /*2260*/  @!P3 LEA R4, P1, R0, UR26, 0x1 ;  /* 0x0000001a0004bc11 */ /* 0x004fc8000f8208ff */
        /* <DEDUP_REMOVED lines=21> */
.L_x_1782:
[----:B------:R-:W-:Y:S05]  /*23c0*/  BSYNC B0 ;  /* 0x0000000000007941 */ /* 0x000fea0003800000 */
.L_x_1781:
        /* <DEDUP_REMOVED lines=21> */
.L_x_1784:
        /* <DEDUP_REMOVED lines=50> */
.L_x_1785:
[----:B------:R-:W-:Y:S05]  /*2840*/  BSYNC B0 ;  /* 0x0000000000007941 */ /* 0x000fea0003800000 */
.L_x_1783:
        /* <DEDUP_REMOVED lines=21> */
.L_x_1787:
        /* <DEDUP_REMOVED lines=51> */
.L_x_1788:
[----:B------:R-:W-:Y:S05]  /*2cd0*/  BSYNC B0 ;  /* 0x0000000000007941 */ /* 0x000fea0003800000 */
.L_x_1786:
        /* <DEDUP_REMOVED lines=71> */
.L_x_1790:
[----:B------:R-:W-:Y:S05]  /*3150*/  BSYNC B0 ;  /* 0x0000000000007941 */ /* 0x000fea0003800000 */
.L_x_1789:
        /* <DEDUP_REMOVED lines=59> */
.L_x_1792:
[----:B------:R-:W-:Y:S05]  /*3510*/  BSYNC B0 ;  /* 0x0000000000007941 */ /* 0x000fea0003800000 */
.L_x_1791:
        /* <DEDUP_REMOVED lines=64> */
.L_x_1794:
[----:B------:R-:W-:Y:S05]  /*3920*/  BSYNC B0 ;  /* 0x0000000000007941 */ /* 0x000fea0003800000 */
.L_x_1793:
        /* <DEDUP_REMOVED lines=8> */
[----:B-1-3--:R-:W-:Y:S01]  /*39b0*/  IMAD.U32 R2, RZ, RZ, UR30 ;  /* 0x0000001eff027e24 */ /* 0x00afe2000f8e00ff */
[----:B------:R-:W-:Y:S01]  /*39c0*/  ISETP.GE.AND P1, PT, R232, UR5, PT ;  /* 0x00000005e8007c0c */ /* 0x000fe2000bf26270 */
[----:B------:R-:W-:Y:S01]  /*39d0*/  IMAD.U32 R3, RZ, RZ, UR32 ;  /* 0x00000020ff037e24 */ /* 0x000fe2000f8e00ff */
[----:B------:R-:W-:Y:S01]  /*39e0*/  IADD3 R6, P3, R14, 0x20, RZ ;  /* 0x000000200e067810 */ /* 0x000fe20007f7e0ff */
[----:B------:R-:W-:Y:S01]  /*39f0*/  IMAD.MOV.U32 R4, RZ, RZ, R8 ;  /* 0x000000ffff047224 */ /* 0x000fe200078e0008 */
[----:B------:R-:W1:Y:S01]  /*3a00*/  LDC.64 R14, c[0x0][0x220] ;  /* 0x00008800ff0e7b82 */ /* 0x000e620000000a00 */
[----:B------:R-:W-:Y:S01]  /*3a10*/  IADD3.X R7, RZ, R21, RZ, P2, !PT ;  /* 0x00000015ff077210 */ /* 0x000fe200017fe4ff */
[----:B------:R-:W-:Y:S01]  /*3a20*/  IMAD.WIDE.U32 R2, R0, UR22, R2 ;  /* 0x0000001600027c25 */ /* 0x000fe2000f8e0002 */
[----:B------:R-:W-:-:S02]  /*3a30*/  IADD3.X R9, RZ, R23, RZ, P3, !PT ;  /* 0x00000017ff097210 */ /* 0x000fc40001ffe4ff */
[----:B------:R-:W-:Y:S01]  /*3a40*/  MOV R5, R12 ;  /* 0x0000000c00057202 */ /* 0x000fe20000000f00 */
[----:B------:R-:W-:Y:S01]  /*3a50*/  IMAD R7, R7, UR22, RZ ;  /* 0x0000001607077c24 */ /* 0x000fe2000f8e02ff */
[----:B------:R-:W-:Y:S01]  /*3a60*/  ISETP.GE.AND P3, PT, R241, UR5, PT ;  /* 0x00000005f1007c0c */ /* 0x000fe2000bf66270 */
[----:B------:R-:W-:Y:S01]  /*3a70*/  IMAD R9, R9, UR22, RZ ;  /* 0x0000001609097c24 */ /* 0x000fe2000f8e02ff */
[----:B------:R-:W3:Y:S01]  /*3a80*/  @!P1 LDC.64 R10, c[0x0][0x220] ;  /* 0x00008800ff0a9b82 */ /* 0x000ee20000000a00 */
[----:B------:R-:W-:Y:S01]  /*3a90*/  IMAD R0, R0, UR23, R7 ;  /* 0x0000001700007c24 */ /* 0x000fe2000f8e0207 */
[----:B------:R1:W-:Y:S01]  /*3aa0*/  @P1 STS.128 [R226+0x21000], RZ ;  /* 0x021000ffe2001388 */ /* 0x0003e20000000c00 */
[----:B------:R-:W-:-:S04]  /*3ab0*/  IMAD.WIDE.U32 R4, R6, UR22, R4 ;  /* 0x0000001606047c25 */ /* 0x000fc8000f8e0004 */
[----:B------:R-:W-:Y:S02]  /*3ac0*/  IMAD R7, R6, UR23, R9 ;  /* 0x0000001706077c24 */ /* 0x000fe4000f8e0209 */
[----:B------:R-:W-:-:S03]  /*3ad0*/  IMAD.IADD R3, R3, 0x1, R0 ;  /* 0x0000000103037824 */ /* 0x000fc600078e0200 */
[----:B------:R-:W-:Y:S02]  /*3ae0*/  IADD3 R7, R5, R7, RZ ;  /* 0x0000000705077210 */ /* 0x000fe40007ffe0ff */
[----:B---3--:R-:W-:-:S04]  /*3af0*/  @!P1 LEA R6, P2, R4, R10, 0x1 ;  /* 0x0000000a04069211 */ /* 0x008fc800078408ff */
[----:B------:R-:W-:Y:S01]  /*3b00*/  @!P1 LEA.HI.X R7, R4, R11, R7, 0x1, P2 ;  /* 0x0000000b04079211 */ /* 0x000fe200010f0c07 */
[----:B------:R-:W-:Y:S01]  /*3b10*/  IMAD.WIDE.U32 R4, R17, UR10, R2 ;  /* 0x0000000a11047c25 */ /* 0x000fe2000f8e0002 */
[----:B------:R-:W-:-:S03]  /*3b20*/  ISETP.GE.AND P2, PT, R242, UR5, PT ;  /* 0x00000005f2007c0c */ /* 0x000fc6000bf46270 */
[----:B-1----:R-:W-:Y:S01]  /*3b30*/  IMAD.WIDE R2, R232, 0x2, R14 ;  /* 0x00000002e8027825 */ /* 0x002fe200078e020e */
        /* <DEDUP_REMOVED lines=24> */
.L_x_1796:
[----:B------:R-:W-:Y:S05]  /*3cc0*/  BSYNC B0 ;  /* 0x0000000000007941 */ /* 0x000fea0003800000 */
.L_x_1795:
        /* <DEDUP_REMOVED lines=9> */
[----:B------:R-:W-:Y:S01]  /*3d60*/  IMAD.MOV.U32 R227, RZ, RZ, R224 ;  /* 0x000000ffffe37224 */ /* 0x000fe200078e00e0 */
[----:B------:R-:W-:Y:S01]  /*3d70*/  CS2R R190, SRZ ;  /* 0x0000000000be7805 */ /* 0x000fe2000001ff00 */
[----:B------:R-:W-:Y:S01]  /*3d80*/  IMAD.SHL.U32 R245, R252, 0x4, RZ ;  /* 0x00000004fcf57824 */ /* 0x000fe200078e00ff */
[----:B------:R-:W-:-:S02]  /*3d90*/  CS2R R188, SRZ ;  /* 0x0000000000bc7805 */ /* 0x000fc4000001ff00 */
[----:B------:R-:W-:Y:S01]  /*3da0*/  PLOP3.LUT P1, PT, PT, PT, UP1, 0x80, 0x0 ;  /* 0x000000000000781c */ /* 0x000fe20003f2f018 */
[----:B------:R-:W-:Y:S01]  /*3db0*/  IMAD.MOV.U32 R221, RZ, RZ, 0x20 ;  /* 0x00000020ffdd7424 */ /* 0x000fe200078e00ff */
[----:B------:R-:W-:Y:S01]  /*3dc0*/  CS2R R194, SRZ ;  /* 0x0000000000c27805 */ /* 0x000fe2000001ff00 */
[----:B------:R-:W-:Y:S01]  /*3dd0*/  IMAD.MOV.U32 R220, RZ, RZ, 0x40 ;  /* 0x00000040ffdc7424 */ /* 0x000fe200078e00ff */
[----:B------:R-:W-:Y:S01]  /*3de0*/  CS2R R192, SRZ ;  /* 0x0000000000c07805 */ /* 0x000fe2000001ff00 */
[----:B------:R-:W-:Y:S01]  /*3df0*/  @UP1 ULDC.64 UR22, c[0x0][0x3d0] ;  /* 0x0000f40000161ab9 */ /* 0x000fe20000000a00 */
[----:B------:R-:W-:Y:S01]  /*3e00*/  @UP1 UMOV UR11, UR10 ;  /* 0x0000000a000b1c82 */ /* 0x000fe20008000000 */
[----:B------:R-:W-:Y:S01]  /*3e10*/  @UP1 UIMAD UR5, UR57, UR22, URZ ;  /* 0x00000016390512a4 */ /* 0x000fe2000f8e023f */
[----:B------:R-:W-:Y:S01]  /*3e20*/  @UP1 UMOV UR10, UR56 ;  /* 0x00000038000a1c82 */ /* 0x000fe20008000000 */
[----:B------:R-:W-:Y:S01]  /*3e30*/  CS2R R186, SRZ ;  /* 0x0000000000ba7805 */ /* 0x000fe2000001ff00 */
[----:B------:R-:W-:-:S02]  /*3e40*/  @UP1 UIMAD.WIDE.U32 UR10, UR48, UR22, UR10 ;  /* 0x00000016300a12a5 */ /* 0x000fc4000f8e000a */
[----:B------:R-:W-:Y:S02]  /*3e50*/  @UP1 UIMAD UR5, UR48, UR23, UR5 ;  /* 0x00000017300512a4 */ /* 0x000fe4000f8e0205 */
[----:B------:R-:W-:Y:S02]  /*3e60*/  @UP1 ULEA UR16, UP0, UR10, UR16, 0x2 ;  /* 0x000000100a101291 */ /* 0x000fe4000f80103f */
[----:B------:R-:W-:Y:S01]  /*3e70*/  @UP1 UIADD3 UR5, UR11, UR5, URZ ;  /* 0x000000050b051290 */ /* 0x000fe2000fffe03f */
[----:B------:R-:W-:Y:S02]  /*3e80*/  SHF.L.U64.HI R0, R252, 0x2, R5 ;  /* 0x00000002fc007819 */ /* 0x000fe40000010205 */
        /* <DEDUP_REMOVED lines=9> */
[----:B------:R-:W-:Y:S02]  /*3f20*/  CS2R R178, SRZ ;  /* 0x0000000000b27805 */ /* 0x000fe4000001ff00 */
[----:B------:R-:W-:Y:S02]  /*3f30*/  CS2R R176, SRZ ;  /* 0x0000000000b07805 */ /* 0x000fe4000001ff00 */
        /* <DEDUP_REMOVED lines=27> */
[----:B-1----:R-:W-:Y:S01]  /*40f0*/  IMAD.SHL.U32 R2, R252, 0x4, RZ ;  /* 0x00000004fc027824 */ /* 0x002fe200078e00ff */
[----:B------:R-:W-:-:S02]  /*4100*/  CS2R R70, SRZ ;  /* 0x0000000000467805 */ /* 0x000fc4000001ff00 */
        /* <DEDUP_REMOVED lines=8> */
[----:B------:R-:W-:Y:S01]  /*4190*/  CS2R R56, SRZ ;  /* 0x0000000000387805 */ /* 0x000fe2000001ff00 */
[----:B------:R-:W3:Y:S01]  /*41a0*/  @P1 MUFU.RCP R0, UR5 ;  /* 0x0000000500001d08 */ /* 0x000ee20008001000 */
        /* <DEDUP_REMOVED lines=19> */
[----:B------:R-:W-:Y:S01]  /*42e0*/  SHF.L.U64.HI R244, R252, 0x2, R5 ;  /* 0x00000002fcf47819 */ /* 0x000fe20000010205 */
[----:B------:R-:W-:Y:S01]  /*42f0*/  UMOV UR5, URZ ;  /* 0x0000003f00057c82 */ /* 0x000fe20008000000 */
[----:B------:R-:W-:Y:S01]  /*4300*/  ULDC UR20, c[0x0][0x2d0] ;  /* 0x0000b40000147ab9 */ /* 0x000fe20000000800 */
[----:B------:R-:W-:Y:S01]  /*4310*/  ULDC UR22, c[0x0][0x2dc] ;  /* 0x0000b70000167ab9 */ /* 0x000fe20000000800 */
[----:B------:R-:W-:Y:S01]  /*4320*/  ULDC UR18, c[0x0][0x2ec] ;  /* 0x0000bb0000127ab9 */ /* 0x000fe20000000800 */
[----:B-1----:R-:W-:Y:S01]  /*4330*/  LEA.HI R2, R25, R248, RZ, 0x7 ;  /* 0x000000f819027211 */ /* 0x002fe200078f38ff */
[----:B------:R-:W-:Y:S01]  /*4340*/  IMAD.SHL.U32 R248, R248, 0x2, RZ ;  /* 0x00000002f8f87824 */ /* 0x000fe200078e00ff */
[----:B------:R-:W-:Y:S01]  /*4350*/  CS2R R24, SRZ ;  /* 0x0000000000187805 */ /* 0x000fe2000001ff00 */
[----:B------:R-:W-:Y:S01]  /*4360*/  VIADD R3, R218, 0x4000 ;  /* 0x00004000da037836 */ /* 0x000fe20000000000 */
[----:B------:R-:W-:-:S04]  /*4370*/  SHF.R.S32.HI R2, RZ, 0x7, R2 ;  /* 0x00000007ff027819 */ /* 0x000fc80000011402 */
[----:B------:R-:W-:Y:S01]  /*4380*/  SEL R3, R3, R218, !P0 ;  /* 0x000000da03037207 */ /* 0x000fe20004000000 */
[----:B------:R-:W-:-:S03]  /*4390*/  IMAD.SHL.U32 R2, R2, 0x20, RZ ;  /* 0x0000002002027824 */ /* 0x000fc600078e00ff */
[----:B------:R-:W-:Y:S02]  /*43a0*/  LEA R214, R3, UR4, 0x1 ;  /* 0x0000000403d67c11 */ /* 0x000fe4000f8e08ff */
[----:B------:R-:W-:Y:S01]  /*43b0*/  LOP3.LUT R248, R2, 0x6, R248, 0xf8, !PT ;  /* 0x0000000602f87812 */ /* 0x000fe200078ef8f8 */
[----:B------:R-:W-:-:S05]  /*43c0*/  VIADD R2, R219, 0x4000 ;  /* 0x00004000db027836 */ /* 0x000fca0000000000 */
[----:B------:R-:W-:-:S04]  /*43d0*/  SEL R2, R2, R219, !P0 ;  /* 0x000000db02027207 */ /* 0x000fc80004000000 */
[----:B------:R-:W-:Y:S01]  /*43e0*/  LEA R208, R2, UR4, 0x1 ;  /* 0x0000000402d07c11 */ /* 0x000fe2000f8e08ff */
        /* <DEDUP_REMOVED lines=8> */
.L_x_1799:
[----:B------:R-:W0:Y:S01]  /*4470*/  LDGDEPBAR ;  /* 0x00000000000079af */ /* 0x000e220000000000 */
[----:B------:R-:W-:Y:S01]  /*4480*/  R2P PR, R251, 0x6 ;  /* 0x00000006fb007804 */ /* 0x000fe20000000000 */
[----:B------:R-:W-:Y:S04]  /*4490*/  USHF.L.U32 UR11, UR19, 0x6, URZ ;  /* 0x00000006130b7899 */ /* 0x000fe8000800063f */
[----:B------:R-:W-:Y:S01]  /*44a0*/  SEL R200, R221, 0xffffffe0, !P1 ;  /* 0xffffffe0ddc87807 */ /* 0x000fe20004800000 */
[----:B------:R-:W-:Y:S01]  /*44b0*/  UIADD3 UR11, UR11, 0x40, URZ ;  /* 0x000000400b0b7890 */ /* 0x000fe2000fffe03f */
[----:B------:R-:W-:Y:S02]  /*44c0*/  SEL R213, R220, 0xffffffc0, !P2 ;  /* 0xffffffc0dcd57807 */ /* 0x000fe40005000000 */
[C---:B------:R-:W-:Y:S01]  /*44d0*/  IADD3 R3, R214.reuse, R200, RZ ;  /* 0x000000c8d6037210 */ /* 0x040fe20007ffe0ff */
[----:B------:R-:W-:Y:S01]  /*44e0*/  UISETP.GE.AND UP0, UPT, UR11, UR8, UPT ;  /* 0x000000080b00728c */ /* 0x000fe2000bf06270 */
[-C--:B------:R-:W-:Y:S02]  /*44f0*/  IADD3 R2, R214, R213.reuse, RZ ;  /* 0x000000d5d6027210 */ /* 0x080fe40007ffe0ff */
[----:B------:R-:W-:Y:S03]  /*4500*/  IADD3 R0, R3, R213, RZ ;  /* 0x000000d503007210 */ /* 0x000fe60007ffe0ff */
[----:B------:R-:W-:Y:S02]  /*4510*/  PLOP3.LUT P0, PT, PT, PT, UP0, 0x80, 0x0 ;  /* 0x000000000000781c */ /* 0x000fe40003f0f008 */
[----:B------:R-:W-:Y:S02]  /*4520*/  PLOP3.LUT P5, PT, PT, PT, UP0, 0x80, 0x0 ;  /* 0x000000000000781c */ /* 0x000fe40003faf008 */
[----:B------:R-:W-:Y:S02]  /*4530*/  PLOP3.LUT P1, PT, PT, PT, UP0, 0x80, 0x0 ;  /* 0x000000000000781c */ /* 0x000fe40003f2f008 */
[----:B------:R-:W-:Y:S01]  /*4540*/  PLOP3.LUT P2, PT, PT, PT, UP0, 0x80, 0x0 ;  /* 0x000000000000781c */ /* 0x000fe20003f4f008 */
[----:B------:R-:W-:Y:S04]  /*4550*/  DEPBAR.LE SB0, 0x0 ;  /* 0x000080000000791a */ /* 0x000fe80000000000 */
[----:B------:R-:W-:Y:S01]  /*4560*/  BAR.SYNC.DEFER_BLOCKING 0x0 ;  /* 0x0000000000007b1d */ /* 0x000fe20000010000 */
[----:B------:R-:W-:Y:S02]  /*4570*/  PLOP3.LUT P3, PT, PT, PT, UP0, 0x80, 0x0 ;  /* 0x000000000000781c */ /* 0x000fe40003f6f008 */
[----:B------:R-:W-:Y:S03]  /*4580*/  PLOP3.LUT P6, PT, PT, PT, UP0, 0x80, 0x0 ;  /* 0x000000000000781c */ /* 0x000fe60003fcf008 */
[----:B------:R-:W-:Y:S05]  /*4590*/  LDSM.16.M88.4 R16, [R214] ;  /* 0x00000000d610783b */ /* 0x000fea0000000200 */
[----:B------:R-:W1:Y:S05]  /*45a0*/  LDSM.16.M88.4 R8, [R210+UR4+0x18000] ;  /* 0x01800004d208783b */ /* 0x000e6a0008000200 */
        /* <DEDUP_REMOVED lines=119> */
[----:B------:R1:W-:Y:S02]  /*4d20*/  MUFU.TANH R118, R5 ;  /* 0x0000000500767308 */ /* 0x0003e40000002400 */
[----:B------:R-:W-:Y:S08]  /*4d30*/  HMMA.16816.F32.BF16 R16, R108, R86, R16 ;  /* 0x000000566c10723c */ /* 0x000ff00000041810 */
[----:B------:R3:W4:Y:S03]  /*4d40*/  MUFU.TANH R128, R6 ;  /* 0x0000000600807308 */ /* 0x0007260000002400 */
[----:B--2---:R-:W-:Y:S04]  /*4d50*/  MOV R4, UR19 ;  /* 0x0000001300047c02 */ /* 0x004fe80008000f00 */
[----:B------:R-:W-:Y:S03]  /*4d60*/  LEA R4, R4, R248, 0x6 ;  /* 0x000000f804047211 */ /* 0x000fe600078e30ff */
[----:B------:R-:W-:Y:S01]  /*4d70*/  MUFU.TANH R117, R9 ;  /* 0x0000000900757308 */ /* 0x000fe20000002400 */
[C---:B------:R-:W-:Y:S02]  /*4d80*/  @P0 IADD3 R0, R4.reuse, 0x1, RZ ;  /* 0x0000000104000810 */ /* 0x040fe40007ffe0ff */
[----:B------:R-:W-:Y:S01]  /*4d90*/  @P1 IADD3 R2, R4, 0x8, RZ ;  /* 0x0000000804021810 */ /* 0x000fe20007ffe0ff */
[----:B------:R-:W-:Y:S01]  /*4da0*/  FMUL.FTZ R15, R15, UR10 ;  /* 0x0000000a0f0f7c20 */ /* 0x000fe20008410000 */
[----:B------:R-:W-:Y:S05]  /*4db0*/  @P5 ISETP.GE.AND P5, PT, R0, UR8, PT ;  /* 0x0000000800005c0c */ /* 0x000fea000bfa6270 */
[----:B------:R2:W4:Y:S01]  /*4dc0*/  MUFU.TANH R127, R7 ;  /* 0x00000007007f7308 */ /* 0x0005220000002400 */
[----:B------:R-:W-:Y:S01]  /*4dd0*/  MOV R0, UR9 ;  /* 0x0000000900007c02 */ /* 0x000fe20008000f00 */
[----:B------:R-:W-:Y:S01]  /*4de0*/  FMUL.FTZ R14, R14, UR10 ;  /* 0x0000000a0e0e7c20 */ /* 0x000fe20008410000 */
[----:B------:R-:W-:Y:S01]  /*4df0*/  @P2 IADD3 R3, R4, 0x9, RZ ;  /* 0x0000000904032810 */ /* 0x000fe20007ffe0ff */
[----:B------:R-:W-:Y:S01]  /*4e00*/  FMUL.FTZ R13, R13, UR10 ;  /* 0x0000000a0d0d7c20 */ /* 0x000fe20008410000 */
[----:B------:R-:W-:Y:S01]  /*4e10*/  LEA R0, R0, R249, 0x6 ;  /* 0x000000f900007211 */ /* 0x000fe200078e30ff */
[----:B------:R-:W-:Y:S01]  /*4e20*/  FMUL.FTZ R12, R12, UR10 ;  /* 0x0000000a0c0c7c20 */ /* 0x000fe20008410000 */
[----:B------:R-:W-:Y:S01]  /*4e30*/  @P3 ISETP.GE.AND P3, PT, R2, UR8, PT ;  /* 0x0000000802003c0c */ /* 0x000fe2000bf66270 */
[C---:B-----5:R-:W-:Y:S01]  /*4e40*/  FMUL.FTZ R2, R240.reuse, 1.4426950216293334961 ;  /* 0x3fb8aa3bf0027820 */ /* 0x060fe20000410000 */
[----:B------:R-:W-:Y:S01]  /*4e50*/  @P6 ISETP.GE.AND P6, PT, R3, UR8, PT ;  /* 0x0000000803006c0c */ /* 0x000fe2000bfc6270 */
[C---:B------:R-:W-:Y:S01]  /*4e60*/  FMUL.FTZ R3, R239.reuse, 1.4426950216293334961 ;  /* 0x3fb8aa3bef037820 */ /* 0x040fe20000410000 */
[----:B------:R-:W-:Y:S01]  /*4e70*/  FSETP.NEU.FTZ.AND P1, PT, R239, -INF , PT ;  /* 0xff800000ef00780b */ /* 0x000fe20003f3d000 */
[----:B------:R4:W4:Y:S01]  /*4e80*/  MUFU.TANH R120, R8 ;  /* 0x0000000800787308 */ /* 0x0009220000002400 */
[----:B------:R-:W-:Y:S01]  /*4e90*/  FSETP.NEU.FTZ.AND P0, PT, R240, -INF , PT ;  /* 0xff800000f000780b */ /* 0x000fe20003f1d000 */
[----:B------:R-:W-:Y:S01]  /*4ea0*/  FMUL.FTZ R16, R16, UR10 ;  /* 0x0000000a10107c20 */ /* 0x000fe20008410000 */
[C---:B-1----:R-:W-:Y:S01]  /*4eb0*/  IADD3 R5, R0.reuse, 0x8, RZ ;  /* 0x0000000800057810 */ /* 0x042fe20007ffe0ff */
[----:B------:R-:W-:Y:S01]  /*4ec0*/  FMUL.FTZ R17, R17, UR10 ;  /* 0x0000000a11117c20 */ /* 0x000fe20008410000 */
[C---:B---3--:R-:W-:Y:S01]  /*4ed0*/  IADD3 R6, R0.reuse, -0x1, RZ ;  /* 0xffffffff00067810 */ /* 0x048fe20007ffe0ff */
[----:B--2---:R-:W-:Y:S01]  /*4ee0*/  VIADD R7, R0, 0x7 ;  /* 0x0000000700077836 */ /* 0x004fe20000000000 */
[----:B------:R-:W-:Y:S03]  /*4ef0*/  FSEL R3, R3, RZ, P1 ;  /* 0x000000ff03037208 */ /* 0x000fe60000800000 */
[----:B------:R1:W-:Y:S01]  /*4f00*/  MUFU.TANH R123, R15 ;  /* 0x0000000f007b7308 */ /* 0x0003e20000002400 */
[----:B------:R-:W-:Y:S01]  /*4f10*/  FSEL R2, R2, RZ, P0 ;  /* 0x000000ff02027208 */ /* 0x000fe20000000000 */
[----:B------:R-:W-:Y:S01]  /*4f20*/  FMUL.FTZ R18, R18, UR10 ;  /* 0x0000000a12127c20 */ /* 0x000fe20008410000 */
[----:B------:R-:W-:Y:S01]  /*4f30*/  ISETP.GE.AND P1, PT, R5, RZ, PT ;  /* 0x000000ff0500720c */ /* 0x000fe20003f26270 */
[----:B------:R-:W-:Y:S01]  /*4f40*/  FMUL.FTZ R19, R19, UR10 ;  /* 0x0000000a13137c20 */ /* 0x000fe20008410000 */
[----:B------:R-:W-:Y:S02]  /*4f50*/  ISETP.GE.AND P0, PT, R6, RZ, PT ;  /* 0x000000ff0600720c */ /* 0x000fe40003f06270 */
[----:B------:R-:W-:Y:S03]  /*4f60*/  PLOP3.LUT P2, PT, PT, PT, UP0, 0x80, 0x0 ;  /* 0x000000000000781c */ /* 0x000fe60003f4f008 */
[----:B------:R2:W-:Y:S01]  /*4f70*/  MUFU.TANH R124, R14 ;  /* 0x0000000e007c7308 */ /* 0x0005e20000002400 */
[C---:B------:R-:W-:Y:S02]  /*4f80*/  IADD3 R9, R0.reuse, -0x8, RZ ;  /* 0xfffffff800097810 */ /* 0x040fe40007ffe0ff */
[----:B------:R-:W-:Y:S02]  /*4f90*/  ISETP.GE.AND P4, PT, R7, RZ, PT ;  /* 0x000000ff0700720c */ /* 0x000fe40003f86270 */
[----:B----4-:R-:W-:Y:S02]  /*4fa0*/  IABS R8, R0 ;  /* 0x0000000000087213 */ /* 0x010fe40000000000 */
[C---:B------:R-:W-:Y:S03]  /*4fb0*/  @!P1 IADD3 R5, -R0.reuse, -0x8, RZ ;  /* 0xfffffff800059810 */ /* 0x040fe60007ffe1ff */
[----:B------:R3:W4:Y:S01]  /*4fc0*/  MUFU.TANH R126, R10 ;  /* 0x0000000a007e7308 */ /* 0x0007220000002400 */
[----:B------:R-:W-:Y:S02]  /*4fd0*/  @!P0 IADD3 R6, -R0, 0x1, RZ ;  /* 0x0000000100068810 */ /* 0x000fe40007ffe1ff */
[----:B------:R-:W-:Y:S02]  /*4fe0*/  PLOP3.LUT P0, PT, PT, PT, UP0, 0x80, 0x0 ;  /* 0x000000000000781c */ /* 0x000fe40003f0f008 */
[----:B------:R-:W-:Y:S02]  /*4ff0*/  I2FP.F32.S32 R5, R5 ;  /* 0x0000000500057245 */ /* 0x000fe40000201400 */
[----:B------:R-:W-:Y:S03]  /*5000*/  @P2 ISETP.GE.AND P2, PT, R4, UR8, PT ;  /* 0x0000000804002c0c */ /* 0x000fe6000bf46270 */
[----:B------:R4:W-:Y:S01]  /*5010*/  MUFU.TANH R115, R13 ;  /* 0x0000000d00737308 */ /* 0x0009e20000002400 */
[----:B------:R-:W-:Y:S01]  /*5020*/  PLOP3.LUT P1, PT, PT, PT, UP0, 0x80, 0x0 ;  /* 0x000000000000781c */ /* 0x000fe20003f2f008 */
[----:B------:R-:W-:Y:S01]  /*5030*/  FFMA.FTZ R5, R5, -UR5, R128 ;  /* 0x8000000505057c23 */ /* 0x000fe20008010080 */
[----:B-1----:R-:W-:Y:S02]  /*5040*/  I2FP.F32.S32 R15, R8 ;  /* 0x00000008000f7245 */ /* 0x002fe40000201400 */
[----:B------:R-:W-:Y:S02]  /*5050*/  @!P4 IADD3 R7, -R0, -0x7, RZ ;  /* 0xfffffff90007c810 */ /* 0x000fe40007ffe1ff */
[----:B------:R-:W-:Y:S01]  /*5060*/  PLOP3.LUT P4, PT, PT, PT, UP0, 0x80, 0x0 ;  /* 0x000000000000781c */ /* 0x000fe20003f8f008 */
[----:B------:R-:W-:Y:S01]  /*5070*/  FFMA.FTZ R8, R15, -UR5, R119 ;  /* 0x800000050f087c23 */ /* 0x000fe20008010077 */
[----:B------:R-:W-:Y:S01]  /*5080*/  @P0 FSEL R5, R5, -INF , !P2 ;  /* 0xff80000005050808 */ /* 0x000fe20005000000 */
[----:B------:R-:W-:Y:S01]  /*5090*/  MUFU.TANH R116, R12 ;  /* 0x0000000c00747308 */ /* 0x000fe20000002400 */
[----:B------:R-:W-:Y:S02]  /*50a0*/  ISETP.GE.AND P0, PT, R9, RZ, PT ;  /* 0x000000ff0900720c */ /* 0x000fe40003f06270 */
[----:B--2---:R-:W-:Y:S01]  /*50b0*/  I2FP.F32.S32 R14, R6 ;  /* 0x00000006000e7245 */ /* 0x004fe20000201400 */
[----:B------:R-:W-:Y:S01]  /*50c0*/  FFMA.FTZ R5, R5, UR18, -R2 ;  /* 0x0000001205057c23 */ /* 0x000fe20008010802 */
[----:B------:R-:W-:Y:S02]  /*50d0*/  @P1 FSEL R8, R8, -INF , !P2 ;  /* 0xff80000008081808 */ /* 0x000fe40005000000 */
[----:B------:R-:W-:Y:S03]  /*50e0*/  PLOP3.LUT P1, PT, PT, PT, UP0, 0x80, 0x0 ;  /* 0x000000000000781c */ /* 0x000fe60003f2f008 */
[----:B------:R1:W-:Y:S01]  /*50f0*/  MUFU.EX2 R234, R5 ;  /* 0x0000000500ea7308 */ /* 0x0003e20000000800 */
[----:B------:R-:W-:Y:S01]  /*5100*/  FFMA.FTZ R6, R14, -UR5, R118 ;  /* 0x800000050e067c23 */ /* 0x000fe20008010076 */
[----:B---3--:R-:W-:Y:S01]  /*5110*/  IADD3 R10, R0, -0x9, RZ ;  /* 0xfffffff7000a7810 */ /* 0x008fe20007ffe0ff */
[----:B------:R-:W-:Y:S01]  /*5120*/  FFMA.FTZ R8, R8, UR18, -R3 ;  /* 0x0000001208087c23 */ /* 0x000fe20008010803 */
[----:B------:R-:W-:Y:S02]  /*5130*/  I2FP.F32.S32 R7, R7 ;  /* 0x0000000700077245 */ /* 0x000fe40000201400 */
[----:B------:R-:W-:Y:S02]  /*5140*/  @!P0 IADD3 R9, -R0, 0x8, RZ ;  /* 0x0000000800098810 */ /* 0x000fe40007ffe1ff */
[----:B------:R-:W-:Y:S02]  /*5150*/  PLOP3.LUT P0, PT, PT, PT, UP0, 0x80, 0x0 ;  /* 0x000000000000781c */ /* 0x000fe40003f0f008 */
[----:B------:R2:W3:Y:S01]  /*5160*/  MUFU.TANH R125, R11 ;  /* 0x0000000b007d7308 */ /* 0x0004e20000002400 */
[----:B------:R-:W-:Y:S01]  /*5170*/  I2FP.F32.S32 R9, R9 ;  /* 0x0000000900097245 */ /* 0x000fe20000201400 */
[----:B------:R-:W-:Y:S01]  /*5180*/  FFMA.FTZ R7, R7, -UR5, R127 ;  /* 0x8000000507077c23 */ /* 0x000fe2000801007f */
[----:B------:R-:W-:Y:S02]  /*5190*/  @P4 FSEL R6, R6, -INF , !P5 ;  /* 0xff80000006064808 */ /* 0x000fe40006800000 */
[----:B------:R-:W-:Y:S02]  /*51a0*/  ISETP.GE.AND P2, PT, R10, RZ, PT ;  /* 0x000000ff0a00720c */ /* 0x000fe40003f46270 */
[----:B----4-:R-:W-:Y:S01]  /*51b0*/  IADD3 R13, R0, -0x11, RZ ;  /* 0xffffffef000d7810 */ /* 0x010fe20007ffe0ff */
[----:B-1----:R-:W-:Y:S02]  /*51c0*/  FFMA.FTZ R5, R9, -UR5, R120 ;  /* 0x8000000509057c23 */ /* 0x002fe40008010078 */
[----:B------:R1:W-:Y:S01]  /*51d0*/  MUFU.EX2 R201, R8 ;  /* 0x0000000800c97308 */ /* 0x0003e20000000800 */
[--C-:B------:R-:W-:Y:S01]  /*51e0*/  FFMA.FTZ R6, R6, UR18, -R3.reuse ;  /* 0x0000001206067c23 */ /* 0x100fe20008010803 */
[----:B------:R-:W-:Y:S02]  /*51f0*/  @P1 FSEL R7, R7, -INF , !P5 ;  /* 0xff80000007071808 */ /* 0x000fe40006800000 */
[----:B------:R-:W-:Y:S02]  /*5200*/  @P0 FSEL R5, R5, -INF , !P3 ;  /* 0xff80000005050808 */ /* 0x000fe40005800000 */
[----:B------:R-:W-:Y:S01]  /*5210*/  PLOP3.LUT P0, PT, PT, PT, UP0, 0x80, 0x0 ;  /* 0x000000000000781c */ /* 0x000fe20003f0f008 */
[----:B------:R-:W-:Y:S03]  /*5220*/  FFMA.FTZ R7, R7, UR18, -R2 ;  /* 0x0000001207077c23 */ /* 0x000fe60008010802 */
[----:B------:R4:W-:Y:S01]  /*5230*/  MUFU.EX2 R199, R6 ;  /* 0x0000000600c77308 */ /* 0x0009e20000000800 */
[----:B------:R-:W-:Y:S01]  /*5240*/  FFMA.FTZ R5, R5, UR18, -R3 ;  /* 0x0000001205057c23 */ /* 0x000fe20008010803 */
[----:B------:R-:W-:Y:S02]  /*5250*/  ISETP.GE.AND P5, PT, R13, RZ, PT ;  /* 0x000000ff0d00720c */ /* 0x000fe40003fa6270 */
[C---:B------:R-:W-:Y:S02]  /*5260*/  IADD3 R12, R0.reuse, -0x10, RZ ;  /* 0xfffffff0000c7810 */ /* 0x040fe40007ffe0ff */
[----:B------:R-:W-:Y:S04]  /*5270*/  @!P2 IADD3 R10, -R0, 0x9, RZ ;  /* 0x00000009000aa810 */ /* 0x000fe80007ffe1ff */
[----:B------:R3:W-:Y:S01]  /*5280*/  MUFU.EX2 R198, R5 ;  /* 0x0000000500c67308 */ /* 0x0007e20000000800 */
[----:B------:R-:W-:Y:S02]  /*5290*/  PLOP3.LUT P2, PT, PT, PT, UP0, 0x80, 0x0 ;  /* 0x000000000000781c */ /* 0x000fe40003f4f008 */
[----:B------:R-:W-:Y:S02]  /*52a0*/  ISETP.GE.AND P4, PT, R12, RZ, PT ;  /* 0x000000ff0c00720c */ /* 0x000fe40003f86270 */
[C---:B--2---:R-:W-:Y:S02]  /*52b0*/  IADD3 R11, R0.reuse, -0x18, RZ ;  /* 0xffffffe8000b7810 */ /* 0x044fe40007ffe0ff */
[----:B------:R-:W-:Y:S03]  /*52c0*/  I2FP.F32.S32 R10, R10 ;  /* 0x0000000a000a7245 */ /* 0x000fe60000201400 */
[----:B------:R2:W-:Y:S01]  /*52d0*/  MUFU.EX2 R225, R7 ;  /* 0x0000000700e17308 */ /* 0x0005e20000000800 */
[----:B-1----:R-:W-:Y:S02]  /*52e0*/  IADD3 R8, R0, -0x19, RZ ;  /* 0xffffffe700087810 */ /* 0x002fe40007ffe0ff */
[----:B------:R-:W-:Y:S01]  /*52f0*/  ISETP.GE.AND P1, PT, R11, RZ, PT ;  /* 0x000000ff0b00720c */ /* 0x000fe20003f26270 */
[----:B----4-:R-:W-:Y:S01]  /*5300*/  FFMA.FTZ R6, R10, -UR5, R117 ;  /* 0x800000050a067c23 */ /* 0x010fe20008010075 */
[----:B------:R-:W-:Y:S02]  /*5310*/  @!P5 IADD3 R13, -R0, 0x11, RZ ;  /* 0x00000011000dd810 */ /* 0x000fe40007ffe1ff */
[----:B------:R-:W-:Y:S03]  /*5320*/  ISETP.GE.AND P5, PT, R8, RZ, PT ;  /* 0x000000ff0800720c */ /* 0x000fe60003fa6270 */
[----:B------:R-:W1:Y:S01]  /*5330*/  MUFU.TANH R114, R16 ;  /* 0x0000001000727308 */ /* 0x000e620000002400 */
[----:B---3--:R-:W-:Y:S01]  /*5340*/  FFMA.FTZ R5, R15, -UR5, R126 ;  /* 0x800000050f057c23 */ /* 0x008fe2000801007e */
[----:B------:R-:W-:Y:S02]  /*5350*/  @P2 FSEL R6, R6, -INF , !P6 ;  /* 0xff80000006062808 */ /* 0x000fe40007000000 */
[----:B------:R-:W-:Y:S02]  /*5360*/  @!P4 IADD3 R12, -R0, 0x10, RZ ;  /* 0x00000010000cc810 */ /* 0x000fe40007ffe1ff */
[----:B------:R-:W-:Y:S01]  /*5370*/  @P0 FSEL R5, R5, -INF , !P3 ;  /* 0xff80000005050808 */ /* 0x000fe20005800000 */
[----:B------:R-:W-:Y:S01]  /*5380*/  FFMA.FTZ R6, R6, UR18, -R3 ;  /* 0x0000001206067c23 */ /* 0x000fe20008010803 */
[----:B------:R-:W-:Y:S02]  /*5390*/  PLOP3.LUT P2, PT, PT, PT, UP0, 0x80, 0x0 ;  /* 0x000000000000781c */ /* 0x000fe40003f4f008 */
[----:B------:R-:W3:Y:S01]  /*53a0*/  MUFU.TANH R111, R17 ;  /* 0x00000011006f7308 */ /* 0x000ee20000002400 */
[----:B------:R-:W-:Y:S01]  /*53b0*/  PLOP3.LUT P4, PT, PT, PT, UP0, 0x80, 0x0 ;  /* 0x000000000000781c */ /* 0x000fe20003f8f008 */
[--C-:B------:R-:W-:Y:S01]  /*53c0*/  FFMA.FTZ R5, R5, UR18, -R2.reuse ;  /* 0x0000001205057c23 */ /* 0x100fe20008010802 */
[C---:B------:R-:W-:Y:S02]  /*53d0*/  @!P1 IADD3 R11, -R0.reuse, 0x18, RZ ;  /* 0x00000018000b9810 */ /* 0x040fe40007ffe1ff */
[----:B------:R-:W-:Y:S02]  /*53e0*/  PLOP3.LUT P1, PT, PT, PT, UP0, 0x80, 0x0 ;  /* 0x000000000000781c */ /* 0x000fe40003f2f008 */
[----:B------:R-:W-:Y:S03]  /*53f0*/  @!P5 IADD3 R8, -R0, 0x19, RZ ;  /* 0x000000190008d810 */ /* 0x000fe60007ffe1ff */
[----:B------:R4:W-:Y:S01]  /*5400*/  MUFU.EX2 R207, R5 ;  /* 0x0000000500cf7308 */ /* 0x0009e20000000800 */
[----:B------:R-:W-:Y:S01]  /*5410*/  FFMA.FTZ R0, R14, -UR5, R125 ;  /* 0x800000050e007c23 */ /* 0x000fe2000801007d */
[----:B------:R-:W-:Y:S02]  /*5420*/  PLOP3.LUT P0, PT, PT, PT, UP0, 0x80, 0x0 ;  /* 0x000000000000781c */ /* 0x000fe40003f0f008 */
[----:B------:R-:W-:Y:S02]  /*5430*/  I2FP.F32.S32 R12, R12 ;  /* 0x0000000c000c7245 */ /* 0x000fe40000201400 */
[----:B------:R-:W-:Y:S01]  /*5440*/  @P2 FSEL R0, R0, -INF , !P6 ;  /* 0xff80000000002808 */ /* 0x000fe20007000000 */
[----:B--2---:R-:W-:Y:S03]  /*5450*/  @P4 VIADD R7, R4, 0x10 ;  /* 0x0000001004074836 */ /* 0x004fe60000000000 */
[----:B------:R2:W-:Y:S01]  /*5460*/  MUFU.EX2 R196, R6 ;  /* 0x0000000600c47308 */ /* 0x0005e20000000800 */
[----:B------:R-:W-:Y:S01]  /*5470*/  PLOP3.LUT P4, PT, PT, PT, UP0, 0x80, 0x0 ;  /* 0x000000000000781c */ /* 0x000fe20003f8f008 */
[----:B------:R-:W-:Y:S01]  /*5480*/  FFMA.FTZ R0, R0, UR18, -R2 ;  /* 0x0000001200007c23 */ /* 0x000fe20008010802 */
[----:B------:R-:W-:Y:S02]  /*5490*/  @P1 ISETP.GE.AND P1, PT, R7, UR8, PT ;  /* 0x0000000807001c0c */ /* 0x000fe4000bf26270 */
[----:B------:R-:W-:Y:S05]  /*54a0*/  PLOP3.LUT P5, PT, PT, PT, UP0, 0x80, 0x0 ;  /* 0x000000000000781c */ /* 0x000fea0003faf008 */
[----:B------:R1:W-:Y:S01]  /*54b0*/  MUFU.EX2 R206, R0 ;  /* 0x0000000000ce7308 */ /* 0x0003e20000000800 */
[----:B----4-:R-:W-:Y:S01]  /*54c0*/  FFMA.FTZ R5, R12, -UR5, R116 ;  /* 0x800000050c057c23 */ /* 0x010fe20008010074 */
[----:B------:R-:W-:Y:S02]  /*54d0*/  PLOP3.LUT P2, PT, PT, PT, UP0, 0x80, 0x0 ;  /* 0x000000000000781c */ /* 0x000fe40003f4f008 */
[----:B------:R-:W-:Y:S02]  /*54e0*/  I2FP.F32.S32 R13, R13 ;  /* 0x0000000d000d7245 */ /* 0x000fe40000201400 */
[----:B------:R-:W-:Y:S02]  /*54f0*/  @P0 FSEL R5, R5, -INF , !P1 ;  /* 0xff80000005050808 */ /* 0x000fe40004800000 */
[----:B------:R-:W-:Y:S02]  /*5500*/  PLOP3.LUT P0, PT, PT, PT, UP0, 0x80, 0x0 ;  /* 0x000000000000781c */ /* 0x000fe40003f0f008 */
[----:B------:R-:W4:Y:S01]  /*5510*/  MUFU.TANH R122, R18 ;  /* 0x00000012007a7308 */ /* 0x000f220000002400 */
[----:B--2---:R-:W-:Y:S01]  /*5520*/  @P4 IADD3 R6, R4, 0x11, RZ ;  /* 0x0000001104064810 */ /* 0x004fe20007ffe0ff */
[----:B------:R-:W-:Y:S01]  /*5530*/  FFMA.FTZ R5, R5, UR18, -R3 ;  /* 0x0000001205057c23 */ /* 0x000fe20008010803 */
[----:B------:R-:W-:Y:S02]  /*5540*/  PLOP3.LUT P3, PT, PT, PT, UP0, 0x80, 0x0 ;  /* 0x000000000000781c */ /* 0x000fe40003f6f008 */
[----:B------:R-:W-:Y:S02]  /*5550*/  @P5 ISETP.GE.AND P5, PT, R6, UR8, PT ;  /* 0x0000000806005c0c */ /* 0x000fe4000bfa6270 */
[----:B------:R-:W-:Y:S03]  /*5560*/  PLOP3.LUT P6, PT, PT, PT, UP0, 0x80, 0x0 ;  /* 0x000000000000781c */ /* 0x000fe60003fcf008 */
[----:B------:R2:W-:Y:S01]  /*5570*/  MUFU.EX2 R197, R5 ;  /* 0x0000000500c57308 */ /* 0x0005e20000000800 */
[----:B-1----:R-:W-:Y:S01]  /*5580*/  FFMA.FTZ R0, R13, -UR5, R115 ;  /* 0x800000050d007c23 */ /* 0x002fe20008010073 */
[----:B------:R-:W-:Y:S02]  /*5590*/  PLOP3.LUT P4, PT, PT, PT, UP0, 0x80, 0x0 ;  /* 0x000000000000781c */ /* 0x000fe40003f8f008 */
[----:B------:R-:W-:Y:S02]  /*55a0*/  I2FP.F32.S32 R11, R11 ;  /* 0x0000000b000b7245 */ /* 0x000fe40000201400 */
[----:B------:R-:W-:Y:S02]  /*55b0*/  @P2 FSEL R0, R0, -INF , !P5 ;  /* 0xff80000000002808 */ /* 0x000fe40006800000 */
[----:B------:R-:W-:Y:S02]  /*55c0*/  PLOP3.LUT P2, PT, PT, PT, UP0, 0x80, 0x0 ;  /* 0x000000000000781c */ /* 0x000fe40003f4f008 */
[----:B------:R-:W1:Y:S01]  /*55d0*/  MUFU.TANH R121, R19 ;  /* 0x0000001300797308 */ /* 0x000e620000002400 */
[----:B------:R-:W-:Y:S01]  /*55e0*/  @P3 IADD3 R6, R4, 0x18, RZ ;  /* 0x0000001804063810 */ /* 0x000fe20007ffe0ff */
[----:B------:R-:W-:Y:S01]  /*55f0*/  FFMA.FTZ R0, R0, UR18, -R3 ;  /* 0x0000001200007c23 */ /* 0x000fe20008010803 */
[----:B------:R-:W-:Y:S02]  /*5600*/  PLOP3.LUT P3, PT, PT, PT, UP0, 0x80, 0x0 ;  /* 0x000000000000781c */ /* 0x000fe40003f6f008 */
[----:B------:R-:W-:Y:S02]  /*5610*/  @P6 ISETP.GE.AND P6, PT, R6, UR8, PT ;  /* 0x0000000806006c0c */ /* 0x000fe4000bfc6270 */
[----:B------:R-:W-:Y:S01]  /*5620*/  I2FP.F32.S32 R8, R8 ;  /* 0x0000000800087245 */ /* 0x000fe20000201400 */
[----:B--2---:R-:W-:Y:S02]  /*5630*/  FFMA.FTZ R5, R9, -UR5, R124 ;  /* 0x8000000509057c23 */ /* 0x004fe4000801007c */
[----:B------:R2:W1:Y:S01]  /*5640*/  MUFU.EX2 R131, R0 ;  /* 0x0000000000837308 */ /* 0x0004620000000800 */
[----:B------:R-:W-:Y:S01]  /*5650*/  @P4 IADD3 R6, R4, 0x19, RZ ;  /* 0x0000001904064810 */ /* 0x000fe20007ffe0ff */
[----:B------:R-:W-:Y:S01]  /*5660*/  FFMA.FTZ R4, R11, -UR5, R114 ;  /* 0x800000050b047c23 */ /* 0x000fe20008010072 */
[----:B------:R-:W-:Y:S02]  /*5670*/  @P0 FSEL R5, R5, -INF , !P1 ;  /* 0xff80000005050808 */ /* 0x000fe40004800000 */
[----:B------:R-:W-:Y:S02]  /*5680*/  PLOP3.LUT P1, PT, PT, PT, UP0, 0x80, 0x0 ;  /* 0x000000000000781c */ /* 0x000fe40003f2f008 */
[----:B------:R-:W-:Y:S01]  /*5690*/  PLOP3.LUT P0, PT, PT, PT, UP0, 0x80, 0x0 ;  /* 0x000000000000781c */ /* 0x000fe20003f0f008 */
[--C-:B------:R-:W-:Y:S01]  /*56a0*/  FFMA.FTZ R5, R5, UR18, -R2.reuse ;  /* 0x0000001205057c23 */ /* 0x100fe20008010802 */
[----:B------:R-:W-:Y:S03]  /*56b0*/  @P3 ISETP.GE.AND P3, PT, R6, UR8, PT ;  /* 0x0000000806003c0c */ /* 0x000fe6000bf66270 */
[----:B------:R3:W-:Y:S01]  /*56c0*/  MUFU.EX2 R205, R5 ;  /* 0x0000000500cd7308 */ /* 0x0007e20000000800 */
[----:B--2---:R-:W-:Y:S05]  /*56d0*/  FFMA.FTZ R0, R10, -UR5, R123 ;  /* 0x800000050a007c23 */ /* 0x004fea000801007b */
[----:B------:R-:W-:Y:S02]  /*56e0*/  @P1 FSEL R4, R4, -INF , !P6 ;  /* 0xff80000004041808 */ /* 0x000fe40007000000 */
[----:B------:R-:W-:Y:S02]  /*56f0*/  PLOP3.LUT P1, PT, PT, PT, UP0, 0x80, 0x0 ;  /* 0x000000000000781c */ /* 0x000fe40003f2f008 */
[----:B------:R-:W-:Y:S02]  /*5700*/  @P2 FSEL R0, R0, -INF , !P5 ;  /* 0xff80000000002808 */ /* 0x000fe40006800000 */
[----:B------:R-:W-:Y:S01]  /*5710*/  PLOP3.LUT P2, PT, PT, PT, UP0, 0x80, 0x0 ;  /* 0x000000000000781c */ /* 0x000fe20003f4f008 */
[----:B------:R-:W-:Y:S02]  /*5720*/  UISETP.GE.AND UP0, UPT, UR9, 0x1, UPT ;  /* 0x000000010900788c */ /* 0x000fe4000bf06270 */
[----:B---3--:R-:W-:Y:S01]  /*5730*/  FFMA.FTZ R5, R0, UR18, -R2 ;  /* 0x0000001200057c23 */ /* 0x008fe20008010802 */
[----:B------:R-:W-:Y:S03]  /*5740*/  FFMA.FTZ R0, R8, -UR5, R111 ;  /* 0x8000000508007c23 */ /* 0x000fe6000801006f */
[----:B------:R2:W-:Y:S02]  /*5750*/  MUFU.EX2 R204, R5 ;  /* 0x0000000500cc7308 */ /* 0x0005e40000000800 */
[----:B------:R-:W-:Y:S02]  /*5760*/  @P0 FSEL R0, R0, -INF , !P3 ;  /* 0xff80000000000808 */ /* 0x000fe40005800000 */
[----:B------:R-:W-:Y:S04]  /*5770*/  IADD3 R112, P0, R245, UR15, RZ ;  /* 0x0000000ff5707c10 */ /* 0x000fe8000ff1e0ff */
[----:B------:R-:W-:Y:S02]  /*5780*/  IADD3.X R113, R244, UR14, RZ, P0, !PT ;  /* 0x0000000ef4717c10 */ /* 0x000fe400087fe4ff */
[----:B------:R-:W-:Y:S03]  /*5790*/  PLOP3.LUT P0, PT, PT, PT, UP0, 0x80, 0x0 ;  /* 0x000000000000781c */ /* 0x000fe60003f0f008 */
[----:B------:R-:W3:Y:S01]  /*57a0*/  LDG.E R110, desc[UR6][R112.64] ;  /* 0x00000006706e7981 */ /* 0x000ee2000c1e1900 */
[--C-:B--2---:R-:W-:Y:S01]  /*57b0*/  FFMA.FTZ R5, R4, UR18, -R3.reuse ;  /* 0x0000001204057c23 */ /* 0x104fe20008010803 */
[----:B----4-:R-:W-:Y:S01]  /*57c0*/  FFMA.FTZ R4, R12, -UR5, R122 ;  /* 0x800000050c047c23 */ /* 0x010fe2000801007a */
[----:B------:R-:W-:Y:S01]  /*57d0*/  FFMA.FTZ R3, R0, UR18, -R3 ;  /* 0x0000001200037c23 */ /* 0x000fe20008010803 */
[----:B-1----:R-:W-:Y:S01]  /*57e0*/  FFMA.FTZ R0, R13, -UR5, R121 ;  /* 0x800000050d007c23 */ /* 0x002fe20008010079 */
[----:B------:R1:W-:Y:S01]  /*57f0*/  MUFU.EX2 R130, R5 ;  /* 0x0000000500827308 */ /* 0x0003e20000000800 */
[----:B------:R-:W2:Y:S01]  /*5800*/  LDG.E R109, desc[UR6][R112.64+0x20] ;  /* 0x00002006706d7981 */ /* 0x000ea2000c1e1900 */
[----:B------:R-:W-:Y:S02]  /*5810*/  @P2 FSEL R4, R4, -INF , !P6 ;  /* 0xff80000004042808 */ /* 0x000fe40007000000 */
[----:B------:R-:W-:Y:S03]  /*5820*/  @P1 FSEL R0, R0, -INF , !P3 ;  /* 0xff80000000001808 */ /* 0x000fe60005800000 */
[--C-:B------:R-:W-:Y:S03]  /*5830*/  FFMA.FTZ R4, R4, UR18, -R2.reuse ;  /* 0x0000001204047c23 */ /* 0x100fe60008010802 */
[----:B------:R4:W4:Y:S01]  /*5840*/  MUFU.EX2 R129, R3 ;  /* 0x0000000300817308 */ /* 0x0009220000000800 */
[----:B------:R-:W-:Y:S01]  /*5850*/  FFMA.FTZ R2, R0, UR18, -R2 ;  /* 0x0000001200027c23 */ /* 0x000fe20008010802 */
[----:B------:R-:W-:Y:S08]  /*5860*/  F2FP.BF16.F32.PACK_AB R0, R206, R207 ;  /* 0x000000cfce00723e */ /* 0x000ff000000010ff */
[----:B------:R4:W-:Y:S01]  /*5870*/  MUFU.EX2 R203, R4 ;  /* 0x0000000400cb7308 */ /* 0x0009e20000000800 */
[----:B-1----:R-:W-:Y:S09]  /*5880*/  F2FP.BF16.F32.PACK_AB R5, R131, R197 ;  /* 0x000000c58305723e */ /* 0x002ff200000010ff */
[----:B------:R1:W1:Y:S01]  /*5890*/  MUFU.EX2 R202, R2 ;  /* 0x0000000200ca7308 */ /* 0x0002620000000800 */
[----:B----4-:R-:W-:Y:S05]  /*58a0*/  F2FP.BF16.F32.PACK_AB R3, R225, R234 ;  /* 0x000000eae103723e */ /* 0x010fea00000010ff */
[----:B------:R4:W-:Y:S01]  /*58b0*/  STS [R235+0x2a400], R3 ;  /* 0x02a40003eb007388 */ /* 0x0009e20000000800 */
[----:B------:R-:W-:Y:S05]  /*58c0*/  F2FP.BF16.F32.PACK_AB R4, R199, R201 ;  /* 0x000000c9c704723e */ /* 0x000fea00000010ff */
[----:B------:R4:W-:Y:S01]  /*58d0*/  STS [R235+0x2a000], R4 ;  /* 0x02a00004eb007388 */ /* 0x0009e20000000800 */
[----:B-1----:R-:W-:Y:S04]  /*58e0*/  F2FP.BF16.F32.PACK_AB R2, R196, R198 ;  /* 0x000000c6c402723e */ /* 0x002fe800000010ff */
[----:B------:R1:W-:Y:S05]  /*58f0*/  STS [R238+0x2a400], R0 ;  /* 0x02a40000ee007388 */ /* 0x0003ea0000000800 */
[----:B------:R1:W-:Y:S05]  /*5900*/  STS [R238+0x2a000], R2 ;  /* 0x02a00002ee007388 */ /* 0x0003ea0000000800 */
[----:B------:R-:W-:Y:S01]  /*5910*/  STS [R236+0x2a000], R5 ;  /* 0x02a00005ec007388 */ /* 0x000fe20000000800 */
[----:B----4-:R-:W-:Y:S02]  /*5920*/  F2FP.BF16.F32.PACK_AB R3, R129, R130 ;  /* 0x000000828103723e */ /* 0x010fe400000010ff */
[----:B------:R-:W-:Y:S02]  /*5930*/  F2FP.BF16.F32.PACK_AB R4, R204, R205 ;  /* 0x000000cdcc04723e */ /* 0x000fe400000010ff */
[----:B-1----:R-:W-:Y:S03]  /*5940*/  LEA R0, R218, UR4, 0x1 ;  /* 0x00000004da007c11 */ /* 0x002fe6000f8e08ff */
[----:B------:R-:W-:Y:S01]  /*5950*/  STS [R236+0x2a400], R4 ;  /* 0x02a40004ec007388 */ /* 0x000fe20000000800 */
[----:B------:R-:W-:Y:S04]  /*5960*/  F2FP.BF16.F32.PACK_AB R2, R202, R203 ;  /* 0x000000cbca02723e */ /* 0x000fe800000010ff */
[----:B------:R1:W-:Y:S05]  /*5970*/  STS [R237+0x2a000], R3 ;  /* 0x02a00003ed007388 */ /* 0x0003ea0000000800 */
[----:B------:R4:W-:Y:S05]  /*5980*/  STS [R237+0x2a400], R2 ;  /* 0x02a40002ed007388 */ /* 0x0009ea0000000800 */
[----:B------:R-:W-:Y:S05]  /*5990*/  LDSM.16.M88.4 R16, [R0+0x10000] ;  /* 0x010000000010783b */ /* 0x000fea0000000200 */
[----:B------:R-:W4:Y:S05]  /*59a0*/  LDSM.16.M88.4 R8, [R210+UR4+0x20000] ;  /* 0x02000004d208783b */ /* 0x000f2a0008000200 */
[----:B------:R-:W4:Y:S05]  /*59b0*/  LDSM.16.M88.4 R84, [R210+UR4+0x20800] ;  /* 0x02080004d254783b */ /* 0x000f2a0008000200 */
[----:B------:R-:W-:Y:S01]  /*59c0*/  LDSM.16.M88.4 R92, [R209+0x8000] ;  /* 0x00800000d15c783b */ /* 0x000fe20000000200 */
[CC--:B-1----:R-:W-:Y:S04]  /*59d0*/  IADD3 R3, R213.reuse, R0.reuse, RZ ;  /* 0x00000000d5037210 */ /* 0x0c2fe80007ffe0ff */
[----:B------:R-:W-:Y:S01]  /*59e0*/  LDSM.16.M88.4 R96, [R209+0x8800] ;  /* 0x00880000d160783b */ /* 0x000fe20000000200 */
[----:B----4-:R-:W-:Y:S04]  /*59f0*/  IADD3 R2, R200, R0, RZ ;  /* 0x00000000c8027210 */ /* 0x010fe80007ffe0ff */
[----:B------:R-:W-:Y:S01]  /*5a00*/  LDSM.16.M88.4 R100, [R212+0x8000] ;  /* 0x00800000d464783b */ /* 0x000fe20000000200 */
[----:B------:R-:W-:Y:S04]  /*5a10*/  IADD3 R108, R213, R2, RZ ;  /* 0x00000002d56c7210 */ /* 0x000fe80007ffe0ff */
[----:B------:R-:W1:Y:S05]  /*5a20*/  LDSM.16.M88.4 R88, [R2+0x10000] ;  /* 0x010000000258783b */ /* 0x000e6a0000000200 */
[----:B------:R-:W-:Y:S01]  /*5a30*/  LDSM.16.M88.4 R104, [R212+0x8800] ;  /* 0x00880000d468783b */ /* 0x000fe20000000200 */
[C---:B------:R-:W-:Y:S06]  /*5a40*/  HMMA.16816.F32.BF16 R4, R16.reuse, R8, RZ ;  /* 0x000000081004723c */ /* 0x040fec00000418ff */
[C---:B------:R-:W-:Y:S06]  /*5a50*/  HMMA.16816.F32.BF16 R8, R16.reuse, R10, RZ ;  /* 0x0000000a1008723c */ /* 0x040fec00000418ff */
[C---:B------:R-:W-:Y:S06]  /*5a60*/  HMMA.16816.F32.BF16 R12, R16.reuse, R84, RZ ;  /* 0x00000054100c723c */ /* 0x040fec00000418ff */
[----:B------:R-:W-:Y:S01]  /*5a70*/  HMMA.16816.F32.BF16 R16, R16, R86, RZ ;  /* 0x000000561010723c */ /* 0x000fe200000418ff */
[----:B------:R-:W4:Y:S05]  /*5a80*/  LDSM.16.M88.4 R84, [R3+0x10000] ;  /* 0x010000000354783b */ /* 0x000f2a0000000200 */
[C---:B-1----:R-:W-:Y:S06]  /*5a90*/  HMMA.16816.F32.BF16 R4, R88.reuse, R92, R4 ;  /* 0x0000005c5804723c */ /* 0x042fec0000041804 */
[C---:B------:R-:W-:Y:S01]  /*5aa0*/  HMMA.16816.F32.BF16 R8, R88.reuse, R94, R8 ;  /* 0x0000005e5808723c */ /* 0x040fe20000041808 */
[----:B------:R-:W-:Y:S05]  /*5ab0*/  LDSM.16.M88.4 R92, [R211+0x8000] ;  /* 0x00800000d35c783b */ /* 0x000fea0000000200 */
[C---:B------:R-:W-:Y:S06]  /*5ac0*/  HMMA.16816.F32.BF16 R12, R88.reuse, R96, R12 ;  /* 0x00000060580c723c */ /* 0x040fec000004180c */
[----:B------:R-:W-:Y:S01]  /*5ad0*/  HMMA.16816.F32.BF16 R16, R88, R98, R16 ;  /* 0x000000625810723c */ /* 0x000fe20000041810 */
[----:B------:R-:W1:Y:S05]  /*5ae0*/  LDSM.16.M88.4 R88, [R108+0x10000] ;  /* 0x010000006c58783b */ /* 0x000e6a0000000200 */
[----:B------:R-:W1:Y:S01]  /*5af0*/  LDSM.16.M88.4 R96, [R211+0x8800] ;  /* 0x00880000d360783b */ /* 0x000e620000000200 */
[C---:B----4-:R-:W-:Y:S06]  /*5b00*/  HMMA.16816.F32.BF16 R4, R84.reuse, R100, R4 ;  /* 0x000000645404723c */ /* 0x050fec0000041804 */
[C---:B------:R-:W-:Y:S01]  /*5b10*/  HMMA.16816.F32.BF16 R8, R84.reuse, R102, R8 ;  /* 0x000000665408723c */ /* 0x040fe20000041808 */
[----:B------:R-:W-:Y:S05]  /*5b20*/  LDSM.16.M88.4 R100, [R210+UR4+0x22000] ;  /* 0x02200004d264783b */ /* 0x000fea0008000200 */
[C---:B------:R-:W-:Y:S06]  /*5b30*/  HMMA.16816.F32.BF16 R12, R84.reuse, R104, R12 ;  /* 0x00000068540c723c */ /* 0x040fec000004180c */
[----:B------:R-:W-:Y:S01]  /*5b40*/  HMMA.16816.F32.BF16 R16, R84, R106, R16 ;  /* 0x0000006a5410723c */ /* 0x000fe20000041810 */
[----:B------:R-:W4:Y:S05]  /*5b50*/  LDSM.16.M88.4 R84, [R0+0x12000] ;  /* 0x012000000054783b */ /* 0x000f2a0000000200 */
[----:B------:R-:W4:Y:S01]  /*5b60*/  LDSM.16.M88.4 R104, [R210+UR4+0x22800] ;  /* 0x02280004d268783b */ /* 0x000f220008000200 */
[C---:B-1----:R-:W-:Y:S06]  /*5b70*/  HMMA.16816.F32.BF16 R4, R88.reuse, R92, R4 ;  /* 0x0000005c5804723c */ /* 0x042fec0000041804 */
[C---:B------:R-:W-:Y:S01]  /*5b80*/  HMMA.16816.F32.BF16 R8, R88.reuse, R94, R8 ;  /* 0x0000005e5808723c */ /* 0x040fe20000041808 */
[----:B------:R-:W-:Y:S05]  /*5b90*/  LDSM.16.M88.4 R92, [R209+0xa000] ;  /* 0x00a00000d15c783b */ /* 0x000fea0000000200 */
[C---:B------:R-:W-:Y:S06]  /*5ba0*/  HMMA.16816.F32.BF16 R12, R88.reuse, R96, R12 ;  /* 0x00000060580c723c */ /* 0x040fec000004180c */
[----:B------:R-:W-:Y:S01]  /*5bb0*/  HMMA.16816.F32.BF16 R16, R88, R98, R16 ;  /* 0x000000625810723c */ /* 0x000fe20000041810 */
[----:B------:R-:W1:Y:S05]  /*5bc0*/  LDSM.16.M88.4 R88, [R2+0x12000] ;  /* 0x012000000258783b */ /* 0x000e6a0000000200 */
[----:B------:R-:W3:Y:S01]  /*5bd0*/  LDSM.16.M88.4 R96, [R209+0xa800] ;  /* 0x00a80000d160783b */ /* 0x000ee20000000200 */
[C---:B----4-:R-:W-:Y:S06]  /*5be0*/  HMMA.16816.F32.BF16 R4, R84.reuse, R100, R4 ;  /* 0x000000645404723c */ /* 0x050fec0000041804 */
[C---:B------:R-:W-:Y:S01]  /*5bf0*/  HMMA.16816.F32.BF16 R8, R84.reuse, R102, R8 ;  /* 0x000000665408723c */ /* 0x040fe20000041808 */
[----:B------:R-:W-:Y:S05]  /*5c00*/  LDSM.16.M88.4 R100, [R212+0xa000] ;  /* 0x00a00000d464783b */ /* 0x000fea0000000200 */
[C---:B------:R-:W-:Y:S06]  /*5c10*/  HMMA.16816.F32.BF16 R12, R84.reuse, R104, R12 ;  /* 0x00000068540c723c */ /* 0x040fec000004180c */
[----:B------:R-:W-:Y:S01]  /*5c20*/  HMMA.16816.F32.BF16 R16, R84, R106, R16 ;  /* 0x0000006a5410723c */ /* 0x000fe20000041810 */
[----:B------:R-:W4:Y:S05]  /*5c30*/  LDSM.16.M88.4 R84, [R3+0x12000] ;  /* 0x012000000354783b */ /* 0x000f2a0000000200 */
[----:B------:R-:W2:Y:S01]  /*5c40*/  LDSM.16.M88.4 R104, [R212+0xa800] ;  /* 0x00a80000d468783b */ /* 0x000ea20000000200 */
[C---:B-1----:R-:W-:Y:S06]  /*5c50*/  HMMA.16816.F32.BF16 R4, R88.reuse, R92, R4 ;  /* 0x0000005c5804723c */ /* 0x042fec0000041804 */
[C---:B------:R-:W-:Y:S01]  /*5c60*/  HMMA.16816.F32.BF16 R8, R88.reuse, R94, R8 ;  /* 0x0000005e5808723c */ /* 0x040fe20000041808 */
[----:B------:R-:W-:Y:S05]  /*5c70*/  LDSM.16.M88.4 R92, [R211+0xa000] ;  /* 0x00a00000d35c783b */ /* 0x000fea0000000200 */
[C---:B---3--:R-:W-:Y:S06]  /*5c80*/  HMMA.16816.F32.BF16 R12, R88.reuse, R96, R12 ;  /* 0x00000060580c723c */ /* 0x048fec000004180c */
[----:B------:R-:W-:Y:S01]  /*5c90*/  HMMA.16816.F32.BF16 R16, R88, R98, R16 ;  /* 0x000000625810723c */ /* 0x000fe20000041810 */
[----:B------:R-:W1:Y:S05]  /*5ca0*/  LDSM.16.M88.4 R88, [R108+0x12000] ;  /* 0x012000006c58783b */ /* 0x000e6a0000000200 */
[----:B------:R-:W3:Y:S01]  /*5cb0*/  LDSM.16.M88.4 R96, [R211+0xa800] ;  /* 0x00a80000d360783b */ /* 0x000ee20000000200 */
[C---:B----4-:R-:W-:Y:S06]  /*5cc0*/  HMMA.16816.F32.BF16 R4, R84.reuse, R100, R4 ;  /* 0x000000645404723c */ /* 0x050fec0000041804 */
[C---:B------:R-:W-:Y:S01]  /*5cd0*/  HMMA.16816.F32.BF16 R8, R84.reuse, R102, R8 ;  /* 0x000000665408723c */ /* 0x040fe20000041808 */
[----:B------:R-:W-:Y:S05]  /*5ce0*/  LDSM.16.M88.4 R100, [R210+UR4+0x24000] ;  /* 0x02400004d264783b */ /* 0x000fea0008000200 */
[C---:B--2---:R-:W-:Y:S06]  /*5cf0*/  HMMA.16816.F32.BF16 R12, R84.reuse, R104, R12 ;  /* 0x00000068540c723c */ /* 0x044fec000004180c */
[----:B------:R-:W-:Y:S01]  /*5d00*/  HMMA.16816.F32.BF16 R16, R84, R106, R16 ;  /* 0x0000006a5410723c */ /* 0x000fe20000041810 */
[----:B------:R-:W2:Y:S05]  /*5d10*/  LDSM.16.M88.4 R84, [R0+0x14000] ;  /* 0x014000000054783b */ /* 0x000eaa0000000200 */
[----:B------:R-:W-:Y:S01]  /*5d20*/  LDSM.16.M88.4 R104, [R209+0xe800] ;  /* 0x00e80000d168783b */ /* 0x000fe20000000200 */
[C---:B-1----:R-:W-:Y:S06]  /*5d30*/  HMMA.16816.F32.BF16 R4, R88.reuse, R92, R4 ;  /* 0x0000005c5804723c */ /* 0x042fec0000041804 */
[C---:B------:R-:W-:Y:S01]  /*5d40*/  HMMA.16816.F32.BF16 R8, R88.reuse, R94, R8 ;  /* 0x0000005e5808723c */ /* 0x040fe20000041808 */
[----:B------:R-:W1:Y:S05]  /*5d50*/  LDSM.16.M88.4 R92, [R210+UR4+0x24800] ;  /* 0x02480004d25c783b */ /* 0x000e6a0008000200 */
[C---:B---3--:R-:W-:Y:S06]  /*5d60*/  HMMA.16816.F32.BF16 R12, R88.reuse, R96, R12 ;  /* 0x00000060580c723c */ /* 0x048fec000004180c */
[----:B------:R-:W-:Y:S01]  /*5d70*/  HMMA.16816.F32.BF16 R16, R88, R98, R16 ;  /* 0x000000625810723c */ /* 0x000fe20000041810 */
[----:B------:R-:W-:Y:S05]  /*5d80*/  LDSM.16.M88.4 R88, [R2+0x14000] ;  /* 0x014000000258783b */ /* 0x000fea0000000200 */
[----:B------:R-:W3:Y:S01]  /*5d90*/  LDSM.16.M88.4 R96, [R209+0xc000] ;  /* 0x00c00000d160783b */ /* 0x000ee20000000200 */
[C---:B--2---:R-:W-:Y:S06]  /*5da0*/  HMMA.16816.F32.BF16 R4, R84.reuse, R100, R4 ;  /* 0x000000645404723c */ /* 0x044fec0000041804 */
[C---:B------:R-:W-:Y:S01]  /*5db0*/  HMMA.16816.F32.BF16 R8, R84.reuse, R102, R8 ;  /* 0x000000665408723c */ /* 0x040fe20000041808 */
[----:B------:R-:W2:Y:S05]  /*5dc0*/  LDSM.16.M88.4 R100, [R209+0xc800] ;  /* 0x00c80000d164783b */ /* 0x000eaa0000000200 */
[C---:B-1----:R-:W-:Y:S06]  /*5dd0*/  HMMA.16816.F32.BF16 R12, R84.reuse, R92, R12 ;  /* 0x0000005c540c723c */ /* 0x042fec000004180c */
[----:B------:R-:W-:Y:S01]  /*5de0*/  HMMA.16816.F32.BF16 R16, R84, R94, R16 ;  /* 0x0000005e5410723c */ /* 0x000fe20000041810 */
[----:B------:R-:W-:Y:S05]  /*5df0*/  LDSM.16.M88.4 R84, [R3+0x14000] ;  /* 0x014000000354783b */ /* 0x000fea0000000200 */
[----:B------:R-:W1:Y:S01]  /*5e00*/  LDSM.16.M88.4 R92, [R212+0xc000] ;  /* 0x00c00000d45c783b */ /* 0x000e620000000200 */
[C---:B---3--:R-:W-:Y:S06]  /*5e10*/  HMMA.16816.F32.BF16 R4, R88.reuse, R96, R4 ;  /* 0x000000605804723c */ /* 0x048fec0000041804 */
[C---:B------:R-:W-:Y:S01]  /*5e20*/  HMMA.16816.F32.BF16 R8, R88.reuse, R98, R8 ;  /* 0x000000625808723c */ /* 0x040fe20000041808 */
[----:B------:R-:W3:Y:S05]  /*5e30*/  LDSM.16.M88.4 R96, [R212+0xc800] ;  /* 0x00c80000d460783b */ /* 0x000eea0000000200 */
[C---:B--2---:R-:W-:Y:S06]  /*5e40*/  HMMA.16816.F32.BF16 R12, R88.reuse, R100, R12 ;  /* 0x00000064580c723c */ /* 0x044fec000004180c */
[----:B------:R-:W-:Y:S01]  /*5e50*/  HMMA.16816.F32.BF16 R16, R88, R102, R16 ;  /* 0x000000665810723c */ /* 0x000fe20000041810 */
[----:B------:R-:W-:Y:S05]  /*5e60*/  LDSM.16.M88.4 R88, [R108+0x14000] ;  /* 0x014000006c58783b */ /* 0x000fea0000000200 */
[----:B------:R-:W2:Y:S01]  /*5e70*/  LDSM.16.M88.4 R100, [R211+0xc000] ;  /* 0x00c00000d364783b */ /* 0x000ea20000000200 */
[C---:B-1----:R-:W-:Y:S06]  /*5e80*/  HMMA.16816.F32.BF16 R4, R84.reuse, R92, R4 ;  /* 0x0000005c5404723c */ /* 0x042fec0000041804 */
[C---:B------:R-:W-:Y:S01]  /*5e90*/  HMMA.16816.F32.BF16 R8, R84.reuse, R94, R8 ;  /* 0x0000005e5408723c */ /* 0x040fe20000041808 */
[----:B------:R-:W1:Y:S05]  /*5ea0*/  LDSM.16.M88.4 R92, [R211+0xc800] ;  /* 0x00c80000d35c783b */ /* 0x000e6a0000000200 */
[C---:B---3--:R-:W-:Y:S06]  /*5eb0*/  HMMA.16816.F32.BF16 R12, R84.reuse, R96, R12 ;  /* 0x00000060540c723c */ /* 0x048fec000004180c */
[----:B------:R-:W-:Y:S01]  /*5ec0*/  HMMA.16816.F32.BF16 R16, R84, R98, R16 ;  /* 0x000000625410723c */ /* 0x000fe20000041810 */
[----:B------:R-:W-:Y:S05]  /*5ed0*/  LDSM.16.M88.4 R84, [R0+0x16000] ;  /* 0x016000000054783b */ /* 0x000fea0000000200 */
[----:B------:R-:W3:Y:S01]  /*5ee0*/  LDSM.16.M88.4 R96, [R210+UR4+0x26000] ;  /* 0x02600004d260783b */ /* 0x000ee20008000200 */
[C---:B--2---:R-:W-:Y:S06]  /*5ef0*/  HMMA.16816.F32.BF16 R4, R88.reuse, R100, R4 ;  /* 0x000000645804723c */ /* 0x044fec0000041804 */
[C---:B------:R-:W-:Y:S01]  /*5f00*/  HMMA.16816.F32.BF16 R8, R88.reuse, R102, R8 ;  /* 0x000000665808723c */ /* 0x040fe20000041808 */
[----:B------:R-:W2:Y:S05]  /*5f10*/  LDSM.16.M88.4 R100, [R210+UR4+0x26800] ;  /* 0x02680004d264783b */ /* 0x000eaa0008000200 */
[C---:B-1----:R-:W-:Y:S06]  /*5f20*/  HMMA.16816.F32.BF16 R12, R88.reuse, R92, R12 ;  /* 0x0000005c580c723c */ /* 0x042fec000004180c */
[----:B------:R-:W-:Y:S01]  /*5f30*/  HMMA.16816.F32.BF16 R16, R88, R94, R16 ;  /* 0x0000005e5810723c */ /* 0x000fe20000041810 */
[----:B------:R1:W-:Y:S05]  /*5f40*/  LDSM.16.M88.4 R88, [R2+0x16000] ;  /* 0x016000000258783b */ /* 0x0003ea0000000200 */
[----:B------:R-:W4:Y:S01]  /*5f50*/  LDSM.16.M88.4 R92, [R209+0xe000] ;  /* 0x00e00000d15c783b */ /* 0x000f220000000200 */
[C---:B---3--:R-:W-:Y:S06]  /*5f60*/  HMMA.16816.F32.BF16 R4, R84.reuse, R96, R4 ;  /* 0x000000605404723c */ /* 0x048fec0000041804 */
[C---:B------:R-:W-:Y:S01]  /*5f70*/  HMMA.16816.F32.BF16 R8, R84.reuse, R98, R8 ;  /* 0x000000625408723c */ /* 0x040fe20000041808 */
[----:B------:R-:W-:Y:S04]  /*5f80*/  LDSM.16.M88.4 R96, [R212+0xe000] ;  /* 0x00e00000d460783b */ /* 0x000fe80000000200 */
[----:B-1----:R-:W-:Y:S01]  /*5f90*/  FFMA.FTZ R2, -R118, R118, 1 ;  /* 0x3f80000076027423 */ /* 0x002fe20000010176 */
[C---:B--2---:R-:W-:Y:S05]  /*5fa0*/  HMMA.16816.F32.BF16 R12, R84.reuse, R100, R12 ;  /* 0x00000064540c723c */ /* 0x044fea000004180c */
[----:B------:R-:W-:Y:S01]  /*5fb0*/  FMUL.FTZ R2, R2, UR10 ;  /* 0x0000000a02027c20 */ /* 0x000fe20008410000 */
[----:B------:R-:W-:Y:S01]  /*5fc0*/  HMMA.16816.F32.BF16 R16, R84, R102, R16 ;  /* 0x000000665410723c */ /* 0x000fe20000041810 */
[----:B------:R1:W2:Y:S05]  /*5fd0*/  LDSM.16.M88.4 R84, [R3+0x16000] ;  /* 0x016000000354783b */ /* 0x0002aa0000000200 */
[----:B------:R-:W-:Y:S01]  /*5fe0*/  LDSM.16.M88.4 R100, [R211+0xe000] ;  /* 0x00e00000d364783b */ /* 0x000fe20000000200 */
[C---:B----4-:R-:W-:Y:S06]  /*5ff0*/  HMMA.16816.F32.BF16 R4, R88.reuse, R92, R4 ;  /* 0x0000005c5804723c */ /* 0x050fec0000041804 */
[C---:B------:R-:W-:Y:S01]  /*6000*/  HMMA.16816.F32.BF16 R8, R88.reuse, R94, R8 ;  /* 0x0000005e5808723c */ /* 0x040fe20000041808 */
[----:B------:R-:W3:Y:S05]  /*6010*/  LDSM.16.M88.4 R92, [R212+0xe800] ;  /* 0x00e80000d45c783b */ /* 0x000eea0000000200 */
[C---:B------:R-:W-:Y:S05]  /*6020*/  HMMA.16816.F32.BF16 R12, R88.reuse, R104, R12 ;  /* 0x00000068580c723c */ /* 0x040fea000004180c */
[----:B-1----:R-:W-:Y:S01]  /*6030*/  FFMA.FTZ R3, -R119, R119, 1 ;  /* 0x3f80000077037423 */ /* 0x002fe20000010177 */
[----:B------:R-:W-:Y:S01]  /*6040*/  HMMA.16816.F32.BF16 R16, R88, R106, R16 ;  /* 0x0000006a5810723c */ /* 0x000fe20000041810 */
[----:B------:R-:W1:Y:S04]  /*6050*/  LDSM.16.M88.4 R88, [R108+0x16000] ;  /* 0x016000006c58783b */ /* 0x000e680000000200 */
[----:B------:R-:W-:Y:S01]  /*6060*/  FMUL.FTZ R3, R3, UR10 ;  /* 0x0000000a03037c20 */ /* 0x000fe20008410000 */
[----:B------:R-:W4:Y:S01]  /*6070*/  LDSM.16.M88.4 R104, [R211+0xe800] ;  /* 0x00e80000d368783b */ /* 0x000f220000000200 */
[C---:B--2---:R-:W-:Y:S06]  /*6080*/  HMMA.16816.F32.BF16 R4, R84.reuse, R96, R4 ;  /* 0x000000605404723c */ /* 0x044fec0000041804 */
[C---:B------:R-:W-:Y:S06]  /*6090*/  HMMA.16816.F32.BF16 R8, R84.reuse, R98, R8 ;  /* 0x000000625408723c */ /* 0x040fec0000041808 */
[C---:B---3--:R-:W-:Y:S06]  /*60a0*/  HMMA.16816.F32.BF16 R12, R84.reuse, R92, R12 ;  /* 0x0000005c540c723c */ /* 0x048fec000004180c */
[----:B------:R-:W-:Y:S06]  /*60b0*/  HMMA.16816.F32.BF16 R16, R84, R94, R16 ;  /* 0x0000005e5410723c */ /* 0x000fec0000041810 */
[C---:B-1----:R-:W-:Y:S05]  /*60c0*/  HMMA.16816.F32.BF16 R4, R88.reuse, R100, R4 ;  /* 0x000000645804723c */ /* 0x042fea0000041804 */
[----:B------:R-:W-:Y:S01]  /*60d0*/  FFMA.FTZ R85, -R117, R117, 1 ;  /* 0x3f80000075557423 */ /* 0x000fe20000010175 */
[C---:B------:R-:W-:Y:S05]  /*60e0*/  HMMA.16816.F32.BF16 R8, R88.reuse, R102, R8 ;  /* 0x000000665808723c */ /* 0x040fea0000041808 */
[----:B------:R-:W-:Y:S01]  /*60f0*/  FMUL.FTZ R85, R85, UR10 ;  /* 0x0000000a55557c20 */ /* 0x000fe20008410000 */
[C---:B----4-:R-:W-:Y:S05]  /*6100*/  HMMA.16816.F32.BF16 R12, R88.reuse, R104, R12 ;  /* 0x00000068580c723c */ /* 0x050fea000004180c */
[----:B------:R-:W-:Y:S01]  /*6110*/  FFMA.FTZ R84, -R111, R111, 1 ;  /* 0x3f8000006f547423 */ /* 0x000fe2000001016f */
[----:B------:R-:W-:Y:S05]  /*6120*/  HMMA.16816.F32.BF16 R16, R88, R106, R16 ;  /* 0x0000006a5810723c */ /* 0x000fea0000041810 */
[----:B------:R-:W-:Y:S01]  /*6130*/  FMUL.FTZ R84, R84, UR10 ;  /* 0x0000000a54547c20 */ /* 0x000fe20008410000 */
[C---:B------:R-:W-:Y:S01]  /*6140*/  FADD.FTZ R0, -R110.reuse, R4 ;  /* 0x000000046e007221 */ /* 0x040fe20000010100 */
[C---:B------:R-:W-:Y:S01]  /*6150*/  FADD.FTZ R4, -R110.reuse, R5 ;  /* 0x000000056e047221 */ /* 0x040fe20000010100 */
        /* <DEDUP_REMOVED lines=171> */
.L_x_1797:
        /* <DEDUP_REMOVED lines=174> */
.L_x_1798:
[----:B------:R-:W-:Y:S01]  /*76f0*/  LDSM.16.M88.4 R128, [R217] ;  /* 0x00000000d980783b */ /* 0x000fe20000000200 */
[----:B---3--:R-:W-:Y:S01]  /*7700*/  IMAD.IADD R2, R217, 0x1, R200 ;  /* 0x00000001d9027824 */ /* 0x008fe200078e02c8 */
[----:B------:R-:W-:Y:S02]  /*7710*/  ULOP3.LUT UR11, UR9, 0x1, URZ, 0xc0, !UPT ;  /* 0x00000001090b7892 */ /* 0x000fe4000f8ec03f */
[----:B------:R-:W1:Y:S01]  /*7720*/  LDSM.16.MT88.4 R16, [R0+0x18000] ;  /* 0x018000000010783b */ /* 0x000e620000004200 */
[----:B------:R-:W-:Y:S02]  /*7730*/  @UP0 UIADD3 UR16, UP2, UR13, -0x100, URZ ;  /* 0xffffff000d100890 */ /* 0x000fe4000ff5e03f */
[----:B------:R-:W-:Y:S01]  /*7740*/  UISETP.NE.U32.AND UP1, UPT, UR11, 0x1, UPT ;  /* 0x000000010b00788c */ /* 0x000fe2000bf25070 */
[----:B------:R-:W2:Y:S01]  /*7750*/  LDSM.16.M88.4 R124, [R217+0x1000] ;  /* 0x00100000d97c783b */ /* 0x000ea20000000200 */
[----:B------:R-:W-:Y:S02]  /*7760*/  UIADD3 UR17, UR9, -0x1, URZ ;  /* 0xffffffff09117890 */ /* 0x000fe4000fffe03f */
[----:B------:R-:W-:Y:S01]  /*7770*/  @UP0 UIADD3.X UR11, UR12, -0x1, URZ, UP2, !UPT ;  /* 0xffffffff0c0b0890 */ /* 0x000fe200097fe43f */
[----:B------:R-:W3:Y:S04]  /*7780*/  LDSM.16.MT88.4 R96, [R0+0x1a000] ;  /* 0x01a000000060783b */ /* 0x000ee80000004200 */
[----:B------:R-:W4:Y:S04]  /*7790*/  LDSM.16.MT88.4 R112, [R0+0x1c000] ;  /* 0x01c000000070783b */ /* 0x000f280000004200 */
[----:B------:R-:W4:Y:S04]  /*77a0*/  LDSM.16.MT88.4 R196, [R0+0x1e000] ;  /* 0x01e0000000c4783b */ /* 0x000f280000004200 */
[----:B------:R-:W-:Y:S04]  /*77b0*/  LDSM.16.MT88.4 R200, [R0+0x18800] ;  /* 0x0188000000c8783b */ /* 0x000fe80000004200 */
[----:B------:R-:W-:Y:S01]  /*77c0*/  LDSM.16.M88.4 R204, [R2+0x1000] ;  /* 0x0010000002cc783b */ /* 0x000fe20000000200 */
        /* <DEDUP_REMOVED lines=16> */
[----:B------:R1:W2:Y:S04]  /*78d0*/  LDSM.16.M88.4 R196, [R2] ;  /* 0x0000000002c4783b */ /* 0x0002a80000000200 */
[----:B-1----:R-:W-:Y:S01]  /*78e0*/  IMAD.IADD R2, R213, 0x1, R2 ;  /* 0x00000001d5027824 */ /* 0x002fe200078e0202 */
[-C--:B--2---:R-:W-:Y:S06]  /*78f0*/  HMMA.16816.F32.BF16 R4, R196, R200.reuse, R4 ;  /* 0x000000c8c404723c */ /* 0x084fec0000041804 */
        /* <DEDUP_REMOVED lines=17> */
[----:B------:R-:W-:Y:S01]  /*7a10*/  HMMA.16816.F32.BF16 R128, R196, R202, R128 ;  /* 0x000000cac480723c */ /* 0x000fe20000041880 */
[----:B------:R-:W-:Y:S04]  /*7a20*/  LDSM.16.MT88.4 R200, [R0+0x19000] ;  /* 0x0190000000c8783b */ /* 0x000fe80000004200 */
[----:B------:R-:W-:Y:S05]  /*7a30*/  IMAD.IADD R204, R217, 0x1, R213 ;  /* 0x00000001d9cc7824 */ /* 0x000fea00078e02d5 */
[----:B------:R-:W1:Y:S04]  /*7a40*/  LDSM.16.M88.4 R196, [R204] ;  /* 0x00000000ccc4783b */ /* 0x000e680000000200 */
        /* <DEDUP_REMOVED lines=19> */
[----:B------:R-:W-:Y:S05]  /*7b80*/  LDSM.16.MT88.4 R204, [R0+0x19800] ;  /* 0x0198000000cc783b */ /* 0x000fea0000004200 */
[----:B------:R-:W-:Y:S01]  /*7b90*/  HMMA.16816.F32.BF16 R128, R196, R202, R128 ;  /* 0x000000cac480723c */ /* 0x000fe20000041880 */
[----:B------:R-:W1:Y:S04]  /*7ba0*/  LDSM.16.M88.4 R196, [R2] ;  /* 0x0000000002c4783b */ /* 0x000e680000000200 */
[----:B------:R2:W3:Y:S02]  /*7bb0*/  LDSM.16.M88.4 R200, [R2+0x1000] ;  /* 0x0010000002c8783b */ /* 0x0004e40000000200 */
[----:B--2---:R-:W-:Y:S01]  /*7bc0*/  @P0 IADD3 R2, P1, R245, UR13, RZ ;  /* 0x0000000df5020c10 */ /* 0x004fe2000ff3e0ff */
[----:B------:R-:W-:Y:S03]  /*7bd0*/  @UP0 UMOV UR13, UR16 ;  /* 0x00000010000d0c82 */ /* 0x000fe60008000000 */
[----:B------:R-:W-:Y:S01]  /*7be0*/  @P0 IADD3.X R3, R244, UR12, RZ, P1, !PT ;  /* 0x0000000cf4030c10 */ /* 0x000fe20008ffe4ff */
[----:B------:R-:W-:Y:S04]  /*7bf0*/  @UP0 UMOV UR12, UR11 ;  /* 0x0000000b000c0c82 */ /* 0x000fe80008000000 */
[----:B------:R-:W5:Y:S01]  /*7c00*/  @P0 LDG.E R239, desc[UR6][R2.64+-0x100] ;  /* 0xffff000602ef0981 */ /* 0x000f62000c1e1900 */
[-C--:B-1----:R-:W-:Y:S03]  /*7c10*/  HMMA.16816.F32.BF16 R4, R196, R204.reuse, R4 ;  /* 0x000000ccc404723c */ /* 0x082fe60000041804 */
[----:B------:R1:W5:Y:S03]  /*7c20*/  @P0 LDG.E R240, desc[UR6][R2.64+-0xe0] ;  /* 0xffff200602f00981 */ /* 0x000366000c1e1900 */
[C---:B---3--:R-:W-:Y:S06]  /*7c30*/  HMMA.16816.F32.BF16 R8, R200.reuse, R204, R8 ;  /* 0x000000ccc808723c */ /* 0x048fec0000041808 */
[-C--:B------:R-:W-:Y:S06]  /*7c40*/  HMMA.16816.F32.BF16 R12, R200, R206.reuse, R12 ;  /* 0x000000cec80c723c */ /* 0x080fec000004180c */
[C---:B------:R-:W-:Y:S01]  /*7c50*/  HMMA.16816.F32.BF16 R16, R196.reuse, R206, R16 ;  /* 0x000000cec410723c */ /* 0x040fe20000041810 */
[----:B------:R-:W2:Y:S04]  /*7c60*/  LDSM.16.MT88.4 R204, [R0+0x1b800] ;  /* 0x01b8000000cc783b */ /* 0x000ea80000004200 */
[----:B------:R-:W-:Y:S01]  /*7c70*/  REDG.E.ADD.F32.FTZ.RN.STRONG.GPU desc[UR6][R222.64], R4 ;  /* 0x00000004de0079a6 */ /* 0x000fe2000c10f386 */
[-C--:B--2---:R-:W-:Y:S06]  /*7c80*/  HMMA.16816.F32.BF16 R84, R196, R204.reuse, R84 ;  /* 0x000000ccc454723c */ /* 0x084fec0000041854 */
[C---:B------:R-:W-:Y:S06]  /*7c90*/  HMMA.16816.F32.BF16 R88, R200.reuse, R204, R88 ;  /* 0x000000ccc858723c */ /* 0x040fec0000041858 */
[-C--:B------:R-:W-:Y:S06]  /*7ca0*/  HMMA.16816.F32.BF16 R92, R200, R206.reuse, R92 ;  /* 0x000000cec85c723c */ /* 0x080fec000004185c */
[C---:B------:R-:W-:Y:S01]  /*7cb0*/  HMMA.16816.F32.BF16 R96, R196.reuse, R206, R96 ;  /* 0x000000cec460723c */ /* 0x040fe20000041860 */
[----:B------:R-:W2:Y:S05]  /*7cc0*/  LDSM.16.MT88.4 R204, [R0+0x1d800] ;  /* 0x01d8000000cc783b */ /* 0x000eaa0000004200 */
[-C--:B--2---:R-:W-:Y:S06]  /*7cd0*/  HMMA.16816.F32.BF16 R100, R196, R204.reuse, R100 ;  /* 0x000000ccc464723c */ /* 0x084fec0000041864 */
[C---:B------:R-:W-:Y:S06]  /*7ce0*/  HMMA.16816.F32.BF16 R104, R200.reuse, R204, R104 ;  /* 0x000000ccc868723c */ /* 0x040fec0000041868 */
[-C--:B------:R-:W-:Y:S06]  /*7cf0*/  HMMA.16816.F32.BF16 R108, R200, R206.reuse, R108 ;  /* 0x000000cec86c723c */ /* 0x080fec000004186c */
[C---:B------:R-:W-:Y:S01]  /*7d00*/  HMMA.16816.F32.BF16 R112, R196.reuse, R206, R112 ;  /* 0x000000cec470723c */ /* 0x040fe20000041870 */
[----:B------:R2:W3:Y:S04]  /*7d10*/  LDSM.16.MT88.4 R204, [R0+0x1f800] ;  /* 0x01f8000000cc783b */ /* 0x0004e80000004200 */
[C---:B--2---:R-:W-:Y:S01]  /*7d20*/  IMAD R0, R225.reuse, 0x18, RZ ;  /* 0x00000018e1007824 */ /* 0x044fe200078e02ff */
[-C--:B---3--:R-:W-:Y:S06]  /*7d30*/  HMMA.16816.F32.BF16 R116, R196, R204.reuse, R116 ;  /* 0x000000ccc474723c */ /* 0x088fec0000041874 */
[C---:B------:R-:W-:Y:S06]  /*7d40*/  HMMA.16816.F32.BF16 R120, R200.reuse, R204, R120 ;  /* 0x000000ccc878723c */ /* 0x040fec0000041878 */
[-C--:B------:R-:W-:Y:S06]  /*7d50*/  HMMA.16816.F32.BF16 R124, R200, R206.reuse, R124 ;  /* 0x000000cec87c723c */ /* 0x080fec000004187c */
[----:B------:R-:W-:Y:S05]  /*7d60*/  HMMA.16816.F32.BF16 R128, R196, R206, R128 ;  /* 0x000000cec480723c */ /* 0x000fea0000041880 */
[C---:B------:R-:W-:Y:S02]  /*7d70*/  IMAD.SHL.U32 R201, R225.reuse, 0x8, RZ ;  /* 0x00000008e1c97824 */ /* 0x040fe400078e00ff */
[----:B------:R-:W-:Y:S04]  /*7d80*/  IMAD.SHL.U32 R200, R225, 0x10, RZ ;  /* 0x00000010e1c87824 */ /* 0x000fe800078e00ff */
[-C--:B-1----:R-:W-:Y:S01]  /*7d90*/  LEA R2, P0, R201, R222.reuse, 0x2 ;  /* 0x000000dec9027211 */ /* 0x082fe200078010ff */
[C---:B------:R-:W-:Y:S01]  /*7da0*/  IMAD.SHL.U32 R197, R225.reuse, 0x20, RZ ;  /* 0x00000020e1c57824 */ /* 0x040fe200078e00ff */
[-C--:B------:R-:W-:Y:S01]  /*7db0*/  LEA R198, P1, R200, R222.reuse, 0x2 ;  /* 0x000000dec8c67211 */ /* 0x080fe200078210ff */
[----:B------:R-:W-:Y:S01]  /*7dc0*/  IMAD R202, R225, 0x28, RZ ;  /* 0x00000028e1ca7824 */ /* 0x000fe200078e02ff */
        /* <DEDUP_REMOVED lines=519> */
.L_x_1800:
[----:B--2---:R-:W2:Y:S01]  /*9e40*/  LDL R0, [R1] ;  /* 0x0000000001007983 */ /* 0x004ea20000100800 */
        /* <DEDUP_REMOVED lines=20> */
.L_x_1801:
        /* <DEDUP_REMOVED lines=61> */
.L_x_1803:
[----:B------:R-:W-:Y:S05]  /*a360*/  BSYNC B0 ;  /* 0x0000000000007941 */ /* 0x000fea0003800000 */
.L_x_1802:
        /* <DEDUP_REMOVED lines=22> */
.L_x_1805:
[----:B------:R-:W-:Y:S05]  /*a4d0*/  BSYNC B0 ;  /* 0x0000000000007941 */ /* 0x000fea0003800000 */
.L_x_1804:
[----:B------:R-:W-:Y:S01]  /*a4e0*/  IMAD.U32 R3, RZ, RZ, UR10 ;  /* 0x0000000aff037e24 */ /* 0x000fe2000f8e00ff */
[----:B------:R-:W-:Y:S01]  /*a4f0*/  UIMAD UR9, UR9, UR10, URZ ;  /* 0x0000000a090972a4 */ /* 0x000fe2000f8e023f */
[----:B--2---:R-:W2:Y:S01]  /*a500*/  LDS.128 R24, [R0+0x20000] ;  /* 0x0200000000187984 */ /* 0x004ea20000000c00 */
        /* <DEDUP_REMOVED lines=35> */
.L_x_1807:
[----:B------:R-:W-:Y:S05]  /*a740*/  BSYNC B0 ;  /* 0x0000000000007941 */ /* 0x000fea0003800000 */
.L_x_1806:
        /* <DEDUP_REMOVED lines=23> */
.L_x_1778:
        /* <DEDUP_REMOVED lines=24> */
.L_x_1809:
        /* <DEDUP_REMOVED lines=20> */
.L_x_1810:
        /* <DEDUP_REMOVED lines=14> */
[C---:B------:R-:W-:Y:S01]  /*ac60*/  ISETP.GE.AND P5, PT, R0.reuse, UR8, PT ;  /* 0x0000000800007c0c */ /* 0x040fe2000bfa6270 */
[----:B------:R-:W-:Y:S01]  /*ac70*/  IMAD.U32 R2, RZ, RZ, UR16 ;  /* 0x00000010ff027e24 */ /* 0x000fe2000f8e00ff */
[----:B------:R-:W-:Y:S01]  /*ac80*/  IADD3.X R5, R3, UR22, R5, P0, !PT ;  /* 0x0000001603057c10 */ /* 0x000fe200087fe405 */
[----:B------:R-:W-:Y:S01]  /*ac90*/  UIMAD UR17, UR56, UR17, UR9 ;  /* 0x00000011381172a4 */ /* 0x000fe2000f8e0209 */
[----:B------:R-:W-:Y:S01]  /*aca0*/  IADD3 R6, R0, 0x20, RZ ;  /* 0x0000002000067810 */ /* 0x000fe20007ffe0ff */
[----:B------:R-:W-:Y:S01]  /*acb0*/  VIADD R12, R232, 0xc0 ;  /* 0x000000c0e80c7836 */ /* 0x000fe20000000000 */
[----:B------:R-:W-:Y:S01]  /*acc0*/  SHF.R.S32.HI R13, RZ, 0x1f, R0 ;  /* 0x0000001fff0d7819 */ /* 0x000fe20000011400 */
[----:B------:R-:W-:Y:S01]  /*acd0*/  IMAD.WIDE.U32 R4, R2, UR56, R4 ;  /* 0x0000003802047c25 */ /* 0x000fe2000f8e0004 */
[----:B------:R-:W-:-:S03]  /*ace0*/  ISETP.GE.AND P4, PT, R6, UR8, PT ;  /* 0x0000000806007c0c */ /* 0x000fc6000bf86270 */
[----:B------:R-:W-:Y:S01]  /*acf0*/  VIADD R10, R232, 0x80 ;  /* 0x00000080e80a7836 */ /* 0x000fe20000000000 */
[----:B------:R-:W-:Y:S01]  /*ad00*/  IADD3 R8, R5, UR17, RZ ;  /* 0x0000001105087c10 */ /* 0x000fe2000fffe0ff */
[----:B------:R-:W-:Y:S08]  /*ad10*/  @P5 BRA `(.L_x_1812) ;  /* 0x0000000000485947 */ /* 0x000ff00003800000 */
        /* <DEDUP_REMOVED lines=18> */
.L_x_1812:
[----:B------:R-:W-:Y:S05]  /*ae40*/  BSYNC B0 ;  /* 0x0000000000007941 */ /* 0x000fea0003800000 */
.L_x_1811:
        /* <DEDUP_REMOVED lines=21> */
.L_x_1814:
[----:B------:R-:W-:Y:S05]  /*afa0*/  BSYNC B0 ;  /* 0x0000000000007941 */ /* 0x000fea0003800000 */
.L_x_1813:
[----:B-12---:R-:W-:Y:S01]  /*afb0*/  IMAD.U32 R2, RZ, RZ, UR12 ;  /* 0x0000000cff027e24 */ /* 0x006fe2000f8e00ff */
[----:B------:R-:W-:Y:S01]  /*afc0*/  UIMAD UR8, UR18, UR12, URZ ;  /* 0x0000000c120872a4 */ /* 0x000fe2000f8e023f */
[----:B------:R-:W-:Y:S01]  /*afd0*/  BSSY B0, `(.L_x_1815) ;  /* 0x0000020000007945 */ /* 0x000fe20003800000 */
[----:B------:R-:W-:Y:S01]  /*afe0*/  USHF.R.S32.HI UR10, URZ, 0x1f, UR56 ;  /* 0x0000001f3f0a7899 */ /* 0x000fe20008011438 */
[----:B------:R-:W-:Y:S01]  /*aff0*/  IMAD.WIDE.U32 R2, R2, UR5, R232 ;  /* 0x0000000502027c25 */ /* 0x000fe2000f8e00e8 */
[----:B------:R-:W-:-:S03]  /*b000*/  UIMAD UR5, UR5, UR13, UR8 ;  /* 0x0000000d050572a4 */ /* 0x000fc6000f8e0208 */
[----:B------:R-:W-:Y:S01]  /*b010*/  ULDC.64 UR8, c[0x0][0x470] ;  /* 0x00011c0000087ab9 */ /* 0x000fe20000000a00 */
[----:B------:R-:W-:Y:S02]  /*b020*/  IADD3 R4, P0, R2, UR14, RZ ;  /* 0x0000000e02047c10 */ /* 0x000fe4000ff1e0ff */
        /* <DEDUP_REMOVED lines=26> */
.L_x_1816:
[----:B------:R-:W-:Y:S05]  /*b1d0*/  BSYNC B0 ;  /* 0x0000000000007941 */ /* 0x000fea0003800000 */
.L_x_1815:
        /* <DEDUP_REMOVED lines=20> */
.L_x_1808:
[----:B------:R-:W-:Y:S05]  /*b320*/  BSYNC B1 ;  /* 0x0000000000017941 */ /* 0x000fea0003800000 */
.L_x_1773:
        /* <DEDUP_REMOVED lines=12> */
.L_x_1817:
[----:B------:R-:W-:Y:S05]  /*b3f0*/  EXIT ;  /* 0x000000000000794d */ /* 0x000fea0003800000 */
.L_x_1819:
        /* <DEDUP_REMOVED lines=16> */
.L_x_2069:


//--------------------- .text._ZN5flash44flash_bwd_dq_dk_dv_loop_seqk_parallel_kernelI23Flash_bwd_kernel_traitsILi256ELi64ELi64ELi8ELi4ELi2ELi2ELb0ELb0EN7cutlass10bfloat16_tE19Flash_kernel_traitsILi256ELi64ELi64ELi8ES3_EELb1ELb0ELb1ELb0ELb0ELb1ELb0EEEvNS_16Flash_bwd_paramsE --------------------------
	.section	.text._ZN5flash44flash_bwd_dq_dk_dv_loop_seqk_parallel_kernelI23Flash_bwd_kernel_traitsILi256ELi64ELi64ELi8ELi4ELi2ELi2ELb0ELb0EN7cutlass10bfloat16_tE19Flash_kernel_traitsILi256ELi64ELi64ELi8ES3_EELb1ELb0ELb1ELb0ELb0ELb1ELb0EEEvNS_16Flash_bwd_paramsE,"ax",@progbits
	.align	128
        .global         _ZN5flash44flash_bwd_dq_dk_dv_loop_seqk_parallel_kernelI23Flash_bwd_kernel_traitsILi256ELi64ELi64ELi8ELi4ELi2ELi2ELb0ELb0EN7cutlass10bfloat16_tE19Flash_kernel_traitsILi256ELi64ELi64ELi8ES3_EELb1ELb0ELb1ELb0ELb0ELb1ELb0EEEvNS_16Flash_bwd_paramsE
        .type           _ZN5flash44flash_bwd_dq_dk_dv_loop_seqk_parallel_kernelI23Flash_bwd_kernel_traitsILi256ELi64ELi64ELi8ELi4ELi2ELi2ELb0ELb0EN7cutlass10bfloat16_tE19Flash_kernel_traitsILi256ELi64ELi64ELi8ES3_EELb1ELb0ELb1ELb0ELb0ELb1ELb0EEEvNS_16Flash_bwd_paramsE,@function
        .size           _ZN5flash44flash_bwd_dq_dk_dv_loop_seqk_parallel_kernelI23Flash_bwd_kernel_traitsILi256ELi64ELi64ELi8ELi4ELi2ELi2ELb0ELb0EN7cutlass10bfloat16_tE19Flash_kernel_traitsILi256ELi64ELi64ELi8ES3_EELb1ELb0ELb1ELb0ELb0ELb1ELb0EEEvNS_16Flash_bwd_paramsE,(.L_x_2070 - _ZN5flash44flash_bwd_dq_dk_dv_loop_seqk_parallel_kernelI23Flash_bwd_kernel_traitsILi256ELi64ELi64ELi8ELi4ELi2ELi2ELb0ELb0EN7cutlass10bfloat16_tE19Flash_kernel_traitsILi256ELi64ELi64ELi8ES3_EELb1ELb0ELb1ELb0ELb0ELb1ELb0EEEvNS_16Flash_bwd_paramsE)
        .other          _ZN5flash44flash_bwd_dq_dk_dv_loop_seqk_parallel_kernelI23Flash_bwd_kernel_traitsILi256ELi64ELi64ELi8ELi4ELi2ELi2ELb0ELb0EN7cutlass10bfloat16_tE19Flash_kernel_traitsILi256ELi64ELi64ELi8ES3_EELb1ELb0ELb1ELb0ELb0ELb1ELb0EEEvNS_16Flash_bwd_paramsE,@"STO_CUDA_ENTRY STV_DEFAULT"
_ZN5flash44flash_bwd_dq_dk_dv_loop_seqk_parallel_kernelI23Flash_bwd_kernel_traitsILi256ELi64ELi64ELi8ELi4ELi2ELi2ELb0ELb0EN7cutlass10bfloat16_tE19Flash_kernel_traitsILi256ELi64ELi64ELi8ES3_EELb1ELb0ELb1ELb0ELb0ELb1ELb0EEEvNS_16Flash_bwd_paramsE:
.text._ZN5flash44flash_bwd_dq_dk_dv_loop_seqk_parallel_kernelI23Flash_bwd_kernel_traitsILi256ELi64ELi64ELi8ELi4ELi2ELi2ELb0ELb0EN7cutlass10bfloat16_tE19Flash_kernel_traitsILi256ELi64ELi64ELi8ES3_EELb1ELb0ELb1ELb0ELb0ELb1ELb0EEEvNS_16Flash_bwd_paramsE:
        /* <DEDUP_REMOVED lines=15> */
[----:B------:R-:W-:Y:S01]  /*00f0*/  IMAD.MOV.U32 R240, RZ, RZ, -0x10 ;  /* 0xfffffff0fff07424 */ /* 0x000fe200078e00ff */
        /* <DEDUP_REMOVED lines=9> */
[CC--:B------:R-:W-:Y:S01]  /*0190*/  LEA.HI R8, R7.reuse, R6.reuse, RZ, 0x3 ;  /* 0x0000000607087211 */ /* 0x0c0fe200078f18ff */
[----:B------:R-:W-:Y:S01]  /*01a0*/  IMAD.U32 R232, RZ, RZ, UR5 ;  /* 0x00000005ffe87e24 */ /* 0x000fe2000f8e00ff */
[--C-:B------:R-:W-:Y:S01]  /*01b0*/  SHF.R.S32.HI R0, RZ, 0x5, R3.reuse ;  /* 0x00000005ff007819 */ /* 0x100fe20000011403 */
[----:B----4-:R-:W-:Y:S01]  /*01c0*/  USHF.R.S32.HI UR5, URZ, 0x1f, UR53 ;  /* 0x0000001f3f057899 */ /* 0x010fe20008011435 */
[----:B------:R-:W-:Y:S01]  /*01d0*/  SHF.R.S32.HI R227, RZ, 0x1f, R3 ;  /* 0x0000001fffe37819 */ /* 0x000fe20000011403 */
[----:B------:R-:W-:Y:S01]  /*01e0*/  IMAD.U32 R231, RZ, RZ, UR8 ;  /* 0x00000008ffe77e24 */ /* 0x000fe2000f8e00ff */
[CC--:B------:R-:W-:Y:S01]  /*01f0*/  LEA.HI R9, R7.reuse, R6.reuse, RZ, 0x4 ;  /* 0x0000000607097211 */ /* 0x0c0fe200078f20ff */
[----:B------:R-:W-:Y:S01]  /*0200*/  UIADD3 UR8, UR4, 0x18000, URZ ;  /* 0x0001800004087890 */ /* 0x000fe2000fffe03f */
[CC--:B------:R-:W-:Y:S01]  /*0210*/  LEA.HI R226, R7.reuse, R6.reuse, RZ, 0x7 ;  /* 0x0000000607e27211 */ /* 0x0c0fe200078f38ff */
[----:B------:R-:W-:Y:S01]  /*0220*/  IMAD.U32 R230, RZ, RZ, UR5 ;  /* 0x00000005ffe67e24 */ /* 0x000fe2000f8e00ff */
[CC--:B------:R-:W-:Y:S01]  /*0230*/  LEA.HI R4, R7.reuse, R6.reuse, RZ, 0x6 ;  /* 0x0000000607047211 */ /* 0x0c0fe200078f30ff */
[----:B------:R-:W-:Y:S01]  /*0240*/  UIADD3 UR5, UR4, 0x28000, URZ ;  /* 0x0002800004057890 */ /* 0x000fe2000fffe03f */
[----:B------:R-:W-:Y:S01]  /*0250*/  LEA.HI R7, R7, R6, RZ, 0x2 ;  /* 0x0000000607077211 */ /* 0x000fe200078f10ff */
[----:B------:R-:W-:Y:S01]  /*0260*/  USHF.R.S32.HI UR61, URZ, 0x1f, UR53 ;  /* 0x0000001f3f3d7899 */ /* 0x000fe20008011435 */
[----:B------:R-:W-:-:S02]  /*0270*/  LOP3.LUT R11, R3, 0xffffffe0, RZ, 0xc0, !PT ;  /* 0xffffffe0030b7812 */ /* 0x000fc400078ec0ff */
[-C--:B------:R-:W-:Y:S02]  /*0280*/  LEA.HI R227, R227, R0.reuse, RZ, 0x2 ;  /* 0x00000000e3e37211 */ /* 0x080fe400078f10ff */
[----:B------:R-:W-:Y:S01]  /*0290*/  LEA.HI R3, R3, R0, RZ, 0x1 ;  /* 0x0000000003037211 */ /* 0x000fe200078f08ff */
[----:B------:R-:W-:Y:S01]  /*02a0*/  IMAD.IADD R11, R6, 0x1, -R11 ;  /* 0x00000001060b7824 */ /* 0x000fe200078e0a0b */
[----:B------:R-:W-:Y:S02]  /*02b0*/  LOP3.LUT R13, R7, 0x7ffffffc, RZ, 0xc0, !PT ;  /* 0x7ffffffc070d7812 */ /* 0x000fe400078ec0ff */
[--C-:B------:R-:W-:Y:S02]  /*02c0*/  SHF.R.S32.HI R10, RZ, 0x2, R7.reuse ;  /* 0x00000002ff0a7819 */ /* 0x100fe40000011407 */
[----:B------:R-:W-:Y:S02]  /*02d0*/  SHF.R.S32.HI R7, RZ, 0x1f, R7 ;  /* 0x0000001fff077819 */ /* 0x000fe40000011407 */
[----:B------:R-:W-:-:S02]  /*02e0*/  LOP3.LUT R227, R227, 0xfffffffc, RZ, 0xc0, !PT ;  /* 0xfffffffce3e37812 */ /* 0x000fc400078ec0ff */
[----:B------:R-:W-:Y:S02]  /*02f0*/  LOP3.LUT R3, R3, 0xfffffffe, RZ, 0xc0, !PT ;  /* 0xfffffffe03037812 */ /* 0x000fe400078ec0ff */
[----:B------:R-:W-:Y:S01]  /*0300*/  LOP3.LUT R5, R8, 0xfffffff8, RZ, 0xc0, !PT ;  /* 0xfffffff808057812 */ /* 0x000fe200078ec0ff */
[C---:B------:R-:W-:Y:S01]  /*0310*/  IMAD.IADD R227, R0.reuse, 0x1, -R227 ;  /* 0x0000000100e37824 */ /* 0x040fe200078e0ae3 */
[----:B------:R-:W-:Y:S01]  /*0320*/  SHF.R.S32.HI R12, RZ, 0x4, R9 ;  /* 0x00000004ff0c7819 */ /* 0x000fe20000011409 */
[----:B------:R-:W-:Y:S01]  /*0330*/  IMAD.IADD R3, R0, 0x1, -R3 ;  /* 0x0000000100037824 */ /* 0x000fe200078e0a03 */
[----:B------:R-:W-:Y:S01]  /*0340*/  LEA.HI R7, R7, R10, RZ, 0x3 ;  /* 0x0000000a07077211 */ /* 0x000fe200078f18ff */
[----:B------:R-:W-:Y:S01]  /*0350*/  IMAD.IADD R5, R6, 0x1, -R5 ;  /* 0x0000000106057824 */ /* 0x000fe200078e0a05 */
[----:B------:R-:W-:Y:S01]  /*0360*/  SHF.R.S32.HI R0, RZ, 0x3, R8 ;  /* 0x00000003ff007819 */ /* 0x000fe20000011408 */
[----:B------:R-:W-:Y:S01]  /*0370*/  IMAD.SHL.U32 R14, R3, 0x10, RZ ;  /* 0x00000010030e7824 */ /* 0x000fe200078e00ff */
[----:B------:R-:W-:-:S02]  /*0380*/  LOP3.LUT R15, R9, 0xfffffff0, RZ, 0xc0, !PT ;  /* 0xfffffff0090f7812 */ /* 0x000fc400078ec0ff */
[----:B------:R-:W-:Y:S01]  /*0390*/  SHF.R.S32.HI R2, RZ, 0x1f, R11 ;  /* 0x0000001fff027819 */ /* 0x000fe2000001140b */
[----:B------:R-:W-:Y:S01]  /*03a0*/  IMAD.SHL.U32 R0, R0, 0x40, RZ ;  /* 0x0000004000007824 */ /* 0x000fe200078e00ff */
[----:B------:R-:W-:Y:S01]  /*03b0*/  LEA.HI R9, R9, R12, RZ, 0x1 ;  /* 0x0000000c09097211 */ /* 0x000fe200078f08ff */
[C---:B------:R-:W-:Y:S01]  /*03c0*/  IMAD.IADD R15, R6.reuse, 0x1, -R15 ;  /* 0x00000001060f7824 */ /* 0x040fe200078e0a0f */
[----:B------:R-:W-:Y:S01]  /*03d0*/  LOP3.LUT R7, R7, 0xfffffff8, RZ, 0xc0, !PT ;  /* 0xfffffff807077812 */ /* 0x000fe200078ec0ff */
[----:B------:R-:W-:Y:S01]  /*03e0*/  IMAD.IADD R6, R6, 0x1, -R13 ;  /* 0x0000000106067824 */ /* 0x000fe200078e0a0d */
[----:B------:R-:W-:Y:S01]  /*03f0*/  LEA.HI R2, R2, R11, RZ, 0x2 ;  /* 0x0000000b02027211 */ /* 0x000fe200078f10ff */
[----:B------:R-:W-:Y:S01]  /*0400*/  IMAD.SHL.U32 R11, R5, 0x40, RZ ;  /* 0x00000040050b7824 */ /* 0x000fe200078e00ff */
[----:B------:R-:W-:Y:S01]  /*0410*/  LOP3.LUT R9, R9, 0xfffffffe, RZ, 0xc0, !PT ;  /* 0xfffffffe09097812 */ /* 0x000fe200078ec0ff */
[----:B------:R-:W-:Y:S01]  /*0420*/  IMAD.IADD R7, R10, 0x1, -R7 ;  /* 0x000000010a077824 */ /* 0x000fe200078e0a07 */
[----:B------:R-:W-:Y:S01]  /*0430*/  LOP3.LUT R10, R0, 0x1c0, RZ, 0xc0, !PT ;  /* 0x000001c0000a7812 */ /* 0x000fe200078ec0ff */
[----:B------:R-:W-:Y:S01]  /*0440*/  IMAD.SHL.U32 R13, R5, 0x8, RZ ;  /* 0x00000008050d7824 */ /* 0x000fe200078e00ff */
[----:B------:R-:W-:Y:S01]  /*0450*/  LOP3.LUT R11, R11, 0x1c0, RZ, 0xc0, !PT ;  /* 0x000001c00b0b7812 */ /* 0x000fe200078ec0ff */
[----:B------:R-:W-:Y:S01]  /*0460*/  IMAD.IADD R9, R12, 0x1, -R9 ;  /* 0x000000010c097824 */ /* 0x000fe200078e0a09 */
[----:B------:R-:W-:Y:S01]  /*0470*/  LOP3.LUT R12, R7, 0x1, RZ, 0xc0, !PT ;  /* 0x00000001070c7812 */ /* 0x000fe200078ec0ff */
[----:B------:R-:W-:Y:S01]  /*0480*/  IMAD.SHL.U32 R6, R6, 0x2, RZ ;  /* 0x0000000206067824 */ /* 0x000fe200078e00ff */
[----:B------:R-:W-:Y:S01]  /*0490*/  LOP3.LUT P4, RZ, R5, 0x2, RZ, 0xc0, !PT ;  /* 0x0000000205ff7812 */ /* 0x000fe2000788c0ff */
[----:B------:R-:W-:Y:S01]  /*04a0*/  IMAD.SHL.U32 R223, R9, 0x20, RZ ;  /* 0x0000002009df7824 */ /* 0x000fe200078e00ff */
[----:B------:R-:W-:Y:S01]  /*04b0*/  LOP3.LUT P3, RZ, R5, 0x4, RZ, 0xc0, !PT ;  /* 0x0000000405ff7812 */ /* 0x000fe2000786c0ff */
[----:B------:R-:W-:Y:S01]  /*04c0*/  IMAD R233, R227, 0x400, R6 ;  /* 0x00000400e3e97824 */ /* 0x000fe200078e0206 */
[----:B------:R-:W-:-:S02]  /*04d0*/  LOP3.LUT R16, R10, 0x38, R13, 0xf8, !PT ;  /* 0x000000380a107812 */ /* 0x000fc400078ef80d */
[----:B------:R-:W-:Y:S02]  /*04e0*/  SHF.R.U32.HI R5, RZ, 0x3, R10 ;  /* 0x00000003ff057819 */ /* 0x000fe4000001160a */
[----:B------:R-:W-:Y:S02]  /*04f0*/  LOP3.LUT R13, R11, 0x10, R14, 0xf8, !PT ;  /* 0x000000100b0d7812 */ /* 0x000fe400078ef80e */
[----:B------:R-:W-:Y:S02]  /*0500*/  ISETP.NE.U32.AND P0, PT, R12, 0x1, PT ;  /* 0x000000010c00780c */ /* 0x000fe40003f05070 */
[----:B------:R-:W-:Y:S02]  /*0510*/  SHF.R.S32.HI R0, RZ, 0x1f, R15 ;  /* 0x0000001fff007819 */ /* 0x000fe4000001140f */
[----:B------:R-:W-:Y:S02]  /*0520*/  LOP3.LUT R5, R16, R5, RZ, 0x3c, !PT ;  /* 0x0000000510057212 */ /* 0x000fe400078e3cff */
[----:B------:R-:W-:Y:S01]  /*0530*/  LOP3.LUT R222, R13, 0x8, R8, 0xf8, !PT ;  /* 0x000000080dde7812 */ /* 0x000fe200078ef808 */
[C---:B------:R-:W-:Y:S01]  /*0540*/  IMAD.SHL.U32 R13, R9.reuse, 0x200, RZ ;  /* 0x00000200090d7824 */ /* 0x040fe200078e00ff */
[----:B------:R-:W-:Y:S01]  /*0550*/  SHF.R.S32.HI R4, RZ, 0x6, R4 ;  /* 0x00000006ff047819 */ /* 0x000fe20000011404 */
[----:B------:R-:W-:Y:S01]  /*0560*/  IMAD.SHL.U32 R9, R9, 0x8, RZ ;  /* 0x0000000809097824 */ /* 0x000fe200078e00ff */
[----:B------:R-:W-:-:S02]  /*0570*/  LOP3.LUT R8, R11, 0x8, R8, 0xf8, !PT ;  /* 0x000000080b087812 */ /* 0x000fc400078ef808 */
[C---:B------:R-:W-:Y:S01]  /*0580*/  R2P PR, R7.reuse, 0x6 ;  /* 0x0000000607007804 */ /* 0x040fe20000000000 */
[----:B------:R-:W-:Y:S01]  /*0590*/  IMAD.SHL.U32 R7, R7, 0x40, RZ ;  /* 0x0000004007077824 */ /* 0x000fe200078e00ff */
[----:B------:R-:W-:Y:S01]  /*05a0*/  SHF.R.S32.HI R226, RZ, 0x7, R226 ;  /* 0x00000007ffe27819 */ /* 0x000fe200000114e2 */
[C---:B------:R-:W-:Y:S01]  /*05b0*/  IMAD R228, R4.reuse, 0x200, R5 ;  /* 0x0000020004e47824 */ /* 0x040fe200078e0205 */
[----:B------:R-:W-:Y:S01]  /*05c0*/  SHF.R.U32.HI R11, RZ, 0x3, R11 ;  /* 0x00000003ff0b7819 */ /* 0x000fe2000001160b */
[----:B------:R-:W-:Y:S01]  /*05d0*/  IMAD.SHL.U32 R4, R4, 0x8, RZ ;  /* 0x0000000804047824 */ /* 0x000fe200078e00ff */
[----:B------:R-:W-:Y:S02]  /*05e0*/  LEA.HI R0, R0, R15, RZ, 0x3 ;  /* 0x0000000f00007211 */ /* 0x000fe400078f18ff */
[----:B------:R-:W-:Y:S01]  /*05f0*/  LOP3.LUT R213, R8, R11, RZ, 0x3c, !PT ;  /* 0x0000000b08d57212 */ /* 0x000fe200078e3cff */
[----:B------:R-:W-:Y:S01]  /*0600*/  IMAD R8, R226, 0x800, R13 ;  /* 0x00000800e2087824 */ /* 0x000fe200078e020d */
[C---:B------:R-:W-:Y:S01]  /*0610*/  LOP3.LUT R10, R0.reuse, 0xfffffff8, RZ, 0xc0, !PT ;  /* 0xfffffff8000a7812 */ /* 0x040fe200078ec0ff */
[----:B------:R-:W-:Y:S01]  /*0620*/  IMAD.SHL.U32 R0, R0, 0x40, RZ ;  /* 0x0000004000007824 */ /* 0x000fe200078e00ff */
[----:B------:R-:W-:Y:S01]  /*0630*/  LOP3.LUT R7, R7, 0x1c0, RZ, 0xc0, !PT ;  /* 0x000001c007077812 */ /* 0x000fe200078ec0ff */
[----:B------:R-:W-:Y:S01]  /*0640*/  IMAD.IADD R213, R8, 0x1, R213 ;  /* 0x0000000108d57824 */ /* 0x000fe200078e02d5 */
[----:B------:R-:W-:Y:S01]  /*0650*/  LOP3.LUT R4, R4, 0x18, RZ, 0xc0, !PT ;  /* 0x0000001804047812 */ /* 0x000fe200078ec0ff */
[----:B------:R-:W-:Y:S01]  /*0660*/  IMAD.IADD R10, R15, 0x1, -R10 ;  /* 0x000000010f0a7824 */ /* 0x000fe200078e0a0a */
[----:B------:R-:W-:Y:S01]  /*0670*/  SHF.R.U32.HI R5, RZ, 0x3, R7 ;  /* 0x00000003ff057819 */ /* 0x000fe20000011607 */
[----:B------:R-:W-:Y:S01]  /*0680*/  IMAD.SHL.U32 R8, R226, 0x20, RZ ;  /* 0x00000020e2087824 */ /* 0x000fe200078e00ff */
[----:B------:R-:W-:-:S02]  /*0690*/  LOP3.LUT R223, R4, 0x20, R223, 0xf8, !PT ;  /* 0x0000002004df7812 */ /* 0x000fc400078ef8df */
[----:B------:R-:W-:Y:S01]  /*06a0*/  LOP3.LUT R234, R5, R7, R4, 0x1e, !PT ;  /* 0x0000000705ea7212 */ /* 0x000fe200078e1e04 */
[----:B------:R-:W-:Y:S01]  /*06b0*/  IMAD.SHL.U32 R4, R10, 0x40, RZ ;  /* 0x000000400a047824 */ /* 0x000fe200078e00ff */
[----:B------:R-:W-:Y:S02]  /*06c0*/  LOP3.LUT R8, R7, 0x20, R8, 0xf8, !PT ;  /* 0x0000002007087812 */ /* 0x000fe400078ef808 */
[----:B------:R-:W-:Y:S02]  /*06d0*/  LOP3.LUT R0, R0, 0xfffffe00, RZ, 0xc0, !PT ;  /* 0xfffffe0000007812 */ /* 0x000fe400078ec0ff */
[----:B------:R-:W-:Y:S01]  /*06e0*/  LOP3.LUT R8, R8, R5, RZ, 0x3c, !PT ;  /* 0x0000000508087212 */ /* 0x000fe200078e3cff */
[----:B------:R-:W-:Y:S01]  /*06f0*/  IMAD R5, R3, 0x400, R6 ;  /* 0x0000040003057824 */ /* 0x000fe200078e0206 */
[----:B------:R-:W-:Y:S01]  /*0700*/  LOP3.LUT R4, R4, 0x1c0, RZ, 0xc0, !PT ;  /* 0x000001c004047812 */ /* 0x000fe200078ec0ff */
[----:B------:R-:W-:Y:S01]  /*0710*/  IMAD R224, R227, 0x400, R0 ;  /* 0x00000400e3e07824 */ /* 0x000fe200078e0200 */
[----:B------:R-:W-:Y:S01]  /*0720*/  LOP3.LUT R222, R13, R222, R11, 0xf6, !PT ;  /* 0x000000de0dde7212 */ /* 0x000fe200078ef60b */
[----:B------:R-:W-:Y:S01]  /*0730*/  IMAD.IADD R233, R233, 0x1, R8 ;  /* 0x00000001e9e97824 */ /* 0x000fe200078e0208 */
[----:B------:R-:W-:Y:S01]  /*0740*/  SHF.R.U32.HI R221, RZ, 0x3, R4 ;  /* 0x00000003ffdd7819 */ /* 0x000fe20000011604 */
[----:B------:R-:W-:Y:S01]  /*0750*/  IMAD.IADD R234, R5, 0x1, R234 ;  /* 0x0000000105ea7824 */ /* 0x000fe200078e02ea */
[----:B------:R-:W-:Y:S01]  /*0760*/  LOP3.LUT R6, R4, 0x8, R9, 0xf8, !PT ;  /* 0x0000000804067812 */ /* 0x000fe200078ef809 */
[----:B------:R-:W-:Y:S01]  /*0770*/  IMAD.MOV.U32 R5, RZ, RZ, 0x40 ;  /* 0x00000040ff057424 */ /* 0x000fe200078e00ff */
[----:B------:R-:W-:Y:S01]  /*0780*/  LOP3.LUT R223, R221, R223, R4, 0x1e, !PT ;  /* 0x000000dfdddf7212 */ /* 0x000fe200078e1e04 */
[----:B------:R-:W-:Y:S01]  /*0790*/  IMAD R4, R3, 0x400, R0 ;  /* 0x0000040003047824 */ /* 0x000fe200078e0200 */
[----:B------:R-:W-:-:S02]  /*07a0*/  LOP3.LUT R221, R6, R221, RZ, 0x3c, !PT ;  /* 0x000000dd06dd7212 */ /* 0x000fc400078e3cff */
[----:B------:R-:W-:Y:S02]  /*07b0*/  LEA R233, R233, UR4, 0x1 ;  /* 0x00000004e9e97c11 */ /* 0x000fe4000f8e08ff */
[----:B------:R-:W-:Y:S01]  /*07c0*/  SEL R212, R212, 0xffffffe0, !P4 ;  /* 0xffffffe0d4d47807 */ /* 0x000fe20006000000 */
[----:B------:R-:W-:Y:S01]  /*07d0*/  IMAD.IADD R224, R224, 0x1, R221 ;  /* 0x00000001e0e07824 */ /* 0x000fe200078e02dd */
[----:B------:R-:W-:Y:S01]  /*07e0*/  LEA R213, R213, UR4, 0x1 ;  /* 0x00000004d5d57c11 */ /* 0x000fe2000f8e08ff */
[----:B------:R-:W-:Y:S01]  /*07f0*/  IMAD.IADD R221, R221, 0x1, R4 ;  /* 0x00000001dddd7824 */ /* 0x000fe200078e0204 */
[----:B------:R-:W-:Y:S01]  /*0800*/  SHF.R.S32.HI R2, RZ, 0x2, R2 ;  /* 0x00000002ff027819 */ /* 0x000fe20000011402 */
[C---:B------:R-:W-:Y:S01]  /*0810*/  VIADD R235, R233.reuse, 0x20 ;  /* 0x00000020e9eb7836 */ /* 0x040fe20000000000 */
[----:B------:R-:W-:Y:S01]  /*0820*/  SEL R240, R240, 0x10, !P0 ;  /* 0x00000010f0f07807 */ /* 0x000fe20004000000 */
[--C-:B------:R-:W-:Y:S01]  /*0830*/  IMAD.IADD R212, R212, 0x1, R213.reuse ;  /* 0x00000001d4d47824 */ /* 0x100fe200078e02d5 */
[----:B------:R-:W-:Y:S01]  /*0840*/  LEA R234, R234, UR8, 0x1 ;  /* 0x00000008eaea7c11 */ /* 0x000fe2000f8e08ff */
[----:B------:R-:W-:Y:S01]  /*0850*/  @P1 VIADD R235, R233, 0xffffffe0 ;  /* 0xffffffe0e9eb1836 */ /* 0x000fe20000000000 */
[----:B------:R-:W-:Y:S01]  /*0860*/  SEL R5, R5, 0xffffffc0, !P3 ;  /* 0xffffffc005057807 */ /* 0x000fe20005800000 */
[----:B------:R-:W-:Y:S01]  /*0870*/  IMAD R229, R227, 0x10, R2 ;  /* 0x00000010e3e57824 */ /* 0x000fe200078e0202 */
[----:B------:R-:W-:Y:S01]  /*0880*/  LEA R222, R222, UR4, 0x1 ;  /* 0x00000004dede7c11 */ /* 0x000fe2000f8e08ff */
[----:B------:R-:W-:Y:S01]  /*0890*/  VIADD R236, R234, 0x40 ;  /* 0x00000040eaec7836 */ /* 0x000fe20000000000 */
[----:B------:R-:W-:Y:S01]  /*08a0*/  LOP3.LUT R223, R223, R0, RZ, 0xfc, !PT ;  /* 0x00000000dfdf7212 */ /* 0x000fe200078efcff */
[----:B------:R-:W-:Y:S01]  /*08b0*/  IMAD.IADD R237, R233, 0x1, R240 ;  /* 0x00000001e9ed7824 */ /* 0x000fe200078e02f0 */
[----:B------:R-:W-:Y:S01]  /*08c0*/  LEA R221, R221, UR5, 0x1 ;  /* 0x00000005dddd7c11 */ /* 0x000fe2000f8e08ff */
[----:B------:R-:W-:-:S02]  /*08d0*/  IMAD.IADD R3, R5, 0x1, R213 ;  /* 0x0000000105037824 */ /* 0x000fc400078e02d5 */
[C---:B------:R-:W-:Y:S02]  /*08e0*/  IMAD.IADD R2, R5.reuse, 0x1, R212 ;  /* 0x0000000105027824 */ /* 0x040fe400078e02d4 */
[----:B------:R-:W-:Y:S02]  /*08f0*/  IMAD.IADD R0, R5, 0x1, R222 ;  /* 0x0000000105007824 */ /* 0x000fe400078e02de */
[----:B------:R-:W-:Y:S02]  /*0900*/  @P2 VIADD R236, R234, 0xffffffc0 ;  /* 0xffffffc0eaec2836 */ /* 0x000fe40000000000 */
[----:B------:R-:W-:-:S07]  /*0910*/  IMAD.IADD R240, R240, 0x1, R235 ;  /* 0x00000001f0f07824 */ /* 0x000fce00078e02eb */
.L_x_1856:
        /* <DEDUP_REMOVED lines=16> */
[----:B--2---:R-:W-:Y:S01]  /*0a20*/  IMAD.U32 R14, RZ, RZ, UR10 ;  /* 0x0000000aff0e7e24 */ /* 0x004fe2000f8e00ff */
[----:B------:R-:W-:Y:S01]  /*0a30*/  @UP4 UIADD3.X UR13, UR5, UR9, URZ, UP1, !UPT ;  /* 0x00000009050d4290 */ /* 0x000fe20008ffe43f */
[----:B-1----:R-:W-:Y:S01]  /*0a40*/  IMAD.U32 R6, RZ, RZ, UR12 ;  /* 0x0000000cff067e24 */ /* 0x002fe2000f8e00ff */
[----:B------:R-:W-:Y:S01]  /*0a50*/  UISETP.NE.U32.AND UP0, UPT, UR16, URZ, UPT ;  /* 0x0000003f1000728c */ /* 0x000fe2000bf05070 */
[----:B------:R-:W-:-:S02]  /*0a60*/  ULDC.64 UR8, c[0x0][0x2f8] ;  /* 0x0000be0000087ab9 */ /* 0x000fc40000000a00 */
[----:B------:R-:W-:Y:S01]  /*0a70*/  ULDC.U8 UR16, c[0x0][0x3c2] ;  /* 0x0000f08000107ab9 */ /* 0x000fe20000000000 */
[----:B------:R-:W-:Y:S01]  /*0a80*/  UIADD3.X UR15, UR5, UR17, URZ, UP2, !UPT ;  /* 0x00000011050f7290 */ /* 0x000fe200097fe43f */
[----:B------:R-:W-:Y:S01]  /*0a90*/  IMAD.U32 R15, RZ, RZ, UR11 ;  /* 0x0000000bff0f7e24 */ /* 0x000fe2000f8e00ff */
[----:B------:R-:W-:Y:S01]  /*0aa0*/  UISETP.NE.AND UP2, UPT, UR16, URZ, UPT ;  /* 0x0000003f1000728c */ /* 0x000fe2000bf45270 */
[----:B------:R-:W-:Y:S01]  /*0ab0*/  IMAD.U32 R7, RZ, RZ, UR13 ;  /* 0x0000000dff077e24 */ /* 0x000fe2000f8e00ff */
[----:B------:R-:W-:Y:S02]  /*0ac0*/  UISETP.EQ.U32.AND UP4, UPT, UR8, URZ, UPT ;  /* 0x0000003f0800728c */ /* 0x000fe4000bf82070 */
[----:B------:R-:W-:Y:S01]  /*0ad0*/  UISETP.NE.AND.EX UP0, UPT, UR17, URZ, UPT, UP0 ;  /* 0x0000003f1100728c */ /* 0x000fe2000bf05300 */
[----:B------:R-:W2:Y:S01]  /*0ae0*/  @P0 LDG.E R4, desc[UR6][R14.64] ;  /* 0x000000060e040981 */ /* 0x000ea2000c1e1900 */
[----:B------:R-:W-:Y:S02]  /*0af0*/  UISETP.EQ.OR.EX UP4, UPT, UR9, URZ, !UP2, UP4 ;  /* 0x0000003f0900728c */ /* 0x000fe4000d782740 */
[----:B------:R-:W-:Y:S01]  /*0b00*/  UIADD3 UR10, UP1, UR19, UR8, URZ ;  /* 0x00000008130a7290 */ /* 0x000fe2000ff3e03f */
[----:B---3--:R-:W3:Y:S01]  /*0b10*/  @P1 LDG.E R6, desc[UR6][R6.64] ;  /* 0x0000000606061981 */ /* 0x008ee2000c1e1900 */
[----:B------:R-:W-:-:S02]  /*0b20*/  PLOP3.LUT P3, PT, PT, PT, UP0, 0x80, 0x0 ;  /* 0x000000000000781c */ /* 0x000fc40003f6f008 */
[----:B------:R-:W-:Y:S01]  /*0b30*/  PLOP3.LUT P2, PT, PT, PT, UP4, 0x80, 0x0 ;  /* 0x000000000000781c */ /* 0x000fe20003f4f048 */
[----:B------:R-:W-:Y:S01]  /*0b40*/  UIADD3.X UR5, UR5, UR9, URZ, UP1, !UPT ;  /* 0x0000000905057290 */ /* 0x000fe20008ffe43f */
[----:B------:R-:W-:Y:S02]  /*0b50*/  IMAD.U32 R12, RZ, RZ, UR18 ;  /* 0x00000012ff0c7e24 */ /* 0x000fe4000f8e00ff */
[----:B------:R-:W-:Y:S02]  /*0b60*/  IMAD.U32 R13, RZ, RZ, UR15 ;  /* 0x0000000fff0d7e24 */ /* 0x000fe4000f8e00ff */
[----:B------:R-:W-:Y:S01]  /*0b70*/  IMAD.U32 R10, RZ, RZ, UR10 ;  /* 0x0000000aff0a7e24 */ /* 0x000fe2000f8e00ff */
[----:B------:R-:W-:Y:S01]  /*0b80*/  UMOV UR39, URZ ;  /* 0x0000003f00277c82 */ /* 0x000fe20008000000 */
[----:B------:R-:W-:Y:S01]  /*0b90*/  IMAD.U32 R11, RZ, RZ, UR5 ;  /* 0x00000005ff0b7e24 */ /* 0x000fe2000f8e00ff */
[----:B------:R-:W-:Y:S02]  /*0ba0*/  @!UP3 ULDC.64 UR10, c[0x0][0x318] ;  /* 0x0000c600000abab9 */ /* 0x000fe40000000a00 */
[----:B----4-:R-:W4:Y:S04]  /*0bb0*/  @P3 LDG.E R8, desc[UR6][R12.64] ;  /* 0x000000060c083981 */ /* 0x010f28000c1e1900 */
[----:B-----5:R-:W5:Y:S04]  /*0bc0*/  @P3 LDG.E R5, desc[UR6][R12.64+0x4] ;  /* 0x000004060c053981 */ /* 0x020f68000c1e1900 */
[----:B------:R-:W5:Y:S01]  /*0bd0*/  @!P2 LDG.E R7, desc[UR6][R10.64] ;  /* 0x000000060a07a981 */ /* 0x000f62000c1e1900 */
[----:B------:R-:W-:-:S04]  /*0be0*/  @!UP3 UISETP.NE.U32.AND UP1, UPT, UR10, URZ, UPT ;  /* 0x0000003f0a00b28c */ /* 0x000fc8000bf25070 */
[----:B------:R-:W-:Y:S01]  /*0bf0*/  @!UP3 UISETP.NE.AND.EX UP1, UPT, UR11, URZ, UPT, UP1 ;  /* 0x0000003f0b00b28c */ /* 0x000fe2000bf25310 */
[----:B------:R-:W-:Y:S01]  /*0c00*/  UMOV UR5, 0xffffffff ;  /* 0xffffffff00057882 */ /* 0x000fe20000000000 */
[----:B------:R-:W-:Y:S01]  /*0c10*/  UMOV UR41, 0xffffffff ;  /* 0xffffffff00297882 */ /* 0x000fe20000000000 */
[----:B------:R-:W-:Y:S01]  /*0c20*/  USHF.L.U32 UR22, UR14, 0x6, URZ ;  /* 0x000000060e167899 */ /* 0x000fe2000800063f */
[----:B--2---:R-:W-:Y:S02]  /*0c30*/  @P0 R2UR UR12, R4 ;  /* 0x00000000040c02ca */ /* 0x004fe400000e0000 */
[----:B------:R-:W-:Y:S01]  /*0c40*/  ISETP.NE.U32.AND P0, PT, RZ, UR8, PT ;  /* 0x00000008ff007c0c */ /* 0x000fe2000bf05070 */
[----:B------:R-:W-:Y:S01]  /*0c50*/  @!UP3 ULDC UR8, c[0x0][0x2cc] ;  /* 0x0000b3000008bab9 */ /* 0x000fe20000000800 */
[----:B---3--:R-:W-:Y:S02]  /*0c60*/  @P1 R2UR UR39, R6 ;  /* 0x00000000062712ca */ /* 0x008fe400000e0000 */
[----:B------:R-:W-:Y:S01]  /*0c70*/  ISETP.NE.AND.EX P0, PT, RZ, UR9, PT, P0 ;  /* 0x00000009ff007c0c */ /* 0x000fe2000bf05300 */
[----:B------:R-:W-:Y:S01]  /*0c80*/  @!UP3 USEL UR10, UR8, URZ, UP1 ;  /* 0x0000003f080ab287 */ /* 0x000fe20008800000 */
[----:B------:R-:W-:-:S09]  /*0c90*/  ULDC UR9, c[0x0][0x2c8] ;  /* 0x0000b20000097ab9 */ /* 0x000fd20000000800 */
        /* <DEDUP_REMOVED lines=11> */
.L_x_1820:
        /* <DEDUP_REMOVED lines=8> */
[----:B------:R-:W-:Y:S01]  /*0dd0*/  ULDC.64 UR10, c[0x0][0x228] ;  /* 0x00008a00000a7ab9 */ /* 0x000fe20000000a00 */
[----:B------:R-:W-:Y:S01]  /*0de0*/  ULDC.64 UR16, c[0x0][0x488] ;  /* 0x0001220000107ab9 */ /* 0x000fe20000000a00 */
[----:B------:R-:W-:Y:S02]  /*0df0*/  UIMAD.WIDE.U32 UR20, UR46, UR10, URZ ;  /* 0x0000000a2e1472a5 */ /* 0x000fe4000f8e003f */
[----:B------:R-:W-:Y:S02]  /*0e00*/  UIMAD UR10, UR54, UR10, URZ ;  /* 0x0000000a360a72a4 */ /* 0x000fe4000f8e023f */
        /* <DEDUP_REMOVED lines=9> */
[----:B------:R-:W-:Y:S02]  /*0ea0*/  USHF.L.U32 UR15, UR46, 0x7, URZ ;  /* 0x000000072e0f7899 */ /* 0x000fe4000800063f */
[----:B------:R-:W-:Y:S01]  /*0eb0*/  UIADD3 UR47, UR21, UR23, URZ ;  /* 0x00000017152f7290 */ /* 0x000fe2000fffe03f */
[----:B-1----:R-:W-:Y:S01]  /*0ec0*/  IABS R7, R4 ;  /* 0x0000000400077213 */ /* 0x002fe20000000000 */
[----:B------:R-:W-:Y:S01]  /*0ed0*/  ULDC.64 UR34, c[0x0][0x240] ;  /* 0x0000900000227ab9 */ /* 0x000fe20000000a00 */
[----:B------:R-:W-:Y:S01]  /*0ee0*/  ULDC UR59, c[0x0][0x2dc] ;  /* 0x0000b700003b7ab9 */ /* 0x000fe20000000800 */
[----:B------:R-:W-:Y:S01]  /*0ef0*/  ULDC UR58, c[0x0][0x270] ;  /* 0x00009c00003a7ab9 */ /* 0x000fe20000000800 */
[----:B------:R-:W1:Y:S01]  /*0f00*/  I2F.RP R8, R7 ;  /* 0x0000000700087306 */ /* 0x000e620000209400 */
[----:B------:R-:W-:Y:S01]  /*0f10*/  USEL UR31, UR15, URZ, UP0 ;  /* 0x0000003f0f1f7287 */ /* 0x000fe20008000000 */
[----:B------:R-:W-:Y:S01]  /*0f20*/  ISETP.NE.AND P3, PT, R4, RZ, PT ;  /* 0x000000ff0400720c */ /* 0x000fe20003f65270 */
[----:B------:R-:W-:Y:S01]  /*0f30*/  ULDC.U8 UR45, c[0x0][0x3d8] ;  /* 0x0000f600002d7ab9 */ /* 0x000fe20000000000 */
[----:B--2---:R-:W-:-:S02]  /*0f40*/  UIMAD.WIDE.U32 UR26, UR9, UR16, URZ ;  /* 0x00000010091a72a5 */ /* 0x004fc4000f8e003f */
[----:B------:R-:W-:Y:S02]  /*0f50*/  UIMAD.WIDE.U32 UR18, UR5, UR34, URZ ;  /* 0x00000022051272a5 */ /* 0x000fe4000f8e003f */
[----:B------:R-:W-:Y:S02]  /*0f60*/  UIMAD UR49, UR9, UR17, UR27 ;  /* 0x00000011093172a4 */ /* 0x000fe4000f8e021b */
[----:B------:R-:W-:Y:S02]  /*0f70*/  @!UP2 UIMAD UR9, UR54, UR10, URZ ;  /* 0x0000000a3609a2a4 */ /* 0x000fe4000f8e023f */
[----:B------:R-:W-:Y:S02]  /*0f80*/  UIADD3 UR10, UR12, 0x40, UR22 ;  /* 0x000000400c0a7890 */ /* 0x000fe4000fffe016 */
[----:B------:R-:W-:Y:S01]  /*0f90*/  @!UP2 UIMAD UR25, UR46, UR11, UR9 ;  /* 0x0000000b2e19a2a4 */ /* 0x000fe2000f8e0209 */
[----:B-1----:R-:W1:Y:S01]  /*0fa0*/  MUFU.RCP R8, R8 ;  /* 0x0000000800087308 */ /* 0x002e620000001000 */
[----:B------:R-:W-:-:S02]  /*0fb0*/  UIADD3 UR9, UR12, 0x3f, URZ ;  /* 0x0000003f0c097890 */ /* 0x000fc4000fffe03f */
[----:B------:R-:W-:Y:S02]  /*0fc0*/  UIADD3 UR10, UR10, UR13, -UR8 ;  /* 0x0000000d0a0a7290 */ /* 0x000fe4000fffe808 */
[----:B------:R-:W-:Y:S02]  /*0fd0*/  USHF.R.S32.HI UR11, URZ, 0x1f, UR9 ;  /* 0x0000001f3f0b7899 */ /* 0x000fe40008011409 */
[----:B------:R-:W-:Y:S02]  /*0fe0*/  @UP1 UIADD3 UR13, UR39, UR41, URZ ;  /* 0x00000029270d1290 */ /* 0x000fe4000fffe03f */
[----:B------:R-:W-:Y:S02]  /*0ff0*/  ULEA.HI UR30, UR11, UR9, URZ, 0x6 ;  /* 0x000000090b1e7291 */ /* 0x000fe4000f8f303f */
[----:B------:R-:W-:Y:S02]  /*1000*/  UIADD3 UR9, UR10, 0x3f, URZ ;  /* 0x0000003f0a097890 */ /* 0x000fe4000fffe03f */
[----:B------:R-:W-:-:S02]  /*1010*/  @UP1 UIMAD.WIDE.U32 UR10, UR13, UR28, URZ ;  /* 0x0000001c0d0a12a5 */ /* 0x000fc4000f8e003f */
[----:B------:R-:W-:Y:S01]  /*1020*/  @UP1 UIMAD UR13, UR13, UR29, URZ ;  /* 0x0000001d0d0d12a4 */ /* 0x000fe2000f8e023f */
[----:B-1----:R-:W-:Y:S01]  /*1030*/  VIADD R8, R8, 0xffffffe ;  /* 0x0ffffffe08087836 */ /* 0x002fe20000000000 */
[----:B------:R-:W-:Y:S02]  /*1040*/  @UP2 ULDC.64 UR16, c[0x0][0x420] ;  /* 0x0001080000102ab9 */ /* 0x000fe40000000a00 */
[----:B------:R-:W-:Y:S01]  /*1050*/  @UP1 UIADD3 UR40, UR11, UR13, URZ ;  /* 0x0000000d0b281290 */ /* 0x000fe2000fffe03f */
[----:B------:R-:W1:Y:S01]  /*1060*/  F2I.FTZ.U32.TRUNC.NTZ R9, R8 ;  /* 0x0000000800097305 */ /* 0x000e62000021f000 */
[----:B------:R-:W-:Y:S02]  /*1070*/  USHF.R.S32.HI UR13, URZ, 0x1f, UR9 ;  /* 0x0000001f3f0d7899 */ /* 0x000fe40008011409 */
[----:B------:R-:W-:Y:S02]  /*1080*/  @UP2 UIMAD.WIDE.U32 UR42, UR5, UR16, URZ ;  /* 0x00000010052a22a5 */ /* 0x000fe4000f8e003f */
[----:B------:R-:W-:Y:S01]  /*1090*/  ULEA.HI UR23, UR13, UR9, URZ, 0x6 ;  /* 0x000000090d177291 */ /* 0x000fe2000f8f303f */
[----:B------:R-:W-:Y:S01]  /*10a0*/  ULDC.U8 UR16, c[0x0][0x480] ;  /* 0x0001200000107ab9 */ /* 0x000fe20000000000 */
[----:B------:R-:W-:-:S02]  /*10b0*/  UIMAD UR9, UR38, UR46, URZ ;  /* 0x0000002e260972a4 */ /* 0x000fc4000f8e023f */
[----:B------:R-:W-:Y:S02]  /*10c0*/  @UP2 UIMAD UR48, UR5, UR17, UR43 ;  /* 0x00000011053022a4 */ /* 0x000fe4000f8e022b */
[----:B------:R-:W-:Y:S01]  /*10d0*/  UIMAD UR15, UR5, UR35, URZ ;  /* 0x00000023050f72a4 */ /* 0x000fe2000f8e023f */
[----:B------:R-:W-:Y:S01]  /*10e0*/  @UP1 UMOV UR37, UR10 ;  /* 0x0000000a00251c82 */ /* 0x000fe20008000000 */
[----:B-1----:R-:W-:Y:S01]  /*10f0*/  IMAD.MOV R5, RZ, RZ, -R9 ;  /* 0x000000ffff057224 */ /* 0x002fe200078e0a09 */
[----:B------:R-:W-:Y:S01]  /*1100*/  UISETP.NE.AND UP4, UPT, UR16, URZ, UPT ;  /* 0x0000003f1000728c */ /* 0x000fe2000bf85270 */
[----:B------:R-:W-:Y:S01]  /*1110*/  IMAD.MOV.U32 R8, RZ, RZ, RZ ;  /* 0x000000ffff087224 */ /* 0x000fe200078e00ff */
[----:B------:R-:W-:Y:S01]  /*1120*/  UIMAD.WIDE UR10, UR59, UR58, URZ ;  /* 0x0000003a3b0a72a5 */ /* 0x000fe2000f8e023f */
[----:B------:R-:W-:Y:S01]  /*1130*/  IMAD R6, R5, R7, RZ ;  /* 0x0000000705067224 */ /* 0x000fe200078e02ff */
[----:B------:R-:W-:Y:S01]  /*1140*/  IABS R5, UR53 ;  /* 0x0000003500057c13 */ /* 0x000fe20008000000 */
[----:B------:R-:W-:-:S02]  /*1150*/  UIMAD.WIDE.U32 UR16, UR46, UR55, URZ ;  /* 0x000000372e1072a5 */ /* 0x000fc4000f8e003f */
[----:B------:R-:W-:Y:S01]  /*1160*/  IMAD.HI.U32 R6, R9, R6, R8 ;  /* 0x0000000609067227 */ /* 0x000fe200078e0008 */
[----:B------:R-:W-:Y:S02]  /*1170*/  UISETP.NE.AND UP3, UPT, UR45, URZ, UPT ;  /* 0x0000003f2d00728c */ /* 0x000fe4000bf65270 */
[----:B------:R-:W-:Y:S02]  /*1180*/  UIMAD UR9, UR54, UR55, UR9 ;  /* 0x00000037360972a4 */ /* 0x000fe4000f8e0209 */
[----:B------:R-:W-:Y:S01]  /*1190*/  USEL UR52, UR20, UR18, !UP2 ;  /* 0x0000001214347287 */ /* 0x000fe2000d000000 */
[----:B------:R-:W-:Y:S01]  /*11a0*/  IMAD.HI.U32 R22, R6, R5, RZ ;  /* 0x0000000506167227 */ /* 0x000fe200078e00ff */
[----:B------:R-:W-:Y:S02]  /*11b0*/  @UP2 UIADD3 UR47, UR19, UR15, URZ ;  /* 0x0000000f132f2290 */ /* 0x000fe4000fffe03f */
[----:B------:R-:W-:Y:S01]  /*11c0*/  UIMAD.WIDE.U32 UR18, UR10, UR16, URZ ;  /* 0x000000100a1272a5 */ /* 0x000fe2000f8e003f */
[----:B------:R-:W-:Y:S01]  /*11d0*/  IMAD.MOV R6, RZ, RZ, -R22 ;  /* 0x000000ffff067224 */ /* 0x000fe200078e0a16 */
[----:B------:R-:W-:-:S02]  /*11e0*/  UIMAD UR21, UR11, UR16, URZ ;  /* 0x000000100b1572a4 */ /* 0x000fc4000f8e023f */
[----:B------:R-:W-:Y:S01]  /*11f0*/  USHF.L.U64.HI UR24, UR46, 0x7, UR54 ;  /* 0x000000072e187899 */ /* 0x000fe20008010236 */
[C---:B------:R-:W-:Y:S01]  /*1200*/  IMAD R6, R7.reuse, R6, R5 ;  /* 0x0000000607067224 */ /* 0x040fe200078e0205 */
[----:B------:R-:W-:Y:S01]  /*1210*/  UIADD3 UR16, UR17, UR9, URZ ;  /* 0x0000000911107290 */ /* 0x000fe2000fffe03f */
[----:B------:R-:W-:Y:S01]  /*1220*/  LOP3.LUT R5, R4, UR53, RZ, 0x3c, !PT ;  /* 0x0000003504057c12 */ /* 0x000fe2000f8e3cff */
[----:B------:R-:W-:Y:S02]  /*1230*/  USHF.R.S32.HI UR13, URZ, 0x6, UR30 ;  /* 0x000000063f0d7899 */ /* 0x000fe4000801141e */
[----:B------:R-:W-:Y:S01]  /*1240*/  ISETP.GT.U32.AND P1, PT, R7, R6, PT ;  /* 0x000000060700720c */ /* 0x000fe20003f24070 */
[----:B------:R-:W-:Y:S01]  /*1250*/  USHF.R.S32.HI UR9, URZ, 0x6, UR23 ;  /* 0x000000063f097899 */ /* 0x000fe20008011417 */
[----:B------:R-:W-:Y:S01]  /*1260*/  ISETP.GE.AND P2, PT, R5, RZ, PT ;  /* 0x000000ff0500720c */ /* 0x000fe20003f46270 */
[----:B------:R-:W-:Y:S01]  /*1270*/  ULDC UR44, c[0x0][0x2c4] ;  /* 0x0000b100002c7ab9 */ /* 0x000fe20000000800 */
[----:B------:R-:W-:-:S02]  /*1280*/  USEL UR24, UR24, URZ, UP0 ;  /* 0x0000003f18187287 */ /* 0x000fc40008000000 */
[----:B------:R-:W-:Y:S02]  /*1290*/  UISETP.LT.AND UP0, UPT, UR13, UR9, UPT ;  /* 0x000000090d00728c */ /* 0x000fe4000bf01270 */
[----:B------:R-:W-:Y:S02]  /*12a0*/  @UP3 UIMAD UR20, UR46, UR44, URZ ;  /* 0x0000002c2e1432a4 */ /* 0x000fe4000f8e023f */
[----:B------:R-:W-:Y:S02]  /*12b0*/  USEL UR38, UR13, UR9, UP0 ;  /* 0x000000090d267287 */ /* 0x000fe40008000000 */
[----:B------:R-:W-:Y:S01]  /*12c0*/  @UP3 USEL UR17, UR20, UR5, !UP2 ;  /* 0x0000000514113287 */ /* 0x000fe2000d000000 */
[-C--:B------:R-:W-:Y:S01]  /*12d0*/  @!P1 IADD3 R6, R6, -R7.reuse, RZ ;  /* 0x8000000706069210 */ /* 0x080fe20007ffe0ff */
[----:B------:R-:W-:Y:S01]  /*12e0*/  @UP3 ULDC UR15, c[0x0][0x2e4] ;  /* 0x0000b900000f3ab9 */ /* 0x000fe20000000800 */
[----:B------:R-:W-:Y:S01]  /*12f0*/  @!UP3 UIMAD UR20, UR46, UR58, UR53 ;  /* 0x0000003a2e14b2a4 */ /* 0x000fe2000f8e0235 */
[----:B------:R-:W-:Y:S01]  /*1300*/  @!P1 VIADD R22, R22, 0x1 ;  /* 0x0000000116169836 */ /* 0x000fe20000000000 */
[----:B------:R-:W-:Y:S01]  /*1310*/  ULEA UR13, UR38, 0xffffffc0, 0x6 ;  /* 0xffffffc0260d7891 */ /* 0x000fe2000f8e303f */
[----:B------:R-:W-:Y:S01]  /*1320*/  ISETP.GE.U32.AND P0, PT, R6, R7, PT ;  /* 0x000000070600720c */ /* 0x000fe20003f06070 */
[----:B------:R-:W-:Y:S01]  /*1330*/  @UP3 UIMAD UR23, UR53, UR15, UR17 ;  /* 0x0000000f351732a4 */ /* 0x000fe2000f8e0211 */
[----:B------:R-:W-:Y:S01]  /*1340*/  PLOP3.LUT P1, PT, PT, PT, UP1, 0x80, 0x0 ;  /* 0x000000000000781c */ /* 0x000fe20003f2f018 */
[----:B------:R-:W-:-:S02]  /*1350*/  UIMAD UR15, UR10, UR16, UR21 ;  /* 0x000000100a0f72a4 */ /* 0x000fc4000f8e0215 */
[----:B------:R-:W-:Y:S02]  /*1360*/  UIMAD.WIDE.U32 UR16, UR10, UR5, URZ ;  /* 0x000000050a1072a5 */ /* 0x000fe4000f8e003f */
[----:B------:R-:W-:Y:S02]  /*1370*/  @!UP3 UIMAD UR23, UR20, UR44, URZ ;  /* 0x0000002c1417b2a4 */ /* 0x000fe4000f8e023f */
[----:B------:R-:W-:Y:S02]  /*1380*/  USHF.R.S32.HI UR20, URZ, 0x1f, UR13 ;  /* 0x0000001f3f147899 */ /* 0x000fe4000801140d */
[----:B------:R-:W-:Y:S02]  /*1390*/  UIADD3 UR9, UP0, UR13, UR31, URZ ;  /* 0x0000001f0d097290 */ /* 0x000fe4000ff1e03f */
[----:B------:R-:W-:Y:S01]  /*13a0*/  UIADD3 UR44, UR19, UR15, URZ ;  /* 0x0000000f132c7290 */ /* 0x000fe2000fffe03f */
[----:B------:R-:W-:Y:S01]  /*13b0*/  @P0 VIADD R22, R22, 0x1 ;  /* 0x0000000116160836 */ /* 0x000fe20000000000 */
[----:B------:R-:W-:Y:S01]  /*13c0*/  USEL UR51, UR18, UR16, !UP2 ;  /* 0x0000001012337287 */ /* 0x000fe2000d000000 */
[----:B------:R-:W-:Y:S01]  /*13d0*/  PLOP3.LUT P0, PT, PT, PT, UP3, 0x80, 0x0 ;  /* 0x000000000000781c */ /* 0x000fe20003f0f038 */
[----:B------:R-:W-:-:S02]  /*13e0*/  UIMAD UR15, UR11, UR5, URZ ;  /* 0x000000050b0f72a4 */ /* 0x000fc4000f8e023f */
[----:B------:R-:W-:Y:S01]  /*13f0*/  UIADD3.X UR16, UR20, UR24, URZ, UP0, !UPT ;  /* 0x0000001814107290 */ /* 0x000fe200087fe43f */
[----:B------:R-:W-:Y:S01]  /*1400*/  @!P2 IADD3 R22, -R22, RZ, RZ ;  /* 0x000000ff1616a210 */ /* 0x000fe20007ffe1ff */
[----:B------:R-:W-:Y:S01]  /*1410*/  UIMAD UR11, UR11, UR9, URZ ;  /* 0x000000090b0b72a4 */ /* 0x000fe2000f8e023f */
[----:B------:R-:W-:Y:S01]  /*1420*/  @!P3 LOP3.LUT R22, RZ, R4, RZ, 0x33, !PT ;  /* 0x00000004ff16b212 */ /* 0x000fe200078e33ff */
[----:B------:R-:W-:Y:S02]  /*1430*/  @UP1 UIADD3 UR27, UR39, UR41, URZ ;  /* 0x00000029271b1290 */ /* 0x000fe4000fffe03f */
[----:B------:R-:W-:Y:S02]  /*1440*/  @!UP2 UIADD3 UR48, UR33, UR25, URZ ;  /* 0x000000192130a290 */ /* 0x000fe4000fffe03f */
[----:B------:R-:W-:Y:S01]  /*1450*/  UIMAD.WIDE.U32 UR18, UR10, UR9, URZ ;  /* 0x000000090a1272a5 */ /* 0x000fe2000f8e003f */
[----:B------:R-:W-:Y:S01]  /*1460*/  @UP1 ULDC.64 UR24, c[0x0][0x250] ;  /* 0x0000940000181ab9 */ /* 0x000fe20000000a00 */
[----:B------:R-:W-:-:S02]  /*1470*/  UIMAD UR9, UR10, UR16, UR11 ;  /* 0x000000100a0972a4 */ /* 0x000fc4000f8e020b */
[----:B------:R-:W-:Y:S02]  /*1480*/  @UP1 UIMAD.WIDE.U32 UR10, UR27, UR24, URZ ;  /* 0x000000181b0a12a5 */ /* 0x000fe4000f8e003f */
[----:B------:R-:W-:Y:S02]  /*1490*/  @UP2 UIADD3 UR44, UR17, UR15, URZ ;  /* 0x0000000f112c2290 */ /* 0x000fe4000fffe03f */
[----:B------:R-:W-:Y:S02]  /*14a0*/  UIMAD UR45, UR53, UR59, URZ ;  /* 0x0000003b352d72a4 */ /* 0x000fe4000f8e023f */
[----:B------:R-:W-:Y:S02]  /*14b0*/  @UP1 UIMAD UR15, UR27, UR25, URZ ;  /* 0x000000191b0f12a4 */ /* 0x000fe4000f8e023f */
[----:B------:R-:W-:Y:S02]  /*14c0*/  USEL UR50, UR26, URZ, UP4 ;  /* 0x0000003f1a327287 */ /* 0x000fe4000a000000 */
[----:B------:R-:W-:-:S02]  /*14d0*/  USHF.R.S32.HI UR36, URZ, 0x1f, UR22 ;  /* 0x0000001f3f247899 */ /* 0x000fc40008011416 */
[----:B------:R-:W-:Y:S02]  /*14e0*/  USHF.R.S32.HI UR27, URZ, 0x1f, UR45 ;  /* 0x0000001f3f1b7899 */ /* 0x000fe4000801142d */
        /* <DEDUP_REMOVED lines=11> */
[----:B------:R-:W-:-:S04]  /*15a0*/  UIADD3 UR11, UR11, UR9, URZ ;  /* 0x000000090b0b7290 */ /* 0x000fc8000fffe03f */
[----:B------:R-:W-:Y:S02]  /*15b0*/  UIMAD.WIDE.U32 UR10, UR46, UR16, UR10 ;  /* 0x000000102e0a72a5 */ /* 0x000fe4000f8e000a */
[----:B------:R-:W-:-:S04]  /*15c0*/  UIMAD UR16, UR54, UR16, URZ ;  /* 0x00000010361072a4 */ /* 0x000fc8000f8e023f */
[----:B------:R-:W-:Y:S01]  /*15d0*/  UIMAD UR17, UR46, UR17, UR16 ;  /* 0x000000112e1172a4 */ /* 0x000fe2000f8e0210 */
[----:B------:R-:W-:-:S03]  /*15e0*/  UMOV UR37, UR10 ;  /* 0x0000000a00257c82 */ /* 0x000fc60008000000 */
[----:B------:R-:W-:-:S12]  /*15f0*/  UIADD3 UR40, UR11, UR17, URZ ;  /* 0x000000110b287290 */ /* 0x000fd8000fffe03f */
.L_x_1822:
[----:B------:R-:W-:Y:S05]  /*1600*/  @P1 BRA `(.L_x_1823) ;  /* 0x0000000000301947 */ /* 0x000fea0003800000 */
        /* <DEDUP_REMOVED lines=12> */
.L_x_1823:
        /* <DEDUP_REMOVED lines=11> */
.L_x_1824:
[----:B------:R-:W-:-:S04]  /*1780*/  UIMAD UR5, UR46, UR58, UR53 ;  /* 0x0000003a2e0572a4 */ /* 0x000fc8000f8e0235 */
[----:B------:R-:W-:-:S12]  /*1790*/  UIMAD UR5, UR5, UR55, URZ ;  /* 0x00000037050572a4 */ /* 0x000fd8000f8e023f */
.L_x_1825:
[----:B------:R-:W1:Y:S01]  /*17a0*/  S2R R13, SR_TID.X ;  /* 0x00000000000d7919 */ /* 0x000e620000002100 */
[----:B------:R-:W2:Y:S01]  /*17b0*/  LDC.64 R4, c[0x0][0x420] ;  /* 0x00010800ff047b82 */ /* 0x000ea20000000a00 */
[----:B------:R-:W-:Y:S01]  /*17c0*/  UIADD3 UR21, UR22, UR12, URZ ;  /* 0x0000000c16157290 */ /* 0x000fe2000fffe03f */
[----:B------:R-:W-:Y:S01]  /*17d0*/  BSSY B1, `(.L_x_1821) ;  /* 0x000081f000017945 */ /* 0x000fe20003800000 */
[----:B------:R-:W-:Y:S01]  /*17e0*/  UIMAD UR11, UR59, UR58, URZ ;  /* 0x0000003a3b0b72a4 */ /* 0x000fe2000f8e023f */
[----:B------:R-:W-:Y:S01]  /*17f0*/  ULDC UR55, c[0x0][0x398] ;  /* 0x0000e60000377ab9 */ /* 0x000fe20000000800 */
[----:B------:R-:W-:Y:S02]  /*1800*/  UIADD3 UR43, UR13, UR23, URZ ;  /* 0x000000170d2b7290 */ /* 0x000fe4000fffe03f */
[----:B------:R-:W-:Y:S01]  /*1810*/  USHF.L.U32 UR10, UR11, 0x6, URZ ;  /* 0x000000060b0a7899 */ /* 0x000fe2000800063f */
[----:B------:R-:W-:Y:S01]  /*1820*/  ULDC.64 UR16, c[0x0][0x428] ;  /* 0x00010a0000107ab9 */ /* 0x000fe20000000a00 */
[----:B------:R-:W-:-:S02]  /*1830*/  UIADD3 UR42, UR13, UR5, URZ ;  /* 0x000000050d2a7290 */ /* 0x000fc4000fffe03f */
[----:B------:R-:W-:Y:S02]  /*1840*/  UIADD3 UR15, UP2, UP0, UR18, UR10, UR45 ;  /* 0x0000000a120f7290 */ /* 0x000fe4000f85e02d */
[----:B------:R-:W-:Y:S02]  /*1850*/  USHF.R.S32.HI UR10, URZ, 0x1f, UR10 ;  /* 0x0000001f3f0a7899 */ /* 0x000fe4000801140a */
[----:B------:R-:W-:Y:S01]  /*1860*/  UIMAD UR5, UR61, UR16, URZ ;  /* 0x000000103d0572a4 */ /* 0x000fe2000f8e023f */
[----:B------:R-:W-:Y:S01]  /*1870*/  ULDC.64 UR18, c[0x0][0x258] ;  /* 0x0000960000127ab9 */ /* 0x000fe20000000a00 */
[----:B------:R-:W-:Y:S02]  /*1880*/  ULDC.64 UR32, c[0x0][0x210] ;  /* 0x0000840000207ab9 */ /* 0x000fe40000000a00 */
[----:B------:R-:W-:Y:S02]  /*1890*/  UIMAD UR17, UR53, UR17, UR5 ;  /* 0x00000011351172a4 */ /* 0x000fe4000f8e0205 */
[----:B------:R-:W-:Y:S01]  /*18a0*/  UIADD3 UR5, UR38, -0x1, URZ ;  /* 0xffffffff26057890 */ /* 0x000fe2000fffe03f */
[----:B--2---:R-:W-:-:S04]  /*18b0*/  IMAD R6, R4, UR20, RZ ;  /* 0x0000001404067c24 */ /* 0x004fc8000f8e02ff */
        /* <DEDUP_REMOVED lines=9> */
[----:B------:R-:W-:Y:S02]  /*1950*/  IADD3.X R10, R15, UR20, RZ, P0, !PT ;  /* 0x000000140f0a7c10 */ /* 0x000fe400087fe4ff */
[--C-:B------:R-:W-:Y:S02]  /*1960*/  SHF.R.S32.HI R9, RZ, 0x1f, R8.reuse ;  /* 0x0000001fff097819 */ /* 0x100fe40000011408 */
[----:B------:R-:W-:Y:S01]  /*1970*/  IADD3 R18, P0, R8, UR9, RZ ;  /* 0x0000000908127c10 */ /* 0x000fe2000ff1e0ff */
[----:B------:R-:W-:Y:S01]  /*1980*/  IMAD R10, R10, UR34, RZ ;  /* 0x000000220a0a7c24 */ /* 0x000fe2000f8e02ff */
[----:B------:R-:W-:Y:S01]  /*1990*/  UIADD3 UR9, UR21, -UR55, -UR8 ;  /* 0x8000003715097290 */ /* 0x000fe2000fffe808 */
[----:B------:R-:W-:Y:S01]  /*19a0*/  IMAD.WIDE.U32 R16, R11, UR34, R8 ;  /* 0x000000220b107c25 */ /* 0x000fe2000f8e0008 */
[----:B------:R-:W-:Y:S02]  /*19b0*/  IADD3.X R19, R9, UR48, RZ, P0, !PT ;  /* 0x0000003009137c10 */ /* 0x000fe400087fe4ff */
[----:B------:R-:W-:Y:S01]  /*19c0*/  USHF.R.S32.HI UR23, URZ, 0x1f, UR9 ;  /* 0x0000001f3f177899 */ /* 0x000fe20008011409 */
[----:B------:R-:W-:Y:S01]  /*19d0*/  IMAD R10, R11, UR35, R10 ;  /* 0x000000230b0a7c24 */ /* 0x000fe2000f8e020a */
[----:B------:R-:W-:Y:S01]  /*19e0*/  LEA.HI R11, R12, R13, RZ, 0x5 ;  /* 0x0000000d0c0b7211 */ /* 0x000fe200078f28ff */
[----:B------:R-:W-:Y:S01]  /*19f0*/  IMAD.WIDE.U32 R18, R4, UR13, R18 ;  /* 0x0000000d04127c25 */ /* 0x000fe2000f8e0012 */
[----:B------:R-:W-:Y:S01]  /*1a00*/  ULEA.HI UR23, UR23, UR9, URZ, 0x6 ;  /* 0x0000000917177291 */ /* 0x000fe2000f8f303f */
[----:B------:R-:W-:Y:S01]  /*1a10*/  IADD3 R20, P0, R16, UR52, RZ ;  /* 0x0000003410147c10 */ /* 0x000fe2000ff1e0ff */
[----:B------:R-:W-:Y:S01]  /*1a20*/  UIADD3.X UR9, UR26, UR10, UR27, UP2, UP0 ;  /* 0x0000000a1a097290 */ /* 0x000fe200097e041b */
[----:B------:R-:W-:Y:S01]  /*1a30*/  LOP3.LUT R242, R11, 0xffffffe0, RZ, 0xc0, !PT ;  /* 0xffffffe00bf27812 */ /* 0x000fe200078ec0ff */
[----:B------:R-:W-:Y:S01]  /*1a40*/  UIADD3 UR10, UP2, UP0, UR50, UR15, UR51 ;  /* 0x0000000f320a7290 */ /* 0x000fe2000f85e033 */
[----:B------:R-:W-:Y:S01]  /*1a50*/  SHF.R.S32.HI R11, RZ, 0x5, R11 ;  /* 0x00000005ff0b7819 */ /* 0x000fe2000001140b */
[----:B------:R-:W-:Y:S01]  /*1a60*/  USHF.R.S32.HI UR23, URZ, 0x6, UR23 ;  /* 0x000000063f177899 */ /* 0x000fe20008011417 */
[----:B------:R-:W-:Y:S01]  /*1a70*/  IMAD.IADD R19, R19, 0x1, R6 ;  /* 0x0000000113137824 */ /* 0x000fe200078e0206 */
[----:B------:R-:W-:Y:S01]  /*1a80*/  UIADD3.X UR9, UR49, UR9, UR44, UP2, UP0 ;  /* 0x0000000931097290 */ /* 0x000fe200097e042c */
[----:B------:R-:W-:Y:S01]  /*1a90*/  IMAD.IADD R242, R13, 0x1, -R242 ;  /* 0x000000010df27824 */ /* 0x000fe200078e0af2 */
[----:B------:R-:W-:Y:S01]  /*1aa0*/  UISETP.LT.AND UP0, UPT, URZ, UR23, UPT ;  /* 0x000000173f00728c */ /* 0x000fe2000bf01270 */
[----:B------:R-:W-:Y:S01]  /*1ab0*/  IADD3.X R21, R17, UR47, R10, P0, !PT ;  /* 0x0000002f11157c10 */ /* 0x000fe200087fe40a */
[----:B------:R-:W-:Y:S01]  /*1ac0*/  IMAD.U32 R16, RZ, RZ, UR16 ;  /* 0x00000010ff107e24 */ /* 0x000fe2000f8e00ff */
[----:B------:R-:W-:Y:S01]  /*1ad0*/  UIMAD UR13, UR61, UR18, URZ ;  /* 0x000000123d0d72a4 */ /* 0x000fe2000f8e023f */
[----:B------:R-:W-:Y:S01]  /*1ae0*/  IMAD R6, R11, UR11, R242 ;  /* 0x0000000b0b067c24 */ /* 0x000fe2000f8e02f2 */
[----:B------:R-:W-:Y:S01]  /*1af0*/  USEL UR23, URZ, UR23, !UP0 ;  /* 0x000000173f177287 */ /* 0x000fe2000c000000 */
[----:B------:R-:W-:Y:S01]  /*1b00*/  IMAD.WIDE.U32 R16, R16, UR53, R18 ;  /* 0x0000003510107c25 */ /* 0x000fe2000f8e0012 */
[----:B------:R-:W-:-:S02]  /*1b10*/  UIMAD UR13, UR53, UR19, UR13 ;  /* 0x00000013350d72a4 */ /* 0x000fc4000f8e020d */
[C---:B------:R-:W-:Y:S01]  /*1b20*/  IADD3 R11, P0, R6.reuse, UR10, RZ ;  /* 0x0000000a060b7c10 */ /* 0x040fe2000ff1e0ff */
[----:B------:R-:W-:Y:S01]  /*1b30*/  ULDC.64 UR10, c[0x0][0x400] ;  /* 0x00010000000a7ab9 */ /* 0x000fe20000000a00 */
[----:B------:R-:W-:Y:S01]  /*1b40*/  UISETP.GT.AND UP0, UPT, UR38, UR23, UPT ;  /* 0x000000172600728c */ /* 0x000fe2000bf04270 */
[----:B------:R-:W-:Y:S01]  /*1b50*/  IMAD.U32 R18, RZ, RZ, UR18 ;  /* 0x00000012ff127e24 */ /* 0x000fe2000f8e00ff */
[----:B------:R-:W-:Y:S01]  /*1b60*/  LEA.HI.X.SX32 R6, R6, UR9, 0x1, P0 ;  /* 0x0000000906067c11 */ /* 0x000fe200080f0eff */
[----:B------:R-:W-:Y:S01]  /*1b70*/  VIADD R17, R17, UR17 ;  /* 0x0000001111117c36 */ /* 0x000fe20008000000 */
[----:B------:R-:W-:Y:S01]  /*1b80*/  LEA R246, P0, R11, UR10, 0x2 ;  /* 0x0000000a0bf67c11 */ /* 0x000fe2000f8010ff */
[-C--:B------:R-:W-:Y:S01]  /*1b90*/  IMAD R10, R15, R4.reuse, RZ ;  /* 0x000000040f0a7224 */ /* 0x080fe200078e02ff */
[----:B------:R-:W-:Y:S01]  /*1ba0*/  ULDC.64 UR50, c[0x0][0x478] ;  /* 0x00011e0000327ab9 */ /* 0x000fe20000000a00 */
[----:B------:R-:W-:Y:S01]  /*1bb0*/  IMAD.WIDE.U32 R18, R18, UR53, R20 ;  /* 0x0000003512127c25 */ /* 0x000fe2000f8e0014 */
[----:B------:R-:W-:Y:S01]  /*1bc0*/  LEA.HI.X R247, R11, UR11, R6, 0x2, P0 ;  /* 0x0000000b0bf77c11 */ /* 0x000fe200080f1406 */
[----:B------:R-:W-:Y:S01]  /*1bd0*/  UIMAD.WIDE UR16, UR42, 0x4, UR50 ;  /* 0x000000042a1078a5 */ /* 0x000fe2000f8e0232 */
[----:B------:R-:W-:Y:S01]  /*1be0*/  PLOP3.LUT P0, PT, PT, PT, UP0, 0x80, 0x0 ;  /* 0x000000000000781c */ /* 0x000fe20003f0f008 */
[C---:B------:R-:W-:Y:S01]  /*1bf0*/  IMAD R10, R14.reuse, R5, R10 ;  /* 0x000000050e0a7224 */ /* 0x040fe200078e020a */
[----:B------:R-:W-:Y:S01]  /*1c00*/  ULDC.64 UR26, c[0x0][0x3e0] ;  /* 0x0000f800001a7ab9 */ /* 0x000fe20000000a00 */
[----:B------:R-:W-:Y:S01]  /*1c10*/  IMAD.WIDE.U32 R16, R14, R4, R16 ;  /* 0x000000040e107225 */ /* 0x000fe200078e0010 */
[----:B------:R-:W-:Y:S01]  /*1c20*/  LEA R250, P3, R18, UR32, 0x1 ;  /* 0x0000002012fa7c11 */ /* 0x000fe2000f8608ff */
[----:B------:R-:W-:Y:S01]  /*1c30*/  ULDC.64 UR50, c[0x0][0x2b0] ;  /* 0x0000ac0000327ab9 */ /* 0x000fe20000000a00 */
[----:B------:R-:W-:Y:S01]  /*1c40*/  UMOV UR20, UR16 ;  /* 0x0000001000147c82 */ /* 0x000fe20008000000 */
[----:B------:R-:W-:Y:S01]  /*1c50*/  VIADD R6, R19, UR13 ;  /* 0x0000000d13067c36 */ /* 0x000fe20008000000 */
[----:B------:R-:W-:Y:S01]  /*1c60*/  LEA R248, P2, R16, UR26, 0x1 ;  /* 0x0000001a10f87c11 */ /* 0x000fe2000f8408ff */
[----:B------:R-:W-:Y:S01]  /*1c70*/  IMAD.IADD R10, R17, 0x1, R10 ;  /* 0x00000001110a7824 */ /* 0x000fe200078e020a */
[----:B------:R-:W-:-:S02]  /*1c80*/  UIMAD.WIDE UR10, UR43, 0x4, UR50 ;  /* 0x000000042b0a78a5 */ /* 0x000fc4000f8e0232 */
[----:B------:R-:W-:Y:S01]  /*1c90*/  LEA.HI.X R251, R18, UR33, R6, 0x1, P3 ;  /* 0x0000002112fb7c11 */ /* 0x000fe200098f0c06 */
[----:B------:R-:W-:Y:S01]  /*1ca0*/  UMOV UR19, UR17 ;  /* 0x0000001100137c82 */ /* 0x000fe20008000000 */
[----:B------:R-:W-:Y:S01]  /*1cb0*/  LEA.HI.X R249, R16, UR27, R10, 0x1, P2 ;  /* 0x0000001b10f97c11 */ /* 0x000fe200090f0c0a */
[----:B------:R-:W-:Y:S07]  /*1cc0*/  @P0 BRA `(.L_x_1826) ;  /* 0x00000008000c0947 */ /* 0x000fee0003800000 */
        /* <DEDUP_REMOVED lines=19> */
.L_x_1827:
        /* <DEDUP_REMOVED lines=19> */
.L_x_1828:
[----:B------:R-:W-:Y:S01]  /*1f30*/  UIMAD UR5, UR36, UR10, URZ ;  /* 0x0000000a240572a4 */ /* 0x000fe2000f8e023f */
[----:B------:R-:W-:Y:S01]  /*1f40*/  IMAD.U32 R7, RZ, RZ, UR10 ;  /* 0x0000000aff077e24 */ /* 0x000fe2000f8e00ff */
[----:B------:R-:W-:Y:S01]  /*1f50*/  UIMAD UR8, UR14, -0x40, UR8 ;  /* 0xffffffc00e0878a4 */ /* 0x000fe2000f8e0208 */
[C---:B------:R-:W-:Y:S01]  /*1f60*/  VIADD R4, R14.reuse, 0x20 ;  /* 0x000000200e047836 */ /* 0x040fe20000000000 */
[----:B------:R-:W-:Y:S01]  /*1f70*/  UIMAD UR5, UR22, UR11, UR5 ;  /* 0x0000000b160572a4 */ /* 0x000fe2000f8e0205 */
[----:B------:R-:W-:Y:S01]  /*1f80*/  IMAD.WIDE.U32 R6, R7, UR22, R8 ;  /* 0x0000001607067c25 */ /* 0x000fe2000f8e0008 */
[----:B------:R-:W-:Y:S01]  /*1f90*/  ULDC.64 UR16, c[0x0][0x468] ;  /* 0x00011a0000107ab9 */ /* 0x000fe20000000a00 */
[----:B------:R-:W-:Y:S01]  /*1fa0*/  BSSY B0, `(.L_x_1829) ;  /* 0x0000018000007945 */ /* 0x000fe20003800000 */
        /* <DEDUP_REMOVED lines=13> */
[----:B------:R-:W-:-:S03]  /*2080*/  ULDC.64 UR16, c[0x0][0x3f0] ;  /* 0x0000fc0000107ab9 */ /* 0x000fc60000000a00 */
[----:B------:R-:W-:-:S04]  /*2090*/  IMAD.WIDE.U32 R12, R14, UR10, R4 ;  /* 0x0000000a0e0c7c25 */ /* 0x000fc8000f8e0004 */
        /* <DEDUP_REMOVED lines=8> */
.L_x_1830:
[----:B------:R-:W-:Y:S05]  /*2120*/  BSYNC B0 ;  /* 0x0000000000007941 */ /* 0x000fea0003800000 */
.L_x_1829:
[----:B------:R-:W-:Y:S04]  /*2130*/  BSSY B0, `(.L_x_1831) ;  /* 0x0000010000007945 */ /* 0x000fe80003800000 */
[----:B------:R-:W-:Y:S05]  /*2140*/  @P0 BRA `(.L_x_1832) ;  /* 0x0000000000380947 */ /* 0x000fea0003800000 */
[----:B-1----:R-:W-:Y:S01]  /*2150*/  IADD3 R7, P2, R14, 0x20, RZ ;  /* 0x000000200e077810 */ /* 0x002fe20007f5e0ff */
[----:B------:R-:W-:Y:S01]  /*2160*/  ULDC.64 UR8, c[0x0][0x3f0] ;  /* 0x0000fc0000087ab9 */ /* 0x000fe20000000a00 */
[----:B------:R-:W-:Y:S02]  /*2170*/  MOV R11, R5 ;  /* 0x00000005000b7202 */ /* 0x000fe40000000f00 */
[----:B------:R-:W-:Y:S01]  /*2180*/  IADD3.X R4, RZ, R15, RZ, P2, !PT ;  /* 0x0000000fff047210 */ /* 0x000fe200017fe4ff */
[----:B------:R-:W-:-:S04]  /*2190*/  IMAD.WIDE.U32 R10, R7, UR10, R10 ;  /* 0x0000000a070a7c25 */ /* 0x000fc8000f8e000a */
[----:B------:R-:W-:Y:S01]  /*21a0*/  IMAD R4, R4, UR10, RZ ;  /* 0x0000000a04047c24 */ /* 0x000fe2000f8e02ff */
[----:B------:R-:W-:-:S03]  /*21b0*/  LEA R6, P2, R10, UR8, 0x1 ;  /* 0x000000080a067c11 */ /* 0x000fc6000f8408ff */
[----:B------:R-:W-:-:S05]  /*21c0*/  IMAD R4, R7, UR11, R4 ;  /* 0x0000000b07047c24 */ /* 0x000fca000f8e0204 */
[----:B------:R-:W-:-:S04]  /*21d0*/  IADD3 R5, R11, R4, RZ ;  /* 0x000000040b057210 */ /* 0x000fc80007ffe0ff */
[----:B------:R-:W-:-:S05]  /*21e0*/  LEA.HI.X R7, R10, UR9, R5, 0x1, P2 ;  /* 0x000000090a077c11 */ /* 0x000fca00090f0c05 */
[----:B------:R2:W-:Y:S04]  /*21f0*/  STG.E.128 desc[UR6][R6.64], RZ ;  /* 0x000000ff06007986 */ /* 0x0005e8000c101d06 */
[----:B------:R2:W-:Y:S04]  /*2200*/  STG.E.128 desc[UR6][R6.64+0x80], RZ ;  /* 0x000080ff06007986 */ /* 0x0005e8000c101d06 */
[----:B------:R2:W-:Y:S04]  /*2210*/  STG.E.128 desc[UR6][R6.64+0x100], RZ ;  /* 0x000100ff06007986 */ /* 0x0005e8000c101d06 */
[----:B------:R2:W-:Y:S02]  /*2220*/  STG.E.128 desc[UR6][R6.64+0x180], RZ ;  /* 0x000180ff06007986 */ /* 0x0005e4000c101d06 */
.L_x_1832:
[----:B------:R-:W-:Y:S05]  /*2230*/  BSYNC B0 ;  /* 0x0000000000007941 */ /* 0x000fea0003800000 */
.L_x_1831:
[----:B------:R-:W-:Y:S01]  /*2240*/  IMAD.U32 R5, RZ, RZ, UR12 ;  /* 0x0000000cff057e24 */ /* 0x000fe2000f8e00ff */
[----:B------:R-:W-:Y:S01]  /*2250*/  UIMAD UR5, UR36, UR12, URZ ;  /* 0x0000000c240572a4 */ /* 0x000fe2000f8e023f */
[----:B------:R-:W-:Y:S01]  /*2260*/  BSSY B0, `(.L_x_1833) ;  /* 0x0000019000007945 */ /* 0x000fe20003800000 */
[----:B------:R-:W-:Y:S01]  /*2270*/  ULDC.64 UR8, c[0x0][0x470] ;  /* 0x00011c0000087ab9 */ /* 0x000fe20000000a00 */
[----:B------:R-:W-:Y:S01]  /*2280*/  IMAD.WIDE.U32 R4, R5, UR22, R8 ;  /* 0x0000001605047c25 */ /* 0x000fe2000f8e0008 */
[----:B------:R-:W-:Y:S01]  /*2290*/  UIMAD UR5, UR22, UR13, UR5 ;  /* 0x0000000d160572a4 */ /* 0x000fe2000f8e0205 */
[----:B-12---:R-:W-:Y:S02]  /*22a0*/  MOV R6, UR8 ;  /* 0x0000000800067c02 */ /* 0x006fe40008000f00 */
[----:B------:R-:W-:-:S03]  /*22b0*/  IADD3 R8, P2, R4, UR15, RZ ;  /* 0x0000000f04087c10 */ /* 0x000fc6000ff5e0ff */
[----:B------:R-:W-:Y:S01]  /*22c0*/  IMAD.U32 R4, RZ, RZ, UR5 ;  /* 0x00000005ff047e24 */ /* 0x000fe2000f8e00ff */
[----:B------:R-:W-:-:S04]  /*22d0*/  UIMAD UR5, UR61, UR8, URZ ;  /* 0x000000083d0572a4 */ /* 0x000fc8000f8e023f */
[----:B------:R-:W-:Y:S01]  /*22e0*/  IADD3.X R9, R5, UR18, R4, P2, !PT ;  /* 0x0000001205097c10 */ /* 0x000fe200097fe404 */
[----:B------:R-:W-:Y:S02]  /*22f0*/  UIMAD UR9, UR53, UR9, UR5 ;  /* 0x00000009350972a4 */ /* 0x000fe4000f8e0205 */
[----:B------:R-:W-:-:S05]  /*2300*/  IMAD.WIDE.U32 R6, R6, UR53, R8 ;  /* 0x0000003506067c25 */ /* 0x000fca000f8e0008 */
[----:B------:R-:W-:Y:S01]  /*2310*/  IADD3 R5, R7, UR9, RZ ;  /* 0x0000000907057c10 */ /* 0x000fe2000fffe0ff */
[----:B------:R-:W-:Y:S06]  /*2320*/  @P1 BRA `(.L_x_1834) ;  /* 0x0000000000301947 */ /* 0x000fec0003800000 */
        /* <DEDUP_REMOVED lines=12> */
.L_x_1834:
[----:B------:R-:W-:Y:S05]  /*23f0*/  BSYNC B0 ;  /* 0x0000000000007941 */ /* 0x000fea0003800000 */
.L_x_1833:
[----:B------:R-:W-:Y:S05]  /*2400*/  @P0 BRA `(.L_x_1835) ;  /* 0x00000074006c0947 */ /* 0x000fea0003800000 */
[----:B------:R-:W-:Y:S01]  /*2410*/  IADD3 R14, P0, R14, 0x20, RZ ;  /* 0x000000200e0e7810 */ /* 0x000fe20007f1e0ff */
[----:B------:R-:W-:Y:S01]  /*2420*/  ULDC.64 UR8, c[0x0][0x3f8] ;  /* 0x0000fe0000087ab9 */ /* 0x000fe20000000a00 */
[----:B------:R-:W-:Y:S02]  /*2430*/  MOV R4, R6 ;  /* 0x0000000600047202 */ /* 0x000fe40000000f00 */
[----:B------:R-:W-:-:S03]  /*2440*/  IADD3.X R15, RZ, R15, RZ, P0, !PT ;  /* 0x0000000fff0f7210 */ /* 0x000fc600007fe4ff */
        /* <DEDUP_REMOVED lines=9> */
[----:B------:R2:W-:Y:S01]  /*24e0*/  STG.E.128 desc[UR6][R6.64+0x180], RZ ;  /* 0x000180ff06007986 */ /* 0x0005e2000c101d06 */
[----:B------:R-:W-:Y:S05]  /*24f0*/  BRA `(.L_x_1835) ;  /* 0x0000007400307947 */ /* 0x000fea0003800000 */
.L_x_1826:
[----:B------:R-:W-:Y:S01]  /*2500*/  PLOP3.LUT P0, PT, PT, PT, UP4, 0x80, 0x0 ;  /* 0x000000000000781c */ /* 0x000fe20003f0f048 */
[----:B------:R-:W-:Y:S01]  /*2510*/  UIMAD UR9, UR5, -0x40, UR12 ;  /* 0xffffffc0050978a4 */ /* 0x000fe2000f8e020c */
[----:B------:R-:W-:Y:S01]  /*2520*/  VIADD R6, R14, 0x20 ;  /* 0x000000200e067836 */ /* 0x000fe20000000000 */
[----:B------:R-:W-:Y:S01]  /*2530*/  LEA R239, R228, UR4, 0x1 ;  /* 0x00000004e4ef7c11 */ /* 0x000fe2000f8e08ff */
[----:B------:R-:W-:Y:S01]  /*2540*/  IMAD.WIDE.U32 R10, R4, 0x40, RZ ;  /* 0x00000040040a7825 */ /* 0x000fe200078e00ff */
[----:B------:R-:W-:Y:S01]  /*2550*/  ULEA.HI UR13, UR5, UR5, URZ, 0x1 ;  /* 0x00000005050d7291 */ /* 0x000fe2000f8f083f */
[----:B------:R-:W-:Y:S07]  /*2560*/  BSSY B0, `(.L_x_1836) ;  /* 0x000003d000007945 */ /* 0x000fee0003800000 */
        /* <DEDUP_REMOVED lines=8> */
[----:B------:R-:W-:Y:S01]  /*25f0*/  @!P1 IADD3.X R11, R249, R11, R5, P3, !PT ;  /* 0x0000000bf90b9210 */ /* 0x000fe20001ffe405 */
[----:B------:R-:W-:Y:S01]  /*2600*/  VIADD R5, R228, 0x4000 ;  /* 0x00004000e4057836 */ /* 0x000fe20000000000 */
[----:B------:R-:W-:Y:S01]  /*2610*/  PLOP3.LUT P0, PT, PT, PT, UP0, 0x80, 0x0 ;  /* 0x000000000000781c */ /* 0x000fe20003f0f008 */
[----:B------:R1:W-:Y:S03]  /*2620*/  @P2 STS.128 [R239+0x10000], RZ ;  /* 0x010000ffef002388 */ /* 0x0003e60000000c00 */
[----:B------:R-:W-:Y:S01]  /*2630*/  SEL R5, R5, R228, !P0 ;  /* 0x000000e405057207 */ /* 0x000fe20004000000 */
[----:B------:R1:W-:Y:S03]  /*2640*/  @P2 STS.128 [R239+0x12000], RZ ;  /* 0x012000ffef002388 */ /* 0x0003e60000000c00 */
[----:B------:R-:W-:Y:S01]  /*2650*/  LEA R245, R5, UR4, 0x1 ;  /* 0x0000000405f57c11 */ /* 0x000fe2000f8e08ff */
        /* <DEDUP_REMOVED lines=38> */
.L_x_1837:
[----:B------:R-:W-:Y:S01]  /*28c0*/  @!PT LDS RZ, [RZ] ;  /* 0x00000000fffff984 */ /* 0x000fe20000000800 */
[----:B------:R-:W-:Y:S01]  /*28d0*/  @!PT LDS RZ, [RZ] ;  /* 0x00000000fffff984 */ /* 0x000fe20000000800 */
[----:B------:R-:W-:Y:S01]  /*28e0*/  @!PT LDS RZ, [RZ] ;  /* 0x00000000fffff984 */ /* 0x000fe20000000800 */
[----:B------:R2:W-:Y:S04]  /*28f0*/  LDGSTS.E.BYPASS.LTC128B.128 [R245], desc[UR6][R250.64] ;  /* 0x00000000faf57fae */ /* 0x0005e8000b901d46 */
[----:B------:R2:W-:Y:S04]  /*2900*/  LDGSTS.E.BYPASS.LTC128B.128 [R245+0x2000], desc[UR6][R250.64+0x80] ;  /* 0x02000080faf57fae */ /* 0x0005e8000b901d46 */
[----:B------:R2:W-:Y:S04]  /*2910*/  LDGSTS.E.BYPASS.LTC128B.128 [R245+0x4000], desc[UR6][R250.64+0x100] ;  /* 0x04000100faf57fae */ /* 0x0005e8000b901d46 */
[----:B------:R2:W-:Y:S02]  /*2920*/  LDGSTS.E.BYPASS.LTC128B.128 [R245+0x6000], desc[UR6][R250.64+0x180] ;  /* 0x06000180faf57fae */ /* 0x0005e4000b901d46 */
.L_x_1838:
[----:B------:R-:W-:Y:S05]  /*2930*/  BSYNC B0 ;  /* 0x0000000000007941 */ /* 0x000fea0003800000 */
.L_x_1836:
        /* <DEDUP_REMOVED lines=21> */
.L_x_1840:
[----:B------:R-:W-:Y:S01]  /*2a90*/  IMAD.U32 R5, RZ, RZ, UR13 ;  /* 0x0000000dff057e24 */ /* 0x000fe2000f8e00ff */
[----:B------:R-:W-:-:S04]  /*2aa0*/  IADD3 R4, P1, R250, UR16, RZ ;  /* 0x00000010fa047c10 */ /* 0x000fc8000ff3e0ff */
        /* <DEDUP_REMOVED lines=8> */
.L_x_1841:
[----:B------:R-:W-:Y:S05]  /*2b30*/  BSYNC B0 ;  /* 0x0000000000007941 */ /* 0x000fea0003800000 */
.L_x_1839:
[----:B------:R-:W-:Y:S01]  /*2b40*/  UIMAD UR13, UR36, UR28, URZ ;  /* 0x0000001c240d72a4 */ /* 0x000fe2000f8e023f */
[----:B----4-:R-:W-:Y:S01]  /*2b50*/  IMAD.U32 R5, RZ, RZ, UR28 ;  /* 0x0000001cff057e24 */ /* 0x010fe2000f8e00ff */
[----:B------:R-:W-:Y:S01]  /*2b60*/  UIMAD UR15, UR36, UR24, URZ ;  /* 0x00000018240f72a4 */ /* 0x000fe2000f8e023f */
[----:B------:R-:W-:Y:S01]  /*2b70*/  IMAD.U32 R4, RZ, RZ, UR24 ;  /* 0x00000018ff047e24 */ /* 0x000fe2000f8e00ff */
[----:B------:R-:W-:Y:S01]  /*2b80*/  UIMAD UR16, UR22, UR29, UR13 ;  /* 0x0000001d161072a4 */ /* 0x000fe2000f8e020d */
[--C-:B-1----:R-:W-:Y:S01]  /*2b90*/  IMAD.WIDE.U32 R10, R5, UR22, R8.reuse ;  /* 0x00000016050a7c25 */ /* 0x102fe2000f8e0008 */
        /* <DEDUP_REMOVED lines=8> */
[----:B------:R-:W-:Y:S01]  /*2c20*/  IMAD.U32 R4, RZ, RZ, UR15 ;  /* 0x0000000fff047e24 */ /* 0x000fe2000f8e00ff */
[----:B------:R-:W-:Y:S01]  /*2c30*/  ULDC.64 UR16, c[0x0][0x268] ;  /* 0x00009a0000107ab9 */ /* 0x000fe20000000a00 */
[----:B------:R-:W-:Y:S01]  /*2c40*/  IMAD.MOV.U32 R243, RZ, RZ, 0x7f800000 ;  /* 0x7f800000fff37424 */ /* 0x000fe200078e00ff */
[----:B------:R-:W-:Y:S01]  /*2c50*/  IADD3.X R29, R11, UR40, R5, P2, !PT ;  /* 0x000000280b1d7c10 */ /* 0x000fe200097fe405 */
[C---:B------:R-:W-:Y:S01]  /*2c60*/  IMAD R5, R7.reuse, UR26, RZ ;  /* 0x0000001a07057c24 */ /* 0x040fe2000f8e02ff */
[----:B------:R-:W-:Y:S01]  /*2c70*/  ISETP.GE.AND P2, PT, R14, UR13, PT ;  /* 0x0000000d0e007c0c */ /* 0x000fe2000bf46270 */
[----:B------:R-:W-:Y:S01]  /*2c80*/  IMAD R7, R7, UR16, RZ ;  /* 0x0000001007077c24 */ /* 0x000fe2000f8e02ff */
[----:B------:R-:W-:Y:S01]  /*2c90*/  IADD3.X R9, R9, UR31, R4, P3, !PT ;  /* 0x0000001f09097c10 */ /* 0x000fe20009ffe404 */
[----:B------:R-:W-:-:S02]  /*2ca0*/  IMAD R5, R22, UR27, R5 ;  /* 0x0000001b16057c24 */ /* 0x000fc4000f8e0205 */
[----:B------:R-:W-:Y:S01]  /*2cb0*/  IMAD.MOV.U32 R244, RZ, RZ, 0x7f800000 ;  /* 0x7f800000fff47424 */ /* 0x000fe200078e00ff */
[----:B------:R-:W-:Y:S01]  /*2cc0*/  @!P1 IADD3 R17, P3, R14, 0x20, RZ ;  /* 0x000000200e119810 */ /* 0x000fe20007f7e0ff */
[----:B------:R-:W-:Y:S01]  /*2cd0*/  IMAD.WIDE.U32 R28, R22, UR26, R28 ;  /* 0x0000001a161c7c25 */ /* 0x000fe2000f8e001c */
[----:B------:R-:W-:Y:S01]  /*2ce0*/  SHF.R.S32.HI R241, RZ, 0x1f, R242 ;  /* 0x0000001ffff17819 */ /* 0x000fe200000114f2 */
[----:B------:R-:W-:Y:S01]  /*2cf0*/  ULDC UR18, c[0x0][0x394] ;  /* 0x0000e50000127ab9 */ /* 0x000fe20000000800 */
[----:B------:R-:W-:Y:S01]  /*2d00*/  ULDC UR42, c[0x0][0x2dc] ;  /* 0x0000b700002a7ab9 */ /* 0x000fe20000000800 */
[----:B------:R-:W-:Y:S01]  /*2d10*/  @!P1 IMAD.X R18, RZ, RZ, R15, P3 ;  /* 0x000000ffff129224 */ /* 0x000fe200018e060f */
[----:B------:R-:W-:Y:S01]  /*2d20*/  @!P1 IADD3 R16, P3, R14, 0x20, RZ ;  /* 0x000000200e109810 */ /* 0x000fe20007f7e0ff */
[C---:B------:R-:W-:Y:S01]  /*2d30*/  IMAD R26, R22.reuse, UR17, R7 ;  /* 0x00000011161a7c24 */ /* 0x040fe2000f8e0207 */
[----:B------:R-:W1:Y:S01]  /*2d40*/  @!P2 LDC.64 R10, c[0x0][0x218] ;  /* 0x00008600ff0aab82 */ /* 0x000e620000000a00 */
[----:B------:R-:W-:Y:S01]  /*2d50*/  IMAD.WIDE.U32 R22, R22, UR16, R8 ;  /* 0x0000001016167c25 */ /* 0x000fe2000f8e0008 */
[----:B------:R4:W-:Y:S03]  /*2d60*/  @P2 STS.128 [R239+0x18000], RZ ;  /* 0x018000ffef002388 */ /* 0x0009e60000000c00 */
[----:B------:R-:W-:Y:S01]  /*2d70*/  IMAD.MOV.U32 R218, RZ, RZ, 0x20 ;  /* 0x00000020ffda7424 */ /* 0x000fe200078e00ff */
[----:B------:R4:W-:Y:S01]  /*2d80*/  @P2 STS.128 [R239+0x1a000], RZ ;  /* 0x01a000ffef002388 */ /* 0x0009e20000000c00 */
[C---:B------:R-:W-:Y:S01]  /*2d90*/  @!P2 IMAD R21, R15.reuse, UR28, RZ ;  /* 0x0000001c0f15ac24 */ /* 0x040fe2000f8e02ff */
[----:B------:R-:W2:Y:S01]  /*2da0*/  @!P1 LDC.64 R6, c[0x0][0x218] ;  /* 0x00008600ff069b82 */ /* 0x000ea20000000a00 */
[----:B------:R-:W-:Y:S01]  /*2db0*/  @!P2 IMAD R19, R15, UR24, RZ ;  /* 0x000000180f13ac24 */ /* 0x000fe2000f8e02ff */
[----:B------:R4:W-:Y:S01]  /*2dc0*/  @P2 STS.128 [R239+0x1c000], RZ ;  /* 0x01c000ffef002388 */ /* 0x0009e20000000c00 */
[----:B------:R-:W-:-:S02]  /*2dd0*/  IMAD.IADD R29, R29, 0x1, R5 ;  /* 0x000000011d1d7824 */ /* 0x000fc400078e0205 */
[----:B------:R-:W-:Y:S01]  /*2de0*/  IMAD.MOV.U32 R217, RZ, RZ, 0x40 ;  /* 0x00000040ffd97424 */ /* 0x000fe200078e00ff */
[----:B------:R4:W-:Y:S01]  /*2df0*/  @P2 STS.128 [R239+0x1e000], RZ ;  /* 0x01e000ffef002388 */ /* 0x0009e20000000c00 */
[----:B------:R-:W-:Y:S01]  /*2e00*/  IMAD.IADD R27, R23, 0x1, R26 ;  /* 0x00000001171b7824 */ /* 0x000fe200078e021a */
[----:B------:R-:W3:Y:S01]  /*2e10*/  @!P1 LDC.64 R4, c[0x0][0x220] ;  /* 0x00008800ff049b82 */ /* 0x000ee20000000a00 */
[----:B------:R-:W-:Y:S01]  /*2e20*/  @!P1 IMAD.X R15, RZ, RZ, R15, P3 ;  /* 0x000000ffff0f9224 */ /* 0x000fe200018e060f */
[----:B------:R-:W-:Y:S01]  /*2e30*/  CS2R R190, SRZ ;  /* 0x0000000000be7805 */ /* 0x000fe2000001ff00 */
[----:B------:R-:W-:Y:S01]  /*2e40*/  @!P1 IMAD.MOV.U32 R24, RZ, RZ, R28 ;  /* 0x000000ffff189224 */ /* 0x000fe200078e001c */
[----:B------:R-:W-:Y:S01]  /*2e50*/  CS2R R188, SRZ ;  /* 0x0000000000bc7805 */ /* 0x000fe2000001ff00 */
[----:B------:R-:W-:Y:S01]  /*2e60*/  @!P1 IMAD.MOV.U32 R25, RZ, RZ, R29 ;  /* 0x000000ffff199224 */ /* 0x000fe200078e001d */
[----:B------:R-:W-:Y:S01]  /*2e70*/  CS2R R194, SRZ ;  /* 0x0000000000c27805 */ /* 0x000fe2000001ff00 */
[----:B------:R-:W-:Y:S01]  /*2e80*/  @!P1 IMAD.MOV.U32 R23, RZ, RZ, R27 ;  /* 0x000000ffff179224 */ /* 0x000fe200078e001b */
[----:B------:R-:W4:Y:S01]  /*2e90*/  @!P2 LDC.64 R8, c[0x0][0x220] ;  /* 0x00008800ff08ab82 */ /* 0x000f220000000a00 */
[----:B------:R-:W-:Y:S01]  /*2ea0*/  @!P1 IMAD R18, R18, UR28, RZ ;  /* 0x0000001c12129c24 */ /* 0x000fe2000f8e02ff */
[----:B------:R-:W-:Y:S01]  /*2eb0*/  CS2R R192, SRZ ;  /* 0x0000000000c07805 */ /* 0x000fe2000001ff00 */
[----:B------:R-:W-:Y:S01]  /*2ec0*/  @!P1 IMAD R15, R15, UR24, RZ ;  /* 0x000000180f0f9c24 */ /* 0x000fe2000f8e02ff */
[----:B------:R-:W-:Y:S01]  /*2ed0*/  CS2R R186, SRZ ;  /* 0x0000000000ba7805 */ /* 0x000fe2000001ff00 */
[----:B------:R-:W-:Y:S01]  /*2ee0*/  @!P2 IMAD.MOV.U32 R26, RZ, RZ, R22 ;  /* 0x000000ffff1aa224 */ /* 0x000fe200078e0016 */
[----:B------:R-:W-:Y:S01]  /*2ef0*/  CS2R R184, SRZ ;  /* 0x0000000000b87805 */ /* 0x000fe2000001ff00 */
[C---:B------:R-:W-:Y:S01]  /*2f00*/  @!P1 IMAD R18, R17.reuse, UR29, R18 ;  /* 0x0000001d11129c24 */ /* 0x040fe2000f8e0212 */
[----:B------:R-:W-:Y:S01]  /*2f10*/  CS2R R182, SRZ ;  /* 0x0000000000b67805 */ /* 0x000fe2000001ff00 */
[----:B------:R-:W-:Y:S01]  /*2f20*/  @!P1 IMAD.WIDE.U32 R24, R17, UR28, R24 ;  /* 0x0000001c11189c25 */ /* 0x000fe2000f8e0018 */
[----:B------:R-:W-:-:S02]  /*2f30*/  CS2R R180, SRZ ;  /* 0x0000000000b47805 */ /* 0x000fc4000001ff00 */
[----:B------:R-:W-:Y:S02]  /*2f40*/  CS2R R174, SRZ ;  /* 0x0000000000ae7805 */ /* 0x000fe4000001ff00 */
[----:B------:R-:W-:Y:S01]  /*2f50*/  CS2R R172, SRZ ;  /* 0x0000000000ac7805 */ /* 0x000fe2000001ff00 */
[----:B------:R-:W-:Y:S01]  /*2f60*/  @!P1 IMAD R15, R16, UR25, R15 ;  /* 0x00000019100f9c24 */ /* 0x000fe2000f8e020f */
[----:B--2---:R-:W-:Y:S01]  /*2f70*/  @!P1 LEA R6, P3, R24, R6, 0x1 ;  /* 0x0000000618069211 */ /* 0x004fe200078608ff */
[----:B------:R-:W-:Y:S01]  /*2f80*/  @!P1 IMAD.WIDE.U32 R22, R16, UR24, R22 ;  /* 0x0000001810169c25 */ /* 0x000fe2000f8e0016 */
[----:B------:R-:W-:Y:S01]  /*2f90*/  CS2R R178, SRZ ;  /* 0x0000000000b27805 */ /* 0x000fe2000001ff00 */
[----:B------:R-:W2:Y:S01]  /*2fa0*/  LDC.64 R16, c[0x0][0x3b8] ;  /* 0x0000ee00ff107b82 */ /* 0x000ea20000000a00 */
        /* <DEDUP_REMOVED lines=8> */
[----:B-1----:R-:W-:Y:S01]  /*3030*/  @!P2 LEA R10, P4, R28, R10, 0x1 ;  /* 0x0000000a1c0aa211 */ /* 0x002fe200078808ff */
[----:B------:R-:W-:Y:S01]  /*3040*/  @!P1 IMAD.IADD R18, R25, 0x1, R18 ;  /* 0x0000000119129824 */ /* 0x000fe200078e0212 */
[----:B------:R-:W-:Y:S01]  /*3050*/  CS2R R158, SRZ ;  /* 0x00000000009e7805 */ /* 0x000fe2000001ff00 */
[----:B------:R-:W-:Y:S01]  /*3060*/  @!P2 IMAD R19, R14, UR25, R19 ;  /* 0x000000190e13ac24 */ /* 0x000fe2000f8e0213 */
[----:B------:R-:W-:Y:S01]  /*3070*/  @!P2 LEA.HI.X R11, R28, R11, R20, 0x1, P4 ;  /* 0x0000000b1c0ba211 */ /* 0x000fe200020f0c14 */
[----:B------:R-:W-:Y:S01]  /*3080*/  @!P2 IMAD.WIDE.U32 R26, R14, UR24, R26 ;  /* 0x000000180e1aac25 */ /* 0x000fe2000f8e001a */
[----:B------:R-:W-:-:S02]  /*3090*/  @!P1 LEA.HI.X R7, R24, R7, R18, 0x1, P3 ;  /* 0x0000000718079211 */ /* 0x000fc400018f0c12 */
[----:B------:R-:W-:Y:S02]  /*30a0*/  CS2R R156, SRZ ;  /* 0x00000000009c7805 */ /* 0x000fe4000001ff00 */
[----:B---3--:R-:W-:Y:S01]  /*30b0*/  @!P1 LEA R14, P3, R22, R4, 0x1 ;  /* 0x00000004160e9211 */ /* 0x008fe200078608ff */
[----:B------:R-:W-:Y:S01]  /*30c0*/  @!PT LDS RZ, [RZ] ;  /* 0x00000000fffff984 */ /* 0x000fe20000000800 */
[----:B------:R-:W-:Y:S01]  /*30d0*/  @!PT LDS RZ, [RZ] ;  /* 0x00000000fffff984 */ /* 0x000fe20000000800 */
[----:B------:R-:W-:Y:S01]  /*30e0*/  @!PT LDS RZ, [RZ] ;  /* 0x00000000fffff984 */ /* 0x000fe20000000800 */
[----:B------:R-:W-:Y:S01]  /*30f0*/  @!P2 LDGSTS.E.BYPASS.LTC128B.128 [R239+0x18000], desc[UR6][R10.64] ;  /* 0x180000000aefafae */ /* 0x000fe2000b901d46 */
[----:B------:R-:W-:Y:S01]  /*3100*/  @!P1 IMAD.IADD R15, R23, 0x1, R15 ;  /* 0x00000001170f9824 */ /* 0x000fe200078e020f */
[----:B----4-:R-:W-:Y:S01]  /*3110*/  @!P2 LEA R8, P4, R26, R8, 0x1 ;  /* 0x000000081a08a211 */ /* 0x010fe200078808ff */
[----:B------:R-:W-:Y:S01]  /*3120*/  @!P2 IMAD.IADD R19, R27, 0x1, R19 ;  /* 0x000000011b13a824 */ /* 0x000fe200078e0213 */
[----:B------:R-:W-:Y:S01]  /*3130*/  @!P2 LDGSTS.E.BYPASS.LTC128B.128 [R239+0x1a000], desc[UR6][R10.64+0x80] ;  /* 0x1a0000800aefafae */ /* 0x000fe2000b901d46 */
[----:B------:R-:W-:Y:S01]  /*3140*/  IMAD.MOV.U32 R238, RZ, RZ, 0x4 ;  /* 0x00000004ffee7424 */ /* 0x000fe200078e00ff */
[----:B------:R-:W-:Y:S02]  /*3150*/  @!P1 LEA.HI.X R15, R22, R5, R15, 0x1, P3 ;  /* 0x00000005160f9211 */ /* 0x000fe400018f0c0f */
[----:B------:R-:W-:Y:S01]  /*3160*/  CS2R R162, SRZ ;  /* 0x0000000000a27805 */ /* 0x000fe2000001ff00 */
[----:B------:R-:W-:Y:S01]  /*3170*/  @!P2 LDGSTS.E.BYPASS.LTC128B.128 [R239+0x1c000], desc[UR6][R10.64+0x100] ;  /* 0x1c0001000aefafae */ /* 0x000fe2000b901d46 */
[----:B------:R-:W-:-:S02]  /*3180*/  @!P2 LEA.HI.X R9, R26, R9, R19, 0x1, P4 ;  /* 0x000000091a09a211 */ /* 0x000fc400020f0c13 */
        /* <DEDUP_REMOVED lines=57> */
[----:B------:R-:W-:Y:S01]  /*3520*/  @!PT LDS RZ, [RZ] ;  /* 0x00000000fffff984 */ /* 0x000fe20000000800 */
[----:B------:R-:W-:Y:S01]  /*3530*/  @!PT LDS RZ, [RZ] ;  /* 0x00000000fffff984 */ /* 0x000fe20000000800 */
[----:B------:R-:W-:Y:S01]  /*3540*/  @!PT LDS RZ, [RZ] ;  /* 0x00000000fffff984 */ /* 0x000fe20000000800 */
[----:B------:R-:W-:Y:S01]  /*3550*/  @!P2 LDGSTS.E.BYPASS.LTC128B.128 [R239+0x20000], desc[UR6][R8.64] ;  /* 0x2000000008efafae */ /* 0x000fe2000b901d46 */
[----:B------:R-:W-:-:S03]  /*3560*/  ULDC.U8 UR22, c[0x0][0x388] ;  /* 0x0000e20000167ab9 */ /* 0x000fc60000000000 */
[----:B------:R-:W-:Y:S04]  /*3570*/  @!P2 LDGSTS.E.BYPASS.LTC128B.128 [R239+0x22000], desc[UR6][R8.64+0x80] ;  /* 0x2200008008efafae */ /* 0x000fe8000b901d46 */
[----:B------:R-:W-:Y:S01]  /*3580*/  @!P2 LDGSTS.E.BYPASS.LTC128B.128 [R239+0x24000], desc[UR6][R8.64+0x100] ;  /* 0x2400010008efafae */ /* 0x000fe2000b901d46 */
[----:B---3--:R-:W-:-:S03]  /*3590*/  VIADD R6, R229, 0x8 ;  /* 0x00000008e5067836 */ /* 0x008fc60000000000 */
        /* <DEDUP_REMOVED lines=12> */
[----:B------:R-:W-:Y:S01]  /*3660*/  ISETP.GE.AND P1, PT, R6, UR9, PT ;  /* 0x0000000906007c0c */ /* 0x000fe2000bf26270 */
[----:B------:R-:W-:Y:S01]  /*3670*/  IMAD.MOV.U32 R6, RZ, RZ, 0x4 ;  /* 0x00000004ff067424 */ /* 0x000fe200078e00ff */
[C---:B------:R-:W-:Y:S01]  /*3680*/  ISETP.GE.AND P2, PT, R229.reuse, UR9, PT ;  /* 0x00000009e5007c0c */ /* 0x040fe2000bf46270 */
[----:B------:R-:W0:Y:S04]  /*3690*/  LDGDEPBAR ;  /* 0x00000000000079af */ /* 0x000e280000000000 */
[----:B--2---:R-:W2:Y:S04]  /*36a0*/  LDG.E.64 R10, desc[UR6][R16.64+0x8] ;  /* 0x00000806100a7981 */ /* 0x004ea8000c1e1b00 */
[----:B------:R-:W4:Y:S01]  /*36b0*/  LDG.E.64 R4, desc[UR6][R16.64] ;  /* 0x0000000610047981 */ /* 0x000f22000c1e1b00 */
[----:B---3--:R-:W-:Y:S01]  /*36c0*/  IMAD.WIDE R8, R229, R6, UR10 ;  /* 0x0000000ae5087e25 */ /* 0x008fe2000f8e0206 */
[----:B------:R-:W-:-:S04]  /*36d0*/  LEA.HI R6, R12, R13, RZ, 0x4 ;  /* 0x0000000d0c067211 */ /* 0x000fc800078f20ff */
[----:B------:R-:W-:Y:S01]  /*36e0*/  LOP3.LUT R6, R6, 0xfffffff0, RZ, 0xc0, !PT ;  /* 0xfffffff006067812 */ /* 0x000fe200078ec0ff */
[----:B------:R-:W-:Y:S01]  /*36f0*/  UIMAD UR9, UR46, UR58, UR53 ;  /* 0x0000003a2e0972a4 */ /* 0x000fe2000f8e0235 */
[----:B------:R1:W5:Y:S03]  /*3700*/  @!P2 LDG.E R243, desc[UR6][R8.64] ;  /* 0x0000000608f3a981 */ /* 0x000366000c1e1900 */
[----:B------:R-:W-:Y:S01]  /*3710*/  IMAD.IADD R13, R13, 0x1, -R6 ;  /* 0x000000010d0d7824 */ /* 0x000fe200078e0a06 */
[----:B------:R1:W5:Y:S01]  /*3720*/  @!P1 LDG.E R244, desc[UR6][R8.64+0x20] ;  /* 0x0000200608f49981 */ /* 0x000362000c1e1900 */
[----:B------:R-:W-:Y:S01]  /*3730*/  USHF.L.U32 UR9, UR9, 0x5, URZ ;  /* 0x0000000509097899 */ /* 0x000fe2000800063f */
[----:B------:R-:W-:Y:S01]  /*3740*/  CS2R R28, SRZ ;  /* 0x00000000001c7805 */ /* 0x000fe2000001ff00 */
[----:B------:R-:W-:Y:S01]  /*3750*/  UIADD3 UR26, -UR8, 0x40, UR21 ;  /* 0x00000040081a7890 */ /* 0x000fe2000fffe115 */
[----:B------:R-:W-:Y:S01]  /*3760*/  SHF.R.S32.HI R6, RZ, 0x1f, R13 ;  /* 0x0000001fff067819 */ /* 0x000fe2000001140d */
[----:B------:R-:W-:Y:S01]  /*3770*/  USHF.R.S32.HI UR13, URZ, 0x1f, UR9 ;  /* 0x0000001f3f0d7899 */ /* 0x000fe20008011409 */
[----:B------:R-:W-:-:S02]  /*3780*/  CS2R R26, SRZ ;  /* 0x00000000001a7805 */ /* 0x000fc4000001ff00 */
[----:B------:R-:W-:Y:S02]  /*3790*/  CS2R R24, SRZ ;  /* 0x0000000000187805 */ /* 0x000fe4000001ff00 */
[----:B------:R-:W-:Y:S02]  /*37a0*/  LEA.HI R6, R6, R13, RZ, 0x3 ;  /* 0x0000000d06067211 */ /* 0x000fe400078f18ff */
[----:B------:R-:W-:Y:S02]  /*37b0*/  CS2R R22, SRZ ;  /* 0x0000000000167805 */ /* 0x000fe4000001ff00 */
[----:B------:R-:W-:Y:S01]  /*37c0*/  CS2R R20, SRZ ;  /* 0x0000000000147805 */ /* 0x000fe2000001ff00 */
[----:B------:R-:W-:Y:S01]  /*37d0*/  UMOV UR17, UR18 ;  /* 0x0000001200117c82 */ /* 0x000fe20008000000 */
[----:B------:R-:W-:Y:S01]  /*37e0*/  LOP3.LUT R6, R6, 0xfffffff8, RZ, 0xc0, !PT ;  /* 0xfffffff806067812 */ /* 0x000fe200078ec0ff */
[----:B------:R-:W-:Y:S01]  /*37f0*/  UIADD3 UR26, UR26, -UR55, URZ ;  /* 0x800000371a1a7290 */ /* 0x000fe2000fffe03f */
[----:B------:R-:W-:-:S03]  /*3800*/  ULDC UR21, c[0x0][0x2ec] ;  /* 0x0000bb0000157ab9 */ /* 0x000fc60000000800 */
[----:B------:R-:W-:Y:S01]  /*3810*/  IMAD.IADD R6, R13, 0x1, -R6 ;  /* 0x000000010d067824 */ /* 0x000fe200078e0a06 */
[----:B--2---:R-:W-:-:S04]  /*3820*/  IADD3 R242, P4, P3, R10, UR9, R242 ;  /* 0x000000090af27c10 */ /* 0x004fc8000fb9e0f2 */
[----:B------:R-:W-:Y:S02]  /*3830*/  R2P PR, R6, 0x6 ;  /* 0x0000000606007804 */ /* 0x000fe40000000000 */
[----:B----4-:R-:W-:Y:S01]  /*3840*/  R2UR UR24, R5 ;  /* 0x00000000051872ca */ /* 0x010fe200000e0000 */
[----:B------:R-:W-:Y:S01]  /*3850*/  VIADD R5, R224, 0x4000 ;  /* 0x00004000e0057836 */ /* 0x000fe20000000000 */
[----:B------:R-:W-:Y:S01]  /*3860*/  R2UR UR25, R4 ;  /* 0x00000000041972ca */ /* 0x000fe200000e0000 */
[----:B------:R-:W-:Y:S01]  /*3870*/  VIADD R4, R223, 0x4000 ;  /* 0x00004000df047836 */ /* 0x000fe20000000000 */
[----:B------:R-:W-:Y:S02]  /*3880*/  SEL R218, R218, 0xffffffe0, !P1 ;  /* 0xffffffe0dada7807 */ /* 0x000fe40004800000 */
[----:B------:R-:W-:Y:S02]  /*3890*/  SEL R217, R217, 0xffffffc0, !P2 ;  /* 0xffffffc0d9d97807 */ /* 0x000fe40005000000 */
[----:B------:R-:W-:Y:S01]  /*38a0*/  SEL R220, R5, R224, !P0 ;  /* 0x000000e005dc7207 */ /* 0x000fe20004000000 */
[C---:B------:R-:W-:Y:S01]  /*38b0*/  IMAD.IADD R216, R221.reuse, 0x1, R218 ;  /* 0x00000001ddd87824 */ /* 0x040fe200078e02da */
[----:B------:R-:W-:Y:S01]  /*38c0*/  SEL R219, R4, R223, !P0 ;  /* 0x000000df04db7207 */ /* 0x000fe20004000000 */
[----:B------:R-:W-:Y:S01]  /*38d0*/  IMAD.IADD R214, R221, 0x1, R217 ;  /* 0x00000001ddd67824 */ /* 0x000fe200078e02d9 */
[----:B------:R-:W-:Y:S01]  /*38e0*/  IADD3.X R241, R11, UR13, R241, P4, P3 ;  /* 0x0000000d0bf17c10 */ /* 0x000fe2000a7e64f1 */
[----:B------:R-:W-:Y:S01]  /*38f0*/  IMAD.IADD R215, R217, 0x1, R216 ;  /* 0x00000001d9d77824 */ /* 0x000fe200078e02d8 */
[----:B------:R-:W-:Y:S01]  /*3900*/  LEA R220, R220, UR4, 0x1 ;  /* 0x00000004dcdc7c11 */ /* 0x000fe2000f8e08ff */
[----:B------:R-:W-:Y:S01]  /*3910*/  UIADD3 UR38, UR25, -0x61c88647, URZ ;  /* 0x9e3779b919267890 */ /* 0x000fe2000fffe03f */
[----:B------:R-:W-:Y:S01]  /*3920*/  LEA R219, R219, UR4, 0x1 ;  /* 0x00000004dbdb7c11 */ /* 0x000fe2000f8e08ff */
        /* <DEDUP_REMOVED lines=11> */
.L_x_1846:
[----:B------:R-:W0:Y:S01]  /*39e0*/  LDGDEPBAR ;  /* 0x00000000000079af */ /* 0x000e220000000000 */
[C---:B------:R-:W-:Y:S01]  /*39f0*/  IMAD.IADD R114, R220.reuse, 0x1, R218 ;  /* 0x00000001dc727824 */ /* 0x040fe200078e02da */
[----:B------:R-:W-:Y:S01]  /*3a00*/  MOV R117, UR19 ;  /* 0x0000001300757c02 */ /* 0x000fe20008000f00 */
[----:B------:R-:W-:Y:S01]  /*3a10*/  IMAD.IADD R113, R220, 0x1, R217 ;  /* 0x00000001dc717824 */ /* 0x000fe200078e02d9 */
[----:B------:R-:W-:Y:S01]  /*3a20*/  USHF.L.U32 UR13, UR5, 0x6, URZ ;  /* 0x00000006050d7899 */ /* 0x000fe2000800063f */
[----:B------:R-:W-:Y:S01]  /*3a30*/  IMAD.U32 R116, RZ, RZ, UR20 ;  /* 0x00000014ff747e24 */ /* 0x000fe2000f8e00ff */
[----:B------:R-:W-:Y:S01]  /*3a40*/  IADD3 R112, R114, R217, RZ ;  /* 0x000000d972707210 */ /* 0x000fe20007ffe0ff */
[----:B------:R-:W-:Y:S01]  /*3a50*/  UMOV UR9, UR56 ;  /* 0x0000003800097c82 */ /* 0x000fe20008000000 */
[----:B------:R-:W-:Y:S02]  /*3a60*/  UISETP.GE.AND UP0, UPT, UR13, UR26, UPT ;  /* 0x0000001a0d00728c */ /* 0x000fe4000bf06270 */
[C---:B------:R-:W-:Y:S04]  /*3a70*/  LEA R118, P0, R229.reuse, R116, 0x2 ;  /* 0x00000074e5767211 */ /* 0x040fe800078010ff */
[----:B------:R-:W-:Y:S02]  /*3a80*/  LEA.HI.X.SX32 R119, R229, R117, 0x2, P0 ;  /* 0x00000075e5777211 */ /* 0x000fe400000f16ff */
[----:B------:R-:W-:Y:S01]  /*3a90*/  PLOP3.LUT P0, PT, PT, PT, UP0, 0x80, 0x0 ;  /* 0x000000000000781c */ /* 0x000fe20003f0f008 */
[----:B------:R-:W-:Y:S04]  /*3aa0*/  DEPBAR.LE SB0, 0x0 ;  /* 0x000080000000791a */ /* 0x000fe80000000000 */
[----:B------:R-:W-:Y:S06]  /*3ab0*/  BAR.SYNC.DEFER_BLOCKING 0x0 ;  /* 0x0000000000007b1d */ /* 0x000fec0000010000 */
[----:B------:R-:W-:Y:S04]  /*3ac0*/  LDSM.16.M88.4 R84, [R220] ;  /* 0x00000000dc54783b */ /* 0x000fe80000000200 */
[----:B------:R-:W1:Y:S04]  /*3ad0*/  LDSM.16.M88.4 R88, [R213+0x18000] ;  /* 0x01800000d558783b */ /* 0x000e680000000200 */
[----:B------:R-:W2:Y:S04]  /*3ae0*/  LDSM.16.M88.4 R92, [R213+0x18800] ;  /* 0x01880000d55c783b */ /* 0x000ea80000000200 */
[----:B------:R-:W-:Y:S04]  /*3af0*/  LDSM.16.M88.4 R96, [R114] ;  /* 0x000000007260783b */ /* 0x000fe80000000200 */
[----:B------:R-:W3:Y:S04]  /*3b00*/  LDSM.16.M88.4 R100, [R212+0x18000] ;  /* 0x01800000d464783b */ /* 0x000ee80000000200 */
[----:B------:R-:W4:Y:S04]  /*3b10*/  LDSM.16.M88.4 R104, [R212+0x18800] ;  /* 0x01880000d468783b */ /* 0x000f280000000200 */
[----:B------:R-:W-:Y:S04]  /*3b20*/  LDSM.16.M88.4 R108, [R3+0x18000] ;  /* 0x01800000036c783b */ /* 0x000fe80000000200 */
[----:B-----5:R2:W5:Y:S04]  /*3b30*/  LDG.E R117, desc[UR6][R118.64] ;  /* 0x0000000676757981 */ /* 0x020568000c1e1900 */
        /* <DEDUP_REMOVED lines=121> */
.L_x_1842:
        /* <DEDUP_REMOVED lines=9> */
[----:B------:R-:W-:Y:S02]  /*4360*/  VIADDMNMX R95, R88, UR15, RZ, !PT ;  /* 0x0000000f585f7c46 */ /* 0x000fe4000f8001ff */
        /* <DEDUP_REMOVED lines=64> */
.L_x_1843:
[C---:B------:R-:W-:Y:S01]  /*4770*/  FMUL.FTZ R84, R243.reuse, 1.4426950216293334961 ;  /* 0x3fb8aa3bf3547820 */ /* 0x040fe20000410000 */
[----:B------:R-:W-:Y:S01]  /*4780*/  FSETP.NEU.FTZ.AND P0, PT, R243, -INF , PT ;  /* 0xff800000f300780b */ /* 0x000fe20003f1d000 */
[----:B------:R-:W-:Y:S02]  /*4790*/  IMAD.U32 R87, RZ, RZ, UR14 ;  /* 0x0000000eff577e24 */ /* 0x000fe4000f8e00ff */
[----:B------:R-:W-:Y:S01]  /*47a0*/  FMUL.FTZ R85, R244, 1.4426950216293334961 ;  /* 0x3fb8aa3bf4557820 */ /* 0x000fe20000410000 */
[----:B------:R-:W-:Y:S01]  /*47b0*/  IMAD.U32 R86, RZ, RZ, UR5 ;  /* 0x00000005ff567e24 */ /* 0x000fe2000f8e00ff */
[----:B------:R-:W-:Y:S01]  /*47c0*/  FSEL R84, R84, RZ, P0 ;  /* 0x000000ff54547208 */ /* 0x000fe20000000000 */
[----:B------:R-:W-:Y:S01]  /*47d0*/  IMAD.WIDE.U32 R90, R242, -0x2daee0ad, RZ ;  /* 0xd2511f53f25a7825 */ /* 0x000fe200078e00ff */
[----:B------:R-:W-:Y:S01]  /*47e0*/  FSETP.NEU.FTZ.AND P0, PT, R244, -INF , PT ;  /* 0xff800000f400780b */ /* 0x000fe20003f1d000 */
[----:B------:R-:W-:Y:S01]  /*47f0*/  UISETP.GT.AND UP2, UPT, UR5, UR23, UPT ;  /* 0x000000170500728c */ /* 0x000fe2000bf44270 */
[----:B------:R-:W-:Y:S01]  /*4800*/  LEA R115, R224, UR4, 0x1 ;  /* 0x00000004e0737c11 */ /* 0x000fe2000f8e08ff */
[----:B------:R-:W-:Y:S02]  /*4810*/  IMAD R87, R87, 0x2, R226 ;  /* 0x0000000257577824 */ /* 0x000fe400078e02e2 */
[--C-:B------:R-:W-:Y:S01]  /*4820*/  FFMA.FTZ R118, R16, UR21, -R84.reuse ;  /* 0x0000001510767c23 */ /* 0x100fe20008010854 */
[----:B------:R-:W-:Y:S02]  /*4830*/  IMAD R16, R86, 0x4, R227 ;  /* 0x0000000456107824 */ /* 0x000fe400078e02e3 */
[--C-:B------:R-:W-:Y:S01]  /*4840*/  FFMA.FTZ R119, R8, UR21, -R84.reuse ;  /* 0x0000001508777c23 */ /* 0x100fe20008010854 */
[----:B------:R-:W-:Y:S01]  /*4850*/  FSEL R8, R85, RZ, P0 ;  /* 0x000000ff55087208 */ /* 0x000fe20000000000 */
[--C-:B------:R-:W-:Y:S01]  /*4860*/  FFMA.FTZ R122, R4, UR21, -R84.reuse ;  /* 0x00000015047a7c23 */ /* 0x100fe20008010854 */
[----:B------:R-:W-:Y:S01]  /*4870*/  LOP3.LUT R86, R91, UR24, R87, 0x96, !PT ;  /* 0x000000185b567c12 */ /* 0x000fe2000f8e9657 */
[----:B------:R-:W-:Y:S04]  /*4880*/  IMAD.WIDE.U32 R88, R16, -0x326172a9, RZ ;  /* 0xcd9e8d5710587825 */ /* 0x000fe800078e00ff */
[----:B------:R-:W-:Y:S01]  /*4890*/  FFMA.FTZ R9, R9, UR21, -R84 ;  /* 0x0000001509097c23 */ /* 0x000fe20008010854 */
[----:B------:R-:W1:Y:S01]  /*48a0*/  MUFU.EX2 R118, R118 ;  /* 0x0000007600767308 */ /* 0x000e620000000800 */
[--C-:B------:R-:W-:Y:S01]  /*48b0*/  FFMA.FTZ R120, R11, UR21, -R8.reuse ;  /* 0x000000150b787c23 */ /* 0x100fe20008010808 */
        /* <DEDUP_REMOVED lines=14> */
[----:B------:R-:W-:Y:S01]  /*49a0*/  FFMA.FTZ R84, R17, UR21, -R84 ;  /* 0x0000001511547c23 */ /* 0x000fe20008010854 */
[----:B------:R3:W-:Y:S01]  /*49b0*/  MUFU.EX2 R123, R5 ;  /* 0x00000005007b7308 */ /* 0x0007e20000000800 */
        /* <DEDUP_REMOVED lines=11> */
[----:B------:R-:W-:Y:S01]  /*4a70*/  FFMA.FTZ R8, R18, UR21, -R8 ;  /* 0x0000001512087c23 */ /* 0x000fe20008010808 */
[--C-:B------:R-:W-:Y:S01]  /*4a80*/  IMAD.IADD R114, R218, 0x1, R115.reuse ;  /* 0x00000001da727824 */ /* 0x100fe200078e0273 */
[----:B------:R-:W-:Y:S01]  /*4a90*/  LOP3.LUT R86, R7, UR31, R86, 0x96, !PT ;  /* 0x0000001f07567c12 */ /* 0x000fe2000f8e9656 */
[----:B------:R-:W-:Y:S01]  /*4aa0*/  IMAD.WIDE.U32 R88, R88, -0x326172a9, RZ ;  /* 0xcd9e8d5758587825 */ /* 0x000fe200078e00ff */
[----:B------:R-:W4:Y:S03]  /*4ab0*/  MUFU.EX2 R119, R119 ;  /* 0x0000007700777308 */ /* 0x000f260000000800 */
[----:B------:R-:W-:Y:S01]  /*4ac0*/  IMAD.WIDE.U32 R86, R86, -0x326172a9, RZ ;  /* 0xcd9e8d5756567825 */ /* 0x000fe200078e00ff */
[----:B------:R-:W-:Y:S03]  /*4ad0*/  LOP3.LUT R4, R89, UR32, R90, 0x96, !PT ;  /* 0x0000002059047c12 */ /* 0x000fe6000f8e965a */
[----:B------:R-:W-:Y:S01]  /*4ae0*/  IMAD.IADD R113, R217, 0x1, R115 ;  /* 0x00000001d9717824 */ /* 0x000fe200078e0273 */
[----:B------:R-:W-:Y:S01]  /*4af0*/  LOP3.LUT R7, R87, UR30, R88, 0x96, !PT ;  /* 0x0000001e57077c12 */ /* 0x000fe2000f8e9658 */
[----:B------:R-:W-:Y:S01]  /*4b00*/  IMAD.WIDE.U32 R90, R4, -0x2daee0ad, RZ ;  /* 0xd2511f53045a7825 */ /* 0x000fe200078e00ff */
[----:B------:R1:W-:Y:S03]  /*4b10*/  MUFU.EX2 R129, R10 ;  /* 0x0000000a00817308 */ /* 0x0003e60000000800 */
[----:B------:R-:W-:Y:S01]  /*4b20*/  IMAD.WIDE.U32 R16, R7, -0x2daee0ad, RZ ;  /* 0xd2511f5307107825 */ /* 0x000fe200078e00ff */
[----:B------:R-:W-:Y:S03]  /*4b30*/  LOP3.LUT R88, R91, UR29, R6, 0x96, !PT ;  /* 0x0000001d5b587c12 */ /* 0x000fe6000f8e9606 */
[----:B------:R-:W-:Y:S01]  /*4b40*/  IMAD.IADD R112, R217, 0x1, R114 ;  /* 0x00000001d9707824 */ /* 0x000fe200078e0272 */
[----:B------:R-:W-:Y:S01]  /*4b50*/  LOP3.LUT R7, R16, 0xff, RZ, 0xc0, !PT ;  /* 0x000000ff10077812 */ /* 0x000fe200078ec0ff */
[----:B------:R-:W-:Y:S01]  /*4b60*/  IMAD.WIDE.U32 R88, R88, -0x326172a9, RZ ;  /* 0xcd9e8d5758587825 */ /* 0x000fe200078e00ff */
[----:B--2---:R-:W-:Y:S01]  /*4b70*/  SHF.R.U32.HI R9, RZ, 0x18, R16 ;  /* 0x00000018ff097819 */ /* 0x004fe20000011610 */
[----:B------:R-:W2:Y:S01]  /*4b80*/  MUFU.EX2 R120, R120 ;  /* 0x0000007800787308 */ /* 0x000ea20000000800 */
[----:B------:R-:W-:Y:S02]  /*4b90*/  ISETP.LE.U32.AND P2, PT, R7, UR22, PT ;  /* 0x0000001607007c0c */ /* 0x000fe4000bf43070 */
[----:B------:R-:W-:Y:S02]  /*4ba0*/  SHF.R.U32.HI R11, RZ, 0x18, R88 ;  /* 0x00000018ff0b7819 */ /* 0x000fe40000011658 */
[----:B------:R-:W-:Y:S02]  /*4bb0*/  LOP3.LUT R86, R89, UR28, R86, 0x96, !PT ;  /* 0x0000001c59567c12 */ /* 0x000fe4000f8e9656 */
[----:B------:R-:W-:Y:S03]  /*4bc0*/  ISETP.LE.U32.AND P1, PT, R11, UR22, PT ;  /* 0x000000160b007c0c */ /* 0x000fe6000bf23070 */
[----:B------:R-:W2:Y:S01]  /*4bd0*/  MUFU.EX2 R121, R121 ;  /* 0x0000007900797308 */ /* 0x000ea20000000800 */
[----:B------:R-:W-:Y:S02]  /*4be0*/  SHF.R.U32.HI R11, RZ, 0x18, R86 ;  /* 0x00000018ff0b7819 */ /* 0x000fe40000011656 */
[----:B------:R-:W-:Y:S02]  /*4bf0*/  LOP3.LUT R6, R17, UR27, R90, 0x96, !PT ;  /* 0x0000001b11067c12 */ /* 0x000fe4000f8e965a */
[----:B------:R-:W-:Y:S02]  /*4c00*/  ISETP.LE.U32.AND P4, PT, R11, UR22, PT ;  /* 0x000000160b007c0c */ /* 0x000fe4000bf83070 */
[----:B------:R-:W-:Y:S03]  /*4c10*/  ISETP.LE.U32.AND P0, PT, R9, UR22, PT ;  /* 0x0000001609007c0c */ /* 0x000fe6000bf03070 */
[----:B------:R-:W-:Y:S01]  /*4c20*/  MUFU.EX2 R124, R124 ;  /* 0x0000007c007c7308 */ /* 0x000fe20000000800 */
[----:B------:R-:W-:Y:S02]  /*4c30*/  LOP3.LUT R11, R86, 0xff, RZ, 0xc0, !PT ;  /* 0x000000ff560b7812 */ /* 0x000fe400078ec0ff */
[----:B------:R-:W-:Y:S02]  /*4c40*/  SHF.R.U32.HI R9, RZ, 0x18, R6 ;  /* 0x00000018ff097819 */ /* 0x000fe40000011606 */
[----:B------:R-:W-:Y:S02]  /*4c50*/  LOP3.LUT R4, R16, 0xffff, RZ, 0xc0, !PT ;  /* 0x0000ffff10047812 */ /* 0x000fe400078ec0ff */
[----:B---3--:R-:W-:Y:S03]  /*4c60*/  SHF.R.U32.HI R5, RZ, 0x10, R16 ;  /* 0x00000010ff057819 */ /* 0x008fe60000011610 */
[----:B------:R-:W3:Y:S01]  /*4c70*/  MUFU.EX2 R197, R12 ;  /* 0x0000000c00c57308 */ /* 0x000ee20000000800 */
[----:B------:R-:W-:Y:S02]  /*4c80*/  LOP3.LUT R16, R88, 0xff, RZ, 0xc0, !PT ;  /* 0x000000ff58107812 */ /* 0x000fe400078ec0ff */
[----:B------:R-:W-:Y:S02]  /*4c90*/  ISETP.LE.U32.AND P3, PT, R9, UR22, PT ;  /* 0x0000001609007c0c */ /* 0x000fe4000bf63070 */
[----:B------:R-:W-:Y:S02]  /*4ca0*/  SHF.R.U32.HI R9, RZ, 0x10, R86 ;  /* 0x00000010ff097819 */ /* 0x000fe40000011656 */
[----:B------:R-:W-:Y:S03]  /*4cb0*/  ISETP.LE.U32.AND P6, PT, R16, UR22, PT ;  /* 0x0000001610007c0c */ /* 0x000fe6000bfc3070 */
[----:B------:R-:W3:Y:S01]  /*4cc0*/  MUFU.EX2 R127, R15 ;  /* 0x0000000f007f7308 */ /* 0x000ee20000000800 */
[----:B------:R-:W-:Y:S02]  /*4cd0*/  LOP3.LUT R86, R86, 0xffff, RZ, 0xc0, !PT ;  /* 0x0000ffff56567812 */ /* 0x000fe400078ec0ff */
[----:B------:R-:W-:Y:S02]  /*4ce0*/  LOP3.LUT R9, R9, 0xff, RZ, 0xc0, !PT ;  /* 0x000000ff09097812 */ /* 0x000fe400078ec0ff */
[----:B------:R-:W-:Y:S02]  /*4cf0*/  SHF.R.U32.HI R86, RZ, 0x8, R86 ;  /* 0x00000008ff567819 */ /* 0x000fe40000011656 */
[----:B-1----:R-:W-:Y:S03]  /*4d00*/  LOP3.LUT R10, R88, 0xffff, RZ, 0xc0, !PT ;  /* 0x0000ffff580a7812 */ /* 0x002fe600078ec0ff */
[----:B------:R-:W-:Y:S01]  /*4d10*/  MUFU.EX2 R196, R13 ;  /* 0x0000000d00c47308 */ /* 0x000fe20000000800 */
[----:B------:R-:W-:Y:S02]  /*4d20*/  LOP3.LUT R86, R86, 0xffff, RZ, 0xc0, !PT ;  /* 0x0000ffff56567812 */ /* 0x000fe400078ec0ff */
[----:B------:R-:W-:Y:S02]  /*4d30*/  SHF.R.U32.HI R7, RZ, 0x10, R88 ;  /* 0x00000010ff077819 */ /* 0x000fe40000011658 */
[----:B------:R-:W-:Y:S02]  /*4d40*/  SHF.R.U32.HI R10, RZ, 0x8, R10 ;  /* 0x00000008ff0a7819 */ /* 0x000fe4000001160a */
[----:B------:R-:W-:Y:S03]  /*4d50*/  LOP3.LUT R7, R7, 0xff, RZ, 0xc0, !PT ;  /* 0x000000ff07077812 */ /* 0x000fe600078ec0ff */
[----:B------:R-:W-:Y:S01]  /*4d60*/  MUFU.EX2 R130, R14 ;  /* 0x0000000e00827308 */ /* 0x000fe20000000800 */
[----:B------:R-:W-:Y:S02]  /*4d70*/  LOP3.LUT R10, R10, 0xffff, RZ, 0xc0, !PT ;  /* 0x0000ffff0a0a7812 */ /* 0x000fe400078ec0ff */
[----:B------:R-:W-:Y:S02]  /*4d80*/  LOP3.LUT R5, R5, 0xff, RZ, 0xc0, !PT ;  /* 0x000000ff05057812 */ /* 0x000fe400078ec0ff */
[----:B------:R-:W-:Y:S02]  /*4d90*/  LOP3.LUT R16, R6, 0xff, RZ, 0xc0, !PT ;  /* 0x000000ff06107812 */ /* 0x000fe400078ec0ff */
[----:B------:R-:W-:Y:S03]  /*4da0*/  SHF.R.U32.HI R4, RZ, 0x8, R4 ;  /* 0x00000008ff047819 */ /* 0x000fe60000011604 */
[----:B------:R-:W1:Y:S01]  /*4db0*/  MUFU.EX2 R125, R19 ;  /* 0x00000013007d7308 */ /* 0x000e620000000800 */
[----:B------:R-:W-:Y:S02]  /*4dc0*/  ISETP.LE.U32.AND P5, PT, R16, UR22, PT ;  /* 0x0000001610007c0c */ /* 0x000fe4000bfa3070 */
[----:B------:R-:W-:Y:S07]  /*4dd0*/  LOP3.LUT R4, R4, 0xffff, RZ, 0xc0, !PT ;  /* 0x0000ffff04047812 */ /* 0x000fee00078ec0ff */
[----:B------:R-:W-:Y:S10]  /*4de0*/  MUFU.EX2 R131, R84 ;  /* 0x0000005400837308 */ /* 0x000ff40000000800 */
[----:B------:R-:W1:Y:S01]  /*4df0*/  MUFU.EX2 R128, R8 ;  /* 0x0000000800807308 */ /* 0x000e620000000800 */
[----:B------:R-:W-:Y:S01]  /*4e00*/  @!P2 FADD.FTZ R118, -R118, -RZ ;  /* 0x800000ff7676a221 */ /* 0x000fe20000010100 */
[----:B------:R-:W-:Y:S01]  /*4e10*/  ISETP.LE.U32.AND P2, PT, R11, UR22, PT ;  /* 0x000000160b007c0c */ /* 0x000fe2000bf43070 */
[----:B----4-:R-:W-:Y:S01]  /*4e20*/  @!P6 FADD.FTZ R119, -R119, -RZ ;  /* 0x800000ff7777e221 */ /* 0x010fe20000010100 */
[----:B------:R-:W-:Y:S01]  /*4e30*/  ISETP.LE.U32.AND P6, PT, R9, UR22, PT ;  /* 0x0000001609007c0c */ /* 0x000fe2000bfc3070 */
[----:B--2---:R-:W-:Y:S01]  /*4e40*/  @!P1 FADD.FTZ R120, -R120, -RZ ;  /* 0x800000ff78789221 */ /* 0x004fe20000010100 */
[----:B------:R-:W-:Y:S01]  /*4e50*/  @!P4 FADD.FTZ R121, -R121, -RZ ;  /* 0x800000ff7979c221 */ /* 0x000fe20000010100 */
[----:B------:R-:W-:Y:S01]  /*4e60*/  ISETP.LE.U32.AND P4, PT, R10, UR22, PT ;  /* 0x000000160a007c0c */ /* 0x000fe2000bf83070 */
[----:B---3--:R-:W-:Y:S01]  /*4e70*/  @!P5 FADD.FTZ R197, -R197, -RZ ;  /* 0x800000ffc5c5d221 */ /* 0x008fe20000010100 */
[----:B------:R-:W-:Y:S01]  /*4e80*/  ISETP.LE.U32.AND P1, PT, R5, UR22, PT ;  /* 0x0000001605007c0c */ /* 0x000fe2000bf23070 */
[----:B------:R-:W-:Y:S01]  /*4e90*/  @!P3 FADD.FTZ R127, -R127, -RZ ;  /* 0x800000ff7f7fb221 */ /* 0x000fe20000010100 */
[----:B------:R-:W-:Y:S01]  /*4ea0*/  SHF.R.U32.HI R5, RZ, 0x10, R6 ;  /* 0x00000010ff057819 */ /* 0x000fe20000011606 */
[----:B-1----:R-:W-:Y:S01]  /*4eb0*/  @!P0 FADD.FTZ R125, -R125, -RZ ;  /* 0x800000ff7d7d8221 */ /* 0x002fe20000010100 */
[----:B------:R-:W-:Y:S02]  /*4ec0*/  LOP3.LUT R6, R6, 0xffff, RZ, 0xc0, !PT ;  /* 0x0000ffff06067812 */ /* 0x000fe400078ec0ff */
[----:B------:R-:W-:Y:S01]  /*4ed0*/  @!P2 FADD.FTZ R122, -R122, -RZ ;  /* 0x800000ff7a7aa221 */ /* 0x000fe20000010100 */
[----:B------:R-:W-:Y:S01]  /*4ee0*/  ISETP.LE.U32.AND P2, PT, R86, UR22, PT ;  /* 0x0000001656007c0c */ /* 0x000fe2000bf43070 */
[----:B------:R-:W-:Y:S01]  /*4ef0*/  @!P6 FADD.FTZ R124, -R124, -RZ ;  /* 0x800000ff7c7ce221 */ /* 0x000fe20000010100 */
[----:B------:R-:W-:Y:S02]  /*4f00*/  ISETP.LE.U32.AND P6, PT, R7, UR22, PT ;  /* 0x0000001607007c0c */ /* 0x000fe4000bfc3070 */
[----:B------:R-:W-:Y:S01]  /*4f10*/  SHF.R.U32.HI R6, RZ, 0x8, R6 ;  /* 0x00000008ff067819 */ /* 0x000fe20000011606 */
[----:B------:R-:W-:Y:S01]  /*4f20*/  @!P4 FADD.FTZ R126, -R126, -RZ ;  /* 0x800000ff7e7ec221 */ /* 0x000fe20000010100 */
[----:B------:R-:W-:Y:S01]  /*4f30*/  LOP3.LUT R5, R5, 0xff, RZ, 0xc0, !PT ;  /* 0x000000ff05057812 */ /* 0x000fe200078ec0ff */
[----:B------:R-:W-:Y:S01]  /*4f40*/  @!P1 FADD.FTZ R128, -R128, -RZ ;  /* 0x800000ff80809221 */ /* 0x000fe20000010100 */
[----:B------:R-:W-:Y:S02]  /*4f50*/  LOP3.LUT R6, R6, 0xffff, RZ, 0xc0, !PT ;  /* 0x0000ffff06067812 */ /* 0x000fe400078ec0ff */
[----:B------:R-:W-:Y:S02]  /*4f60*/  ISETP.LE.U32.AND P4, PT, R5, UR22, PT ;  /* 0x0000001605007c0c */ /* 0x000fe4000bf83070 */
[----:B------:R-:W-:Y:S01]  /*4f70*/  F2FP.RELU.BF16.F32.PACK_AB R10, R121, R124 ;  /* 0x0000007c790a723e */ /* 0x000fe200000018ff */
[----:B------:R-:W-:Y:S01]  /*4f80*/  @!P2 FADD.FTZ R123, -R123, -RZ ;  /* 0x800000ff7b7ba221 */ /* 0x000fe20000010100 */
[----:B------:R-:W-:Y:S01]  /*4f90*/  ISETP.LE.U32.AND P2, PT, R4, UR22, PT ;  /* 0x0000001604007c0c */ /* 0x000fe2000bf43070 */
[----:B------:R-:W-:Y:S01]  /*4fa0*/  @!P6 FADD.FTZ R129, -R129, -RZ ;  /* 0x800000ff8181e221 */ /* 0x000fe20000010100 */
[----:B------:R-:W-:Y:S01]  /*4fb0*/  ISETP.LE.U32.AND P6, PT, R6, UR22, PT ;  /* 0x0000001606007c0c */ /* 0x000fe2000bfc3070 */
[----:B------:R-:W-:Y:S01]  /*4fc0*/  STS [R233+0x2a400], R10 ;  /* 0x02a4000ae9007388 */ /* 0x000fe20000000800 */
[----:B------:R-:W-:Y:S02]  /*4fd0*/  F2FP.RELU.BF16.F32.PACK_AB R12, R123, R122 ;  /* 0x0000007a7b0c723e */ /* 0x000fe400000018ff */
[----:B------:R-:W-:Y:S02]  /*4fe0*/  F2FP.RELU.BF16.F32.PACK_AB R4, R126, R119 ;  /* 0x000000777e04723e */ /* 0x000fe400000018ff */
[----:B------:R-:W-:Y:S01]  /*4ff0*/  F2FP.RELU.BF16.F32.PACK_AB R6, R120, R129 ;  /* 0x000000817806723e */ /* 0x000fe200000018ff */
[----:B------:R1:W-:Y:S01]  /*5000*/  STS [R233+0x2a000], R12 ;  /* 0x02a0000ce9007388 */ /* 0x0003e20000000800 */
[----:B------:R-:W-:Y:S01]  /*5010*/  @!P4 FADD.FTZ R130, -R130, -RZ ;  /* 0x800000ff8282c221 */ /* 0x000fe20000010100 */
[----:B------:R-:W-:Y:S02]  /*5020*/  F2FP.RELU.BF16.F32.PACK_AB R13, R125, R128 ;  /* 0x000000807d0d723e */ /* 0x000fe400000018ff */
[----:B------:R-:W-:Y:S02]  /*5030*/  @!P2 FADD.FTZ R131, -R131, -RZ ;  /* 0x800000ff8383a221 */ /* 0x000fe40000010100 */
[----:B------:R-:W-:Y:S01]  /*5040*/  STS [R237+0x2a000], R4 ;  /* 0x02a00004ed007388 */ /* 0x000fe20000000800 */
[----:B------:R-:W-:Y:S01]  /*5050*/  @!P6 FADD.FTZ R196, -R196, -RZ ;  /* 0x800000ffc4c4e221 */ /* 0x000fe20000010100 */
[----:B------:R-:W-:Y:S04]  /*5060*/  FSETP.GE.FTZ.AND P3, PT, R122, RZ, PT ;  /* 0x000000ff7a00720b */ /* 0x000fe80003f76000 */
[----:B------:R-:W-:Y:S01]  /*5070*/  STS [R237+0x2a400], R6 ;  /* 0x02a40006ed007388 */ /* 0x000fe20000000800 */
[----:B------:R-:W-:Y:S02]  /*5080*/  F2FP.RELU.BF16.F32.PACK_AB R15, R131, R118 ;  /* 0x00000076830f723e */ /* 0x000fe400000018ff */
[----:B------:R-:W-:Y:S02]  /*5090*/  F2FP.RELU.BF16.F32.PACK_AB R14, R196, R197 ;  /* 0x000000c5c40e723e */ /* 0x000fe400000018ff */
[----:B------:R-:W-:Y:S02]  /*50a0*/  FSETP.GE.FTZ.AND P2, PT, R123, RZ, PT ;  /* 0x000000ff7b00720b */ /* 0x000fe40003f56000 */
[----:B------:R-:W-:Y:S01]  /*50b0*/  FSETP.GE.FTZ.AND P0, PT, R121, RZ, PT ;  /* 0x000000ff7900720b */ /* 0x000fe20003f16000 */
[----:B------:R-:W-:Y:S01]  /*50c0*/  STS [R235+0x2a000], R14 ;  /* 0x02a0000eeb007388 */ /* 0x000fe20000000800 */
[----:B------:R-:W-:Y:S02]  /*50d0*/  FSETP.GE.FTZ.AND P1, PT, R124, RZ, PT ;  /* 0x000000ff7c00720b */ /* 0x000fe40003f36000 */
[----:B-1----:R-:W-:Y:S05]  /*50e0*/  F2FP.RELU.BF16.F32.PACK_AB R12, R127, R130 ;  /* 0x000000827f0c723e */ /* 0x002fea00000018ff */
        /* <DEDUP_REMOVED lines=118> */
[-C--:B------:R-:W-:Y:S01]  /*5850*/  FSEL R85, R4, R117.reuse, P3 ;  /* 0x0000007504557208 */ /* 0x080fe20001800000 */
[----:B------:R-:W-:Y:S01]  /*5860*/  FADD.FTZ R5, -R116, R6 ;  /* 0x0000000674057221 */ /* 0x000fe20000010100 */
[----:B------:R-:W-:Y:S01]  /*5870*/  FSEL R84, R84, R117, P2 ;  /* 0x0000007554547208 */ /* 0x000fe20001000000 */
[----:B------:R-:W-:Y:S01]  /*5880*/  FADD.FTZ R6, -R117, R9 ;  /* 0x0000000975067221 */ /* 0x000fe20000010100 */
[-C--:B------:R-:W-:Y:S01]  /*5890*/  FSEL R4, R7, R116.reuse, P0 ;  /* 0x0000007407047208 */ /* 0x080fe20000000000 */
[C---:B------:R-:W-:Y:S01]  /*58a0*/  FADD.FTZ R11, -R116.reuse, R11 ;  /* 0x0000000b740b7221 */ /* 0x040fe20000010100 */
[----:B------:R-:W-:Y:S01]  /*58b0*/  FSEL R5, R5, R116, P1 ;  /* 0x0000007405057208 */ /* 0x000fe20000800000 */
[----:B------:R-:W-:Y:S01]  /*58c0*/  FADD.FTZ R9, -R116, R10 ;  /* 0x0000000a74097221 */ /* 0x000fe20000010100 */
[----:B------:R-:W-:Y:S01]  /*58d0*/  FSETP.GE.FTZ.AND P2, PT, R126, RZ, PT ;  /* 0x000000ff7e00720b */ /* 0x000fe20003f56000 */
[----:B------:R-:W-:Y:S01]  /*58e0*/  FADD.FTZ R12, -R117, R12 ;  /* 0x0000000c750c7221 */ /* 0x000fe20000010100 */
[----:B------:R-:W-:Y:S01]  /*58f0*/  FSETP.GE.FTZ.AND P0, PT, R120, RZ, PT ;  /* 0x000000ff7800720b */ /* 0x000fe20003f16000 */
[----:B------:R-:W-:Y:S01]  /*5900*/  FMUL.FTZ R5, R124, R5 ;  /* 0x000000057c057220 */ /* 0x000fe20000410000 */
[----:B------:R-:W-:Y:S01]  /*5910*/  FSETP.GE.FTZ.AND P1, PT, R129, RZ, PT ;  /* 0x000000ff8100720b */ /* 0x000fe20003f36000 */
[----:B------:R-:W-:Y:S01]  /*5920*/  FMUL.FTZ R4, R121, R4 ;  /* 0x0000000479047220 */ /* 0x000fe20000410000 */
[----:B------:R-:W-:Y:S01]  /*5930*/  FSEL R7, R6, R117, P2 ;  /* 0x0000007506077208 */ /* 0x000fe20001000000 */
[----:B------:R-:W-:Y:S01]  /*5940*/  FADD.FTZ R10, -R117, R13 ;  /* 0x0000000d750a7221 */ /* 0x000fe20000010100 */
[-C--:B------:R-:W-:Y:S01]  /*5950*/  FSEL R11, R11, R116.reuse, P0 ;  /* 0x000000740b0b7208 */ /* 0x080fe20000000000 */
[C---:B------:R-:W-:Y:S01]  /*5960*/  FADD.FTZ R15, -R116.reuse, R15 ;  /* 0x0000000f740f7221 */ /* 0x040fe20000010100 */
[----:B------:R-:W-:Y:S01]  /*5970*/  FSEL R6, R9, R116, P1 ;  /* 0x0000007409067208 */ /* 0x000fe20000800000 */
[----:B------:R-:W-:Y:S01]  /*5980*/  FADD.FTZ R9, -R116, R14 ;  /* 0x0000000e74097221 */ /* 0x000fe20000010100 */
[----:B------:R-:W-:Y:S01]  /*5990*/  FSETP.GE.FTZ.AND P0, PT, R197, RZ, PT ;  /* 0x000000ffc500720b */ /* 0x000fe20003f16000 */
[C---:B------:R-:W-:Y:S01]  /*59a0*/  FADD.FTZ R8, -R117.reuse, R8 ;  /* 0x0000000875087221 */ /* 0x040fe20000010100 */
[----:B------:R-:W-:Y:S01]  /*59b0*/  FSETP.GE.FTZ.AND P1, PT, R130, RZ, PT ;  /* 0x000000ff8200720b */ /* 0x000fe20003f36000 */
[----:B------:R-:W-:Y:S01]  /*59c0*/  FMUL.FTZ R7, R126, R7 ;  /* 0x000000077e077220 */ /* 0x000fe20000410000 */
[----:B------:R-:W-:Y:S01]  /*59d0*/  FSETP.GE.FTZ.AND P2, PT, R196, RZ, PT ;  /* 0x000000ffc400720b */ /* 0x000fe20003f56000 */
[----:B------:R-:W-:Y:S01]  /*59e0*/  FADD.FTZ R16, -R117, R16 ;  /* 0x0000001075107221 */ /* 0x000fe20000010100 */
[----:B------:R-:W-:Y:S01]  /*59f0*/  FSEL R12, R12, R117, P0 ;  /* 0x000000750c0c7208 */ /* 0x000fe20000000000 */
[----:B------:R-:W-:Y:S01]  /*5a00*/  FMUL.FTZ R6, R129, R6 ;  /* 0x0000000681067220 */ /* 0x000fe20000410000 */
[----:B------:R-:W-:Y:S01]  /*5a10*/  FSETP.GE.FTZ.AND P0, PT, R127, RZ, PT ;  /* 0x000000ff7f00720b */ /* 0x000fe20003f16000 */
        /* <DEDUP_REMOVED lines=34> */
[----:B------:R-:W1:Y:S01]  /*5c40*/  LDC R11, c[0x0][0x240] ;  /* 0x00009000ff0b7b82 */ /* 0x000e620000000800 */
[----:B------:R-:W-:Y:S04]  /*5c50*/  ULOP3.LUT UR9, UR5, 0x1, URZ, 0xc0, !UPT ;  /* 0x0000000105097892 */ /* 0x000fe8000f8ec03f */
[----:B------:R-:W-:Y:S03]  /*5c60*/  UISETP.NE.U32.AND UP0, UPT, UR9, 0x1, UPT ;  /* 0x000000010900788c */ /* 0x000fe6000bf05070 */
[----:B------:R-:W2:Y:S01]  /*5c70*/  LDC R9, c[0x0][0x244] ;  /* 0x00009100ff097b82 */ /* 0x000ea20000000800 */
[----:B------:R-:W-:Y:S06]  /*5c80*/  USEL UR9, UR57, 0x8000, !UP0 ;  /* 0x0000800039097887 */ /* 0x000fec000c000000 */
[----:B------:R-:W-:Y:S02]  /*5c90*/  VIADD R245, R245, UR9 ;  /* 0x00000009f5f57c36 */ /* 0x000fe40008000000 */
[----:B------:R-:W-:Y:S02]  /*5ca0*/  VIADD R220, R220, UR9 ;  /* 0x00000009dcdc7c36 */ /* 0x000fe40008000000 */
[----:B-1----:R-:W-:Y:S05]  /*5cb0*/  IMAD.U32 R13, R11, -0x40, RZ ;  /* 0xffffffc00b0d7824 */ /* 0x002fea00078e00ff */
[C---:B------:R-:W-:Y:S04]  /*5cc0*/  LEA R250, P0, R13.reuse, R250, 0x1 ;  /* 0x000000fa0dfa7211 */ /* 0x040fe800078008ff */
[----:B------:R-:W-:Y:S02]  /*5cd0*/  LEA.HI.X.SX32 R251, R13, R251, 0x1, P0 ;  /* 0x000000fb0dfb7211 */ /* 0x000fe400000f0eff */
        /* <DEDUP_REMOVED lines=14> */
.L_x_1844:
[----:B------:R-:W-:Y:S01]  /*5dc0*/  STS [R233+0x28000], R84 ;  /* 0x02800054e9007388 */ /* 0x000fe20000000800 */
[----:B------:R-:W-:Y:S01]  /*5dd0*/  F2FP.BF16.F32.PACK_AB R101, R6, R7 ;  /* 0x000000070665723e */ /* 0x000fe200000010ff */
[----:B------:R-:W2:Y:S01]  /*5de0*/  LDC R252, c[0x0][0x270] ;  /* 0x00009c00fffc7b82 */ /* 0x000ea20000000800 */
[----:B------:R-:W-:Y:S02]  /*5df0*/  F2FP.BF16.F32.PACK_AB R105, R116, R5 ;  /* 0x000000057469723e */ /* 0x000fe400000010ff */
[----:B------:R-:W-:Y:S01]  /*5e00*/  STS [R233+0x28400], R4 ;  /* 0x02840004e9007388 */ /* 0x000fe20000000800 */
[----:B------:R-:W-:Y:S04]  /*5e10*/  LEA R225, R223, UR4, 0x1 ;  /* 0x00000004dfe17c11 */ /* 0x000fe8000f8e08ff */
[----:B------:R-:W-:Y:S05]  /*5e20*/  STS [R237+0x28000], R18 ;  /* 0x02800012ed007388 */ /* 0x000fea0000000800 */
[----:B------:R-:W-:Y:S05]  /*5e30*/  STS [R237+0x28400], R86 ;  /* 0x02840056ed007388 */ /* 0x000fea0000000800 */
[----:B------:R-:W-:Y:S05]  /*5e40*/  STS [R235+0x28000], R88 ;  /* 0x02800058eb007388 */ /* 0x000fea0000000800 */
[----:B------:R-:W-:Y:S05]  /*5e50*/  STS [R235+0x28400], R92 ;  /* 0x0284005ceb007388 */ /* 0x000fea0000000800 */
[----:B------:R-:W-:Y:S01]  /*5e60*/  STS [R240+0x28000], R101 ;  /* 0x02800065f0007388 */ /* 0x000fe20000000800 */
[----:B--2---:R-:W-:Y:S04]  /*5e70*/  IMAD R252, R252, UR42, RZ ;  /* 0x0000002afcfc7c24 */ /* 0x004fe8000f8e02ff */
[----:B------:R-:W-:Y:S01]  /*5e80*/  STS [R240+0x28400], R105 ;  /* 0x02840069f0007388 */ /* 0x000fe20000000800 */
[----:B------:R-:W-:Y:S06]  /*5e90*/  BAR.SYNC.DEFER_BLOCKING 0x0 ;  /* 0x0000000000007b1d */ /* 0x000fec0000010000 */
[----:B------:R-:W-:Y:S05]  /*5ea0*/  LDSM.16.MT88.4 R4, [R222+0x2a000] ;  /* 0x02a00000de04783b */ /* 0x000fea0000004200 */
[----:B-1----:R-:W1:Y:S05]  /*5eb0*/  LDSM.16.MT88.4 R8, [R225+0x10000] ;  /* 0x01000000e108783b */ /* 0x002e6a0000004200 */
        /* <DEDUP_REMOVED lines=97> */
[----:B------:R-:W-:Y:S02]  /*64d0*/  LEA.HI.X.SX32 R249, R9, R249, 0x1, P0 ;  /* 0x000000f909f97211 */ /* 0x000fe400000f0eff */
[C---:B------:R-:W-:Y:S03]  /*64e0*/  LEA R4, P0, R7.reuse, R248, 0x6 ;  /* 0x000000f807047211 */ /* 0x040fe600078030ff */
        /* <DEDUP_REMOVED lines=13> */
.L_x_1845:
[----:B------:R-:W-:Y:S01]  /*65c0*/  LDSM.16.M88.4 R196, [R221] ;  /* 0x00000000ddc4783b */ /* 0x000fe20000000200 */
[----:B------:R-:W-:Y:S02]  /*65d0*/  @UP2 UIADD3 UR13, UP0, UR10, -0x100, URZ ;  /* 0xffffff000a0d2890 */ /* 0x000fe4000ff1e03f */
[----:B------:R-:W-:Y:S01]  /*65e0*/  UISETP.GT.AND UP1, UPT, UR5, UR23, UPT ;  /* 0x000000170500728c */ /* 0x000fe2000bf24270 */
[----:B------:R-:W1:Y:S01]  /*65f0*/  LDSM.16.MT88.4 R16, [R225+0x18000] ;  /* 0x01800000e110783b */ /* 0x000e620000004200 */
[----:B------:R-:W-:Y:S03]  /*6600*/  @UP2 UIADD3.X UR9, UR11, -0x1, URZ, UP0, !UPT ;  /* 0xffffffff0b092890 */ /* 0x000fe600087fe43f */
[----:B------:R-:W2:Y:S01]  /*6610*/  LDSM.16.M88.4 R124, [R221+0x1000] ;  /* 0x00100000dd7c783b */ /* 0x000ea20000000200 */
[----:B------:R-:W-:Y:S03]  /*6620*/  @UP2 UMOV UR10, UR13 ;  /* 0x0000000d000a2c82 */ /* 0x000fe60008000000 */
[----:B------:R-:W3:Y:S01]  /*6630*/  LDSM.16.MT88.4 R96, [R225+0x1a000] ;  /* 0x01a00000e160783b */ /* 0x000ee20000004200 */
[----:B------:R-:W-:Y:S01]  /*6640*/  @UP2 UMOV UR11, UR9 ;  /* 0x00000009000b2c82 */ /* 0x000fe20008000000 */
[----:B------:R-:W-:Y:S02]  /*6650*/  ULOP3.LUT UR9, UR5, 0x1, URZ, 0xc0, !UPT ;  /* 0x0000000105097892 */ /* 0x000fe4000f8ec03f */
[----:B------:R-:W4:Y:S01]  /*6660*/  LDSM.16.MT88.4 R112, [R225+0x1c000] ;  /* 0x01c00000e170783b */ /* 0x000f220000004200 */
[----:B------:R-:W-:Y:S02]  /*6670*/  UIADD3 UR5, UR5, -0x1, URZ ;  /* 0xffffffff05057890 */ /* 0x000fe4000fffe03f */
[----:B------:R-:W-:Y:S01]  /*6680*/  UISETP.NE.U32.AND UP0, UPT, UR9, 0x1, UPT ;  /* 0x000000010900788c */ /* 0x000fe2000bf05070 */
[----:B------:R-:W4:Y:S04]  /*6690*/  LDSM.16.MT88.4 R128, [R225+0x1e000] ;  /* 0x01e00000e180783b */ /* 0x000f280000004200 */
[----:B------:R-:W-:Y:S04]  /*66a0*/  LDSM.16.M88.4 R200, [R216] ;  /* 0x00000000d8c8783b */ /* 0x000fe80000000200 */
[----:B------:R-:W4:Y:S04]  /*66b0*/  LDSM.16.MT88.4 R204, [R225+0x18800] ;  /* 0x01880000e1cc783b */ /* 0x000f280000004200 */
[----:B------:R-:W4:Y:S01]  /*66c0*/  LDSM.16.M88.4 R208, [R216+0x1000] ;  /* 0x00100000d8d0783b */ /* 0x000f220000000200 */
        /* <DEDUP_REMOVED lines=70> */
[----:B------:R2:W3:Y:S05]  /*6b30*/  LDSM.16.MT88.4 R204, [R225+0x1f800] ;  /* 0x01f80000e1cc783b */ /* 0x0004ea0000004200 */
[-C--:B-1----:R-:W-:Y:S06]  /*6b40*/  HMMA.16816.F32.BF16 R100, R196, R208.reuse, R100 ;  /* 0x000000d0c464723c */ /* 0x082fec0000041864 */
[C---:B------:R-:W-:Y:S05]  /*6b50*/  HMMA.16816.F32.BF16 R104, R200.reuse, R208, R104 ;  /* 0x000000d0c868723c */ /* 0x040fea0000041868 */
[C---:B--2---:R-:W-:Y:S01]  /*6b60*/  IMAD R225, R252.reuse, 0x38, RZ ;  /* 0x00000038fce17824 */ /* 0x044fe200078e02ff */
[-C--:B------:R-:W-:Y:S06]  /*6b70*/  HMMA.16816.F32.BF16 R108, R200, R210.reuse, R108 ;  /* 0x000000d2c86c723c */ /* 0x080fec000004186c */
[C---:B------:R-:W-:Y:S06]  /*6b80*/  HMMA.16816.F32.BF16 R112, R196.reuse, R210, R112 ;  /* 0x000000d2c470723c */ /* 0x040fec0000041870 */
[-C--:B---3--:R-:W-:Y:S05]  /*6b90*/  HMMA.16816.F32.BF16 R116, R196, R204.reuse, R116 ;  /* 0x000000ccc474723c */ /* 0x088fea0000041874 */
[C---:B------:R-:W-:Y:S01]  /*6ba0*/  IMAD.SHL.U32 R211, R252.reuse, 0x20, RZ ;  /* 0x00000020fcd37824 */ /* 0x040fe200078e00ff */
[C---:B------:R-:W-:Y:S06]  /*6bb0*/  HMMA.16816.F32.BF16 R120, R200.reuse, R204, R120 ;  /* 0x000000ccc878723c */ /* 0x040fec0000041878 */
[-C--:B------:R-:W-:Y:S05]  /*6bc0*/  HMMA.16816.F32.BF16 R124, R200, R206.reuse, R124 ;  /* 0x000000cec87c723c */ /* 0x080fea000004187c */
[----:B------:R-:W-:Y:S01]  /*6bd0*/  @P1 IMAD.WIDE R204, R229, R238, UR10 ;  /* 0x0000000ae5cc1e25 */ /* 0x000fe2000f8e02ee */
[----:B------:R-:W-:Y:S04]  /*6be0*/  HMMA.16816.F32.BF16 R128, R196, R206, R128 ;  /* 0x000000cec480723c */ /* 0x000fe80000041880 */
[----:B------:R-:W5:Y:S01]  /*6bf0*/  @P1 LDG.E R243, desc[UR6][R204.64] ;  /* 0x00000006ccf31981 */ /* 0x000f62000c1e1900 */
[C---:B------:R-:W-:Y:S02]  /*6c00*/  IMAD.SHL.U32 R201, R252.reuse, 0x8, RZ ;  /* 0x00000008fcc97824 */ /* 0x040fe400078e00ff */
[C---:B------:R-:W-:Y:S01]  /*6c10*/  IMAD.SHL.U32 R203, R252.reuse, 0x10, RZ ;  /* 0x00000010fccb7824 */ /* 0x040fe200078e00ff */
[----:B------:R1:W5:Y:S03]  /*6c20*/  @P1 LDG.E R244, desc[UR6][R204.64+0x20] ;  /* 0x00002006ccf41981 */ /* 0x000366000c1e1900 */
[-C--:B------:R-:W-:Y:S01]  /*6c30*/  LEA R208, P0, R201, R246.reuse, 0x2 ;  /* 0x000000f6c9d07211 */ /* 0x080fe200078010ff */
[C---:B------:R-:W-:Y:S01]  /*6c40*/  IMAD R207, R252.reuse, 0x18, RZ ;  /* 0x00000018fccf7824 */ /* 0x040fe200078e02ff */
[-C--:B------:R-:W-:Y:S01]  /*6c50*/  LEA R196, P1, R203, R246.reuse, 0x2 ;  /* 0x000000f6cbc47211 */ /* 0x080fe200078210ff */
[----:B------:R-:W-:Y:S01]  /*6c60*/  REDG.E.ADD.F32.FTZ.RN.STRONG.GPU desc[UR6][R246.64], R4 ;  /* 0x00000004f60079a6 */ /* 0x000fe2000c10f386 */
[-C--:B------:R-:W-:Y:S02]  /*6c70*/  LEA.HI.X.SX32 R209, R201, R247.reuse, 0x2, P0 ;  /* 0x000000f7c9d17211 */ /* 0x080fe400000f16ff */
[-C--:B------:R-:W-:Y:S02]  /*6c80*/  LEA R198, P0, R207, R246.reuse, 0x2 ;  /* 0x000000f6cfc67211 */ /* 0x080fe400078010ff */
[-C--:B------:R-:W-:Y:S01]  /*6c90*/  LEA.HI.X.SX32 R197, R203, R247.reuse, 0x2, P1 ;  /* 0x000000f7cbc57211 */ /* 0x080fe200008f16ff */
[----:B------:R2:W-:Y:S01]  /*6ca0*/  REDG.E.ADD.F32.FTZ.RN.STRONG.GPU desc[UR6][R208.64], R5 ;  /* 0x00000005d00079a6 */ /* 0x0005e2000c10f386 */
[-C--:B------:R-:W-:Y:S02]  /*6cb0*/  LEA R210, P1, R211, R246.reuse, 0x2 ;  /* 0x000000f6d3d27211 */ /* 0x080fe400078210ff */
[-C--:B------:R-:W-:Y:S01]  /*6cc0*/  LEA.HI.X.SX32 R199, R207, R247.reuse, 0x2, P0 ;  /* 0x000000f7cfc77211 */ /* 0x080fe200000f16ff */
[----:B------:R-:W-:Y:S01]  /*6cd0*/  REDG.E.ADD.F32.FTZ.RN.STRONG.GPU desc[UR6][R196.64], R6 ;  /* 0x00000006c40079a6 */ /* 0x000fe2000c10f386 */
[-C--:B------:R-:W-:Y:S01]  /*6ce0*/  LEA.HI.X.SX32 R211, R211, R247.reuse, 0x2, P1 ;  /* 0x000000f7d3d37211 */ /* 0x080fe200008f16ff */
[C---:B------:R-:W-:Y:S02]  /*6cf0*/  IMAD R207, R252.reuse, 0x30, RZ ;  /* 0x00000030fccf7824 */ /* 0x040fe400078e02ff */
[----:B------:R3:W-:Y:S03]  /*6d00*/  REDG.E.ADD.F32.FTZ.RN.STRONG.GPU desc[UR6][R198.64], R7 ;  /* 0x00000007c60079a6 */ /* 0x0007e6000c10f386 */
[CC--:B------:R-:W-:Y:S01]  /*6d10*/  LEA R206, P1, R207.reuse, R246.reuse, 0x2 ;  /* 0x000000f6cfce7211 */ /* 0x0c0fe200078210ff */
[----:B------:R4:W-:Y:S01]  /*6d20*/  REDG.E.ADD.F32.FTZ.RN.STRONG.GPU desc[UR6][R210.64], R8 ;  /* 0x00000008d20079a6 */ /* 0x0009e2000c10f386 */
[----:B-1----:R-:W-:Y:S02]  /*6d30*/  IMAD R205, R252, 0x28, RZ ;  /* 0x00000028fccd7824 */ /* 0x002fe400078e02ff */
[-C--:B------:R-:W-:Y:S03]  /*6d40*/  LEA.HI.X.SX32 R207, R207, R247.reuse, 0x2, P1 ;  /* 0x000000f7cfcf7211 */ /* 0x080fe600008f16ff */
[CC--:B------:R-:W-:Y:S04]  /*6d50*/  LEA R204, P0, R205.reuse, R246.reuse, 0x2 ;  /* 0x000000f6cdcc7211 */ /* 0x0c0fe800078010ff */
[-C--:B------:R-:W-:Y:S05]  /*6d60*/  LEA.HI.X.SX32 R205, R205, R247.reuse, 0x2, P0 ;  /* 0x000000f7cdcd7211 */ /* 0x080fea00000f16ff */
[----:B------:R1:W-:Y:S01]  /*6d70*/  REDG.E.ADD.F32.FTZ.RN.STRONG.GPU desc[UR6][R204.64], R9 ;  /* 0x00000009cc0079a6 */ /* 0x0003e2000c10f386 */
[----:B--2---:R-:W-:Y:S03]  /*6d80*/  VIADD R5, R203, 0x20 ;  /* 0x00000020cb057836 */ /* 0x004fe60000000000 */
[----:B------:R2:W-:Y:S01]  /*6d90*/  REDG.E.ADD.F32.FTZ.RN.STRONG.GPU desc[UR6][R206.64], R10 ;  /* 0x0000000ace0079a6 */ /* 0x0005e2000c10f386 */
[----:B---3--:R-:W-:Y:S01]  /*6da0*/  IMAD.IADD R7, R201, 0x1, R5 ;  /* 0x00000001c9077824 */ /* 0x008fe200078e0205 */
[CC--:B----4-:R-:W-:Y:S04]  /*6db0*/  LEA R210, P0, R225.reuse, R246.reuse, 0x2 ;  /* 0x000000f6e1d27211 */ /* 0x0d0fe800078010ff */
[-C--:B------:R-:W-:Y:S02]  /*6dc0*/  LEA.HI.X.SX32 R211, R225, R247.reuse, 0x2, P0 ;  /* 0x000000f7e1d37211 */ /* 0x080fe400000f16ff */
[CC--:B------:R-:W-:Y:S03]  /*6dd0*/  LEA R198, P0, R5.reuse, R246.reuse, 0x2 ;  /* 0x000000f605c67211 */ /* 0x0c0fe600078010ff */
[----:B------:R3:W-:Y:S01]  /*6de0*/  REDG.E.ADD.F32.FTZ.RN.STRONG.GPU desc[UR6][R210.64], R11 ;  /* 0x0000000bd20079a6 */ /* 0x0007e2000c10f386 */
[-C--:B------:R-:W-:Y:S01]  /*6df0*/  LEA.HI.X.SX32 R199, R5, R247.reuse, 0x2, P0 ;  /* 0x000000f705c77211 */ /* 0x080fe200000f16ff */
[----:B------:R-:W-:Y:S02]  /*6e00*/  IMAD.IADD R5, R201, 0x1, R7 ;  /* 0x00000001c9057824 */ /* 0x000fe400078e0207 */
[----:B------:R4:W-:Y:S01]  /*6e10*/  REDG.E.ADD.F32.FTZ.RN.STRONG.GPU desc[UR6][R246.64+0x80], R16 ;  /* 0x00008010f60079a6 */ /* 0x0009e2000c10f386 */
[CC--:B-1----:R-:W-:Y:S03]  /*6e20*/  LEA R204, P0, R7.reuse, R246.reuse, 0x2 ;  /* 0x000000f607cc7211 */ /* 0x0c2fe600078010ff */
[----:B------:R1:W-:Y:S01]  /*6e30*/  REDG.E.ADD.F32.FTZ.RN.STRONG.GPU desc[UR6][R208.64+0x80], R17 ;  /* 0x00008011d00079a6 */ /* 0x0003e2000c10f386 */
[-C--:B------:R-:W-:Y:S01]  /*6e40*/  LEA.HI.X.SX32 R205, R7, R247.reuse, 0x2, P0 ;  /* 0x000000f707cd7211 */ /* 0x080fe200000f16ff */
[----:B------:R-:W-:Y:S01]  /*6e50*/  IMAD.IADD R7, R201, 0x1, R5 ;  /* 0x00000001c9077824 */ /* 0x000fe200078e0205 */
[-C--:B--2---:R-:W-:Y:S01]  /*6e60*/  LEA R206, P1, R5, R246.reuse, 0x2 ;  /* 0x000000f605ce7211 */ /* 0x084fe200078210ff */
[----:B------:R2:W-:Y:S02]  /*6e70*/  REDG.E.ADD.F32.FTZ.RN.STRONG.GPU desc[UR6][R198.64], R18 ;  /* 0x00000012c60079a6 */ /* 0x0005e4000c10f386 */
[----:B------:R-:W-:Y:S01]  /*6e80*/  IMAD.IADD R9, R201, 0x1, R7 ;  /* 0x00000001c9097824 */ /* 0x000fe200078e0207 */
[-C--:B------:R-:W-:Y:S01]  /*6e90*/  LEA R6, P0, R7, R246.reuse, 0x2 ;  /* 0x000000f607067211 */ /* 0x080fe200078010ff */
[----:B------:R2:W-:Y:S01]  /*6ea0*/  REDG.E.ADD.F32.FTZ.RN.STRONG.GPU desc[UR6][R204.64], R19 ;  /* 0x00000013cc0079a6 */ /* 0x0005e2000c10f386 */
[-C--:B------:R-:W-:Y:S01]  /*6eb0*/  LEA.HI.X.SX32 R207, R5, R247.reuse, 0x2, P1 ;  /* 0x000000f705cf7211 */ /* 0x080fe200008f16ff */
[----:B------:R-:W-:Y:S01]  /*6ec0*/  IMAD.IADD R5, R201, 0x1, R9 ;  /* 0x00000001c9057824 */ /* 0x000fe200078e0209 */
[-C--:B------:R-:W-:Y:S02]  /*6ed0*/  LEA.HI.X.SX32 R7, R7, R247.reuse, 0x2, P0 ;  /* 0x000000f707077211 */ /* 0x080fe400000f16ff */
[CC--:B------:R-:W-:Y:S01]  /*6ee0*/  LEA R10, P0, R9.reuse, R246.reuse, 0x2 ;  /* 0x000000f6090a7211 */ /* 0x0c0fe200078010ff */
[----:B------:R-:W-:Y:S03]  /*6ef0*/  REDG.E.ADD.F32.FTZ.RN.STRONG.GPU desc[UR6][R206.64], R12 ;  /* 0x0000000cce0079a6 */ /* 0x000fe6000c10f386 */
[-C--:B---3--:R-:W-:Y:S01]  /*6f00*/  LEA.HI.X.SX32 R11, R9, R247.reuse, 0x2, P0 ;  /* 0x000000f7090b7211 */ /* 0x088fe200000f16ff */
[----:B------:R3:W-:Y:S01]  /*6f10*/  REDG.E.ADD.F32.FTZ.RN.STRONG.GPU desc[UR6][R6.64], R13 ;  /* 0x0000000d060079a6 */ /* 0x0007e2000c10f386 */
[----:B------:R-:W-:Y:S01]  /*6f20*/  VIADD R9, R203, 0x40 ;  /* 0x00000040cb097836 */ /* 0x000fe20000000000 */
[CC--:B----4-:R-:W-:Y:S02]  /*6f30*/  LEA R16, P0, R5.reuse, R246.reuse, 0x2 ;  /* 0x000000f605107211 */ /* 0x0d0fe400078010ff */
[----:B------:R4:W-:Y:S02]  /*6f40*/  REDG.E.ADD.F32.FTZ.RN.STRONG.GPU desc[UR6][R10.64], R14 ;  /* 0x0000000e0a0079a6 */ /* 0x0009e4000c10f386 */
[-C--:B-1----:R-:W-:Y:S01]  /*6f50*/  LEA.HI.X.SX32 R17, R5, R247.reuse, 0x2, P0 ;  /* 0x000000f705117211 */ /* 0x082fe200000f16ff */
[----:B------:R-:W-:Y:S01]  /*6f60*/  IMAD.IADD R5, R201, 0x1, R9 ;  /* 0x00000001c9057824 */ /* 0x000fe200078e0209 */
[CC--:B--2---:R-:W-:Y:S03]  /*6f70*/  LEA R18, P0, R9.reuse, R246.reuse, 0x2 ;  /* 0x000000f609127211 */ /* 0x0c4fe600078010ff */
[----:B------:R1:W-:Y:S01]  /*6f80*/  REDG.E.ADD.F32.FTZ.RN.STRONG.GPU desc[UR6][R16.64], R15 ;  /* 0x0000000f100079a6 */ /* 0x0003e2000c10f386 */
[-C--:B------:R-:W-:Y:S03]  /*6f90*/  LEA.HI.X.SX32 R19, R9, R247.reuse, 0x2, P0 ;  /* 0x000000f709137211 */ /* 0x080fe600000f16ff */
[----:B------:R-:W-:Y:S01]  /*6fa0*/  REDG.E.ADD.F32.FTZ.RN.STRONG.GPU desc[UR6][R246.64+0x100], R84 ;  /* 0x00010054f60079a6 */ /* 0x000fe2000c10f386 */
[-C--:B------:R-:W-:Y:S01]  /*6fb0*/  LEA R204, P0, R5, R246.reuse, 0x2 ;  /* 0x000000f605cc7211 */ /* 0x080fe200078010ff */
[----:B------:R-:W-:Y:S02]  /*6fc0*/  IMAD.IADD R9, R201, 0x1, R5 ;  /* 0x00000001c9097824 */ /* 0x000fe400078e0205 */
[----:B------:R-:W-:Y:S01]  /*6fd0*/  REDG.E.ADD.F32.FTZ.RN.STRONG.GPU desc[UR6][R208.64+0x100], R85 ;  /* 0x00010055d00079a6 */ /* 0x000fe2000c10f386 */
[-C--:B------:R-:W-:Y:S01]  /*6fe0*/  LEA.HI.X.SX32 R205, R5, R247.reuse, 0x2, P0 ;  /* 0x000000f705cd7211 */ /* 0x080fe200000f16ff */
[C---:B------:R-:W-:Y:S02]  /*6ff0*/  IMAD.IADD R5, R201.reuse, 0x1, R9 ;  /* 0x00000001c9057824 */ /* 0x040fe400078e0209 */
[----:B------:R-:W-:Y:S02]  /*7000*/  REDG.E.ADD.F32.FTZ.RN.STRONG.GPU desc[UR6][R18.64], R86 ;  /* 0x00000056120079a6 */ /* 0x000fe4000c10f386 */
[----:B---3--:R-:W-:Y:S01]  /*7010*/  IMAD.IADD R7, R201, 0x1, R5 ;  /* 0x00000001c9077824 */ /* 0x008fe200078e0205 */
[-C--:B------:R-:W-:Y:S01]  /*7020*/  LEA R8, P0, R5, R246.reuse, 0x2 ;  /* 0x000000f605087211 */ /* 0x080fe200078010ff */
[----:B------:R-:W-:Y:S01]  /*7030*/  REDG.E.ADD.F32.FTZ.RN.STRONG.GPU desc[UR6][R204.64], R87 ;  /* 0x00000057cc0079a6 */ /* 0x000fe2000c10f386 */
[CC--:B----4-:R-:W-:Y:S03]  /*7040*/  LEA R10, P1, R9.reuse, R246.reuse, 0x2 ;  /* 0x000000f6090a7211 */ /* 0x0d0fe600078210ff */
[----:B------:R-:W-:Y:S01]  /*7050*/  LDSM.16.MT88.4 R84, [R219+0x4000] ;  /* 0x00400000db54783b */ /* 0x000fe20000004200 */
[-C--:B------:R-:W-:Y:S02]  /*7060*/  LEA.HI.X.SX32 R11, R9, R247.reuse, 0x2, P1 ;  /* 0x000000f7090b7211 */ /* 0x080fe400008f16ff */
[-C--:B------:R-:W-:Y:S01]  /*7070*/  LEA.HI.X.SX32 R9, R5, R247.reuse, 0x2, P0 ;  /* 0x000000f705097211 */ /* 0x080fe200000f16ff */
[----:B------:R-:W-:Y:S01]  /*7080*/  IMAD.IADD R5, R201, 0x1, R7 ;  /* 0x00000001c9057824 */ /* 0x000fe200078e0207 */
[CC--:B------:R-:W-:Y:S01]  /*7090*/  LEA R12, P0, R7.reuse, R246.reuse, 0x2 ;  /* 0x000000f6070c7211 */ /* 0x0c0fe200078010ff */
[----:B------:R2:W-:Y:S03]  /*70a0*/  REDG.E.ADD.F32.FTZ.RN.STRONG.GPU desc[UR6][R10.64], R88 ;  /* 0x000000580a0079a6 */ /* 0x0005e6000c10f386 */
[-C--:B------:R-:W-:Y:S01]  /*70b0*/  LEA.HI.X.SX32 R13, R7, R247.reuse, 0x2, P0 ;  /* 0x000000f7070d7211 */ /* 0x080fe200000f16ff */
[----:B------:R-:W-:Y:S01]  /*70c0*/  REDG.E.ADD.F32.FTZ.RN.STRONG.GPU desc[UR6][R8.64], R89 ;  /* 0x00000059080079a6 */ /* 0x000fe2000c10f386 */
[-C--:B------:R-:W-:Y:S01]  /*70d0*/  LEA R14, P0, R5, R246.reuse, 0x2 ;  /* 0x000000f6050e7211 */ /* 0x080fe200078010ff */
[----:B------:R-:W-:Y:S02]  /*70e0*/  VIADD R7, R203, 0x60 ;  /* 0x00000060cb077836 */ /* 0x000fe40000000000 */
[----:B------:R3:W-:Y:S01]  /*70f0*/  REDG.E.ADD.F32.FTZ.RN.STRONG.GPU desc[UR6][R12.64], R90 ;  /* 0x0000005a0c0079a6 */ /* 0x0007e2000c10f386 */
[-C--:B-1----:R-:W-:Y:S01]  /*7100*/  LEA.HI.X.SX32 R15, R5, R247.reuse, 0x2, P0 ;  /* 0x000000f7050f7211 */ /* 0x082fe200000f16ff */
[----:B------:R-:W-:Y:S01]  /*7110*/  IMAD.IADD R5, R201, 0x1, R7 ;  /* 0x00000001c9057824 */ /* 0x000fe200078e0207 */
[CC--:B------:R-:W-:Y:S03]  /*7120*/  LEA R16, P0, R7.reuse, R246.reuse, 0x2 ;  /* 0x000000f607107211 */ /* 0x0c0fe600078010ff */
[----:B------:R1:W-:Y:S01]  /*7130*/  REDG.E.ADD.F32.FTZ.RN.STRONG.GPU desc[UR6][R14.64], R91 ;  /* 0x0000005b0e0079a6 */ /* 0x0003e2000c10f386 */
[-C--:B------:R-:W-:Y:S01]  /*7140*/  LEA.HI.X.SX32 R17, R7, R247.reuse, 0x2, P0 ;  /* 0x000000f707117211 */ /* 0x080fe200000f16ff */
[----:B------:R-:W-:Y:S02]  /*7150*/  IMAD.IADD R7, R201, 0x1, R5 ;  /* 0x00000001c9077824 */ /* 0x000fe400078e0205 */
[----:B------:R-:W-:Y:S04]  /*7160*/  REDG.E.ADD.F32.FTZ.RN.STRONG.GPU desc[UR6][R246.64+0x180], R96 ;  /* 0x00018060f60079a6 */ /* 0x000fe8000c10f386 */
[----:B------:R-:W-:Y:S04]  /*7170*/  REDG.E.ADD.F32.FTZ.RN.STRONG.GPU desc[UR6][R208.64+0x180], R97 ;  /* 0x00018061d00079a6 */ /* 0x000fe8000c10f386 */
[----:B------:R4:W-:Y:S01]  /*7180*/  REDG.E.ADD.F32.FTZ.RN.STRONG.GPU desc[UR6][R16.64], R98 ;  /* 0x00000062100079a6 */ /* 0x0009e2000c10f386 */
[CC--:B--2---:R-:W-:Y:S03]  /*7190*/  LEA R10, P0, R5.reuse, R246.reuse, 0x2 ;  /* 0x000000f6050a7211 */ /* 0x0c4fe600078010ff */
[----:B------:R-:W-:Y:S01]  /*71a0*/  LDSM.16.MT88.4 R88, [R219+0x6000] ;  /* 0x00600000db58783b */ /* 0x000fe20000004200 */
[-C--:B------:R-:W-:Y:S01]  /*71b0*/  LEA.HI.X.SX32 R11, R5, R247.reuse, 0x2, P0 ;  /* 0x000000f7050b7211 */ /* 0x080fe200000f16ff */
[----:B------:R-:W-:Y:S01]  /*71c0*/  IMAD.IADD R5, R201, 0x1, R7 ;  /* 0x00000001c9057824 */ /* 0x000fe200078e0207 */
[-C--:B---3--:R-:W-:Y:S03]  /*71d0*/  LEA R12, P1, R7, R246.reuse, 0x2 ;  /* 0x000000f6070c7211 */ /* 0x088fe600078210ff */
[----:B------:R2:W-:Y:S01]  /*71e0*/  REDG.E.ADD.F32.FTZ.RN.STRONG.GPU desc[UR6][R10.64], R99 ;  /* 0x000000630a0079a6 */ /* 0x0005e2000c10f386 */
[-C--:B------:R-:W-:Y:S01]  /*71f0*/  LEA R6, P0, R5, R246.reuse, 0x2 ;  /* 0x000000f605067211 */ /* 0x080fe200078010ff */
[----:B------:R-:W-:Y:S01]  /*7200*/  IMAD.IADD R9, R201, 0x1, R5 ;  /* 0x00000001c9097824 */ /* 0x000fe200078e0205 */
[-C--:B------:R-:W-:Y:S02]  /*7210*/  LEA.HI.X.SX32 R13, R7, R247.reuse, 0x2, P1 ;  /* 0x000000f7070d7211 */ /* 0x080fe400008f16ff */
[-C--:B------:R-:W-:Y:S01]  /*7220*/  LEA.HI.X.SX32 R7, R5, R247.reuse, 0x2, P0 ;  /* 0x000000f705077211 */ /* 0x080fe200000f16ff */
[----:B------:R-:W-:Y:S01]  /*7230*/  IMAD.IADD R5, R201, 0x1, R9 ;  /* 0x00000001c9057824 */ /* 0x000fe200078e0209 */
[CC--:B-1----:R-:W-:Y:S01]  /*7240*/  LEA R14, P0, R9.reuse, R246.reuse, 0x2 ;  /* 0x000000f6090e7211 */ /* 0x0c2fe200078010ff */
[----:B------:R1:W-:Y:S03]  /*7250*/  REDG.E.ADD.F32.FTZ.RN.STRONG.GPU desc[UR6][R12.64], R92 ;  /* 0x0000005c0c0079a6 */ /* 0x0003e6000c10f386 */
[-C--:B------:R-:W-:Y:S01]  /*7260*/  LEA.HI.X.SX32 R15, R9, R247.reuse, 0x2, P0 ;  /* 0x000000f7090f7211 */ /* 0x080fe200000f16ff */
[----:B------:R-:W-:Y:S01]  /*7270*/  REDG.E.ADD.F32.FTZ.RN.STRONG.GPU desc[UR6][R6.64], R93 ;  /* 0x0000005d060079a6 */ /* 0x000fe2000c10f386 */
[----:B------:R-:W-:Y:S03]  /*7280*/  VIADD R9, R203, 0x80 ;  /* 0x00000080cb097836 */ /* 0x000fe60000000000 */
[----:B------:R3:W-:Y:S01]  /*7290*/  REDG.E.ADD.F32.FTZ.RN.STRONG.GPU desc[UR6][R14.64], R94 ;  /* 0x0000005e0e0079a6 */ /* 0x0007e2000c10f386 */
[CC--:B----4-:R-:W-:Y:S04]  /*72a0*/  LEA R16, P0, R5.reuse, R246.reuse, 0x2 ;  /* 0x000000f605107211 */ /* 0x0d0fe800078010ff */
[-C--:B------:R-:W-:Y:S01]  /*72b0*/  LEA.HI.X.SX32 R17, R5, R247.reuse, 0x2, P0 ;  /* 0x000000f705117211 */ /* 0x080fe200000f16ff */
[----:B------:R-:W-:Y:S04]  /*72c0*/  IMAD.IADD R5, R201, 0x1, R9 ;  /* 0x00000001c9057824 */ /* 0x000fe800078e0209 */
[----:B------:R4:W-:Y:S01]  /*72d0*/  REDG.E.ADD.F32.FTZ.RN.STRONG.GPU desc[UR6][R16.64], R95 ;  /* 0x0000005f100079a6 */ /* 0x0009e2000c10f386 */
[CC--:B--2---:R-:W-:Y:S03]  /*72e0*/  LEA R10, P0, R9.reuse, R246.reuse, 0x2 ;  /* 0x000000f6090a7211 */ /* 0x0c4fe600078010ff */
[----:B------:R-:W-:Y:S01]  /*72f0*/  REDG.E.ADD.F32.FTZ.RN.STRONG.GPU desc[UR6][R246.64+0x200], R100 ;  /* 0x00020064f60079a6 */ /* 0x000fe2000c10f386 */
[-C--:B------:R-:W-:Y:S01]  /*7300*/  LEA.HI.X.SX32 R11, R9, R247.reuse, 0x2, P0 ;  /* 0x000000f7090b7211 */ /* 0x080fe200000f16ff */
[----:B------:R-:W-:Y:S02]  /*7310*/  IMAD.IADD R9, R201, 0x1, R5 ;  /* 0x00000001c9097824 */ /* 0x000fe400078e0205 */
[----:B------:R-:W-:Y:S01]  /*7320*/  REDG.E.ADD.F32.FTZ.RN.STRONG.GPU desc[UR6][R208.64+0x200], R101 ;  /* 0x00020065d00079a6 */ /* 0x000fe2000c10f386 */
[CC--:B-1----:R-:W-:Y:S03]  /*7330*/  LEA R12, P0, R5.reuse, R246.reuse, 0x2 ;  /* 0x000000f6050c7211 */ /* 0x0c2fe600078010ff */
[----:B------:R1:W-:Y:S01]  /*7340*/  REDG.E.ADD.F32.FTZ.RN.STRONG.GPU desc[UR6][R10.64], R102 ;  /* 0x000000660a0079a6 */ /* 0x0003e2000c10f386 */
[-C--:B------:R-:W-:Y:S01]  /*7350*/  LEA.HI.X.SX32 R13, R5, R247.reuse, 0x2, P0 ;  /* 0x000000f7050d7211 */ /* 0x080fe200000f16ff */
[----:B------:R-:W-:Y:S02]  /*7360*/  IMAD.IADD R5, R201, 0x1, R9 ;  /* 0x00000001c9057824 */ /* 0x000fe400078e0209 */
[----:B------:R-:W-:Y:S01]  /*7370*/  LDSM.16.MT88.4 R92, [R222+0x28800] ;  /* 0x02880000de5c783b */ /* 0x000fe20000004200 */
[-C--:B---3--:R-:W-:Y:S01]  /*7380*/  LEA R14, P1, R9, R246.reuse, 0x2 ;  /* 0x000000f6090e7211 */ /* 0x088fe200078210ff */
[----:B------:R-:W-:Y:S01]  /*7390*/  IMAD.IADD R7, R201, 0x1, R5 ;  /* 0x00000001c9077824 */ /* 0x000fe200078e0205 */
[-C--:B------:R-:W-:Y:S01]  /*73a0*/  LEA R8, P0, R5, R246.reuse, 0x2 ;  /* 0x000000f605087211 */ /* 0x080fe200078010ff */
[----:B------:R2:W-:Y:S01]  /*73b0*/  REDG.E.ADD.F32.FTZ.RN.STRONG.GPU desc[UR6][R12.64], R103 ;  /* 0x000000670c0079a6 */ /* 0x0005e2000c10f386 */
[-C--:B------:R-:W-:Y:S02]  /*73c0*/  LEA.HI.X.SX32 R15, R9, R247.reuse, 0x2, P1 ;  /* 0x000000f7090f7211 */ /* 0x080fe400008f16ff */
[-C--:B------:R-:W-:Y:S01]  /*73d0*/  LEA.HI.X.SX32 R9, R5, R247.reuse, 0x2, P0 ;  /* 0x000000f705097211 */ /* 0x080fe200000f16ff */
[----:B------:R-:W-:Y:S02]  /*73e0*/  IMAD.IADD R5, R201, 0x1, R7 ;  /* 0x00000001c9057824 */ /* 0x000fe400078e0207 */
[----:B------:R3:W-:Y:S01]  /*73f0*/  REDG.E.ADD.F32.FTZ.RN.STRONG.GPU desc[UR6][R14.64], R104 ;  /* 0x000000680e0079a6 */ /* 0x0007e2000c10f386 */
[CC--:B----4-:R-:W-:Y:S03]  /*7400*/  LEA R16, P0, R7.reuse, R246.reuse, 0x2 ;  /* 0x000000f607107211 */ /* 0x0d0fe600078010ff */
[----:B------:R4:W-:Y:S01]  /*7410*/  REDG.E.ADD.F32.FTZ.RN.STRONG.GPU desc[UR6][R8.64], R105 ;  /* 0x00000069080079a6 */ /* 0x0009e2000c10f386 */
[-C--:B------:R-:W-:Y:S01]  /*7420*/  LEA.HI.X.SX32 R17, R7, R247.reuse, 0x2, P0 ;  /* 0x000000f707117211 */ /* 0x080fe200000f16ff */
[----:B------:R-:W-:Y:S04]  /*7430*/  VIADD R7, R203, 0xa0 ;  /* 0x000000a0cb077836 */ /* 0x000fe80000000000 */
[----:B------:R4:W-:Y:S01]  /*7440*/  REDG.E.ADD.F32.FTZ.RN.STRONG.GPU desc[UR6][R16.64], R106 ;  /* 0x0000006a100079a6 */ /* 0x0009e2000c10f386 */
[CC--:B-1----:R-:W-:Y:S04]  /*7450*/  LEA R10, P0, R5.reuse, R246.reuse, 0x2 ;  /* 0x000000f6050a7211 */ /* 0x0c2fe800078010ff */
[-C--:B------:R-:W-:Y:S01]  /*7460*/  LEA.HI.X.SX32 R11, R5, R247.reuse, 0x2, P0 ;  /* 0x000000f7050b7211 */ /* 0x080fe200000f16ff */
[----:B------:R-:W-:Y:S01]  /*7470*/  IMAD.IADD R5, R201, 0x1, R7 ;  /* 0x00000001c9057824 */ /* 0x000fe200078e0207 */
[CC--:B--2---:R-:W-:Y:S03]  /*7480*/  LEA R12, P0, R7.reuse, R246.reuse, 0x2 ;  /* 0x000000f6070c7211 */ /* 0x0c4fe600078010ff */
[----:B------:R1:W-:Y:S01]  /*7490*/  REDG.E.ADD.F32.FTZ.RN.STRONG.GPU desc[UR6][R10.64], R107 ;  /* 0x0000006b0a0079a6 */ /* 0x0003e2000c10f386 */
[-C--:B------:R-:W-:Y:S03]  /*74a0*/  LEA.HI.X.SX32 R13, R7, R247.reuse, 0x2, P0 ;  /* 0x000000f7070d7211 */ /* 0x080fe600000f16ff */
[----:B------:R-:W-:Y:S01]  /*74b0*/  REDG.E.ADD.F32.FTZ.RN.STRONG.GPU desc[UR6][R246.64+0x280], R112 ;  /* 0x00028070f60079a6 */ /* 0x000fe2000c10f386 */
[-C--:B---3--:R-:W-:Y:S01]  /*74c0*/  LEA R14, P0, R5, R246.reuse, 0x2 ;  /* 0x000000f6050e7211 */ /* 0x088fe200078010ff */
[----:B------:R-:W-:Y:S02]  /*74d0*/  IMAD.IADD R7, R201, 0x1, R5 ;  /* 0x00000001c9077824 */ /* 0x000fe400078e0205 */
[----:B------:R-:W-:Y:S01]  /*74e0*/  REDG.E.ADD.F32.FTZ.RN.STRONG.GPU desc[UR6][R208.64+0x280], R113 ;  /* 0x00028071d00079a6 */ /* 0x000fe2000c10f386 */
[-C--:B------:R-:W-:Y:S01]  /*74f0*/  LEA.HI.X.SX32 R15, R5, R247.reuse, 0x2, P0 ;  /* 0x000000f7050f7211 */ /* 0x080fe200000f16ff */
[C---:B------:R-:W-:Y:S02]  /*7500*/  IMAD.IADD R5, R201.reuse, 0x1, R7 ;  /* 0x00000001c9057824 */ /* 0x040fe400078e0207 */
[----:B------:R2:W-:Y:S02]  /*7510*/  REDG.E.ADD.F32.FTZ.RN.STRONG.GPU desc[UR6][R12.64], R114 ;  /* 0x000000720c0079a6 */ /* 0x0005e4000c10f386 */
[----:B----4-:R-:W-:Y:S01]  /*7520*/  IMAD.IADD R9, R201, 0x1, R5 ;  /* 0x00000001c9097824 */ /* 0x010fe200078e0205 */
[-C--:B------:R-:W-:Y:S01]  /*7530*/  LEA R16, P1, R7, R246.reuse, 0x2 ;  /* 0x000000f607107211 */ /* 0x080fe200078210ff */
[----:B------:R3:W-:Y:S01]  /*7540*/  REDG.E.ADD.F32.FTZ.RN.STRONG.GPU desc[UR6][R14.64], R115 ;  /* 0x000000730e0079a6 */ /* 0x0007e2000c10f386 */
[-C--:B------:R-:W-:Y:S02]  /*7550*/  LEA R6, P0, R5, R246.reuse, 0x2 ;  /* 0x000000f605067211 */ /* 0x080fe400078010ff */
[-C--:B------:R-:W-:Y:S01]  /*7560*/  LEA.HI.X.SX32 R17, R7, R247.reuse, 0x2, P1 ;  /* 0x000000f707117211 */ /* 0x080fe200008f16ff */
[----:B------:R-:W-:Y:S01]  /*7570*/  LDSM.16.MT88.4 R112, [R219+0x7800] ;  /* 0x00780000db70783b */ /* 0x000fe20000004200 */
[-C--:B------:R-:W-:Y:S01]  /*7580*/  LEA.HI.X.SX32 R7, R5, R247.reuse, 0x2, P0 ;  /* 0x000000f705077211 */ /* 0x080fe200000f16ff */
[----:B------:R-:W-:Y:S02]  /*7590*/  IMAD.IADD R5, R201, 0x1, R9 ;  /* 0x00000001c9057824 */ /* 0x000fe400078e0209 */
[----:B------:R4:W-:Y:S01]  /*75a0*/  REDG.E.ADD.F32.FTZ.RN.STRONG.GPU desc[UR6][R16.64], R108 ;  /* 0x0000006c100079a6 */ /* 0x0009e2000c10f386 */
[CC--:B-1----:R-:W-:Y:S03]  /*75b0*/  LEA R10, P0, R9.reuse, R246.reuse, 0x2 ;  /* 0x000000f6090a7211 */ /* 0x0c2fe600078010ff */
[----:B------:R1:W-:Y:S01]  /*75c0*/  REDG.E.ADD.F32.FTZ.RN.STRONG.GPU desc[UR6][R6.64], R109 ;  /* 0x0000006d060079a6 */ /* 0x0003e2000c10f386 */
[-C--:B------:R-:W-:Y:S01]  /*75d0*/  LEA.HI.X.SX32 R11, R9, R247.reuse, 0x2, P0 ;  /* 0x000000f7090b7211 */ /* 0x080fe200000f16ff */
[C---:B------:R-:W-:Y:S02]  /*75e0*/  VIADD R9, R203.reuse, 0xc0 ;  /* 0x000000c0cb097836 */ /* 0x040fe40000000000 */
[----:B------:R-:W-:Y:S02]  /*75f0*/  VIADD R203, R203, 0xe0 ;  /* 0x000000e0cbcb7836 */ /* 0x000fe40000000000 */
[----:B------:R1:W-:Y:S01]  /*7600*/  REDG.E.ADD.F32.FTZ.RN.STRONG.GPU desc[UR6][R10.64], R110 ;  /* 0x0000006e0a0079a6 */ /* 0x0003e2000c10f386 */
[CC--:B--2---:R-:W-:Y:S04]  /*7610*/  LEA R12, P0, R5.reuse, R246.reuse, 0x2 ;  /* 0x000000f6050c7211 */ /* 0x0c4fe800078010ff */
[-C--:B------:R-:W-:Y:S01]  /*7620*/  LEA.HI.X.SX32 R13, R5, R247.reuse, 0x2, P0 ;  /* 0x000000f7050d7211 */ /* 0x080fe200000f16ff */
[----:B------:R-:W-:Y:S01]  /*7630*/  IMAD.IADD R5, R201, 0x1, R9 ;  /* 0x00000001c9057824 */ /* 0x000fe200078e0209 */
[CC--:B---3--:R-:W-:Y:S03]  /*7640*/  LEA R14, P0, R9.reuse, R246.reuse, 0x2 ;  /* 0x000000f6090e7211 */ /* 0x0c8fe600078010ff */
[----:B------:R2:W-:Y:S01]  /*7650*/  REDG.E.ADD.F32.FTZ.RN.STRONG.GPU desc[UR6][R12.64], R111 ;  /* 0x0000006f0c0079a6 */ /* 0x0005e2000c10f386 */
[-C--:B------:R-:W-:Y:S01]  /*7660*/  LEA.HI.X.SX32 R15, R9, R247.reuse, 0x2, P0 ;  /* 0x000000f7090f7211 */ /* 0x080fe200000f16ff */
[----:B------:R-:W-:Y:S01]  /*7670*/  IMAD.IADD R9, R201, 0x1, R5 ;  /* 0x00000001c9097824 */ /* 0x000fe200078e0205 */
[CC--:B----4-:R-:W-:Y:S01]  /*7680*/  LEA R16, P0, R5.reuse, R246.reuse, 0x2 ;  /* 0x000000f605107211 */ /* 0x0d0fe200078010ff */
[----:B------:R-:W-:Y:S03]  /*7690*/  REDG.E.ADD.F32.FTZ.RN.STRONG.GPU desc[UR6][R246.64+0x300], R116 ;  /* 0x00030074f60079a6 */ /* 0x000fe6000c10f386 */
[-C--:B------:R-:W-:Y:S01]  /*76a0*/  LEA.HI.X.SX32 R17, R5, R247.reuse, 0x2, P0 ;  /* 0x000000f705117211 */ /* 0x080fe200000f16ff */
[----:B------:R-:W-:Y:S01]  /*76b0*/  REDG.E.ADD.F32.FTZ.RN.STRONG.GPU desc[UR6][R208.64+0x300], R117 ;  /* 0x00030075d00079a6 */ /* 0x000fe2000c10f386 */
[C---:B------:R-:W-:Y:S03]  /*76c0*/  IMAD.IADD R5, R201.reuse, 0x1, R9 ;  /* 0x00000001c9057824 */ /* 0x040fe600078e0209 */
[----:B------:R3:W-:Y:S01]  /*76d0*/  REDG.E.ADD.F32.FTZ.RN.STRONG.GPU desc[UR6][R14.64], R118 ;  /* 0x000000760e0079a6 */ /* 0x0007e2000c10f386 */
[----:B-1----:R-:W-:Y:S01]  /*76e0*/  IMAD.IADD R7, R201, 0x1, R5 ;  /* 0x00000001c9077824 */ /* 0x002fe200078e0205 */
[-C--:B------:R-:W-:Y:S02]  /*76f0*/  LEA R8, P0, R5, R246.reuse, 0x2 ;  /* 0x000000f605087211 */ /* 0x080fe400078010ff */
[CC--:B------:R-:W-:Y:S01]  /*7700*/  LEA R10, P1, R9.reuse, R246.reuse, 0x2 ;  /* 0x000000f6090a7211 */ /* 0x0c0fe200078210ff */
[----:B------:R1:W-:Y:S03]  /*7710*/  REDG.E.ADD.F32.FTZ.RN.STRONG.GPU desc[UR6][R16.64], R119 ;  /* 0x00000077100079a6 */ /* 0x0003e6000c10f386 */
[-C--:B------:R-:W-:Y:S01]  /*7720*/  LEA.HI.X.SX32 R11, R9, R247.reuse, 0x2, P1 ;  /* 0x000000f7090b7211 */ /* 0x080fe200008f16ff */
[----:B------:R-:W-:Y:S01]  /*7730*/  LDSM.16.MT88.4 R108, [R219+0x5800] ;  /* 0x00580000db6c783b */ /* 0x000fe20000004200 */
[-C--:B------:R-:W-:Y:S01]  /*7740*/  LEA.HI.X.SX32 R9, R5, R247.reuse, 0x2, P0 ;  /* 0x000000f705097211 */ /* 0x080fe200000f16ff */
[----:B------:R-:W-:Y:S01]  /*7750*/  IMAD.IADD R5, R201, 0x1, R7 ;  /* 0x00000001c9057824 */ /* 0x000fe200078e0207 */
[CC--:B------:R-:W-:Y:S01]  /*7760*/  LEA R6, P0, R7.reuse, R246.reuse, 0x2 ;  /* 0x000000f607067211 */ /* 0x0c0fe200078010ff */
[----:B------:R-:W-:Y:S03]  /*7770*/  REDG.E.ADD.F32.FTZ.RN.STRONG.GPU desc[UR6][R10.64], R120 ;  /* 0x000000780a0079a6 */ /* 0x000fe6000c10f386 */
[-C--:B------:R-:W-:Y:S01]  /*7780*/  LEA.HI.X.SX32 R7, R7, R247.reuse, 0x2, P0 ;  /* 0x000000f707077211 */ /* 0x080fe200000f16ff */
[----:B------:R4:W-:Y:S01]  /*7790*/  REDG.E.ADD.F32.FTZ.RN.STRONG.GPU desc[UR6][R8.64], R121 ;  /* 0x00000079080079a6 */ /* 0x0009e2000c10f386 */
[CC--:B--2---:R-:W-:Y:S03]  /*77a0*/  LEA R12, P0, R5.reuse, R246.reuse, 0x2 ;  /* 0x000000f6050c7211 */ /* 0x0c4fe600078010ff */
[----:B------:R-:W-:Y:S01]  /*77b0*/  REDG.E.ADD.F32.FTZ.RN.STRONG.GPU desc[UR6][R6.64], R122 ;  /* 0x0000007a060079a6 */ /* 0x000fe2000c10f386 */
[-C--:B------:R-:W-:Y:S01]  /*77c0*/  LEA.HI.X.SX32 R13, R5, R247.reuse, 0x2, P0 ;  /* 0x000000f7050d7211 */ /* 0x080fe200000f16ff */
[C---:B------:R-:W-:Y:S04]  /*77d0*/  IMAD.IADD R5, R201.reuse, 0x1, R203 ;  /* 0x00000001c9057824 */ /* 0x040fe800078e02cb */
[----:B---3--:R-:W-:Y:S01]  /*77e0*/  IMAD.IADD R15, R201, 0x1, R5 ;  /* 0x00000001c90f7824 */ /* 0x008fe200078e0205 */
[----:B------:R-:W-:Y:S01]  /*77f0*/  REDG.E.ADD.F32.FTZ.RN.STRONG.GPU desc[UR6][R12.64], R123 ;  /* 0x0000007b0c0079a6 */ /* 0x000fe2000c10f386 */
[CC--:B-1----:R-:W-:Y:S03]  /*7800*/  LEA R16, P0, R203.reuse, R246.reuse, 0x2 ;  /* 0x000000f6cb107211 */ /* 0x0c2fe600078010ff */
[----:B------:R-:W-:Y:S01]  /*7810*/  REDG.E.ADD.F32.FTZ.RN.STRONG.GPU desc[UR6][R246.64+0x380], R128 ;  /* 0x00038080f60079a6 */ /* 0x000fe2000c10f386 */
[-C--:B------:R-:W-:Y:S03]  /*7820*/  LEA.HI.X.SX32 R17, R203, R247.reuse, 0x2, P0 ;  /* 0x000000f7cb117211 */ /* 0x080fe600000f16ff */
[----:B------:R-:W-:Y:S01]  /*7830*/  REDG.E.ADD.F32.FTZ.RN.STRONG.GPU desc[UR6][R208.64+0x380], R129 ;  /* 0x00038081d00079a6 */ /* 0x000fe2000c10f386 */
[CC--:B------:R-:W-:Y:S03]  /*7840*/  LEA R18, P0, R5.reuse, R246.reuse, 0x2 ;  /* 0x000000f605127211 */ /* 0x0c0fe600078010ff */
[----:B------:R-:W-:Y:S01]  /*7850*/  REDG.E.ADD.F32.FTZ.RN.STRONG.GPU desc[UR6][R16.64], R130 ;  /* 0x00000082100079a6 */ /* 0x000fe2000c10f386 */
[-C--:B------:R-:W-:Y:S01]  /*7860*/  LEA.HI.X.SX32 R19, R5, R247.reuse, 0x2, P0 ;  /* 0x000000f705137211 */ /* 0x080fe200000f16ff */
[----:B----4-:R-:W-:Y:S01]  /*7870*/  IMAD.IADD R9, R201, 0x1, R15 ;  /* 0x00000001c9097824 */ /* 0x010fe200078e020f */
[-C--:B------:R-:W-:Y:S03]  /*7880*/  LEA R96, P0, R15, R246.reuse, 0x2 ;  /* 0x000000f60f607211 */ /* 0x080fe600078010ff */
[----:B------:R-:W-:Y:S01]  /*7890*/  REDG.E.ADD.F32.FTZ.RN.STRONG.GPU desc[UR6][R18.64], R131 ;  /* 0x00000083120079a6 */ /* 0x000fe2000c10f386 */
[----:B------:R-:W-:Y:S01]  /*78a0*/  IMAD.IADD R5, R201, 0x1, R9 ;  /* 0x00000001c9057824 */ /* 0x000fe200078e0209 */
[-C--:B------:R-:W-:Y:S02]  /*78b0*/  LEA R100, P2, R9, R246.reuse, 0x2 ;  /* 0x000000f609647211 */ /* 0x080fe400078410ff */
[-C--:B------:R-:W-:Y:S01]  /*78c0*/  LEA.HI.X.SX32 R97, R15, R247.reuse, 0x2, P0 ;  /* 0x000000f70f617211 */ /* 0x080fe200000f16ff */
[----:B------:R-:W-:Y:S01]  /*78d0*/  IMAD.IADD R201, R201, 0x1, R5 ;  /* 0x00000001c9c97824 */ /* 0x000fe200078e0205 */
[-C--:B------:R-:W-:Y:S01]  /*78e0*/  LEA R106, P1, R5, R246.reuse, 0x2 ;  /* 0x000000f6056a7211 */ /* 0x080fe200078210ff */
[----:B------:R-:W-:Y:S01]  /*78f0*/  LDSM.16.MT88.4 R12, [R0+0x28000] ;  /* 0x02800000000c783b */ /* 0x000fe20000004200 */
[-C--:B------:R-:W-:Y:S02]  /*7900*/  LEA.HI.X.SX32 R101, R9, R247.reuse, 0x2, P2 ;  /* 0x000000f709657211 */ /* 0x080fe400010f16ff */
[-C--:B------:R-:W-:Y:S01]  /*7910*/  LEA.HI.X.SX32 R107, R5, R247.reuse, 0x2, P1 ;  /* 0x000000f7056b7211 */ /* 0x080fe200008f16ff */
[----:B------:R-:W-:Y:S01]  /*7920*/  LDSM.16.MT88.4 R8, [R219] ;  /* 0x00000000db08783b */ /* 0x000fe20000004200 */
[C---:B------:R-:W-:Y:S02]  /*7930*/  LEA R104, P0, R201.reuse, R246, 0x2 ;  /* 0x000000f6c9687211 */ /* 0x040fe400078010ff */
[----:B------:R-:W-:Y:S01]  /*7940*/  PLOP3.LUT P1, PT, PT, PT, UP0, 0x80, 0x0 ;  /* 0x000000000000781c */ /* 0x000fe20003f2f008 */
[----:B------:R-:W1:Y:S01]  /*7950*/  LDSM.16.MT88.4 R4, [R222+0x28000] ;  /* 0x02800000de04783b */ /* 0x000e620000004200 */
[----:B------:R-:W-:Y:S01]  /*7960*/  LEA.HI.X.SX32 R105, R201, R247, 0x2, P0 ;  /* 0x000000f7c9697211 */ /* 0x000fe200000f16ff */
[----:B------:R-:W-:Y:S01]  /*7970*/  @UP2 UIADD3 UR20, UP0, UR20, -0x100, URZ ;  /* 0xffffff0014142890 */ /* 0x000fe2000ff1e03f */
[----:B------:R-:W-:Y:S01]  /*7980*/  PLOP3.LUT P0, PT, PT, PT, UP1, 0x80, 0x0 ;  /* 0x000000000000781c */ /* 0x000fe20003f0f018 */
[----:B------:R-:W2:Y:S02]  /*7990*/  LDSM.16.MT88.4 R16, [R219+0x2000] ;  /* 0x00200000db10783b */ /* 0x000ea40000004200 */
[----:B------:R-:W-:Y:S02]  /*79a0*/  @UP2 UIADD3.X UR19, UR19, -0x1, URZ, UP0, !UPT ;  /* 0xffffffff13132890 */ /* 0x000fe400087fe43f */
[----:B------:R-:W-:Y:S04]  /*79b0*/  REDG.E.ADD.F32.FTZ.RN.STRONG.GPU desc[UR6][R96.64], R124 ;  /* 0x0000007c600079a6 */ /* 0x000fe8000c10f386 */
[----:B------:R-:W3:Y:S04]  /*79c0*/  LDSM.16.MT88.4 R96, [R219+0x800] ;  /* 0x00080000db60783b */ /* 0x000ee80000004200 */
[----:B------:R-:W-:Y:S04]  /*79d0*/  REDG.E.ADD.F32.FTZ.RN.STRONG.GPU desc[UR6][R100.64], R125 ;  /* 0x0000007d640079a6 */ /* 0x000fe8000c10f386 */
[----:B------:R-:W4:Y:S04]  /*79e0*/  LDSM.16.MT88.4 R100, [R0+0x28800] ;  /* 0x028800000064783b */ /* 0x000f280000004200 */
        /* <DEDUP_REMOVED lines=17> */
[----:B------:R-:W2:Y:S05]  /*7b00*/  LDSM.16.MT88.4 R84, [R219+0x6800] ;  /* 0x00680000db54783b */ /* 0x000eaa0000004200 */
[-C--:B------:R-:W-:Y:S06]  /*7b10*/  HMMA.16816.F32.BF16 R180, R4, R88.reuse, R180 ;  /* 0x0000005804b4723c */ /* 0x080fec00000418b4 */
[C---:B------:R-:W-:Y:S06]  /*7b20*/  HMMA.16816.F32.BF16 R184, R12.reuse, R88, R184 ;  /* 0x000000580cb8723c */ /* 0x040fec00000418b8 */
[-C--:B------:R-:W-:Y:S01]  /*7b30*/  HMMA.16816.F32.BF16 R188, R12, R90.reuse, R188 ;  /* 0x0000005a0cbc723c */ /* 0x080fe200000418bc */
[----:B------:R-:W-:Y:S05]  /*7b40*/  LDSM.16.MT88.4 R12, [R219+0x1000] ;  /* 0x00100000db0c783b */ /* 0x000fea0000004200 */
[----:B------:R-:W-:Y:S01]  /*7b50*/  HMMA.16816.F32.BF16 R192, R4, R90, R192 ;  /* 0x0000005a04c0723c */ /* 0x000fe200000418c0 */
[----:B------:R-:W2:Y:S04]  /*7b60*/  LDSM.16.MT88.4 R4, [R222+0x29000] ;  /* 0x02900000de04783b */ /* 0x000ea80000004200 */
[----:B------:R-:W2:Y:S01]  /*7b70*/  LDSM.16.MT88.4 R88, [R0+0x29000] ;  /* 0x029000000058783b */ /* 0x000ea20000004200 */
[-C--:B---3--:R-:W-:Y:S06]  /*7b80*/  HMMA.16816.F32.BF16 R132, R92, R96.reuse, R132 ;  /* 0x000000605c84723c */ /* 0x088fec0000041884 */
[C---:B----4-:R-:W-:Y:S06]  /*7b90*/  HMMA.16816.F32.BF16 R136, R100.reuse, R96, R136 ;  /* 0x000000606488723c */ /* 0x050fec0000041888 */
        /* <DEDUP_REMOVED lines=248> */
[----:B------:R-:W1:Y:S01]  /*8b20*/  S2R R58, SR_TID.X ;  /* 0x00000000003a7919 */ /* 0x000e620000002100 */
        /* <DEDUP_REMOVED lines=93> */
.L_x_1847:
[----:B------:R-:W-:Y:S01]  /*9100*/  @UP0 UIADD3 UR9, UR39, UR41, URZ ;  /* 0x0000002927090290 */ /* 0x000fe2000fffe03f */
[----:B------:R-:W-:Y:S01]  /*9110*/  LOP3.LUT R5, R53, 0xfffffff8, RZ, 0xc0, !PT ;  /* 0xfffffff835057812 */ /* 0x000fe200078ec0ff */
[----:B------:R-:W-:Y:S01]  /*9120*/  @UP0 ULDC.64 UR12, c[0x0][0x458] ;  /* 0x00011600000c0ab9 */ /* 0x000fe20000000a00 */
[----:B------:R-:W-:Y:S01]  /*9130*/  USHF.L.U32 UR5, UR14, 0x6, URZ ;  /* 0x000000060e057899 */ /* 0x000fe2000800063f */
[----:B------:R-:W-:Y:S01]  /*9140*/  LEA R54, R228, UR4, 0x1 ;  /* 0x00000004e4367c11 */ /* 0x000fe2000f8e08ff */
[----:B------:R-:W-:Y:S01]  /*9150*/  @UP0 UIMAD.WIDE.U32 UR16, UR9, UR12, URZ ;  /* 0x0000000c091002a5 */ /* 0x000fe2000f8e003f */
[----:B------:R-:W-:Y:S01]  /*9160*/  IMAD.IADD R58, R58, 0x1, -R5 ;  /* 0x000000013a3a7824 */ /* 0x000fe200078e0a05 */
        /* <DEDUP_REMOVED lines=15> */
.L_x_1848:
[----:B------:R-:W-:Y:S01]  /*9260*/  BAR.SYNC.DEFER_BLOCKING 0x0 ;  /* 0x0000000000007b1d */ /* 0x000fe20000010000 */
[----:B------:R-:W-:Y:S01]  /*9270*/  IMAD.SHL.U32 R58, R58, 0x8, RZ ;  /* 0x000000083a3a7824 */ /* 0x000fe200078e00ff */
[----:B------:R-:W-:Y:S01]  /*9280*/  USHF.R.S32.HI UR9, URZ, 0x1f, UR5 ;  /* 0x0000001f3f097899 */ /* 0x000fe20008011405 */
[----:B------:R-:W-:Y:S01]  /*9290*/  IMAD.U32 R5, RZ, RZ, UR10 ;  /* 0x0000000aff057e24 */ /* 0x000fe2000f8e00ff */
[----:B------:R-:W-:Y:S01]  /*92a0*/  UIMAD UR8, UR14, -0x40, UR8 ;  /* 0xffffffc00e0878a4 */ /* 0x000fe2000f8e0208 */
[----:B------:R-:W-:Y:S01]  /*92b0*/  SHF.R.S32.HI R53, RZ, 0x3, R53 ;  /* 0x00000003ff357819 */ /* 0x000fe20000011435 */
[----:B------:R-:W-:Y:S01]  /*92c0*/  UIMAD UR15, UR9, UR10, URZ ;  /* 0x0000000a090f72a4 */ /* 0x000fe2000f8e023f */
[--C-:B--2---:R-:W-:Y:S01]  /*92d0*/  SHF.R.S32.HI R59, RZ, 0x1f, R58.reuse ;  /* 0x0000001fff3b7819 */ /* 0x104fe2000001143a */
[----:B------:R-:W-:Y:S01]  /*92e0*/  USHF.R.S32.HI UR22, URZ, 0x1f, UR53 ;  /* 0x0000001f3f167899 */ /* 0x000fe20008011435 */
[----:B------:R-:W-:Y:S01]  /*92f0*/  BSSY B0, `(.L_x_1849) ;  /* 0x000002a000007945 */ /* 0x000fe20003800000 */
[----:B------:R-:W-:Y:S01]  /*9300*/  UIMAD UR15, UR5, UR11, UR15 ;  /* 0x0000000b050f72a4 */ /* 0x000fe2000f8e020f */
[----:B------:R-:W-:Y:S01]  /*9310*/  ISETP.GE.AND P2, PT, R53, UR8, PT ;  /* 0x0000000835007c0c */ /* 0x000fe2000bf46270 */
[----:B------:R-:W-:Y:S01]  /*9320*/  IMAD.WIDE.U32 R6, R5, UR5, R58 ;  /* 0x0000000505067c25 */ /* 0x000fe2000f8e003a */
[----:B------:R-:W-:Y:S01]  /*9330*/  ULDC.64 UR18, c[0x0][0x468] ;  /* 0x00011a0000127ab9 */ /* 0x000fe20000000a00 */
[----:B------:R-:W-:-:S02]  /*9340*/  IADD3 R5, R53, 0x20, RZ ;  /* 0x0000002035057810 */ /* 0x000fc40007ffe0ff */
[----:B------:R-:W-:Y:S01]  /*9350*/  IMAD.U32 R4, RZ, RZ, UR15 ;  /* 0x0000000fff047e24 */ /* 0x000fe2000f8e00ff */
[----:B------:R-:W-:Y:S01]  /*9360*/  IADD3 R60, P0, R6, UR20, RZ ;  /* 0x00000014063c7c10 */ /* 0x000fe2000ff1e0ff */
[----:B------:R-:W-:Y:S01]  /*9370*/  UIMAD UR15, UR22, UR18, URZ ;  /* 0x00000012160f72a4 */ /* 0x000fe2000f8e023f */
[----:B------:R-:W-:Y:S02]  /*9380*/  ISETP.GE.AND P1, PT, R5, UR8, PT ;  /* 0x0000000805007c0c */ /* 0x000fe4000bf26270 */
[----:B------:R-:W-:Y:S01]  /*9390*/  IADD3.X R61, R7, UR21, R4, P0, !PT ;  /* 0x00000015073d7c10 */ /* 0x000fe200087fe404 */
[----:B------:R-:W-:Y:S01]  /*93a0*/  IMAD.U32 R4, RZ, RZ, UR18 ;  /* 0x00000012ff047e24 */ /* 0x000fe2000f8e00ff */
[----:B------:R-:W-:Y:S01]  /*93b0*/  UIMAD UR19, UR53, UR19, UR15 ;  /* 0x00000013351372a4 */ /* 0x000fe2000f8e020f */
[----:B------:R1:W2:Y:S01]  /*93c0*/  LDS.128 R48, [R54+0x19000] ;  /* 0x0190000036307984 */ /* 0x0002a20000000c00 */
[----:B------:R-:W-:Y:S01]  /*93d0*/  SHF.R.S32.HI R52, RZ, 0x1f, R53 ;  /* 0x0000001fff347819 */ /* 0x000fe20000011435 */
        /* <DEDUP_REMOVED lines=27> */
.L_x_1850:
[----:B------:R-:W-:Y:S05]  /*9590*/  BSYNC B0 ;  /* 0x0000000000007941 */ /* 0x000fea0003800000 */
.L_x_1849:
[----:B------:R-:W-:Y:S04]  /*95a0*/  BSSY B0, `(.L_x_1851) ;  /* 0x0000010000007945 */ /* 0x000fe80003800000 */
[----:B------:R-:W-:Y:S05]  /*95b0*/  @P1 BRA `(.L_x_1852) ;  /* 0x0000000000381947 */ /* 0x000fea0003800000 */
[----:B--2---:R-:W-:Y:S01]  /*95c0*/  IADD3 R5, P0, R53, 0x20, RZ ;  /* 0x0000002035057810 */ /* 0x004fe20007f1e0ff */
        /* <DEDUP_REMOVED lines=9> */
[----:B------:R2:W-:Y:S04]  /*9660*/  STG.E.128 desc[UR6][R8.64], R48 ;  /* 0x0000003008007986 */ /* 0x0005e8000c101d06 */
[----:B---3--:R2:W-:Y:S04]  /*9670*/  STG.E.128 desc[UR6][R8.64+0x80], R44 ;  /* 0x0000802c08007986 */ /* 0x0085e8000c101d06 */
[----:B----4-:R2:W-:Y:S04]  /*9680*/  STG.E.128 desc[UR6][R8.64+0x100], R40 ;  /* 0x0001002808007986 */ /* 0x0105e8000c101d06 */
[----:B-1----:R2:W-:Y:S02]  /*9690*/  STG.E.128 desc[UR6][R8.64+0x180], R36 ;  /* 0x0001802408007986 */ /* 0x0025e4000c101d06 */
.L_x_1852:
[----:B------:R-:W-:Y:S05]  /*96a0*/  BSYNC B0 ;  /* 0x0000000000007941 */ /* 0x000fea0003800000 */
.L_x_1851:
[----:B--2---:R2:W2:Y:S01]  /*96b0*/  LDS.128 R12, [R54+0x20000] ;  /* 0x02000000360c7984 */ /* 0x0044a20000000c00 */
[----:B-1----:R-:W-:Y:S01]  /*96c0*/  IMAD.U32 R37, RZ, RZ, UR12 ;  /* 0x0000000cff257e24 */ /* 0x002fe2000f8e00ff */
        /* <DEDUP_REMOVED lines=18> */
[----:B----4-:R-:W-:Y:S01]  /*97f0*/  MOV R40, R38 ;  /* 0x0000002600287202 */ /* 0x010fe20000000f00 */
        /* <DEDUP_REMOVED lines=8> */
[----:B--2---:R2:W-:Y:S04]  /*9880*/  STG.E.128 desc[UR6][R42.64], R12 ;  /* 0x0000000c2a007986 */ /* 0x0045e8000c101d06 */
[----:B-1----:R2:W-:Y:S04]  /*9890*/  STG.E.128 desc[UR6][R42.64+0x80], R8 ;  /* 0x000080082a007986 */ /* 0x0025e8000c101d06 */
[----:B------:R2:W-:Y:S04]  /*98a0*/  STG.E.128 desc[UR6][R42.64+0x100], R4 ;  /* 0x000100042a007986 */ /* 0x0005e8000c101d06 */
[----:B------:R2:W-:Y:S02]  /*98b0*/  STG.E.128 desc[UR6][R42.64+0x180], R16 ;  /* 0x000180102a007986 */ /* 0x0005e4000c101d06 */
.L_x_1854:
[----:B------:R-:W-:Y:S05]  /*98c0*/  BSYNC B0 ;  /* 0x0000000000007941 */ /* 0x000fea0003800000 */
.L_x_1853:
[----:B------:R-:W-:Y:S05]  /*98d0*/  @P1 BRA `(.L_x_1835) ;  /* 0x0000000000381947 */ /* 0x000fea0003800000 */
[----:B------:R-:W-:Y:S01]  /*98e0*/  IADD3 R53, P0, R53, 0x20, RZ ;  /* 0x0000002035357810 */ /* 0x000fe20007f1e0ff */
[----:B------:R-:W-:Y:S01]  /*98f0*/  ULDC.64 UR8, c[0x0][0x3f8] ;  /* 0x0000fe0000087ab9 */ /* 0x000fe20000000a00 */
[----:B------:R-:W-:Y:S02]  /*9900*/  MOV R36, R38 ;  /* 0x0000002600247202 */ /* 0x000fe40000000f00 */
[----:B-12---:R-:W-:-:S03]  /*9910*/  IADD3.X R4, RZ, R52, RZ, P0, !PT ;  /* 0x00000034ff047210 */ /* 0x006fc600007fe4ff */
[----:B------:R-:W-:-:S04]  /*9920*/  IMAD.WIDE.U32 R6, R53, UR12, R36 ;  /* 0x0000000c35067c25 */ /* 0x000fc8000f8e0024 */
[----:B------:R-:W-:Y:S01]  /*9930*/  IMAD R4, R4, UR12, RZ ;  /* 0x0000000c04047c24 */ /* 0x000fe2000f8e02ff */
[----:B------:R-:W-:-:S03]  /*9940*/  LEA R8, P0, R6, UR8, 0x1 ;  /* 0x0000000806087c11 */ /* 0x000fc6000f8008ff */
[----:B------:R-:W-:-:S05]  /*9950*/  IMAD R4, R53, UR13, R4 ;  /* 0x0000000d35047c24 */ /* 0x000fca000f8e0204 */
[----:B------:R-:W-:-:S04]  /*9960*/  IADD3 R4, R4, R7, RZ ;  /* 0x0000000704047210 */ /* 0x000fc80007ffe0ff */
[----:B------:R-:W-:-:S05]  /*9970*/  LEA.HI.X R9, R6, UR9, R4, 0x1, P0 ;  /* 0x0000000906097c11 */ /* 0x000fca00080f0c04 */
[----:B------:R1:W-:Y:S04]  /*9980*/  STG.E.128 desc[UR6][R8.64], R32 ;  /* 0x0000002008007986 */ /* 0x0003e8000c101d06 */
[----:B------:R1:W-:Y:S04]  /*9990*/  STG.E.128 desc[UR6][R8.64+0x80], R28 ;  /* 0x0000801c08007986 */ /* 0x0003e8000c101d06 */
[----:B------:R1:W-:Y:S04]  /*99a0*/  STG.E.128 desc[UR6][R8.64+0x100], R24 ;  /* 0x0001001808007986 */ /* 0x0003e8000c101d06 */
[----:B------:R1:W-:Y:S02]  /*99b0*/  STG.E.128 desc[UR6][R8.64+0x180], R20 ;  /* 0x0001801408007986 */ /* 0x0003e4000c101d06 */
.L_x_1835:
[----:B------:R-:W-:Y:S05]  /*99c0*/  BSYNC B1 ;  /* 0x0000000000017941 */ /* 0x000fea0003800000 */
.L_x_1821:
[----:B------:R-:W-:Y:S02]  /*99d0*/  ULDC UR5, c[0x0][0xc] ;  /* 0x0000030000057ab9 */ /* 0x000fe40000000800 */
[----:B------:R-:W-:-:S04]  /*99e0*/  UIADD3 UR14, UR5, UR14, URZ ;  /* 0x0000000e050e7290 */ /* 0x000fc8000fffe03f */
[----:B------:R-:W-:-:S06]  /*99f0*/  UISETP.GE.AND UP0, UPT, UR14, UR60, UPT ;  /* 0x0000003c0e00728c */ /* 0x000fcc000bf06270 */
[----:B------:R-:W-:-:S13]  /*9a00*/  PLOP3.LUT P0, PT, PT, PT, UP0, 0x80, 0x0 ;  /* 0x000000000000781c */ /* 0x000fda0003f0f008 */
[----:B------:R-:W-:Y:S05]  /*9a10*/  @P0 BRA `(.L_x_1855) ;  /* 0x0000000000040947 */ /* 0x000fea0003800000 */
[----:B------:R-:W-:Y:S05]  /*9a20*/  BRA `(.L_x_1856) ;  /* 0xffffff6c00bc7947 */ /* 0x000fea000383ffff */
.L_x_1855:
[----:B------:R-:W-:Y:S05]  /*9a30*/  EXIT ;  /* 0x000000000000794d */ /* 0x000fea0003800000 */
.L_x_1857:
        /* <DEDUP_REMOVED lines=12> */
.L_x_2070:


//--------------------- .text._ZN5flash44flash_bwd_dq_dk_dv_loop_seqk_parallel_kernelI23Flash_bwd_kernel_traitsILi256ELi64ELi64ELi8ELi4ELi2ELi2ELb0ELb0EN7cutlass10bfloat16_tE19Flash_kernel_traitsILi256ELi64ELi64ELi8ES3_EELb0ELb0ELb1ELb0ELb0ELb1ELb1EEEvNS_16Flash_bwd_paramsE --------------------------
	.section	.text._ZN5flash44flash_bwd_dq_dk_dv_loop_seqk_parallel_kernelI23Flash_bwd_kernel_traitsILi256ELi64ELi64ELi8ELi4ELi2ELi2ELb0ELb0EN7cutlass10bfloat16_tE19Flash_kernel_traitsILi256ELi64ELi64ELi8ES3_EELb0ELb0ELb1ELb0ELb0ELb1ELb1EEEvNS_16Flash_bwd_paramsE,"ax",@progbits
	.align	128
        .global         _ZN5flash44flash_bwd_dq_dk_dv_loop_seqk_parallel_kernelI23Flash_bwd_kernel_traitsILi256ELi64ELi64ELi8ELi4ELi2ELi2ELb0ELb0EN7cutlass10bfloat16_tE19Flash_kernel_traitsILi256ELi64ELi64ELi8ES3_EELb0ELb0ELb1ELb0ELb0ELb1ELb1EEEvNS_16Flash_bwd_paramsE
        .type           _ZN5flash44flash_bwd_dq_dk_dv_loop_seqk_parallel_kernelI23Flash_bwd_kernel_traitsILi256ELi64ELi64ELi8ELi4ELi2ELi2ELb0ELb0EN7cutlass10bfloat16_tE19Flash_kernel_traitsILi256ELi64ELi64ELi8ES3_EELb0ELb0ELb1ELb0ELb0ELb1ELb1EEEvNS_16Flash_bwd_paramsE,@function
        .size           _ZN5flash44flash_bwd_dq_dk_dv_loop_seqk_parallel_kernelI23Flash_bwd_kernel_traitsILi256ELi64ELi64ELi8ELi4ELi2ELi2ELb0ELb0EN7cutlass10bfloat16_tE19Flash_kernel_traitsILi256ELi64ELi64ELi8ES3_EELb0ELb0ELb1ELb0ELb0ELb1ELb1EEEvNS_16Flash_bwd_paramsE,(.L_x_2071 - _ZN5flash44flash_bwd_dq_dk_dv_loop_seqk_parallel_kernelI23Flash_bwd_kernel_traitsILi256ELi64ELi64ELi8ELi4ELi2ELi2ELb0ELb0EN7cutlass10bfloat16_tE19Flash_kernel_traitsILi256ELi64ELi64ELi8ES3_EELb0ELb0ELb1ELb0ELb0ELb1ELb1EEEvNS_16Flash_bwd_paramsE)
        .other          _ZN5flash44flash_bwd_dq_dk_dv_loop_seqk_parallel_kernelI23Flash_bwd_kernel_traitsILi256ELi64ELi64ELi8ELi4ELi2ELi2ELb0ELb0EN7cutlass10bfloat16_tE19Flash_kernel_traitsILi256ELi64ELi64ELi8ES3_EELb0ELb0ELb1ELb0ELb0ELb1ELb1EEEvNS_16Flash_bwd_paramsE,@"STO_CUDA_ENTRY STV_DEFAULT"
_ZN5flash44flash_bwd_dq_dk_dv_loop_seqk_parallel_kernelI23Flash_bwd_kernel_traitsILi256ELi64ELi64ELi8ELi4ELi2ELi2ELb0ELb0EN7cutlass10bfloat16_tE19Flash_kernel_traitsILi256ELi64ELi64ELi8ES3_EELb0ELb0ELb1ELb0ELb0ELb1ELb1EEEvNS_16Flash_bwd_paramsE:
.text._ZN5flash44flash_bwd_dq_dk_dv_loop_seqk_parallel_kernelI23Flash_bwd_kernel_traitsILi256ELi64ELi64ELi8ELi4ELi2ELi2ELb0ELb0EN7cutlass10bfloat16_tE19Flash_kernel_traitsILi256ELi64ELi64ELi8ES3_EELb0ELb0ELb1ELb0ELb0ELb1ELb1EEEvNS_16Flash_bwd_paramsE:
        /* <DEDUP_REMOVED lines=154> */
.L_x_1894:
        /* <DEDUP_REMOVED lines=67> */
.L_x_1858:
        /* <DEDUP_REMOVED lines=15> */
[----:B------:R-:W-:-:S02]  /*0ec0*/  UIMAD UR21, UR47, UR13, UR12 ;  /* 0x0000000d2f1572a4 */ /* 0x000fc4000f8e020c */
[----:B------:R-:W-:Y:S01]  /*0ed0*/  UIADD3 UR11, UR10, 0x40, UR22 ;  /* 0x000000400a0b7890 */ /* 0x000fe2000fffe016 */
[----:B------:R-:W-:Y:S01]  /*0ee0*/  @!UP2 ULDC.64 UR12, c[0x0][0x418] ;  /* 0x00010600000caab9 */ /* 0x000fe20000000a00 */
[----:B------:R-:W-:Y:S01]  /*0ef0*/  ULDC UR57, c[0x0][0x2d4] ;  /* 0x0000b50000397ab9 */ /* 0x000fe20000000800 */
[----:B------:R-:W-:Y:S02]  /*0f00*/  @!UP2 UIMAD.WIDE.U32 UR36, UR47, UR12, URZ ;  /* 0x0000000c2f24a2a5 */ /* 0x000fe4000f8e003f */
[----:B------:R-:W-:Y:S02]  /*0f10*/  USHF.R.S32.HI UR39, URZ, 0x1f, UR57 ;  /* 0x0000001f3f277899 */ /* 0x000fe40008011439 */
[----:B------:R-:W-:Y:S01]  /*0f20*/  @UP1 ULDC.64 UR28, c[0x0][0x248] ;  /* 0x00009200001c1ab9 */ /* 0x000fe20000000a00 */
[----:B------:R-:W-:Y:S01]  /*0f30*/  ULDC.U8 UR41, c[0x0][0x3d8] ;  /* 0x0000f60000297ab9 */ /* 0x000fe20000000000 */
[----:B------:R-:W-:Y:S01]  /*0f40*/  UIADD3 UR48, UR19, UR21, URZ ;  /* 0x0000001513307290 */ /* 0x000fe2000fffe03f */
[----:B-1----:R-:W-:Y:S01]  /*0f50*/  IABS R5, R6 ;  /* 0x0000000600057213 */ /* 0x002fe20000000000 */
[----:B------:R-:W-:Y:S01]  /*0f60*/  UISETP.NE.AND UP3, UPT, UR41, URZ, UPT ;  /* 0x0000003f2900728c */ /* 0x000fe2000bf65270 */
[----:B------:R-:W-:Y:S01]  /*0f70*/  ISETP.NE.AND P3, PT, R6, RZ, PT ;  /* 0x000000ff0600720c */ /* 0x000fe20003f65270 */
[----:B------:R-:W-:Y:S01]  /*0f80*/  USHF.L.U32 UR16, UR47, 0x7, URZ ;  /* 0x000000072f107899 */ /* 0x000fe2000800063f */
[----:B------:R-:W1:Y:S01]  /*0f90*/  I2F.RP R2, R5 ;  /* 0x0000000500027306 */ /* 0x000e620000209400 */
[----:B------:R-:W-:Y:S01]  /*0fa0*/  ULDC.64 UR34, c[0x0][0x240] ;  /* 0x0000900000227ab9 */ /* 0x000fe20000000a00 */
[----:B------:R-:W-:-:S02]  /*0fb0*/  USHF.L.U64.HI UR25, UR47, 0x7, UR56 ;  /* 0x000000072f197899 */ /* 0x000fc40008010238 */
[----:B--2---:R-:W-:Y:S01]  /*0fc0*/  UIMAD.WIDE.U32 UR32, UR9, UR14, URZ ;  /* 0x0000000e092072a5 */ /* 0x004fe2000f8e003f */
[----:B------:R-:W-:Y:S01]  /*0fd0*/  ULDC UR61, c[0x0][0x2dc] ;  /* 0x0000b700003d7ab9 */ /* 0x000fe20000000800 */
[----:B------:R-:W-:Y:S02]  /*0fe0*/  ULDC UR60, c[0x0][0x270] ;  /* 0x00009c00003c7ab9 */ /* 0x000fe40000000800 */
[----:B------:R-:W-:Y:S02]  /*0ff0*/  UIMAD UR43, UR9, UR15, UR33 ;  /* 0x0000000f092b72a4 */ /* 0x000fe4000f8e0221 */
[----:B------:R-:W-:Y:S01]  /*1000*/  @!UP2 UIMAD UR9, UR56, UR12, URZ ;  /* 0x0000000c3809a2a4 */ /* 0x000fe2000f8e023f */
[----:B------:R-:W-:Y:S02]  /*1010*/  @UP2 ULDC.64 UR14, c[0x0][0x420] ;  /* 0x00010800000e2ab9 */ /* 0x000fe40000000a00 */
[----:B------:R-:W-:Y:S01]  /*1020*/  ULDC UR12, c[0x0][0x394] ;  /* 0x0000e500000c7ab9 */ /* 0x000fe20000000800 */
        /* <DEDUP_REMOVED lines=11> */
[----:B------:R-:W-:Y:S02]  /*10e0*/  @UP2 UIMAD.WIDE.U32 UR44, UR5, UR14, URZ ;  /* 0x0000000e052c22a5 */ /* 0x000fe4000f8e003f */
[----:B------:R-:W-:Y:S01]  /*10f0*/  @UP1 UIADD3 UR42, UR13, UR11, URZ ;  /* 0x0000000b0d2a1290 */ /* 0x000fe2000fffe03f */
[----:B------:R-:W1:Y:S01]  /*1100*/  F2I.FTZ.U32.TRUNC.NTZ R3, R2 ;  /* 0x0000000200037305 */ /* 0x000e62000021f000 */
[----:B------:R-:W-:Y:S01]  /*1110*/  USHF.R.S32.HI UR11, URZ, 0x1f, UR9 ;  /* 0x0000001f3f0b7899 */ /* 0x000fe20008011409 */
[----:B------:R-:W-:Y:S01]  /*1120*/  ULDC.U8 UR14, c[0x0][0x480] ;  /* 0x00012000000e7ab9 */ /* 0x000fe20000000000 */
[----:B------:R-:W-:Y:S02]  /*1130*/  @UP2 UIMAD UR50, UR5, UR15, UR45 ;  /* 0x0000000f053222a4 */ /* 0x000fe4000f8e022d */
[----:B------:R-:W-:-:S02]  /*1140*/  ULEA.HI UR21, UR11, UR9, URZ, 0x6 ;  /* 0x000000090b157291 */ /* 0x000fc4000f8f303f */
[----:B------:R-:W-:Y:S02]  /*1150*/  UIMAD UR9, UR39, UR47, URZ ;  /* 0x0000002f270972a4 */ /* 0x000fe4000f8e023f */
[----:B------:R-:W-:Y:S02]  /*1160*/  UISETP.NE.AND UP4, UPT, UR14, URZ, UPT ;  /* 0x0000003f0e00728c */ /* 0x000fe4000bf85270 */
[----:B------:R-:W-:Y:S02]  /*1170*/  UIMAD.WIDE.U32 UR14, UR47, UR57, URZ ;  /* 0x000000392f0e72a5 */ /* 0x000fe4000f8e003f */
[----:B------:R-:W-:Y:S01]  /*1180*/  UIMAD UR9, UR56, UR57, UR9 ;  /* 0x00000039380972a4 */ /* 0x000fe2000f8e0209 */
[----:B-1----:R-:W-:Y:S01]  /*1190*/  IMAD.MOV R0, RZ, RZ, -R3 ;  /* 0x000000ffff007224 */ /* 0x002fe200078e0a03 */
[----:B------:R-:W-:Y:S01]  /*11a0*/  USEL UR33, UR16, URZ, UP0 ;  /* 0x0000003f10217287 */ /* 0x000fe20008000000 */
[----:B------:R-:W-:Y:S01]  /*11b0*/  IMAD.MOV.U32 R2, RZ, RZ, RZ ;  /* 0x000000ffff027224 */ /* 0x000fe200078e00ff */
[----:B------:R-:W-:Y:S01]  /*11c0*/  UIMAD.WIDE.U32 UR16, UR5, UR34, URZ ;  /* 0x00000022051072a5 */ /* 0x000fe2000f8e003f */
[----:B------:R-:W-:Y:S01]  /*11d0*/  IMAD R0, R0, R5, RZ ;  /* 0x0000000500007224 */ /* 0x000fe200078e02ff */
[----:B------:R-:W-:Y:S01]  /*11e0*/  UIADD3 UR15, UR15, UR9, URZ ;  /* 0x000000090f0f7290 */ /* 0x000fe2000fffe03f */
[----:B------:R-:W-:-:S02]  /*11f0*/  ULDC UR46, c[0x0][0x2c4] ;  /* 0x0000b100002e7ab9 */ /* 0x000fc40000000800 */
[----:B------:R-:W-:Y:S01]  /*1200*/  IMAD.HI.U32 R0, R3, R0, R2 ;  /* 0x0000000003007227 */ /* 0x000fe200078e0002 */
[----:B------:R-:W-:Y:S01]  /*1210*/  MOV R2, R4 ;  /* 0x0000000400027202 */ /* 0x000fe20000000f00 */
[----:B------:R-:W-:Y:S02]  /*1220*/  USHF.R.S32.HI UR11, URZ, 0x6, UR27 ;  /* 0x000000063f0b7899 */ /* 0x000fe4000801141b */
[----:B------:R-:W-:Y:S02]  /*1230*/  USHF.R.S32.HI UR9, URZ, 0x6, UR21 ;  /* 0x000000063f097899 */ /* 0x000fe40008011415 */
[----:B------:R-:W-:Y:S01]  /*1240*/  IMAD.HI.U32 R0, R0, R2, RZ ;  /* 0x0000000200007227 */ /* 0x000fe200078e00ff */
[----:B------:R-:W-:Y:S01]  /*1250*/  USEL UR54, UR18, UR16, !UP2 ;  /* 0x0000001012367287 */ /* 0x000fe2000d000000 */
[----:B------:R-:W-:Y:S02]  /*1260*/  @UP1 UMOV UR40, UR12 ;  /* 0x0000000c00281c82 */ /* 0x000fe40008000000 */
[----:B------:R-:W-:Y:S01]  /*1270*/  IMAD.MOV R3, RZ, RZ, -R0 ;  /* 0x000000ffff037224 */ /* 0x000fe200078e0a00 */
[----:B------:R-:W-:-:S02]  /*1280*/  UIMAD UR24, UR5, UR35, URZ ;  /* 0x00000023051872a4 */ /* 0x000fc4000f8e023f */
[----:B------:R-:W-:Y:S01]  /*1290*/  UIMAD.WIDE UR12, UR61, UR60, URZ ;  /* 0x0000003c3d0c72a5 */ /* 0x000fe2000f8e023f */
[C---:B------:R-:W-:Y:S01]  /*12a0*/  IMAD R2, R5.reuse, R3, R2 ;  /* 0x0000000305027224 */ /* 0x040fe200078e0202 */
[----:B------:R-:W-:Y:S02]  /*12b0*/  @UP3 UIMAD UR18, UR47, UR46, URZ ;  /* 0x0000002e2f1232a4 */ /* 0x000fe4000f8e023f */
[----:B------:R-:W-:Y:S02]  /*12c0*/  USEL UR25, UR25, URZ, UP0 ;  /* 0x0000003f19197287 */ /* 0x000fe40008000000 */
[----:B------:R-:W-:Y:S01]  /*12d0*/  ISETP.GT.U32.AND P1, PT, R5, R2, PT ;  /* 0x000000020500720c */ /* 0x000fe20003f24070 */
[----:B------:R-:W-:Y:S02]  /*12e0*/  UISETP.LT.AND UP0, UPT, UR11, UR9, UPT ;  /* 0x000000090b00728c */ /* 0x000fe4000bf01270 */
[----:B------:R-:W-:Y:S02]  /*12f0*/  @UP2 UIADD3 UR48, UR17, UR24, URZ ;  /* 0x0000001811302290 */ /* 0x000fe4000fffe03f */
[----:B------:R-:W-:-:S02]  /*1300*/  UIMAD UR19, UR13, UR14, URZ ;  /* 0x0000000e0d1372a4 */ /* 0x000fc4000f8e023f */
[----:B------:R-:W-:Y:S02]  /*1310*/  @UP3 USEL UR18, UR18, UR5, !UP2 ;  /* 0x0000000512123287 */ /* 0x000fe4000d000000 */
[----:B------:R-:W-:Y:S02]  /*1320*/  UIMAD.WIDE.U32 UR16, UR12, UR14, URZ ;  /* 0x0000000e0c1072a5 */ /* 0x000fe4000f8e003f */
[----:B------:R-:W-:Y:S02]  /*1330*/  USEL UR39, UR11, UR9, UP0 ;  /* 0x000000090b277287 */ /* 0x000fe40008000000 */
[----:B------:R-:W-:Y:S01]  /*1340*/  @!P1 IMAD.IADD R2, R2, 0x1, -R5 ;  /* 0x0000000102029824 */ /* 0x000fe200078e0a05 */
[----:B------:R-:W-:Y:S01]  /*1350*/  @UP3 ULDC UR14, c[0x0][0x2e4] ;  /* 0x0000b900000e3ab9 */ /* 0x000fe20000000800 */
[----:B------:R-:W-:Y:S01]  /*1360*/  UIMAD UR19, UR12, UR15, UR19 ;  /* 0x0000000f0c1372a4 */ /* 0x000fe2000f8e0213 */
[----:B------:R-:W-:Y:S01]  /*1370*/  @!P1 IADD3 R0, R0, 0x1, RZ ;  /* 0x0000000100009810 */ /* 0x000fe20007ffe0ff */
[----:B------:R-:W-:Y:S01]  /*1380*/  @UP3 UIMAD UR41, UR55, UR14, UR18 ;  /* 0x0000000e372932a4 */ /* 0x000fe2000f8e0212 */
[----:B------:R-:W-:Y:S01]  /*1390*/  ISETP.GE.U32.AND P0, PT, R2, R5, PT ;  /* 0x000000050200720c */ /* 0x000fe20003f06070 */
[----:B------:R-:W-:Y:S01]  /*13a0*/  UIMAD.WIDE.U32 UR14, UR12, UR5, URZ ;  /* 0x000000050c0e72a5 */ /* 0x000fe2000f8e003f */
[----:B------:R-:W-:Y:S01]  /*13b0*/  LOP3.LUT R2, R6, UR55, RZ, 0x3c, !PT ;  /* 0x0000003706027c12 */ /* 0x000fe2000f8e3cff */
[----:B------:R-:W-:Y:S01]  /*13c0*/  ULEA UR18, UR39, 0xffffffc0, 0x6 ;  /* 0xffffffc027127891 */ /* 0x000fe2000f8e303f */
[----:B------:R-:W-:Y:S01]  /*13d0*/  PLOP3.LUT P1, PT, PT, PT, UP3, 0x80, 0x0 ;  /* 0x000000000000781c */ /* 0x000fe20003f2f038 */
[----:B------:R-:W-:Y:S01]  /*13e0*/  USEL UR53, UR16, UR14, !UP2 ;  /* 0x0000000e10357287 */ /* 0x000fe2000d000000 */
[----:B------:R-:W-:Y:S01]  /*13f0*/  ISETP.GE.AND P2, PT, R2, RZ, PT ;  /* 0x000000ff0200720c */ /* 0x000fe20003f46270 */
[----:B------:R-:W-:-:S02]  /*1400*/  USHF.R.S32.HI UR16, URZ, 0x1f, UR18 ;  /* 0x0000001f3f107899 */ /* 0x000fc40008011412 */
[----:B------:R-:W-:Y:S02]  /*1410*/  UIADD3 UR9, UP0, UR18, UR33, URZ ;  /* 0x0000002112097290 */ /* 0x000fe4000ff1e03f */
[----:B------:R-:W-:Y:S02]  /*1420*/  UIMAD UR11, UR13, UR5, URZ ;  /* 0x000000050d0b72a4 */ /* 0x000fe4000f8e023f */
[----:B------:R-:W-:Y:S01]  /*1430*/  @P0 VIADD R0, R0, 0x1 ;  /* 0x0000000100000836 */ /* 0x000fe20000000000 */
[----:B------:R-:W-:Y:S01]  /*1440*/  UIADD3.X UR14, UR16, UR25, URZ, UP0, !UPT ;  /* 0x00000019100e7290 */ /* 0x000fe200087fe43f */
[----:B------:R-:W-:Y:S01]  /*1450*/  PLOP3.LUT P0, PT, PT, PT, UP1, 0x80, 0x0 ;  /* 0x000000000000781c */ /* 0x000fe20003f0f018 */
[----:B------:R-:W-:Y:S01]  /*1460*/  UIMAD UR13, UR13, UR9, URZ ;  /* 0x000000090d0d72a4 */ /* 0x000fe2000f8e023f */
[----:B------:R-:W-:Y:S01]  /*1470*/  IMAD.MOV.U32 R4, RZ, RZ, R0 ;  /* 0x000000ffff047224 */ /* 0x000fe200078e0000 */
[----:B------:R-:W-:Y:S02]  /*1480*/  @UP1 UIADD3 UR30, UR23, UR31, URZ ;  /* 0x0000001f171e1290 */ /* 0x000fe4000fffe03f */
[----:B------:R-:W-:-:S02]  /*1490*/  @!UP3 UIMAD UR21, UR47, UR60, UR55 ;  /* 0x0000003c2f15b2a4 */ /* 0x000fc4000f8e0237 */
[----:B------:R-:W-:Y:S01]  /*14a0*/  @!UP2 UIADD3 UR50, UR37, UR26, URZ ;  /* 0x0000001a2532a290 */ /* 0x000fe2000fffe03f */
[----:B------:R-:W-:Y:S01]  /*14b0*/  @!P2 IADD3 R4, -R4, RZ, RZ ;  /* 0x000000ff0404a210 */ /* 0x000fe20007ffe1ff */
[----:B------:R-:W-:Y:S01]  /*14c0*/  @UP1 ULDC.64 UR24, c[0x0][0x250] ;  /* 0x0000940000181ab9 */ /* 0x000fe20000000a00 */
[----:B------:R-:W-:Y:S01]  /*14d0*/  UIMAD.WIDE.U32 UR26, UR12, UR9, URZ ;  /* 0x000000090c1a72a5 */ /* 0x000fe2000f8e003f */
[----:B------:R-:W-:Y:S01]  /*14e0*/  @!P3 LOP3.LUT R4, RZ, R6, RZ, 0x33, !PT ;  /* 0x00000006ff04b212 */ /* 0x000fe200078e33ff */
[----:B------:R-:W-:Y:S02]  /*14f0*/  UIMAD UR9, UR12, UR14, UR13 ;  /* 0x0000000e0c0972a4 */ /* 0x000fe4000f8e020d */
[----:B------:R-:W-:Y:S02]  /*1500*/  @!UP3 UIMAD UR41, UR21, UR46, URZ ;  /* 0x0000002e1529b2a4 */ /* 0x000fe4000f8e023f */
[----:B------:R-:W-:Y:S02]  /*1510*/  @UP1 UIMAD.WIDE.U32 UR12, UR30, UR24, URZ ;  /* 0x000000181e0c12a5 */ /* 0x000fe4000f8e003f */
[----:B------:R-:W-:-:S02]  /*1520*/  UIADD3 UR46, UR17, UR19, URZ ;  /* 0x00000013112e7290 */ /* 0x000fc4000fffe03f */
[----:B------:R-:W-:Y:S02]  /*1530*/  @UP2 UIADD3 UR46, UR15, UR11, URZ ;  /* 0x0000000b0f2e2290 */ /* 0x000fe4000fffe03f */
[----:B------:R-:W-:Y:S02]  /*1540*/  UIMAD UR49, UR55, UR61, URZ ;  /* 0x0000003d373172a4 */ /* 0x000fe4000f8e023f */
[----:B------:R-:W-:Y:S02]  /*1550*/  @UP1 UIMAD UR11, UR30, UR25, URZ ;  /* 0x000000191e0b12a4 */ /* 0x000fe4000f8e023f */
[----:B------:R-:W-:Y:S02]  /*1560*/  USEL UR52, UR32, URZ, UP4 ;  /* 0x0000003f20347287 */ /* 0x000fe4000a000000 */
[----:B------:R-:W-:Y:S02]  /*1570*/  USHF.R.S32.HI UR38, URZ, 0x1f, UR22 ;  /* 0x0000001f3f267899 */ /* 0x000fe40008011416 */
[----:B------:R-:W-:-:S02]  /*1580*/  USHF.R.S32.HI UR21, URZ, 0x1f, UR49 ;  /* 0x0000001f3f157899 */ /* 0x000fc40008011431 */
        /* <DEDUP_REMOVED lines=17> */
.L_x_1860:
        /* <DEDUP_REMOVED lines=13> */
.L_x_1861:
        /* <DEDUP_REMOVED lines=11> */
.L_x_1862:
[----:B------:R-:W-:-:S04]  /*1820*/  UIMAD UR5, UR47, UR60, UR55 ;  /* 0x0000003c2f0572a4 */ /* 0x000fc8000f8e0237 */
[----:B------:R-:W-:-:S12]  /*1830*/  UIMAD UR5, UR5, UR57, URZ ;  /* 0x00000039050572a4 */ /* 0x000fd8000f8e023f */
.L_x_1863:
[----:B------:R-:W1:Y:S01]  /*1840*/  S2R R26, SR_TID.X ;  /* 0x00000000001a7919 */ /* 0x000e620000002100 */
[----:B------:R-:W2:Y:S01]  /*1850*/  LDC.64 R10, c[0x0][0x420] ;  /* 0x00010800ff0a7b82 */ /* 0x000ea20000000a00 */
[----:B------:R-:W-:Y:S01]  /*1860*/  USHF.R.S32.HI UR15, URZ, 0x1f, UR55 ;  /* 0x0000001f3f0f7899 */ /* 0x000fe20008011437 */
[----:B------:R-:W-:Y:S01]  /*1870*/  BSSY B1, `(.L_x_1859) ;  /* 0x00007b7000017945 */ /* 0x000fe20003800000 */
[----:B------:R-:W-:Y:S01]  /*1880*/  ULDC.64 UR12, c[0x0][0x428] ;  /* 0x00010a00000c7ab9 */ /* 0x000fe20000000a00 */
[----:B------:R-:W-:Y:S01]  /*1890*/  UIADD3 UR43, UR18, UR5, URZ ;  /* 0x00000005122b7290 */ /* 0x000fe2000fffe03f */
[----:B------:R-:W-:Y:S01]  /*18a0*/  IMAD.U32 R14, RZ, RZ, UR12 ;  /* 0x0000000cff0e7e24 */ /* 0x000fe2000f8e00ff */
[----:B------:R-:W-:Y:S02]  /*18b0*/  UIMAD UR5, UR15, UR12, URZ ;  /* 0x0000000c0f0572a4 */ /* 0x000fe4000f8e023f */
[----:B------:R-:W-:Y:S02]  /*18c0*/  UIADD3 UR9, -UR8, UR10, UR22 ;  /* 0x0000000a08097290 */ /* 0x000fe4000fffe116 */
[----:B------:R-:W-:Y:S01]  /*18d0*/  UIMAD UR14, UR61, UR60, URZ ;  /* 0x0000003c3d0e72a4 */ /* 0x000fe2000f8e023f */
[----:B------:R-:W-:Y:S01]  /*18e0*/  ULDC UR44, c[0x0][0x398] ;  /* 0x0000e600002c7ab9 */ /* 0x000fe20000000800 */
[----:B------:R-:W-:-:S02]  /*18f0*/  UIMAD UR33, UR55, UR13, UR5 ;  /* 0x0000000d372172a4 */ /* 0x000fc4000f8e0205 */
[----:B------:R-:W-:Y:S02]  /*1900*/  UIADD3 UR5, UR9, -UR44, URZ ;  /* 0x8000002c09057290 */ /* 0x000fe4000fffe03f */
[----:B------:R-:W-:Y:S01]  /*1910*/  USHF.L.U32 UR9, UR14, 0x6, URZ ;  /* 0x000000060e097899 */ /* 0x000fe2000800063f */
[----:B------:R-:W-:Y:S01]  /*1920*/  ULDC.64 UR12, c[0x0][0x258] ;  /* 0x00009600000c7ab9 */ /* 0x000fe20000000a00 */
[----:B------:R-:W-:Y:S02]  /*1930*/  UIADD3 UR41, UR18, UR41, URZ ;  /* 0x0000002912297290 */ /* 0x000fe4000fffe03f */
[----:B------:R-:W-:Y:S02]  /*1940*/  UIADD3 UR19, UP2, UP0, UR26, UR9, UR49 ;  /* 0x000000091a137290 */ /* 0x000fe4000f85e031 */
[----:B------:R-:W-:Y:S01]  /*1950*/  USHF.R.S32.HI UR9, URZ, 0x1f, UR9 ;  /* 0x0000001f3f097899 */ /* 0x000fe20008011409 */
[----:B------:R-:W-:Y:S01]  /*1960*/  ULDC.64 UR60, c[0x0][0x2b0] ;  /* 0x0000ac00003c7ab9 */ /* 0x000fe20000000a00 */
[----:B------:R-:W-:-:S02]  /*1970*/  ULDC.64 UR36, c[0x0][0x210] ;  /* 0x0000840000247ab9 */ /* 0x000fc40000000a00 */
[----:B------:R-:W-:Y:S01]  /*1980*/  UIADD3.X UR9, UR17, UR9, UR21, UP2, UP0 ;  /* 0x0000000911097290 */ /* 0x000fe200097e0415 */
[----:B------:R-:W-:Y:S01]  /*1990*/  ULDC.64 UR26, c[0x0][0x3e0] ;  /* 0x0000f800001a7ab9 */ /* 0x000fe20000000a00 */
        /* <DEDUP_REMOVED lines=41> */
[----:B------:R-:W-:Y:S01]  /*1c30*/  IADD3 R5, P1, R12, UR5, RZ ;  /* 0x000000050c057c10 */ /* 0x000fe2000ff3e0ff */
[----:B------:R-:W-:-:S02]  /*1c40*/  UIMAD.WIDE UR12, UR41, 0x4, UR60 ;  /* 0x00000004290c78a5 */ /* 0x000fc4000f8e023c */
[----:B------:R-:W-:Y:S01]  /*1c50*/  UISETP.GT.AND UP0, UPT, UR39, UR21, UPT ;  /* 0x000000152700728c */ /* 0x000fe2000bf04270 */
[----:B------:R-:W-:Y:S01]  /*1c60*/  LEA.HI.X.SX32 R12, R12, UR9, 0x1, P1 ;  /* 0x000000090c0c7c11 */ /* 0x000fe200088f0eff */
[----:B------:R-:W-:Y:S01]  /*1c70*/  VIADD R7, R7, UR33 ;  /* 0x0000002107077c36 */ /* 0x000fe20008000000 */
[----:B------:R-:W-:Y:S01]  /*1c80*/  LEA R232, P1, R5, UR16, 0x2 ;  /* 0x0000001005e87c11 */ /* 0x000fe2000f8210ff */
[----:B------:R-:W-:Y:S01]  /*1c90*/  ULDC.64 UR60, c[0x0][0x478] ;  /* 0x00011e00003c7ab9 */ /* 0x000fe20000000a00 */
[----:B------:R-:W-:Y:S01]  /*1ca0*/  VIADD R9, R9, UR15 ;  /* 0x0000000f09097c36 */ /* 0x000fe20008000000 */
[----:B------:R-:W-:Y:S01]  /*1cb0*/  UIMAD.WIDE UR18, UR43, 0x4, UR60 ;  /* 0x000000042b1278a5 */ /* 0x000fe2000f8e023c */
[----:B------:R-:W-:Y:S01]  /*1cc0*/  LEA.HI.X R233, R5, UR17, R12, 0x2, P1 ;  /* 0x0000001105e97c11 */ /* 0x000fe200088f140c */
[----:B------:R-:W-:Y:S01]  /*1cd0*/  IMAD.WIDE.U32 R6, R0, R10, R6 ;  /* 0x0000000a00067225 */ /* 0x000fe200078e0006 */
[----:B------:R-:W-:Y:S01]  /*1ce0*/  PLOP3.LUT P1, PT, PT, PT, UP0, 0x80, 0x0 ;  /* 0x000000000000781c */ /* 0x000fe20003f2f008 */
[----:B------:R-:W-:Y:S01]  /*1cf0*/  UIADD3 UR5, UR39, -0x1, URZ ;  /* 0xffffffff27057890 */ /* 0x000fe2000fffe03f */
[----:B------:R-:W-:Y:S01]  /*1d00*/  LEA R240, P3, R8, UR36, 0x1 ;  /* 0x0000002408f07c11 */ /* 0x000fe2000f8608ff */
[----:B------:R-:W-:Y:S01]  /*1d10*/  IMAD.IADD R7, R7, 0x1, R13 ;  /* 0x0000000107077824 */ /* 0x000fe200078e020d */
[----:B------:R-:W-:Y:S01]  /*1d20*/  LEA R238, P2, R6, UR26, 0x1 ;  /* 0x0000001a06ee7c11 */ /* 0x000fe2000f8408ff */
[----:B------:R-:W-:Y:S01]  /*1d30*/  UMOV UR16, UR12 ;  /* 0x0000000c00107c82 */ /* 0x000fe20008000000 */
[----:B------:R-:W-:Y:S01]  /*1d40*/  LEA.HI.X R241, R8, UR37, R9, 0x1, P3 ;  /* 0x0000002508f17c11 */ /* 0x000fe200098f0c09 */
[----:B------:R-:W-:Y:S01]  /*1d50*/  UMOV UR15, UR13 ;  /* 0x0000000d000f7c82 */ /* 0x000fe20008000000 */
[----:B------:R-:W-:Y:S01]  /*1d60*/  LEA.HI.X R239, R6, UR27, R7, 0x1, P2 ;  /* 0x0000001b06ef7c11 */ /* 0x000fe200090f0c07 */
[----:B------:R-:W-:-:S04]  /*1d70*/  UMOV UR17, UR19 ;  /* 0x0000001300117c82 */ /* 0x000fc80008000000 */
        /* <DEDUP_REMOVED lines=20> */
.L_x_1865:
        /* <DEDUP_REMOVED lines=19> */
.L_x_1866:
        /* <DEDUP_REMOVED lines=33> */
.L_x_1868:
[----:B------:R-:W-:Y:S05]  /*2200*/  BSYNC B0 ;  /* 0x0000000000007941 */ /* 0x000fea0003800000 */
.L_x_1867:
        /* <DEDUP_REMOVED lines=16> */
.L_x_1870:
[----:B------:R-:W-:Y:S05]  /*2310*/  BSYNC B0 ;  /* 0x0000000000007941 */ /* 0x000fea0003800000 */
.L_x_1869:
        /* <DEDUP_REMOVED lines=29> */
.L_x_1872:
[----:B------:R-:W-:Y:S05]  /*24f0*/  BSYNC B0 ;  /* 0x0000000000007941 */ /* 0x000fea0003800000 */
.L_x_1871:
        /* <DEDUP_REMOVED lines=16> */
.L_x_1864:
        /* <DEDUP_REMOVED lines=61> */
.L_x_1875:
[----:B------:R-:W-:Y:S01]  /*29d0*/  @!PT LDS RZ, [RZ] ;  /* 0x00000000fffff984 */ /* 0x000fe20000000800 */
[----:B------:R-:W-:Y:S01]  /*29e0*/  @!PT LDS RZ, [RZ] ;  /* 0x00000000fffff984 */ /* 0x000fe20000000800 */
[----:B------:R-:W-:Y:S01]  /*29f0*/  @!PT LDS RZ, [RZ] ;  /* 0x00000000fffff984 */ /* 0x000fe20000000800 */
[----:B------:R2:W-:Y:S04]  /*2a00*/  LDGSTS.E.BYPASS.LTC128B.128 [R235], desc[UR6][R240.64] ;  /* 0x00000000f0eb7fae */ /* 0x0005e8000b901d46 */
[----:B------:R2:W-:Y:S04]  /*2a10*/  LDGSTS.E.BYPASS.LTC128B.128 [R235+0x2000], desc[UR6][R240.64+0x80] ;  /* 0x02000080f0eb7fae */ /* 0x0005e8000b901d46 */
[----:B------:R2:W-:Y:S04]  /*2a20*/  LDGSTS.E.BYPASS.LTC128B.128 [R235+0x4000], desc[UR6][R240.64+0x100] ;  /* 0x04000100f0eb7fae */ /* 0x0005e8000b901d46 */
[----:B------:R2:W-:Y:S02]  /*2a30*/  LDGSTS.E.BYPASS.LTC128B.128 [R235+0x6000], desc[UR6][R240.64+0x180] ;  /* 0x06000180f0eb7fae */ /* 0x0005e4000b901d46 */
.L_x_1876:
[----:B------:R-:W-:Y:S05]  /*2a40*/  BSYNC B0 ;  /* 0x0000000000007941 */ /* 0x000fea0003800000 */
.L_x_1874:
        /* <DEDUP_REMOVED lines=21> */
.L_x_1878:
        /* <DEDUP_REMOVED lines=10> */
.L_x_1879:
[----:B------:R-:W-:Y:S05]  /*2c40*/  BSYNC B0 ;  /* 0x0000000000007941 */ /* 0x000fea0003800000 */
.L_x_1877:
        /* <DEDUP_REMOVED lines=21> */
[----:B------:R-:W-:Y:S01]  /*2da0*/  IMAD.MOV.U32 R245, RZ, RZ, 0x7f800000 ;  /* 0x7f800000fff57424 */ /* 0x000fe200078e00ff */
[----:B------:R-:W-:Y:S01]  /*2db0*/  IADD3.X R3, R3, UR32, R5, P3, !PT ;  /* 0x0000002003037c10 */ /* 0x000fe20009ffe405 */
[----:B------:R-:W-:Y:S01]  /*2dc0*/  IMAD R5, R15, UR12, RZ ;  /* 0x0000000c0f057c24 */ /* 0x000fe2000f8e02ff */
[----:B------:R-:W-:Y:S01]  /*2dd0*/  @!P1 IADD3 R8, P3, R0, 0x20, RZ ;  /* 0x0000002000089810 */ /* 0x000fe20007f7e0ff */
[C---:B------:R-:W-:Y:S01]  /*2de0*/  IMAD.WIDE.U32 R6, R4.reuse, UR26, R6 ;  /* 0x0000001a04067c25 */ /* 0x040fe2000f8e0006 */
[----:B------:R-:W1:Y:S03]  /*2df0*/  @!P1 LDC.64 R24, c[0x0][0x218] ;  /* 0x00008600ff189b82 */ /* 0x000e660000000a00 */
[----:B------:R-:W-:Y:S01]  /*2e00*/  IMAD.MOV.U32 R246, RZ, RZ, 0x7f800000 ;  /* 0x7f800000fff67424 */ /* 0x000fe200078e00ff */
[----:B------:R1:W-:Y:S01]  /*2e10*/  @P2 STS.128 [R236+0x18000], RZ ;  /* 0x018000ffec002388 */ /* 0x0003e20000000c00 */
[----:B------:R-:W-:-:S02]  /*2e20*/  IMAD R9, R4, UR13, R5 ;  /* 0x0000000d04097c24 */ /* 0x000fc4000f8e0205 */
[----:B------:R-:W-:Y:S01]  /*2e30*/  IMAD.MOV.U32 R225, RZ, RZ, 0x20 ;  /* 0x00000020ffe17424 */ /* 0x000fe200078e00ff */
        /* <DEDUP_REMOVED lines=12> */
[C---:B------:R-:W-:Y:S01]  /*2f00*/  @!P1 IADD3 R10, P3, R0.reuse, 0x20, RZ ;  /* 0x00000020000a9810 */ /* 0x040fe20007f7e0ff */
[----:B------:R-:W-:Y:S01]  /*2f10*/  @!P2 IMAD.MOV.U32 R4, RZ, RZ, R6 ;  /* 0x000000ffff04a224 */ /* 0x000fe200078e0006 */
        /* <DEDUP_REMOVED lines=123> */
[----:B------:R-:W-:Y:S01]  /*36d0*/  ULDC UR25, c[0x0][0x2dc] ;  /* 0x0000b70000197ab9 */ /* 0x000fe20000000800 */
[----:B------:R-:W-:-:S02]  /*36e0*/  ULDC UR19, c[0x0][0x2ec] ;  /* 0x0000bb0000137ab9 */ /* 0x000fc40000000800 */
        /* <DEDUP_REMOVED lines=26> */
[----:B------:R-:W-:Y:S01]  /*3890*/  VIADD R2, R230, 0x4000 ;  /* 0x00004000e6027836 */ /* 0x000fe20000000000 */
[----:B------:R-:W-:Y:S01]  /*38a0*/  UIADD3 UR9, UR22, UR10, URZ ;  /* 0x0000000a16097290 */ /* 0x000fe2000fffe03f */
[----:B------:R-:W-:Y:S02]  /*38b0*/  VIADD R0, R231, 0x4000 ;  /* 0x00004000e7007836 */ /* 0x000fe40000000000 */
[----:B------:R-:W-:Y:S01]  /*38c0*/  SEL R225, R225, 0xffffffe0, !P1 ;  /* 0xffffffe0e1e17807 */ /* 0x000fe20004800000 */
[----:B------:R-:W-:Y:S01]  /*38d0*/  UIADD3 UR9, -UR8, 0x40, UR9 ;  /* 0x0000004008097890 */ /* 0x000fe2000fffe109 */
[----:B------:R-:W-:Y:S02]  /*38e0*/  SEL R224, R224, 0xffffffc0, !P2 ;  /* 0xffffffc0e0e07807 */ /* 0x000fe40005000000 */
[----:B------:R-:W-:Y:S01]  /*38f0*/  SEL R2, R2, R230, !P0 ;  /* 0x000000e602027207 */ /* 0x000fe20004000000 */
[----:B------:R-:W-:Y:S01]  /*3900*/  IMAD.IADD R227, R226, 0x1, R225 ;  /* 0x00000001e2e37824 */ /* 0x000fe200078e02e1 */
[----:B------:R-:W-:-:S02]  /*3910*/  SEL R0, R0, R231, !P0 ;  /* 0x000000e700007207 */ /* 0x000fc40004000000 */
[----:B------:R-:W-:Y:S02]  /*3920*/  CS2R R26, SRZ ;  /* 0x00000000001a7805 */ /* 0x000fe4000001ff00 */
[----:B------:R-:W-:Y:S02]  /*3930*/  CS2R R22, SRZ ;  /* 0x0000000000167805 */ /* 0x000fe4000001ff00 */
[----:B------:R-:W-:Y:S01]  /*3940*/  LEA R221, R2, UR4, 0x1 ;  /* 0x0000000402dd7c11 */ /* 0x000fe2000f8e08ff */
[----:B------:R-:W-:Y:S01]  /*3950*/  IMAD.IADD R228, R226, 0x1, R224 ;  /* 0x00000001e2e47824 */ /* 0x000fe200078e02e0 */
[----:B------:R-:W-:Y:S01]  /*3960*/  LEA R216, R0, UR4, 0x1 ;  /* 0x0000000400d87c11 */ /* 0x000fe2000f8e08ff */
[----:B------:R-:W-:Y:S01]  /*3970*/  IMAD.IADD R229, R224, 0x1, R227 ;  /* 0x00000001e0e57824 */ /* 0x000fe200078e02e3 */
[----:B------:R-:W-:-:S03]  /*3980*/  UIADD3 UR22, UR9, -UR44, URZ ;  /* 0x8000002c09167290 */ /* 0x000fc6000fffe03f */
[----:B---3--:R-:W-:-:S09]  /*3990*/  ULDC UR9, c[0x0][0x39c] ;  /* 0x0000e70000097ab9 */ /* 0x008fd20000000800 */
.L_x_1884:
[----:B------:R-:W0:Y:S01]  /*39a0*/  LDGDEPBAR ;  /* 0x00000000000079af */ /* 0x000e220000000000 */
[C---:B------:R-:W-:Y:S01]  /*39b0*/  IADD3 R3, R221.reuse, R225, RZ ;  /* 0x000000e1dd037210 */ /* 0x040fe20007ffe0ff */
[----:B------:R-:W-:Y:S01]  /*39c0*/  USHF.L.U32 UR12, UR5, 0x6, URZ ;  /* 0x00000006050c7899 */ /* 0x000fe2000800063f */
[-C--:B------:R-:W-:Y:S01]  /*39d0*/  IADD3 R2, R221, R224.reuse, RZ ;  /* 0x000000e0dd027210 */ /* 0x080fe20007ffe0ff */
[----:B------:R-:W-:Y:S01]  /*39e0*/  UMOV UR11, UR58 ;  /* 0x0000003a000b7c82 */ /* 0x000fe20008000000 */
[----:B------:R-:W-:Y:S01]  /*39f0*/  IADD3 R0, R3, R224, RZ ;  /* 0x000000e003007210 */ /* 0x000fe20007ffe0ff */
[----:B------:R-:W-:Y:S01]  /*3a00*/  UISETP.GE.AND UP0, UPT, UR12, UR22, UPT ;  /* 0x000000160c00728c */ /* 0x000fe2000bf06270 */
        /* <DEDUP_REMOVED lines=9> */
[----:B------:R-:W4:Y:S04]  /*3aa0*/  LDSM.16.M88.4 R104, [R220] ;  /* 0x00000000dc68783b */ /* 0x000f280000000200 */
[----:B------:R-:W-:Y:S04]  /*3ab0*/  LDSM.16.M88.4 R108, [R0] ;  /* 0x00000000006c783b */ /* 0x000fe80000000200 */
        /* <DEDUP_REMOVED lines=170> */
.L_x_1880:
[----:B------:R-:W-:Y:S01]  /*4560*/  UIADD3 UR14, UR8, 0x1, -UR10 ;  /* 0x00000001080e7890 */ /* 0x000fe2000fffe80a */
[----:B------:R-:W-:Y:S01]  /*4570*/  IMAD.U32 R0, RZ, RZ, UR20 ;  /* 0x00000014ff007e24 */ /* 0x000fe2000f8e00ff */
[----:B------:R-:W-:Y:S01]  /*4580*/  UIADD3 UR13, -UR11, UR8, -UR10 ;  /* 0x000000080b0d7290 */ /* 0x000fe2000fffe90a */
[----:B--2---:R-:W-:Y:S01]  /*4590*/  VIADD R4, R251, UR12 ;  /* 0x0000000cfb047c36 */ /* 0x004fe20008000000 */
[----:B------:R-:W-:Y:S01]  /*45a0*/  UIADD3 UR12, UR14, UR24, URZ ;  /* 0x000000180e0c7290 */ /* 0x000fe2000fffe03f */
[----:B------:R-:W-:Y:S02]  /*45b0*/  IMAD R0, R0, 0x40, R252 ;  /* 0x0000004000007824 */ /* 0x000fe400078e02fc */
        /* <DEDUP_REMOVED lines=64> */
.L_x_1881:
[C---:B------:R-:W-:Y:S01]  /*49c0*/  FMUL.FTZ R2, R245.reuse, 1.4426950216293334961 ;  /* 0x3fb8aa3bf5027820 */ /* 0x040fe20000410000 */
[----:B------:R-:W-:Y:S01]  /*49d0*/  FSETP.NEU.FTZ.AND P0, PT, R245, -INF , PT ;  /* 0xff800000f500780b */ /* 0x000fe20003f1d000 */
[----:B------:R-:W-:Y:S01]  /*49e0*/  FMUL.FTZ R10, R246, 1.4426950216293334961 ;  /* 0x3fb8aa3bf60a7820 */ /* 0x000fe20000410000 */
[----:B------:R-:W-:Y:S02]  /*49f0*/  UISETP.GT.AND UP3, UPT, UR5, UR21, UPT ;  /* 0x000000150500728c */ /* 0x000fe4000bf64270 */
[----:B------:R-:W-:Y:S02]  /*4a00*/  FSEL R2, R2, RZ, P0 ;  /* 0x000000ff02027208 */ /* 0x000fe40000000000 */
[----:B------:R-:W-:Y:S02]  /*4a10*/  FSETP.NEU.FTZ.AND P0, PT, R246, -INF , PT ;  /* 0xff800000f600780b */ /* 0x000fe40003f1d000 */
[----:B------:R-:W-:Y:S01]  /*4a20*/  PLOP3.LUT P1, PT, PT, PT, UP3, 0x80, 0x0 ;  /* 0x000000000000781c */ /* 0x000fe20003f2f038 */
[--C-:B------:R-:W-:Y:S04]  /*4a30*/  FFMA.FTZ R0, R19, UR19, -R2.reuse ;  /* 0x0000001313007c23 */ /* 0x100fe80008010802 */
[----:B------:R1:W-:Y:S02]  /*4a40*/  MUFU.EX2 R203, R0 ;  /* 0x0000000000cb7308 */ /* 0x0003e40000000800 */
[----:B-1----:R-:W-:Y:S01]  /*4a50*/  FSEL R0, R10, RZ, P0 ;  /* 0x000000ff0a007208 */ /* 0x002fe20000000000 */
[----:B------:R-:W-:Y:S04]  /*4a60*/  FFMA.FTZ R10, R84, UR19, -R2 ;  /* 0x00000013540a7c23 */ /* 0x000fe80008010802 */
[--C-:B------:R-:W-:Y:S03]  /*4a70*/  FFMA.FTZ R3, R3, UR19, -R0.reuse ;  /* 0x0000001303037c23 */ /* 0x100fe60008010800 */
[----:B------:R1:W2:Y:S10]  /*4a80*/  MUFU.EX2 R201, R10 ;  /* 0x0000000a00c97308 */ /* 0x0002b40000000800 */
[----:B------:R3:W-:Y:S01]  /*4a90*/  MUFU.EX2 R199, R3 ;  /* 0x0000000300c77308 */ /* 0x0007e20000000800 */
[----:B-1----:R-:W-:Y:S09]  /*4aa0*/  FFMA.FTZ R10, R12, UR19, -R0 ;  /* 0x000000130c0a7c23 */ /* 0x002ff20008010800 */
[----:B------:R-:W-:Y:S01]  /*4ab0*/  MUFU.EX2 R200, R10 ;  /* 0x0000000a00c87308 */ /* 0x000fe20000000800 */
[--C-:B---3--:R-:W-:Y:S09]  /*4ac0*/  FFMA.FTZ R3, R13, UR19, -R2.reuse ;  /* 0x000000130d037c23 */ /* 0x108ff20008010802 */
[----:B------:R1:W-:Y:S02]  /*4ad0*/  MUFU.EX2 R206, R3 ;  /* 0x0000000300ce7308 */ /* 0x0003e40000000800 */
[----:B-1----:R-:W-:Y:S08]  /*4ae0*/  FFMA.FTZ R3, R14, UR19, -R2 ;  /* 0x000000130e037c23 */ /* 0x002ff00008010802 */
[----:B------:R1:W-:Y:S02]  /*4af0*/  MUFU.EX2 R205, R3 ;  /* 0x0000000300cd7308 */ /* 0x0003e40000000800 */
[--C-:B-1----:R-:W-:Y:S01]  /*4b00*/  FFMA.FTZ R3, R4, UR19, -R0.reuse ;  /* 0x0000001304037c23 */ /* 0x102fe20008010800 */
[----:B--2---:R-:W-:Y:S07]  /*4b10*/  F2FP.BF16.F32.PACK_AB R4, R201, R203 ;  /* 0x000000cbc904723e */ /* 0x004fee00000010ff */
[----:B------:R1:W-:Y:S01]  /*4b20*/  MUFU.EX2 R204, R3 ;  /* 0x0000000300cc7308 */ /* 0x0003e20000000800 */
[----:B------:R2:W-:Y:S01]  /*4b30*/  STS [R237+0x2a000], R4 ;  /* 0x02a00004ed007388 */ /* 0x0005e20000000800 */
[----:B-1----:R-:W-:Y:S08]  /*4b40*/  FFMA.FTZ R3, R5, UR19, -R0 ;  /* 0x0000001305037c23 */ /* 0x002ff00008010800 */
[----:B------:R1:W-:Y:S02]  /*4b50*/  MUFU.EX2 R202, R3 ;  /* 0x0000000300ca7308 */ /* 0x0003e40000000800 */
[--C-:B-1----:R-:W-:Y:S08]  /*4b60*/  FFMA.FTZ R3, R15, UR19, -R2.reuse ;  /* 0x000000130f037c23 */ /* 0x102ff00008010802 */
[----:B------:R1:W-:Y:S02]  /*4b70*/  MUFU.EX2 R210, R3 ;  /* 0x0000000300d27308 */ /* 0x0003e40000000800 */
[----:B-1----:R-:W-:Y:S08]  /*4b80*/  FFMA.FTZ R3, R16, UR19, -R2 ;  /* 0x0000001310037c23 */ /* 0x002ff00008010802 */
[----:B------:R1:W3:Y:S02]  /*4b90*/  MUFU.EX2 R209, R3 ;  /* 0x0000000300d17308 */ /* 0x0002e40000000800 */
[--C-:B-1----:R-:W-:Y:S01]  /*4ba0*/  FFMA.FTZ R3, R6, UR19, -R0.reuse ;  /* 0x0000001306037c23 */ /* 0x102fe20008010800 */
[----:B---3--:R-:W-:Y:S07]  /*4bb0*/  F2FP.BF16.F32.PACK_AB R5, R209, R210 ;  /* 0x000000d2d105723e */ /* 0x008fee00000010ff */
[----:B------:R1:W-:Y:S02]  /*4bc0*/  MUFU.EX2 R208, R3 ;  /* 0x0000000300d07308 */ /* 0x0003e40000000800 */
[----:B-1----:R-:W-:Y:S08]  /*4bd0*/  FFMA.FTZ R3, R7, UR19, -R0 ;  /* 0x0000001307037c23 */ /* 0x002ff00008010800 */
[----:B------:R1:W2:Y:S02]  /*4be0*/  MUFU.EX2 R207, R3 ;  /* 0x0000000300cf7308 */ /* 0x0002a40000000800 */
[--C-:B-1----:R-:W-:Y:S01]  /*4bf0*/  FFMA.FTZ R3, R17, UR19, -R2.reuse ;  /* 0x0000001311037c23 */ /* 0x102fe20008010802 */
[----:B------:R-:W-:Y:S01]  /*4c00*/  FFMA.FTZ R2, R18, UR19, -R2 ;  /* 0x0000001312027c23 */ /* 0x000fe20008010802 */
[----:B--2---:R-:W-:Y:S06]  /*4c10*/  F2FP.BF16.F32.PACK_AB R4, R207, R208 ;  /* 0x000000d0cf04723e */ /* 0x004fec00000010ff */
[----:B------:R1:W-:Y:S10]  /*4c20*/  MUFU.EX2 R214, R3 ;  /* 0x0000000300d67308 */ /* 0x0003f40000000800 */
[----:B------:R2:W3:Y:S01]  /*4c30*/  MUFU.EX2 R213, R2 ;  /* 0x0000000200d57308 */ /* 0x0004e20000000800 */
[----:B-1----:R-:W-:Y:S05]  /*4c40*/  F2FP.BF16.F32.PACK_AB R3, R199, R200 ;  /* 0x000000c8c703723e */ /* 0x002fea00000010ff */
[----:B------:R3:W-:Y:S01]  /*4c50*/  STS [R237+0x2a400], R3 ;  /* 0x02a40003ed007388 */ /* 0x0007e20000000800 */
[--C-:B--2---:R-:W-:Y:S01]  /*4c60*/  FFMA.FTZ R2, R8, UR19, -R0.reuse ;  /* 0x0000001308027c23 */ /* 0x104fe20008010800 */
[----:B------:R-:W-:Y:S03]  /*4c70*/  FFMA.FTZ R0, R9, UR19, -R0 ;  /* 0x0000001309007c23 */ /* 0x000fe60008010800 */
[----:B------:R1:W-:Y:S10]  /*4c80*/  MUFU.EX2 R212, R2 ;  /* 0x0000000200d47308 */ /* 0x0003f40000000800 */
[----:B------:R2:W4:Y:S01]  /*4c90*/  MUFU.EX2 R211, R0 ;  /* 0x0000000000d37308 */ /* 0x0005220000000800 */
[----:B-1----:R-:W-:Y:S02]  /*4ca0*/  F2FP.BF16.F32.PACK_AB R2, R205, R206 ;  /* 0x000000cecd02723e */ /* 0x002fe400000010ff */
[----:B---3--:R-:W-:Y:S03]  /*4cb0*/  F2FP.BF16.F32.PACK_AB R3, R213, R214 ;  /* 0x000000d6d503723e */ /* 0x008fe600000010ff */
[----:B------:R4:W-:Y:S01]  /*4cc0*/  STS [R244+0x2a000], R2 ;  /* 0x02a00002f4007388 */ /* 0x0009e20000000800 */
[----:B--2---:R-:W-:Y:S05]  /*4cd0*/  F2FP.BF16.F32.PACK_AB R0, R202, R204 ;  /* 0x000000ccca00723e */ /* 0x004fea00000010ff */
[----:B------:R1:W-:Y:S05]  /*4ce0*/  STS [R244+0x2a400], R0 ;  /* 0x02a40000f4007388 */ /* 0x0003ea0000000800 */
[----:B------:R-:W-:Y:S05]  /*4cf0*/  STS [R242+0x2a000], R5 ;  /* 0x02a00005f2007388 */ /* 0x000fea0000000800 */
[----:B------:R-:W-:Y:S05]  /*4d00*/  STS [R242+0x2a400], R4 ;  /* 0x02a40004f2007388 */ /* 0x000fea0000000800 */
[----:B------:R2:W-:Y:S01]  /*4d10*/  STS [R243+0x2a000], R3 ;  /* 0x02a00003f3007388 */ /* 0x0005e20000000800 */
[----:B----4-:R-:W-:Y:S05]  /*4d20*/  F2FP.BF16.F32.PACK_AB R2, R211, R212 ;  /* 0x000000d4d302723e */ /* 0x010fea00000010ff */
[----:B------:R3:W-:Y:S01]  /*4d30*/  STS [R243+0x2a400], R2 ;  /* 0x02a40002f3007388 */ /* 0x0007e20000000800 */
[----:B-1----:R-:W-:Y:S04]  /*4d40*/  LEA R0, R230, UR4, 0x1 ;  /* 0x00000004e6007c11 */ /* 0x002fe8000f8e08ff */
[----:B------:R-:W-:Y:S05]  /*4d50*/  LDSM.16.M88.4 R8, [R218+UR4+0x20000] ;  /* 0x02000004da08783b */ /* 0x000fea0008000200 */
[----:B------:R-:W1:Y:S05]  /*4d60*/  LDSM.16.M88.4 R16, [R0+0x10000] ;  /* 0x010000000010783b */ /* 0x000e6a0000000200 */
[----:B------:R-:W4:Y:S01]  /*4d70*/  LDSM.16.M88.4 R84, [R218+UR4+0x20800] ;  /* 0x02080004da54783b */ /* 0x000f220008000200 */
[CC--:B--2---:R-:W-:Y:S04]  /*4d80*/  IADD3 R3, R224.reuse, R0.reuse, RZ ;  /* 0x00000000e0037210 */ /* 0x0c4fe80007ffe0ff */
[----:B------:R-:W-:Y:S05]  /*4d90*/  LDSM.16.M88.4 R92, [R217+0x8000] ;  /* 0x00800000d95c783b */ /* 0x000fea0000000200 */
[----:B------:R-:W-:Y:S01]  /*4da0*/  LDSM.16.M88.4 R96, [R217+0x8800] ;  /* 0x00880000d960783b */ /* 0x000fe20000000200 */
[----:B---3--:R-:W-:Y:S04]  /*4db0*/  IADD3 R2, R225, R0, RZ ;  /* 0x00000000e1027210 */ /* 0x008fe80007ffe0ff */
[----:B------:R-:W-:Y:S01]  /*4dc0*/  LDSM.16.M88.4 R100, [R3+0x10000] ;  /* 0x010000000364783b */ /* 0x000fe20000000200 */
[----:B------:R-:W-:Y:S04]  /*4dd0*/  IADD3 R116, R224, R2, RZ ;  /* 0x00000002e0747210 */ /* 0x000fe80007ffe0ff */
[----:B------:R-:W2:Y:S05]  /*4de0*/  LDSM.16.M88.4 R88, [R2+0x10000] ;  /* 0x010000000258783b */ /* 0x000eaa0000000200 */
[----:B------:R-:W3:Y:S05]  /*4df0*/  LDSM.16.M88.4 R104, [R220+0x8000] ;  /* 0x00800000dc68783b */ /* 0x000eea0000000200 */
[----:B------:R-:W-:Y:S01]  /*4e00*/  LDSM.16.M88.4 R108, [R116+0x10000] ;  /* 0x01000000746c783b */ /* 0x000fe20000000200 */
[C---:B-1----:R-:W-:Y:S04]  /*4e10*/  HMMA.16816.F32.BF16 R4, R16.reuse, R8, RZ ;  /* 0x000000081004723c */ /* 0x042fe800000418ff */
[----:B------:R-:W-:Y:S02]  /*4e20*/  LDSM.16.M88.4 R112, [R219+0x8000] ;  /* 0x00800000db70783b */ /* 0x000fe40000000200 */
[C---:B------:R-:W-:Y:S06]  /*4e30*/  HMMA.16816.F32.BF16 R8, R16.reuse, R10, RZ ;  /* 0x0000000a1008723c */ /* 0x040fec00000418ff */
[C---:B----4-:R-:W-:Y:S06]  /*4e40*/  HMMA.16816.F32.BF16 R12, R16.reuse, R84, RZ ;  /* 0x00000054100c723c */ /* 0x050fec00000418ff */
[----:B------:R-:W-:Y:S01]  /*4e50*/  HMMA.16816.F32.BF16 R16, R16, R86, RZ ;  /* 0x000000561010723c */ /* 0x000fe200000418ff */
[----:B------:R-:W1:Y:S05]  /*4e60*/  LDSM.16.M88.4 R84, [R220+0x8800] ;  /* 0x00880000dc54783b */ /* 0x000e6a0000000200 */
[C---:B--2---:R-:W-:Y:S06]  /*4e70*/  HMMA.16816.F32.BF16 R4, R88.reuse, R92, R4 ;  /* 0x0000005c5804723c */ /* 0x044fec0000041804 */
[C---:B------:R-:W-:Y:S01]  /*4e80*/  HMMA.16816.F32.BF16 R8, R88.reuse, R94, R8 ;  /* 0x0000005e5808723c */ /* 0x040fe20000041808 */
[----:B------:R-:W-:Y:S05]  /*4e90*/  LDSM.16.M88.4 R92, [R0+0x12000] ;  /* 0x01200000005c783b */ /* 0x000fea0000000200 */
[C---:B------:R-:W-:Y:S06]  /*4ea0*/  HMMA.16816.F32.BF16 R12, R88.reuse, R96, R12 ;  /* 0x00000060580c723c */ /* 0x040fec000004180c */
[----:B------:R-:W-:Y:S01]  /*4eb0*/  HMMA.16816.F32.BF16 R16, R88, R98, R16 ;  /* 0x000000625810723c */ /* 0x000fe20000041810 */
[----:B------:R-:W2:Y:S05]  /*4ec0*/  LDSM.16.M88.4 R88, [R219+0x8800] ;  /* 0x00880000db58783b */ /* 0x000eaa0000000200 */
[C---:B---3--:R-:W-:Y:S01]  /*4ed0*/  HMMA.16816.F32.BF16 R4, R100.reuse, R104, R4 ;  /* 0x000000686404723c */ /* 0x048fe20000041804 */
        /* <DEDUP_REMOVED lines=56> */
[----:B------:R3:W2:Y:S05]  /*5260*/  LDSM.16.M88.4 R108, [R0+0x16000] ;  /* 0x01600000006c783b */ /* 0x0006aa0000000200 */
[C---:B------:R-:W-:Y:S01]  /*5270*/  HMMA.16816.F32.BF16 R8, R92.reuse, R98, R8 ;  /* 0x000000625c08723c */ /* 0x040fe20000041808 */
[----:B------:R-:W-:Y:S05]  /*5280*/  LDSM.16.M88.4 R96, [R217+0xe000] ;  /* 0x00e00000d960783b */ /* 0x000fea0000000200 */
[C---:B-1----:R-:W-:Y:S06]  /*5290*/  HMMA.16816.F32.BF16 R12, R92.reuse, R84, R12 ;  /* 0x000000545c0c723c */ /* 0x042fec000004180c */
[----:B------:R-:W-:Y:S01]  /*52a0*/  HMMA.16816.F32.BF16 R16, R92, R86, R16 ;  /* 0x000000565c10723c */ /* 0x000fe20000041810 */
[----:B------:R-:W1:Y:S05]  /*52b0*/  LDSM.16.M88.4 R84, [R218+UR4+0x26800] ;  /* 0x02680004da54783b */ /* 0x000e6a0008000200 */
[C---:B----4-:R-:W-:Y:S01]  /*52c0*/  HMMA.16816.F32.BF16 R4, R100.reuse, R104, R4 ;  /* 0x000000686404723c */ /* 0x050fe20000041804 */
[----:B------:R4:W1:Y:S04]  /*52d0*/  LDSM.16.M88.4 R92, [R2+0x16000] ;  /* 0x01600000025c783b */ /* 0x0008680000000200 */
[----:B---3--:R-:W-:Y:S01]  /*52e0*/  FFMA.FTZ R0, -R119, R119, 1 ;  /* 0x3f80000077007423 */ /* 0x008fe20000010177 */
[C---:B------:R-:W-:Y:S01]  /*52f0*/  HMMA.16816.F32.BF16 R8, R100.reuse, R106, R8 ;  /* 0x0000006a6408723c */ /* 0x040fe20000041808 */
[----:B------:R-:W-:Y:S04]  /*5300*/  LDSM.16.M88.4 R104, [R220+0xe000] ;  /* 0x00e00000dc68783b */ /* 0x000fe80000000200 */
[----:B------:R-:W-:Y:S01]  /*5310*/  FMUL.FTZ R0, R0, UR9 ;  /* 0x0000000900007c20 */ /* 0x000fe20008410000 */
[C---:B--2---:R-:W-:Y:S06]  /*5320*/  HMMA.16816.F32.BF16 R12, R100.reuse, R88, R12 ;  /* 0x00000058640c723c */ /* 0x044fec000004180c */
[----:B------:R-:W-:Y:S01]  /*5330*/  HMMA.16816.F32.BF16 R16, R100, R90, R16 ;  /* 0x0000005a6410723c */ /* 0x000fe20000041810 */
[----:B------:R-:W2:Y:S05]  /*5340*/  LDSM.16.M88.4 R88, [R217+0xe800] ;  /* 0x00e80000d958783b */ /* 0x000eaa0000000200 */
[C---:B------:R-:W-:Y:S01]  /*5350*/  HMMA.16816.F32.BF16 R4, R108.reuse, R112, R4 ;  /* 0x000000706c04723c */ /* 0x040fe20000041804 */
[----:B------:R3:W2:Y:S04]  /*5360*/  LDSM.16.M88.4 R100, [R3+0x16000] ;  /* 0x016000000364783b */ /* 0x0006a80000000200 */
[----:B----4-:R-:W-:Y:S01]  /*5370*/  FFMA.FTZ R2, -R121, R121, 1 ;  /* 0x3f80000079027423 */ /* 0x010fe20000010179 */
[C---:B------:R-:W-:Y:S01]  /*5380*/  HMMA.16816.F32.BF16 R8, R108.reuse, R114, R8 ;  /* 0x000000726c08723c */ /* 0x040fe20000041808 */
[----:B------:R-:W-:Y:S04]  /*5390*/  LDSM.16.M88.4 R112, [R219+0xe000] ;  /* 0x00e00000db70783b */ /* 0x000fe80000000200 */
[----:B------:R-:W-:Y:S01]  /*53a0*/  FMUL.FTZ R2, R2, UR9 ;  /* 0x0000000902027c20 */ /* 0x000fe20008410000 */
[C---:B-1----:R-:W-:Y:S06]  /*53b0*/  HMMA.16816.F32.BF16 R12, R108.reuse, R84, R12 ;  /* 0x000000546c0c723c */ /* 0x042fec000004180c */
[----:B------:R-:W-:Y:S01]  /*53c0*/  HMMA.16816.F32.BF16 R16, R108, R86, R16 ;  /* 0x000000566c10723c */ /* 0x000fe20000041810 */
[----:B------:R-:W1:Y:S05]  /*53d0*/  LDSM.16.M88.4 R84, [R220+0xe800] ;  /* 0x00e80000dc54783b */ /* 0x000e6a0000000200 */
[C---:B------:R-:W-:Y:S01]  /*53e0*/  HMMA.16816.F32.BF16 R4, R92.reuse, R96, R4 ;  /* 0x000000605c04723c */ /* 0x040fe20000041804 */
[----:B------:R-:W4:Y:S04]  /*53f0*/  LDSM.16.M88.4 R108, [R116+0x16000] ;  /* 0x01600000746c783b */ /* 0x000f280000000200 */
[----:B---3--:R-:W-:Y:S01]  /*5400*/  FFMA.FTZ R3, -R122, R122, 1 ;  /* 0x3f8000007a037423 */ /* 0x008fe2000001017a */
[C---:B------:R-:W-:Y:S05]  /*5410*/  HMMA.16816.F32.BF16 R8, R92.reuse, R98, R8 ;  /* 0x000000625c08723c */ /* 0x040fea0000041808 */
[----:B------:R-:W-:Y:S01]  /*5420*/  FMUL.FTZ R3, R3, UR9 ;  /* 0x0000000903037c20 */ /* 0x000fe20008410000 */
[C---:B--2---:R-:W-:Y:S06]  /*5430*/  HMMA.16816.F32.BF16 R12, R92.reuse, R88, R12 ;  /* 0x000000585c0c723c */ /* 0x044fec000004180c */
[----:B------:R-:W-:Y:S01]  /*5440*/  HMMA.16816.F32.BF16 R16, R92, R90, R16 ;  /* 0x0000005a5c10723c */ /* 0x000fe20000041810 */
[----:B------:R-:W2:Y:S05]  /*5450*/  LDSM.16.M88.4 R88, [R219+0xe800] ;  /* 0x00e80000db58783b */ /* 0x000eaa0000000200 */
[C---:B------:R-:W-:Y:S06]  /*5460*/  HMMA.16816.F32.BF16 R4, R100.reuse, R104, R4 ;  /* 0x000000686404723c */ /* 0x040fec0000041804 */
        /* <DEDUP_REMOVED lines=8> */
[C---:B------:R-:W-:Y:S01]  /*54f0*/  FADD.FTZ R5, -R118.reuse, R5 ;  /* 0x0000000576057221 */ /* 0x040fe20000010100 */
[----:B------:R-:W-:Y:S03]  /*5500*/  FADD.FTZ R7, -R117, R7 ;  /* 0x0000000775077221 */ /* 0x000fe60000010100 */
[----:B------:R-:W-:Y:S01]  /*5510*/  FMUL.FTZ R85, R203, R4 ;  /* 0x00000004cb557220 */ /* 0x000fe20000410000 */
[----:B------:R-:W-:Y:S01]  /*5520*/  FMUL.FTZ R84, R201, R5 ;  /* 0x00000005c9547220 */ /* 0x000fe20000410000 */
[C---:B------:R-:W-:Y:S01]  /*5530*/  FADD.FTZ R9, -R118.reuse, R9 ;  /* 0x0000000976097221 */ /* 0x040fe20000010100 */
[----:B------:R-:W-:Y:S01]  /*5540*/  FMUL.FTZ R5, R199, R7 ;  /* 0x00000007c7057220 */ /* 0x000fe20000410000 */
[----:B------:R-:W-:Y:S01]  /*5550*/  FFMA.FTZ R4, -R123, R123, 1 ;  /* 0x3f8000007b047423 */ /* 0x000fe2000001017b */
[----:B------:R-:W-:Y:S01]  /*5560*/  FADD.FTZ R6, -R117, R6 ;  /* 0x0000000675067221 */ /* 0x000fe20000010100 */
[----:B------:R-:W-:Y:S01]  /*5570*/  FMUL.FTZ R88, R205, R9 ;  /* 0x00000009cd587220 */ /* 0x000fe20000410000 */
[----:B------:R-:W-:Y:S01]  /*5580*/  FADD.FTZ R8, -R118, R8 ;  /* 0x0000000876087221 */ /* 0x000fe20000010100 */
[----:B------:R-:W-:Y:S01]  /*5590*/  FADD.FTZ R10, -R117, R10 ;  /* 0x0000000a750a7221 */ /* 0x000fe20000010100 */
[----:B------:R-:W-:Y:S01]  /*55a0*/  FMUL.FTZ R4, R4, UR9 ;  /* 0x0000000904047c20 */ /* 0x000fe20008410000 */
[----:B------:R-:W-:Y:S01]  /*55b0*/  FMUL.FTZ R9, R5, R0 ;  /* 0x0000000005097220 */ /* 0x000fe20000410000 */
[----:B------:R-:W-:Y:S01]  /*55c0*/  FMUL.FTZ R6, R200, R6 ;  /* 0x00000006c8067220 */ /* 0x000fe20000410000 */
[----:B------:R-:W-:Y:S01]  /*55d0*/  FADD.FTZ R11, -R117, R11 ;  /* 0x0000000b750b7221 */ /* 0x000fe20000010100 */
[----:B------:R-:W-:Y:S01]  /*55e0*/  FFMA.FTZ R0, -R120, R120, 1 ;  /* 0x3f80000078007423 */ /* 0x000fe20000010178 */
[----:B------:R-:W-:Y:S01]  /*55f0*/  FADD.FTZ R13, -R118, R13 ;  /* 0x0000000d760d7221 */ /* 0x000fe20000010100 */
[----:B------:R-:W-:Y:S01]  /*5600*/  FMUL.FTZ R89, R206, R8 ;  /* 0x00000008ce597220 */ /* 0x000fe20000410000 */
[----:B------:R-:W-:Y:S01]  /*5610*/  FMUL.FTZ R87, R204, R10 ;  /* 0x0000000acc577220 */ /* 0x000fe20000410000 */
[----:B------:R-:W-:Y:S01]  /*5620*/  FMUL.FTZ R7, R85, R4 ;  /* 0x0000000455077220 */ /* 0x000fe20000410000 */
[----:B------:R-:W-:Y:S01]  /*5630*/  FADD.FTZ R14, -R117, R14 ;  /* 0x0000000e750e7221 */ /* 0x000fe20000010100 */
[----:B------:R-:W-:Y:S01]  /*5640*/  FMUL.FTZ R86, R202, R11 ;  /* 0x0000000bca567220 */ /* 0x000fe20000410000 */
[----:B------:R-:W-:Y:S01]  /*5650*/  FMUL.FTZ R8, R84, R3 ;  /* 0x0000000354087220 */ /* 0x000fe20000410000 */
[----:B------:R-:W-:Y:S01]  /*5660*/  FMUL.FTZ R10, R6, R2 ;  /* 0x00000002060a7220 */ /* 0x000fe20000410000 */
[----:B------:R-:W-:Y:S01]  /*5670*/  FFMA.FTZ R4, -R130, R130, 1 ;  /* 0x3f80000082047423 */ /* 0x000fe20000010182 */
[----:B------:R-:W-:Y:S01]  /*5680*/  FMUL.FTZ R0, R0, UR9 ;  /* 0x0000000900007c20 */ /* 0x000fe20008410000 */
[----:B------:R-:W-:Y:S01]  /*5690*/  FFMA.FTZ R3, -R128, R128, 1 ;  /* 0x3f80000080037423 */ /* 0x000fe20000010180 */
[----:B------:R-:W-:Y:S01]  /*56a0*/  F2FP.BF16.F32.PACK_AB R8, R8, R7 ;  /* 0x000000070808723e */ /* 0x000fe200000010ff */
[----:B------:R-:W-:Y:S01]  /*56b0*/  FFMA.FTZ R2, -R126, R126, 1 ;  /* 0x3f8000007e027423 */ /* 0x000fe2000001017e */
[----:B------:R-:W-:Y:S01]  /*56c0*/  FMUL.FTZ R84, R209, R13 ;  /* 0x0000000dd1547220 */ /* 0x000fe20000410000 */
[----:B------:R-:W-:Y:S01]  /*56d0*/  FADD.FTZ R12, -R118, R12 ;  /* 0x0000000c760c7221 */ /* 0x000fe20000010100 */
[----:B------:R-:W-:Y:S01]  /*56e0*/  FMUL.FTZ R13, R208, R14 ;  /* 0x0000000ed00d7220 */ /* 0x000fe20000410000 */
[----:B------:R-:W-:Y:S01]  /*56f0*/  FADD.FTZ R15, -R117, R15 ;  /* 0x0000000f750f7221 */ /* 0x000fe20000010100 */
[----:B------:R-:W-:Y:S01]  /*5700*/  FMUL.FTZ R4, R4, UR9 ;  /* 0x0000000904047c20 */ /* 0x000fe20008410000 */
[----:B------:R-:W-:Y:S01]  /*5710*/  FMUL.FTZ R14, R86, R0 ;  /* 0x00000000560e7220 */ /* 0x000fe20000410000 */
[----:B------:R-:W-:Y:S01]  /*5720*/  FMUL.FTZ R3, R3, UR9 ;  /* 0x0000000903037c20 */ /* 0x000fe20008410000 */
[----:B------:R-:W-:Y:S01]  /*5730*/  FMUL.FTZ R2, R2, UR9 ;  /* 0x0000000902027c20 */ /* 0x000fe20008410000 */
[----:B------:R-:W-:Y:S01]  /*5740*/  FFMA.FTZ R0, -R124, R124, 1 ;  /* 0x3f8000007c007423 */ /* 0x000fe2000001017c */
[----:B------:R-:W-:Y:S01]  /*5750*/  FMUL.FTZ R11, R210, R12 ;  /* 0x0000000cd20b7220 */ /* 0x000fe20000410000 */
[----:B------:R-:W-:Y:S01]  /*5760*/  FMUL.FTZ R12, R207, R15 ;  /* 0x0000000fcf0c7220 */ /* 0x000fe20000410000 */
[----:B------:R-:W-:Y:S01]  /*5770*/  FMUL.FTZ R5, R89, R4 ;  /* 0x0000000459057220 */ /* 0x000fe20000410000 */
[----:B------:R-:W-:Y:S01]  /*5780*/  FMUL.FTZ R6, R88, R3 ;  /* 0x0000000358067220 */ /* 0x000fe20000410000 */
[----:B------:R-:W-:Y:S01]  /*5790*/  FMUL.FTZ R15, R87, R2 ;  /* 0x00000002570f7220 */ /* 0x000fe20000410000 */
[----:B------:R-:W-:Y:S01]  /*57a0*/  FFMA.FTZ R4, -R129, R129, 1 ;  /* 0x3f80000081047423 */ /* 0x000fe20000010181 */
[----:B------:R-:W-:Y:S01]  /*57b0*/  FMUL.FTZ R0, R0, UR9 ;  /* 0x0000000900007c20 */ /* 0x000fe20008410000 */
[----:B------:R-:W-:Y:S01]  /*57c0*/  FFMA.FTZ R3, -R127, R127, 1 ;  /* 0x3f8000007f037423 */ /* 0x000fe2000001017f */
[----:B------:R-:W-:Y:S01]  /*57d0*/  FFMA.FTZ R2, -R125, R125, 1 ;  /* 0x3f8000007d027423 */ /* 0x000fe2000001017d */
[----:B------:R-:W-:Y:S01]  /*57e0*/  FMUL.FTZ R4, R4, UR9 ;  /* 0x0000000904047c20 */ /* 0x000fe20008410000 */
[----:B------:R-:W-:Y:S01]  /*57f0*/  FMUL.FTZ R12, R12, R0 ;  /* 0x000000000c0c7220 */ /* 0x000fe20000410000 */
[----:B------:R-:W-:Y:S01]  /*5800*/  FMUL.FTZ R3, R3, UR9 ;  /* 0x0000000903037c20 */ /* 0x000fe20008410000 */
[----:B------:R-:W-:Y:S01]  /*5810*/  FMUL.FTZ R2, R2, UR9 ;  /* 0x0000000902027c20 */ /* 0x000fe20008410000 */
[----:B------:R-:W-:Y:S01]  /*5820*/  FFMA.FTZ R0, -R198, R198, 1 ;  /* 0x3f800000c6007423 */ /* 0x000fe200000101c6 */
[----:B------:R-:W-:Y:S01]  /*5830*/  FMUL.FTZ R11, R11, R4 ;  /* 0x000000040b0b7220 */ /* 0x000fe20000410000 */
[----:B------:R-:W-:Y:S01]  /*5840*/  F2FP.BF16.F32.PACK_AB R6, R6, R5 ;  /* 0x000000050606723e */ /* 0x000fe200000010ff */
[----:B------:R-:W-:Y:S01]  /*5850*/  FMUL.FTZ R4, R84, R3 ;  /* 0x0000000354047220 */ /* 0x000fe20000410000 */
[----:B------:R-:W-:Y:S01]  /*5860*/  FMUL.FTZ R13, R13, R2 ;  /* 0x000000020d0d7220 */ /* 0x000fe20000410000 */
[----:B------:R-:W-:Y:S01]  /*5870*/  FMUL.FTZ R5, R0, UR9 ;  /* 0x0000000900057c20 */ /* 0x000fe20008410000 */
[C---:B------:R-:W-:Y:S01]  /*5880*/  FADD.FTZ R16, -R118.reuse, R16 ;  /* 0x0000001076107221 */ /* 0x040fe20000010100 */
[----:B------:R-:W-:Y:S01]  /*5890*/  FADD.FTZ R17, -R118, R17 ;  /* 0x0000001176117221 */ /* 0x000fe20000010100 */
[C---:B------:R-:W-:Y:S01]  /*58a0*/  FADD.FTZ R18, -R117.reuse, R18 ;  /* 0x0000001275127221 */ /* 0x040fe20000010100 */
[----:B------:R-:W-:Y:S01]  /*58b0*/  FADD.FTZ R19, -R117, R19 ;  /* 0x0000001375137221 */ /* 0x000fe20000010100 */
[----:B------:R-:W-:Y:S01]  /*58c0*/  FFMA.FTZ R3, -R197, R197, 1 ;  /* 0x3f800000c5037423 */ /* 0x000fe200000101c5 */
[----:B------:R-:W-:Y:S01]  /*58d0*/  FFMA.FTZ R2, -R196, R196, 1 ;  /* 0x3f800000c4027423 */ /* 0x000fe200000101c4 */
[----:B------:R-:W-:Y:S01]  /*58e0*/  FFMA.FTZ R0, -R131, R131, 1 ;  /* 0x3f80000083007423 */ /* 0x000fe20000010183 */
[----:B------:R-:W-:Y:S01]  /*58f0*/  F2FP.BF16.F32.PACK_AB R7, R9, R10 ;  /* 0x0000000a0907723e */ /* 0x000fe200000010ff */
        /* <DEDUP_REMOVED lines=13> */
[----:B------:R-:W-:Y:S02]  /*59d0*/  F2FP.BF16.F32.PACK_AB R0, R12, R13 ;  /* 0x0000000d0c00723e */ /* 0x000fe400000010ff */
[----:B------:R-:W-:Y:S02]  /*59e0*/  F2FP.BF16.F32.PACK_AB R10, R10, R3 ;  /* 0x000000030a0a723e */ /* 0x000fe400000010ff */
        /* <DEDUP_REMOVED lines=28> */
.L_x_1882:
        /* <DEDUP_REMOVED lines=128> */
.L_x_1883:
        /* <DEDUP_REMOVED lines=629> */
.L_x_1885:
        /* <DEDUP_REMOVED lines=23> */
.L_x_1886:
        /* <DEDUP_REMOVED lines=51> */
.L_x_1888:
[----:B------:R-:W-:Y:S05]  /*8fa0*/  BSYNC B0 ;  /* 0x0000000000007941 */ /* 0x000fea0003800000 */
.L_x_1887:
        /* <DEDUP_REMOVED lines=16> */
.L_x_1890:
[----:B------:R-:W-:Y:S05]  /*90b0*/  BSYNC B0 ;  /* 0x0000000000007941 */ /* 0x000fea0003800000 */
.L_x_1889:
        /* <DEDUP_REMOVED lines=33> */
.L_x_1892:
[----:B------:R-:W-:Y:S05]  /*92d0*/  BSYNC B0 ;  /* 0x0000000000007941 */ /* 0x000fea0003800000 */
.L_x_1891:
        /* <DEDUP_REMOVED lines=16> */
.L_x_1873:
[----:B------:R-:W-:Y:S05]  /*93e0*/  BSYNC B1 ;  /* 0x0000000000017941 */ /* 0x000fea0003800000 */
.L_x_1859:
        /* <DEDUP_REMOVED lines=8> */
.L_x_1893:
[----:B------:R-:W-:Y:S05]  /*9470*/  EXIT ;  /* 0x000000000000794d */ /* 0x000fea0003800000 */
.L_x_1895:
        /* <DEDUP_REMOVED lines=16> */
.L_x_2071:


//--------------------- .text._ZN5flash44flash_bwd_dq_dk_dv_loop_seqk_parallel_kernelI23Flash_bwd_kernel_traitsILi256ELi64ELi64ELi8ELi4ELi2ELi2ELb0ELb0EN7cutlass10bfloat16_tE19Flash_kernel_traitsILi256ELi64ELi64ELi8ES3_EELb1ELb0ELb1ELb1ELb0ELb0ELb0EEEvNS_16Flash_bwd_paramsE --------------------------
	.section	.text._ZN5flash44flash_bwd_dq_dk_dv_loop_seqk_parallel_kernelI23Flash_bwd_kernel_traitsILi256ELi64ELi64ELi8ELi4ELi2ELi2ELb0ELb0EN7cutlass10bfloat16_tE19Flash_kernel_traitsILi256ELi64ELi64ELi8ES3_EELb1ELb0ELb1ELb1ELb0ELb0ELb0EEEvNS_16Flash_bwd_paramsE,"ax",@progbits
	.align	128
        .global         _ZN5flash44flash_bwd_dq_dk_dv_loop_seqk_parallel_kernelI23Flash_bwd_kernel_traitsILi256ELi64ELi64ELi8ELi4ELi2ELi2ELb0ELb0EN7cutlass10bfloat16_tE19Flash_kernel_traitsILi256ELi64ELi64ELi8ES3_EELb1ELb0ELb1ELb1ELb0ELb0ELb0EEEvNS_16Flash_bwd_paramsE
        .type           _ZN5flash44flash_bwd_dq_dk_dv_loop_seqk_parallel_kernelI23Flash_bwd_kernel_traitsILi256ELi64ELi64ELi8ELi4ELi2ELi2ELb0ELb0EN7cutlass10bfloat16_tE19Flash_kernel_traitsILi256ELi64ELi64ELi8ES3_EELb1ELb0ELb1ELb1ELb0ELb0ELb0EEEvNS_16Flash_bwd_paramsE,@function
        .size           _ZN5flash44flash_bwd_dq_dk_dv_loop_seqk_parallel_kernelI23Flash_bwd_kernel_traitsILi256ELi64ELi64ELi8ELi4ELi2ELi2ELb0ELb0EN7cutlass10bfloat16_tE19Flash_kernel_traitsILi256ELi64ELi64ELi8ES3_EELb1ELb0ELb1ELb1ELb0ELb0ELb0EEEvNS_16Flash_bwd_paramsE,(.L_x_2072 - _ZN5flash44flash_bwd_dq_dk_dv_loop_seqk_parallel_kernelI23Flash_bwd_kernel_traitsILi256ELi64ELi64ELi8ELi4ELi2ELi2ELb0ELb0EN7cutlass10bfloat16_tE19Flash_kernel_traitsILi256ELi64ELi64ELi8ES3_EELb1ELb0ELb1ELb1ELb0ELb0ELb0EEEvNS_16Flash_bwd_paramsE)
        .other          _ZN5flash44flash_bwd_dq_dk_dv_loop_seqk_parallel_kernelI23Flash_bwd_kernel_traitsILi256ELi64ELi64ELi8ELi4ELi2ELi2ELb0ELb0EN7cutlass10bfloat16_tE19Flash_kernel_traitsILi256ELi64ELi64ELi8ES3_EELb1ELb0ELb1ELb1ELb0ELb0ELb0EEEvNS_16Flash_bwd_paramsE,@"STO_CUDA_ENTRY STV_DEFAULT"
_ZN5flash44flash_bwd_dq_dk_dv_loop_seqk_parallel_kernelI23Flash_bwd_kernel_traitsILi256ELi64ELi64ELi8ELi4ELi2ELi2ELb0ELb0EN7cutlass10bfloat16_tE19Flash_kernel_traitsILi256ELi64ELi64ELi8ES3_EELb1ELb0ELb1ELb1ELb0ELb0ELb0EEEvNS_16Flash_bwd_paramsE:
.text._ZN5flash44flash_bwd_dq_dk_dv_loop_seqk_parallel_kernelI23Flash_bwd_kernel_traitsILi256ELi64ELi64ELi8ELi4ELi2ELi2ELb0ELb0EN7cutlass10bfloat16_tE19Flash_kernel_traitsILi256ELi64ELi64ELi8ES3_EELb1ELb0ELb1ELb1ELb0ELb0ELb0EEEvNS_16Flash_bwd_paramsE:
        /* <DEDUP_REMOVED lines=18> */
[----:B------:R-:W-:Y:S01]  /*0120*/  IMAD.MOV.U32 R240, RZ, RZ, -0x10 ;  /* 0xfffffff0fff07424 */ /* 0x000fe200078e00ff */
[----:B------:R-:W-:Y:S01]  /*0130*/  ULDC UR59, c[0x0][0x394] ;  /* 0x0000e500003b7ab9 */ /* 0x000fe20000000800 */
[----:B------:R-:W3:Y:S01]  /*0140*/  S2UR UR50, SR_CTAID.Y ;  /* 0x00000000003279c3 */ /* 0x000ee20000002600 */
[----:B------:R-:W-:-:S07]  /*0150*/  UMOV UR60, 0xffff8000 ;  /* 0xffff8000003c7882 */ /* 0x000fce0000000000 */
[----:B------:R-:W4:Y:S01]  /*0160*/  S2UR UR55, SR_CTAID.Z ;  /* 0x00000000003779c3 */ /* 0x000f220000002700 */
[----:B--2---:R-:W-:Y:S01]  /*0170*/  ULEA UR4, UR4, UR5, 0x18 ;  /* 0x0000000504047291 */ /* 0x004fe2000f8ec03f */
[----:B-1----:R-:W-:Y:S01]  /*0180*/  SHF.R.S32.HI R2, RZ, 0x1f, R6 ;  /* 0x0000001fff027819 */ /* 0x002fe20000011406 */
[----:B---3--:R-:W-:Y:S02]  /*0190*/  USHF.L.U32 UR5, UR50, 0x7, URZ ;  /* 0x0000000732057899 */ /* 0x008fe4000800063f */
[----:B------:R-:W-:Y:S01]  /*01a0*/  USHF.R.S32.HI UR8, URZ, 0x1f, UR50 ;  /* 0x0000001f3f087899 */ /* 0x000fe20008011432 */
[CC--:B------:R-:W-:Y:S02]  /*01b0*/  LEA.HI R4, R2.reuse, R6.reuse, RZ, 0x5 ;  /* 0x0000000602047211 */ /* 0x0c0fe400078f28ff */
[CC--:B------:R-:W-:Y:S02]  /*01c0*/  LEA.HI R209, R2.reuse, R6.reuse, RZ, 0x3 ;  /* 0x0000000602d17211 */ /* 0x0c0fe400078f18ff */
[----:B------:R-:W-:-:S02]  /*01d0*/  LEA.HI R3, R2, R6, RZ, 0x4 ;  /* 0x0000000602037211 */ /* 0x000fc400078f20ff */
[CC--:B------:R-:W-:Y:S02]  /*01e0*/  LEA.HI R12, R2.reuse, R6.reuse, RZ, 0x7 ;  /* 0x00000006020c7211 */ /* 0x0c0fe400078f38ff */
[CC--:B------:R-:W-:Y:S02]  /*01f0*/  LEA.HI R13, R2.reuse, R6.reuse, RZ, 0x6 ;  /* 0x00000006020d7211 */ /* 0x0c0fe400078f30ff */
[----:B------:R-:W-:Y:S02]  /*0200*/  LEA.HI R2, R2, R6, RZ, 0x2 ;  /* 0x0000000602027211 */ /* 0x000fe400078f10ff */
[--C-:B------:R-:W-:Y:S02]  /*0210*/  SHF.R.S32.HI R0, RZ, 0x5, R4.reuse ;  /* 0x00000005ff007819 */ /* 0x100fe40000011404 */
[----:B------:R-:W-:Y:S02]  /*0220*/  SHF.R.S32.HI R8, RZ, 0x1f, R4 ;  /* 0x0000001fff087819 */ /* 0x000fe40000011404 */
[----:B------:R-:W-:-:S02]  /*0230*/  LOP3.LUT R7, R2, 0x7ffffffc, RZ, 0xc0, !PT ;  /* 0x7ffffffc02077812 */ /* 0x000fc400078ec0ff */
[----:B------:R-:W-:Y:S02]  /*0240*/  LOP3.LUT R5, R4, 0xffffffe0, RZ, 0xc0, !PT ;  /* 0xffffffe004057812 */ /* 0x000fe400078ec0ff */
[----:B------:R-:W-:Y:S01]  /*0250*/  LOP3.LUT R236, R209, 0xfffffff8, RZ, 0xc0, !PT ;  /* 0xfffffff8d1ec7812 */ /* 0x000fe200078ec0ff */
[C---:B------:R-:W-:Y:S01]  /*0260*/  IMAD.IADD R14, R6.reuse, 0x1, -R7 ;  /* 0x00000001060e7824 */ /* 0x040fe200078e0a07 */
[----:B------:R-:W-:Y:S01]  /*0270*/  LOP3.LUT R10, R3, 0xfffffff0, RZ, 0xc0, !PT ;  /* 0xfffffff0030a7812 */ /* 0x000fe200078ec0ff */
[----:B------:R-:W-:Y:S01]  /*0280*/  IMAD.IADD R9, R6, 0x1, -R5 ;  /* 0x0000000106097824 */ /* 0x000fe200078e0a05 */
[-C--:B------:R-:W-:Y:S01]  /*0290*/  LEA.HI R8, R8, R0.reuse, RZ, 0x2 ;  /* 0x0000000008087211 */ /* 0x080fe200078f10ff */
[----:B------:R-:W-:Y:S01]  /*02a0*/  IMAD.IADD R236, R6, 0x1, -R236 ;  /* 0x0000000106ec7824 */ /* 0x000fe200078e0aec */
[----:B------:R-:W-:Y:S01]  /*02b0*/  LEA.HI R4, R4, R0, RZ, 0x1 ;  /* 0x0000000004047211 */ /* 0x000fe200078f08ff */
[----:B------:R-:W-:Y:S01]  /*02c0*/  IMAD.IADD R10, R6, 0x1, -R10 ;  /* 0x00000001060a7824 */ /* 0x000fe200078e0a0a */
[----:B------:R-:W-:-:S02]  /*02d0*/  SHF.R.S32.HI R7, RZ, 0x4, R3 ;  /* 0x00000004ff077819 */ /* 0x000fc40000011403 */
[--C-:B------:R-:W-:Y:S02]  /*02e0*/  SHF.R.S32.HI R6, RZ, 0x2, R2.reuse ;  /* 0x00000002ff067819 */ /* 0x100fe40000011402 */
        /* <DEDUP_REMOVED lines=8> */
[----:B------:R-:W-:Y:S02]  /*0370*/  SHF.R.S32.HI R3, RZ, 0x3, R209 ;  /* 0x00000003ff037819 */ /* 0x000fe400000114d1 */
[----:B------:R-:W-:Y:S01]  /*0380*/  LOP3.LUT R2, R4, 0xfffffff8, RZ, 0xc0, !PT ;  /* 0xfffffff804027812 */ /* 0x000fe200078ec0ff */
[----:B------:R-:W-:Y:S01]  /*0390*/  IMAD.IADD R11, R7, 0x1, -R0 ;  /* 0x00000001070b7824 */ /* 0x000fe200078e0a00 */
[----:B------:R-:W-:Y:S01]  /*03a0*/  SHF.R.S32.HI R4, RZ, 0x1f, R9 ;  /* 0x0000001fff047819 */ /* 0x000fe20000011409 */
[----:B------:R-:W-:Y:S01]  /*03b0*/  IMAD.SHL.U32 R0, R3, 0x40, RZ ;  /* 0x0000004003007824 */ /* 0x000fe200078e00ff */
[----:B------:R-:W-:Y:S01]  /*03c0*/  LOP3.LUT P4, RZ, R236, 0x4, RZ, 0xc0, !PT ;  /* 0x00000004ecff7812 */ /* 0x000fe2000788c0ff */
[----:B------:R-:W-:Y:S01]  /*03d0*/  IMAD.IADD R6, R6, 0x1, -R2 ;  /* 0x0000000106067824 */ /* 0x000fe200078e0a02 */
[----:B------:R-:W-:Y:S02]  /*03e0*/  LOP3.LUT P3, RZ, R236, 0x2, RZ, 0xc0, !PT ;  /* 0x00000002ecff7812 */ /* 0x000fe4000786c0ff */
[----:B------:R-:W-:Y:S01]  /*03f0*/  LOP3.LUT R2, R0, 0x1c0, RZ, 0xc0, !PT ;  /* 0x000001c000027812 */ /* 0x000fe200078ec0ff */
[C---:B------:R-:W-:Y:S01]  /*0400*/  IMAD.SHL.U32 R0, R236.reuse, 0x40, RZ ;  /* 0x00000040ec007824 */ /* 0x040fe200078e00ff */
[----:B------:R-:W-:Y:S01]  /*0410*/  SHF.R.S32.HI R3, RZ, 0x1f, R10 ;  /* 0x0000001fff037819 */ /* 0x000fe2000001140a */
[----:B------:R-:W-:Y:S01]  /*0420*/  IMAD.SHL.U32 R236, R236, 0x8, RZ ;  /* 0x00000008ecec7824 */ /* 0x000fe200078e00ff */
[----:B------:R-:W-:-:S02]  /*0430*/  LEA.HI R235, R4, R9, RZ, 0x2 ;  /* 0x0000000904eb7211 */ /* 0x000fc400078f10ff */
[----:B------:R-:W-:Y:S02]  /*0440*/  LEA.HI R9, R3, R10, RZ, 0x3 ;  /* 0x0000000a03097211 */ /* 0x000fe400078f18ff */
[----:B------:R-:W-:Y:S02]  /*0450*/  SHF.R.U32.HI R7, RZ, 0x3, R2 ;  /* 0x00000003ff077819 */ /* 0x000fe40000011602 */
[----:B------:R-:W-:Y:S01]  /*0460*/  LOP3.LUT R3, R2, 0x38, R236, 0xf8, !PT ;  /* 0x0000003802037812 */ /* 0x000fe200078ef8ec */
[----:B------:R-:W-:Y:S01]  /*0470*/  IMAD.SHL.U32 R2, R218, 0x10, RZ ;  /* 0x00000010da027824 */ /* 0x000fe200078e00ff */
[----:B------:R-:W-:Y:S02]  /*0480*/  LOP3.LUT R0, R0, 0x1c0, RZ, 0xc0, !PT ;  /* 0x000001c000007812 */ /* 0x000fe400078ec0ff */
[----:B------:R-:W-:Y:S02]  /*0490*/  LOP3.LUT R4, R6, 0x1, RZ, 0xc0, !PT ;  /* 0x0000000106047812 */ /* 0x000fe400078ec0ff */
[----:B------:R-:W-:-:S02]  /*04a0*/  LOP3.LUT R5, R9, 0xfffffff8, RZ, 0xc0, !PT ;  /* 0xfffffff809057812 */ /* 0x000fc400078ec0ff */
[----:B------:R-:W-:Y:S02]  /*04b0*/  LOP3.LUT R2, R0, 0x10, R2, 0xf8, !PT ;  /* 0x0000001000027812 */ /* 0x000fe400078ef802 */
[----:B------:R-:W-:Y:S01]  /*04c0*/  ISETP.NE.U32.AND P0, PT, R4, 0x1, PT ;  /* 0x000000010400780c */ /* 0x000fe20003f05070 */
[----:B------:R-:W-:Y:S01]  /*04d0*/  IMAD.IADD R10, R10, 0x1, -R5 ;  /* 0x000000010a0a7824 */ /* 0x000fe200078e0a05 */
[----:B------:R-:W-:Y:S02]  /*04e0*/  LOP3.LUT R8, R3, R7, RZ, 0x3c, !PT ;  /* 0x0000000703087212 */ /* 0x000fe400078e3cff */
[--C-:B------:R-:W-:Y:S01]  /*04f0*/  LOP3.LUT R7, R2, 0x8, R209.reuse, 0xf8, !PT ;  /* 0x0000000802077812 */ /* 0x100fe200078ef8d1 */
[----:B------:R-:W-:Y:S01]  /*0500*/  IMAD.SHL.U32 R2, R11, 0x200, RZ ;  /* 0x000002000b027824 */ /* 0x000fe200078e00ff */
[----:B------:R-:W-:Y:S02]  /*0510*/  LOP3.LUT R209, R0, 0x8, R209, 0xf8, !PT ;  /* 0x0000000800d17812 */ /* 0x000fe400078ef8d1 */
[----:B------:R-:W-:-:S02]  /*0520*/  SHF.R.U32.HI R214, RZ, 0x3, R0 ;  /* 0x00000003ffd67819 */ /* 0x000fc40000011600 */
[----:B------:R-:W-:Y:S02]  /*0530*/  SHF.R.S32.HI R5, RZ, 0x7, R12 ;  /* 0x00000007ff057819 */ /* 0x000fe4000001140c */
[----:B------:R-:W-:Y:S02]  /*0540*/  SHF.R.S32.HI R0, RZ, 0x6, R13 ;  /* 0x00000006ff007819 */ /* 0x000fe4000001140d */
[C---:B------:R-:W-:Y:S01]  /*0550*/  R2P PR, R6.reuse, 0x6 ;  /* 0x0000000606007804 */ /* 0x040fe20000000000 */
[----:B------:R-:W-:Y:S01]  /*0560*/  IMAD.SHL.U32 R6, R6, 0x40, RZ ;  /* 0x0000004006067824 */ /* 0x000fe200078e00ff */
[----:B------:R-:W-:Y:S01]  /*0570*/  LOP3.LUT R209, R209, R214, RZ, 0x3c, !PT ;  /* 0x000000d6d1d17212 */ /* 0x000fe200078e3cff */
[----:B------:R-:W-:Y:S01]  /*0580*/  IMAD R3, R5, 0x800, R2 ;  /* 0x0000080005037824 */ /* 0x000fe200078e0202 */
[----:B------:R-:W-:Y:S01]  /*0590*/  LOP3.LUT R214, R2, R7, R214, 0xf6, !PT ;  /* 0x0000000702d67212 */ /* 0x000fe200078ef6d6 */
[----:B------:R-:W-:Y:S01]  /*05a0*/  IMAD R8, R0, 0x200, R8 ;  /* 0x0000020000087824 */ /* 0x000fe200078e0208 */
[----:B------:R-:W-:Y:S01]  /*05b0*/  SEL R210, R210, 0xffffffe0, !P3 ;  /* 0xffffffe0d2d27807 */ /* 0x000fe20005800000 */
[----:B------:R-:W-:Y:S01]  /*05c0*/  IMAD.SHL.U32 R4, R0, 0x8, RZ ;  /* 0x0000000800047824 */ /* 0x000fe200078e00ff */
[----:B------:R-:W-:Y:S01]  /*05d0*/  LOP3.LUT R0, R6, 0x1c0, RZ, 0xc0, !PT ;  /* 0x000001c006007812 */ /* 0x000fe200078ec0ff */
[----:B------:R-:W-:Y:S01]  /*05e0*/  IMAD.IADD R209, R3, 0x1, R209 ;  /* 0x0000000103d17824 */ /* 0x000fe200078e02d1 */
[----:B------:R1:W-:Y:S01]  /*05f0*/  STL [R1], R8 ;  /* 0x0000000801007387 */ /* 0x0003e20000100800 */
[----:B------:R-:W-:Y:S01]  /*0600*/  IMAD.SHL.U32 R5, R5, 0x20, RZ ;  /* 0x0000002005057824 */ /* 0x000fe200078e00ff */
[----:B------:R-:W-:Y:S01]  /*0610*/  LOP3.LUT R2, R4, 0x18, RZ, 0xc0, !PT ;  /* 0x0000001804027812 */ /* 0x000fe200078ec0ff */
[----:B------:R-:W-:Y:S01]  /*0620*/  IMAD.SHL.U32 R4, R11, 0x20, RZ ;  /* 0x000000200b047824 */ /* 0x000fe200078e00ff */
[----:B------:R-:W-:-:S02]  /*0630*/  SHF.R.U32.HI R3, RZ, 0x3, R0 ;  /* 0x00000003ff037819 */ /* 0x000fc40000011600 */
[----:B------:R-:W-:Y:S02]  /*0640*/  LOP3.LUT R5, R0, 0x20, R5, 0xf8, !PT ;  /* 0x0000002000057812 */ /* 0x000fe400078ef805 */
[----:B------:R-:W-:Y:S01]  /*0650*/  LOP3.LUT R7, R3, R0, R2, 0x1e, !PT ;  /* 0x0000000003077212 */ /* 0x000fe200078e1e02 */
[----:B------:R-:W-:Y:S01]  /*0660*/  IMAD.SHL.U32 R0, R14, 0x2, RZ ;  /* 0x000000020e007824 */ /* 0x000fe200078e00ff */
[----:B------:R-:W-:Y:S02]  /*0670*/  LOP3.LUT R6, R5, R3, RZ, 0x3c, !PT ;  /* 0x0000000305067212 */ /* 0x000fe400078e3cff */
        /* <DEDUP_REMOVED lines=9> */
[----:B------:R-:W-:Y:S01]  /*0710*/  IMAD.SHL.U32 R0, R9, 0x40, RZ ;  /* 0x0000004009007824 */ /* 0x000fe200078e00ff */
[----:B------:R-:W-:Y:S01]  /*0720*/  LEA R238, R5, UR4, 0x1 ;  /* 0x0000000405ee7c11 */ /* 0x000fe2000f8e08ff */
[----:B------:R-:W-:Y:S01]  /*0730*/  IMAD.IADD R210, R210, 0x1, R209 ;  /* 0x00000001d2d27824 */ /* 0x000fe200078e02d1 */
[----:B-1----:R-:W-:Y:S01]  /*0740*/  LOP3.LUT R8, R2, 0x20, R4, 0xf8, !PT ;  /* 0x0000002002087812 */ /* 0x002fe200078ef804 */
[----:B------:R-:W-:Y:S01]  /*0750*/  IMAD.SHL.U32 R2, R10, 0x40, RZ ;  /* 0x000000400a027824 */ /* 0x000fe200078e00ff */
[----:B------:R-:W-:Y:S01]  /*0760*/  LOP3.LUT R0, R0, 0xfffffe00, RZ, 0xc0, !PT ;  /* 0xfffffe0000007812 */ /* 0x000fe200078ec0ff */
[----:B------:R-:W-:-:S02]  /*0770*/  IMAD.SHL.U32 R4, R11, 0x8, RZ ;  /* 0x000000080b047824 */ /* 0x000fc400078e00ff */
[----:B------:R-:W-:Y:S01]  /*0780*/  VIADD R239, R238, 0x20 ;  /* 0x00000020eeef7836 */ /* 0x000fe20000000000 */
[----:B------:R-:W-:Y:S01]  /*0790*/  LOP3.LUT R3, R2, 0x1c0, RZ, 0xc0, !PT ;  /* 0x000001c002037812 */ /* 0x000fe200078ec0ff */
[----:B------:R-:W-:Y:S02]  /*07a0*/  IMAD R218, R218, 0x400, R0 ;  /* 0x00000400dada7824 */ /* 0x000fe400078e0200 */
[----:B------:R-:W-:Y:S01]  /*07b0*/  @P1 VIADD R239, R238, 0xffffffe0 ;  /* 0xffffffe0eeef1836 */ /* 0x000fe20000000000 */
[----:B------:R-:W-:Y:S01]  /*07c0*/  SHF.R.U32.HI R2, RZ, 0x3, R3 ;  /* 0x00000003ff027819 */ /* 0x000fe20000011603 */
[----:B------:R-:W-:Y:S01]  /*07d0*/  IMAD.IADD R212, R215, 0x1, R209 ;  /* 0x00000001d7d47824 */ /* 0x000fe200078e02d1 */
[----:B------:R-:W-:Y:S01]  /*07e0*/  LOP3.LUT R4, R3, 0x8, R4, 0xf8, !PT ;  /* 0x0000000803047812 */ /* 0x000fe200078ef804 */
[----:B------:R-:W-:Y:S01]  /*07f0*/  IMAD.IADD R211, R215, 0x1, R210 ;  /* 0x00000001d7d37824 */ /* 0x000fe200078e02d2 */
[----:B------:R-:W-:Y:S01]  /*0800*/  LOP3.LUT R3, R2, R8, R3, 0x1e, !PT ;  /* 0x0000000802037212 */ /* 0x000fe200078e1e03 */
[----:B------:R-:W-:Y:S01]  /*0810*/  IMAD.IADD R241, R238, 0x1, R240 ;  /* 0x00000001eef17824 */ /* 0x000fe200078e02f0 */
[----:B------:R-:W-:Y:S01]  /*0820*/  LOP3.LUT R2, R4, R2, RZ, 0x3c, !PT ;  /* 0x0000000204027212 */ /* 0x000fe200078e3cff */
[----:B------:R-:W-:Y:S01]  /*0830*/  IMAD R4, R252, 0x400, R0 ;  /* 0x00000400fc047824 */ /* 0x000fe200078e0200 */
[----:B------:R-:W-:Y:S01]  /*0840*/  LOP3.LUT R223, R3, R0, RZ, 0xfc, !PT ;  /* 0x0000000003df7212 */ /* 0x000fe200078efcff */
[----:B------:R-:W-:Y:S01]  /*0850*/  IMAD.U32 R0, RZ, RZ, UR5 ;  /* 0x00000005ff007e24 */ /* 0x000fe2000f8e00ff */
[----:B----4-:R-:W-:Y:S01]  /*0860*/  USHF.R.S32.HI UR5, URZ, 0x1f, UR55 ;  /* 0x0000001f3f057899 */ /* 0x010fe20008011437 */
[----:B------:R-:W-:-:S02]  /*0870*/  IMAD.IADD R218, R2, 0x1, R218 ;  /* 0x0000000102da7824 */ /* 0x000fc400078e02da */
[----:B------:R-:W-:Y:S02]  /*0880*/  IMAD.IADD R222, R4, 0x1, R2 ;  /* 0x0000000104de7824 */ /* 0x000fe400078e0202 */
[----:B------:R-:W-:Y:S02]  /*0890*/  IMAD R235, R252, 0x10, R235 ;  /* 0x00000010fceb7824 */ /* 0x000fe400078e02eb */
[----:B------:R-:W-:Y:S02]  /*08a0*/  IMAD.U32 R0, RZ, RZ, UR5 ;  /* 0x00000005ff007e24 */ /* 0x000fe4000f8e00ff */
[----:B------:R-:W-:Y:S01]  /*08b0*/  IMAD.U32 R0, RZ, RZ, UR8 ;  /* 0x00000008ff007e24 */ /* 0x000fe2000f8e00ff */
[----:B------:R-:W-:Y:S01]  /*08c0*/  UIADD3 UR8, UR4, 0x18000, URZ ;  /* 0x0001800004087890 */ /* 0x000fe2000fffe03f */
[----:B------:R-:W-:Y:S01]  /*08d0*/  IMAD.U32 R0, RZ, RZ, UR5 ;  /* 0x00000005ff007e24 */ /* 0x000fe2000f8e00ff */
[----:B------:R-:W-:Y:S01]  /*08e0*/  UIADD3 UR5, UR4, 0x28000, URZ ;  /* 0x0002800004057890 */ /* 0x000fe2000fffe03f */
[----:B------:R-:W-:-:S02]  /*08f0*/  IMAD.IADD R215, R215, 0x1, R214 ;  /* 0x00000001d7d77824 */ /* 0x000fc400078e02d6 */
[----:B------:R-:W-:Y:S01]  /*0900*/  IMAD.IADD R240, R240, 0x1, R239 ;  /* 0x00000001f0f07824 */ /* 0x000fe200078e02ef */
[----:B------:R-:W-:Y:S02]  /*0910*/  LEA R247, R7, UR8, 0x1 ;  /* 0x0000000807f77c11 */ /* 0x000fe4000f8e08ff */
[----:B------:R-:W-:-:S03]  /*0920*/  LEA R218, R218, UR5, 0x1 ;  /* 0x00000005dada7c11 */ /* 0x000fc6000f8e08ff */
[C---:B------:R-:W-:Y:S02]  /*0930*/  VIADD R248, R247.reuse, 0x40 ;  /* 0x00000040f7f87836 */ /* 0x040fe40000000000 */
[----:B------:R-:W-:-:S07]  /*0940*/  @P2 VIADD R248, R247, 0xffffffc0 ;  /* 0xffffffc0f7f82836 */ /* 0x000fce0000000000 */
.L_x_1944:
        /* <DEDUP_REMOVED lines=57> */
[----:B-1----:R-:W-:Y:S02]  /*0ce0*/  SHF.R.S32.HI R27, RZ, 0x1f, R28 ;  /* 0x0000001fff1b7819 */ /* 0x002fe4000001141c */
[----:B--2---:R-:W-:-:S02]  /*0cf0*/  @P0 R2UR UR11, R5 ;  /* 0x00000000050b02ca */ /* 0x004fc400000e0000 */
[----:B------:R-:W-:-:S04]  /*0d00*/  ISETP.NE.U32.AND P0, PT, RZ, UR12, PT ;  /* 0x0000000cff007c0c */ /* 0x000fc8000bf05070 */
[----:B------:R-:W-:Y:S02]  /*0d10*/  ISETP.NE.AND.EX P0, PT, RZ, UR13, PT, P0 ;  /* 0x0000000dff007c0c */ /* 0x000fe4000bf05300 */
[----:B-----5:R-:W-:-:S13]  /*0d20*/  @P1 R2UR UR27, R7 ;  /* 0x00000000071b12ca */ /* 0x020fda00000e0000 */
        /* <DEDUP_REMOVED lines=11> */
.L_x_1896:
        /* <DEDUP_REMOVED lines=21> */
[----:B------:R-:W-:-:S02]  /*0f30*/  ULDC UR26, c[0x0][0x2dc] ;  /* 0x0000b700001a7ab9 */ /* 0x000fc40000000800 */
[----:B------:R-:W-:Y:S02]  /*0f40*/  UIMAD UR22, UR50, UR11, UR10 ;  /* 0x0000000b321672a4 */ /* 0x000fe4000f8e020a */
[----:B------:R-:W-:Y:S01]  /*0f50*/  UIMAD.WIDE.U32 UR34, UR42, UR16, URZ ;  /* 0x000000102a2272a5 */ /* 0x000fe2000f8e003f */
        /* <DEDUP_REMOVED lines=11> */
[----:B------:R-:W-:Y:S01]  /*1010*/  ULDC UR61, c[0x0][0x270] ;  /* 0x00009c00003d7ab9 */ /* 0x000fe20000000800 */
[----:B------:R-:W-:-:S02]  /*1020*/  UIMAD UR51, UR55, UR26, URZ ;  /* 0x0000001a373372a4 */ /* 0x000fc4000f8e023f */
[----:B------:R-:W-:Y:S02]  /*1030*/  UIADD3 UR8, UR8, 0x3f, URZ ;  /* 0x0000003f08087890 */ /* 0x000fe4000fffe03f */
[----:B------:R-:W-:Y:S02]  /*1040*/  UIMAD.WIDE UR10, UR26, UR61, URZ ;  /* 0x0000003d1a0a72a5 */ /* 0x000fe4000f8e023f */
[----:B------:R-:W-:Y:S02]  /*1050*/  ULEA.HI UR26, UR16, UR13, URZ, 0x6 ;  /* 0x0000000d101a7291 */ /* 0x000fe4000f8f303f */
[----:B------:R-:W-:Y:S01]  /*1060*/  USHF.R.S32.HI UR13, URZ, 0x1f, UR8 ;  /* 0x0000001f3f0d7899 */ /* 0x000fe20008011408 */
[----:B------:R-:W-:Y:S01]  /*1070*/  ULDC UR57, c[0x0][0x2d4] ;  /* 0x0000b50000397ab9 */ /* 0x000fe20000000800 */
[----:B-1----:R-:W1:Y:S01]  /*1080*/  MUFU.RCP R2, R2 ;  /* 0x0000000200027308 */ /* 0x002e620000001000 */
[----:B------:R-:W-:Y:S02]  /*1090*/  UIMAD UR42, UR42, UR17, UR35 ;  /* 0x000000112a2a72a4 */ /* 0x000fe4000f8e0223 */
[----:B------:R-:W-:Y:S01]  /*10a0*/  USHF.R.S32.HI UR35, URZ, 0x1f, UR57 ;  /* 0x0000001f3f237899 */ /* 0x000fe20008011439 */
[----:B------:R-:W-:Y:S01]  /*10b0*/  @UP2 ULDC.64 UR14, c[0x0][0x420] ;  /* 0x00010800000e2ab9 */ /* 0x000fe20000000a00 */
[----:B------:R-:W-:-:S02]  /*10c0*/  ULEA.HI UR8, UR13, UR8, URZ, 0x6 ;  /* 0x000000080d087291 */ /* 0x000fc4000f8f303f */
[----:B------:R-:W-:Y:S02]  /*10d0*/  @UP2 UIMAD.WIDE.U32 UR48, UR5, UR14, URZ ;  /* 0x0000000e053022a5 */ /* 0x000fe4000f8e003f */
[----:B------:R-:W-:Y:S02]  /*10e0*/  USHF.L.U32 UR18, UR50, 0x7, URZ ;  /* 0x0000000732127899 */ /* 0x000fe4000800063f */
[----:B------:R-:W-:Y:S02]  /*10f0*/  UIADD3 UR38, UR31, UR22, URZ ;  /* 0x000000161f267290 */ /* 0x000fe4000fffe03f */
[----:B------:R-:W-:Y:S02]  /*1100*/  USHF.L.U64.HI UR14, UR50, 0x7, UR56 ;  /* 0x00000007320e7899 */ /* 0x000fe40008010238 */
[----:B------:R-:W-:Y:S01]  /*1110*/  UIMAD UR22, UR35, UR50, URZ ;  /* 0x00000032231672a4 */ /* 0x000fe2000f8e023f */
[----:B-1----:R-:W-:Y:S01]  /*1120*/  VIADD R2, R2, 0xffffffe ;  /* 0x0ffffffe02027836 */ /* 0x002fe20000000000 */
[----:B------:R-:W-:-:S02]  /*1130*/  USHF.R.S32.HI UR13, URZ, 0x6, UR26 ;  /* 0x000000063f0d7899 */ /* 0x000fc4000801141a */
[----:B------:R-:W-:Y:S01]  /*1140*/  USHF.R.S32.HI UR8, URZ, 0x6, UR8 ;  /* 0x000000063f087899 */ /* 0x000fe20008011408 */
[----:B------:R-:W1:Y:S01]  /*1150*/  F2I.FTZ.U32.TRUNC.NTZ R3, R2 ;  /* 0x0000000200037305 */ /* 0x000e62000021f000 */
[----:B------:R-:W-:Y:S02]  /*1160*/  USEL UR36, UR18, URZ, UP0 ;  /* 0x0000003f12247287 */ /* 0x000fe40008000000 */
[----:B------:R-:W-:Y:S02]  /*1170*/  UIMAD.WIDE.U32 UR18, UR50, UR57, URZ ;  /* 0x00000039321272a5 */ /* 0x000fe4000f8e003f */
[----:B------:R-:W-:Y:S02]  /*1180*/  USEL UR37, UR14, URZ, UP0 ;  /* 0x0000003f0e257287 */ /* 0x000fe40008000000 */
[----:B------:R-:W-:Y:S01]  /*1190*/  UIMAD UR22, UR56, UR57, UR22 ;  /* 0x00000039381672a4 */ /* 0x000fe2000f8e0216 */
[----:B------:R-:W-:Y:S01]  /*11a0*/  ULDC.64 UR28, c[0x0][0x240] ;  /* 0x00009000001c7ab9 */ /* 0x000fe20000000a00 */
[----:B------:R-:W-:-:S02]  /*11b0*/  UISETP.LT.AND UP0, UPT, UR13, UR8, UPT ;  /* 0x000000080d00728c */ /* 0x000fc4000bf01270 */
[----:B------:R-:W-:Y:S02]  /*11c0*/  UIMAD.WIDE.U32 UR20, UR5, UR28, URZ ;  /* 0x0000001c051472a5 */ /* 0x000fe4000f8e003f */
[----:B------:R-:W-:Y:S01]  /*11d0*/  UIMAD UR24, UR5, UR29, URZ ;  /* 0x0000001d051872a4 */ /* 0x000fe2000f8e023f */
[--C-:B-1----:R-:W-:Y:S01]  /*11e0*/  IMAD.MOV R0, RZ, RZ, -R3.reuse ;  /* 0x000000ffff007224 */ /* 0x102fe200078e0a03 */
[----:B------:R-:W-:Y:S01]  /*11f0*/  @UP2 UIMAD UR41, UR5, UR15, UR49 ;  /* 0x0000000f052922a4 */ /* 0x000fe2000f8e0231 */
[----:B------:R-:W-:Y:S01]  /*1200*/  IMAD.MOV.U32 R2, RZ, RZ, RZ ;  /* 0x000000ffff027224 */ /* 0x000fe200078e00ff */
[----:B------:R-:W-:Y:S01]  /*1210*/  UIMAD UR26, UR11, UR18, URZ ;  /* 0x000000120b1a72a4 */ /* 0x000fe2000f8e023f */
[----:B------:R-:W-:Y:S01]  /*1220*/  IMAD R0, R0, R5, RZ ;  /* 0x0000000500007224 */ /* 0x000fe200078e02ff */
[----:B------:R-:W-:Y:S01]  /*1230*/  UIADD3 UR22, UR19, UR22, URZ ;  /* 0x0000001613167290 */ /* 0x000fe2000fffe03f */
[----:B------:R-:W-:Y:S02]  /*1240*/  ULDC.U8 UR15, c[0x0][0x3d8] ;  /* 0x0000f600000f7ab9 */ /* 0x000fe40000000000 */
[----:B------:R-:W-:Y:S01]  /*1250*/  IMAD.HI.U32 R0, R3, R0, R2 ;  /* 0x0000000003007227 */ /* 0x000fe200078e0002 */
[----:B------:R-:W-:Y:S01]  /*1260*/  MOV R2, R4 ;  /* 0x0000000400027202 */ /* 0x000fe20000000f00 */
[----:B------:R-:W-:-:S02]  /*1270*/  USEL UR43, UR13, UR8, UP0 ;  /* 0x000000080d2b7287 */ /* 0x000fc40008000000 */
[----:B------:R-:W-:Y:S02]  /*1280*/  UISETP.NE.AND UP3, UPT, UR15, URZ, UPT ;  /* 0x0000003f0f00728c */ /* 0x000fe4000bf65270 */
[----:B------:R-:W-:Y:S01]  /*1290*/  IMAD.HI.U32 R0, R0, R2, RZ ;  /* 0x0000000200007227 */ /* 0x000fe200078e00ff */
[----:B------:R-:W-:Y:S02]  /*12a0*/  USEL UR40, UR30, UR20, !UP2 ;  /* 0x000000141e287287 */ /* 0x000fe4000d000000 */
[----:B------:R-:W-:Y:S01]  /*12b0*/  @UP2 UIADD3 UR38, UR21, UR24, URZ ;  /* 0x0000001815262290 */ /* 0x000fe2000fffe03f */
[----:B------:R-:W-:Y:S01]  /*12c0*/  IMAD.MOV R3, RZ, RZ, -R0 ;  /* 0x000000ffff037224 */ /* 0x000fe200078e0a00 */
[----:B------:R-:W-:Y:S02]  /*12d0*/  UIMAD.WIDE.U32 UR20, UR10, UR18, URZ ;  /* 0x000000120a1472a5 */ /* 0x000fe4000f8e003f */
[----:B------:R-:W-:Y:S01]  /*12e0*/  UIMAD UR8, UR10, UR22, UR26 ;  /* 0x000000160a0872a4 */ /* 0x000fe2000f8e021a */
[----:B------:R-:W-:Y:S01]  /*12f0*/  IMAD R2, R5, R3, R2 ;  /* 0x0000000305027224 */ /* 0x000fe200078e0202 */
[----:B------:R-:W-:-:S02]  /*1300*/  ULEA UR13, UR43, 0xffffffc0, 0x6 ;  /* 0xffffffc02b0d7891 */ /* 0x000fc4000f8e303f */
[----:B------:R-:W-:Y:S02]  /*1310*/  UISETP.NE.AND UP1, UPT, UR44, -0x1, UPT ;  /* 0xffffffff2c00788c */ /* 0x000fe4000bf25270 */
[----:B------:R-:W-:Y:S01]  /*1320*/  ISETP.GT.U32.AND P1, PT, R5, R2, PT ;  /* 0x000000020500720c */ /* 0x000fe20003f24070 */
[----:B------:R-:W-:Y:S02]  /*1330*/  UIADD3 UR45, UR21, UR8, URZ ;  /* 0x00000008152d7290 */ /* 0x000fe4000fffe03f */
[----:B------:R-:W-:Y:S02]  /*1340*/  UIMAD.WIDE.U32 UR18, UR10, UR5, URZ ;  /* 0x000000050a1272a5 */ /* 0x000fe4000f8e003f */
[----:B------:R-:W-:Y:S02]  /*1350*/  UIADD3 UR8, UP0, UR13, UR36, URZ ;  /* 0x000000240d087290 */ /* 0x000fe4000ff1e03f */
[----:B------:R-:W-:Y:S02]  /*1360*/  USHF.R.S32.HI UR35, URZ, 0x1f, UR13 ;  /* 0x0000001f3f237899 */ /* 0x000fe4000801140d */
[----:B------:R-:W-:Y:S01]  /*1370*/  UIMAD UR24, UR11, UR5, URZ ;  /* 0x000000050b1872a4 */ /* 0x000fe2000f8e023f */
[----:B------:R-:W-:Y:S01]  /*1380*/  ULDC UR36, c[0x0][0x2c4] ;  /* 0x0000b10000247ab9 */ /* 0x000fe20000000800 */
[----:B------:R-:W-:-:S02]  /*1390*/  USEL UR54, UR20, UR18, !UP2 ;  /* 0x0000001214367287 */ /* 0x000fc4000d000000 */
        /* <DEDUP_REMOVED lines=13> */
[----:B------:R-:W-:Y:S02]  /*1470*/  UIMAD UR11, UR10, UR18, UR11 ;  /* 0x000000120a0b72a4 */ /* 0x000fe4000f8e020b */
[----:B------:R-:W-:Y:S02]  /*1480*/  UISETP.NE.AND UP4, UPT, UR17, URZ, UPT ;  /* 0x0000003f1100728c */ /* 0x000fe4000bf85270 */
[----:B------:R-:W-:Y:S01]  /*1490*/  @UP3 USEL UR10, UR8, UR5, !UP2 ;  /* 0x00000005080a3287 */ /* 0x000fe2000d000000 */
[----:B------:R-:W-:Y:S01]  /*14a0*/  @P0 VIADD R0, R0, 0x1 ;  /* 0x0000000100000836 */ /* 0x000fe20000000000 */
[----:B------:R-:W-:Y:S01]  /*14b0*/  @UP1 ULDC.64 UR14, c[0x0][0x248] ;  /* 0x00009200000e1ab9 */ /* 0x000fe20000000a00 */
[----:B------:R-:W-:Y:S01]  /*14c0*/  @UP1 ULDC.64 UR16, c[0x0][0x250] ;  /* 0x0000940000101ab9 */ /* 0x000fe20000000a00 */
[----:B------:R-:W-:Y:S01]  /*14d0*/  @UP2 UIADD3 UR45, UR19, UR24, URZ ;  /* 0x00000018132d2290 */ /* 0x000fe2000fffe03f */
[----:B------:R-:W-:Y:S01]  /*14e0*/  IMAD.MOV.U32 R16, RZ, RZ, R0 ;  /* 0x000000ffff107224 */ /* 0x000fe200078e0000 */
[----:B------:R-:W-:Y:S01]  /*14f0*/  @UP3 ULDC UR8, c[0x0][0x2e4] ;  /* 0x0000b90000083ab9 */ /* 0x000fe20000000800 */
[----:B------:R-:W-:Y:S01]  /*1500*/  @UP1 UIMAD.WIDE.U32 UR20, UR32, UR14, URZ ;  /* 0x0000000e201412a5 */ /* 0x000fe2000f8e003f */
[----:B------:R-:W-:Y:S01]  /*1510*/  PLOP3.LUT P0, PT, PT, PT, UP3, 0x80, 0x0 ;  /* 0x000000000000781c */ /* 0x000fe20003f0f038 */
[----:B------:R-:W-:Y:S01]  /*1520*/  @UP1 UIMAD.WIDE.U32 UR18, UR33, UR16, URZ ;  /* 0x00000010211212a5 */ /* 0x000fe2000f8e003f */
[----:B------:R-:W-:Y:S01]  /*1530*/  @!P2 IADD3 R16, -R16, RZ, RZ ;  /* 0x000000ff1010a210 */ /* 0x000fe20007ffe1ff */
[----:B------:R-:W-:Y:S01]  /*1540*/  @UP1 UIMAD UR22, UR33, UR17, URZ ;  /* 0x00000011211612a4 */ /* 0x000fe2000f8e023f */
[----:B------:R-:W-:Y:S01]  /*1550*/  @!P3 LOP3.LUT R16, RZ, R6, RZ, 0x33, !PT ;  /* 0x00000006ff10b212 */ /* 0x000fe200078e33ff */
[----:B------:R-:W-:-:S02]  /*1560*/  @UP3 UIMAD UR24, UR55, UR8, UR10 ;  /* 0x00000008371832a4 */ /* 0x000fc4000f8e020a */
[----:B------:R-:W-:Y:S02]  /*1570*/  @!UP3 UIMAD UR8, UR50, UR61, UR55 ;  /* 0x0000003d3208b2a4 */ /* 0x000fe4000f8e0237 */
[----:B------:R-:W-:Y:S02]  /*1580*/  @UP1 UIMAD UR26, UR32, UR15, URZ ;  /* 0x0000000f201a12a4 */ /* 0x000fe4000f8e023f */
[----:B------:R-:W-:Y:S02]  /*1590*/  @UP1 UIADD3 UR37, UR19, UR22, URZ ;  /* 0x0000001613251290 */ /* 0x000fe4000fffe03f */
[----:B------:R-:W-:Y:S02]  /*15a0*/  @!UP3 UIMAD UR24, UR8, UR36, URZ ;  /* 0x000000240818b2a4 */ /* 0x000fe4000f8e023f */
[----:B------:R-:W-:Y:S02]  /*15b0*/  @!UP2 UIADD3 UR41, UR47, UR39, URZ ;  /* 0x000000272f29a290 */ /* 0x000fe4000fffe03f */
[----:B------:R-:W-:-:S02]  /*15c0*/  USHF.R.S32.HI UR33, URZ, 0x1f, UR51 ;  /* 0x0000001f3f217899 */ /* 0x000fc40008011433 */
[----:B------:R-:W-:Y:S02]  /*15d0*/  USEL UR53, UR34, URZ, UP4 ;  /* 0x0000003f22357287 */ /* 0x000fe4000a000000 */
        /* <DEDUP_REMOVED lines=18> */
.L_x_1898:
        /* <DEDUP_REMOVED lines=13> */
.L_x_1899:
        /* <DEDUP_REMOVED lines=11> */
.L_x_1900:
[----:B------:R-:W-:-:S04]  /*1880*/  UIMAD UR5, UR50, UR61, UR55 ;  /* 0x0000003d320572a4 */ /* 0x000fc8000f8e0237 */
[----:B------:R-:W-:-:S12]  /*1890*/  UIMAD UR5, UR5, UR57, URZ ;  /* 0x00000039050572a4 */ /* 0x000fd8000f8e023f */
.L_x_1901:
[----:B------:R-:W1:Y:S01]  /*18a0*/  LDC.64 R8, c[0x0][0x420] ;  /* 0x00010800ff087b82 */ /* 0x000e620000000a00 */
[----:B------:R-:W-:Y:S01]  /*18b0*/  ULDC UR8, c[0x0][0x2dc] ;  /* 0x0000b70000087ab9 */ /* 0x000fe20000000800 */
[----:B------:R-:W-:Y:S01]  /*18c0*/  UIADD3 UR34, UR13, UR5, URZ ;  /* 0x000000050d227290 */ /* 0x000fe2000fffe03f */
[----:B------:R-:W-:Y:S01]  /*18d0*/  SHF.R.S32.HI R237, RZ, 0x1f, R236 ;  /* 0x0000001fffed7819 */ /* 0x000fe200000114ec */
[----:B------:R-:W-:Y:S01]  /*18e0*/  UIMAD UR10, UR8, UR61, URZ ;  /* 0x0000003d080a72a4 */ /* 0x000fe2000f8e023f */
[----:B------:R-:W-:Y:S01]  /*18f0*/  IADD3 R2, P0, R236, UR18, RZ ;  /* 0x00000012ec027c10 */ /* 0x000fe2000ff1e0ff */
[----:B------:R-:W-:Y:S01]  /*1900*/  USHF.R.S32.HI UR47, URZ, 0x1f, UR55 ;  /* 0x0000001f3f2f7899 */ /* 0x000fe20008011437 */
[----:B------:R-:W-:Y:S01]  /*1910*/  LEA.HI R5, R27, R28, RZ, 0x5 ;  /* 0x0000001c1b057211 */ /* 0x000fe200078f28ff */
[----:B------:R-:W-:Y:S01]  /*1920*/  USHF.L.U32 UR5, UR10, 0x6, URZ ;  /* 0x000000060a057899 */ /* 0x000fe2000800063f */
[----:B------:R-:W-:Y:S01]  /*1930*/  IADD3.X R3, R237, UR41, RZ, P0, !PT ;  /* 0x00000029ed037c10 */ /* 0x000fe200087fe4ff */
[----:B------:R-:W-:Y:S01]  /*1940*/  ULDC.64 UR20, c[0x0][0x428] ;  /* 0x00010a0000147ab9 */ /* 0x000fe20000000a00 */
[----:B------:R-:W-:Y:S01]  /*1950*/  UIADD3 UR39, UR25, UR12, URZ ;  /* 0x0000000c19277290 */ /* 0x000fe2000fffe03f */
[----:B------:R-:W-:Y:S01]  /*1960*/  LOP3.LUT R4, R5, 0xffffffe0, RZ, 0xc0, !PT ;  /* 0xffffffe005047812 */ /* 0x000fe200078ec0ff */
[----:B------:R-:W-:Y:S01]  /*1970*/  UIADD3 UR19, UP2, UP0, UR30, UR5, UR51 ;  /* 0x000000051e137290 */ /* 0x000fe2000f85e033 */
[----:B------:R-:W-:Y:S01]  /*1980*/  IADD3 R13, P2, R12, UR13, RZ ;  /* 0x0000000d0c0d7c10 */ /* 0x000fe2000ff5e0ff */
[----:B------:R-:W-:Y:S01]  /*1990*/  UIMAD UR11, UR47, UR20, URZ ;  /* 0x000000142f0b72a4 */ /* 0x000fe2000f8e023f */
[----:B------:R-:W-:Y:S01]  /*19a0*/  IMAD.U32 R17, RZ, RZ, UR20 ;  /* 0x00000014ff117e24 */ /* 0x000fe2000f8e00ff */
[----:B------:R-:W-:Y:S01]  /*19b0*/  USHF.R.S32.HI UR5, URZ, 0x1f, UR5 ;  /* 0x0000001f3f057899 */ /* 0x000fe20008011405 */
[----:B------:R-:W-:Y:S01]  /*19c0*/  IMAD.IADD R24, R28, 0x1, -R4 ;  /* 0x000000011c187824 */ /* 0x000fe200078e0a04 */
[----:B------:R-:W-:Y:S01]  /*19d0*/  ULDC UR46, c[0x0][0x398] ;  /* 0x0000e600002e7ab9 */ /* 0x000fe20000000800 */
[----:B------:R-:W-:Y:S01]  /*19e0*/  UIMAD UR21, UR55, UR21, UR11 ;  /* 0x00000015371572a4 */ /* 0x000fe2000f8e020b */
[----:B------:R-:W-:Y:S01]  /*19f0*/  IADD3.X R15, R25, UR35, RZ, P2, !PT ;  /* 0x00000023190f7c10 */ /* 0x000fe200097fe4ff */
[----:B------:R-:W-:Y:S01]  /*1a00*/  UIADD3.X UR11, UR32, UR5, UR33, UP2, UP0 ;  /* 0x00000005200b7290 */ /* 0x000fe200097e0421 */
[----:B------:R-:W-:Y:S01]  /*1a10*/  IMAD.WIDE.U32 R6, R13, UR28, R236 ;  /* 0x0000001c0d067c25 */ /* 0x000fe2000f8e00ec */
[----:B------:R-:W-:Y:S01]  /*1a20*/  UIADD3 UR5, UR39, -UR46, -UR9 ;  /* 0x8000002e27057290 */ /* 0x000fe2000fffe809 */
[----:B------:R-:W-:Y:S01]  /*1a30*/  BSSY B1, `(.L_x_1897) ;  /* 0x0000a28000017945 */ /* 0x000fe20003800000 */
[----:B------:R-:W-:Y:S01]  /*1a40*/  UIADD3 UR42, UR13, UR24, URZ ;  /* 0x000000180d2a7290 */ /* 0x000fe2000fffe03f */
[C---:B-1----:R-:W-:Y:S01]  /*1a50*/  IMAD R0, R8.reuse, UR35, RZ ;  /* 0x0000002308007c24 */ /* 0x042fe2000f8e02ff */
[----:B------:R-:W-:Y:S01]  /*1a60*/  USHF.R.S32.HI UR24, URZ, 0x1f, UR5 ;  /* 0x0000001f3f187899 */ /* 0x000fe20008011405 */
[----:B------:R-:W-:Y:S01]  /*1a70*/  IMAD.WIDE.U32 R2, R8, UR13, R2 ;  /* 0x0000000d08027c25 */ /* 0x000fe2000f8e0002 */
[----:B------:R-:W-:Y:S01]  /*1a80*/  ULDC.64 UR32, c[0x0][0x400] ;  /* 0x0001000000207ab9 */ /* 0x000fe20000000a00 */
[----:B------:R-:W-:Y:S01]  /*1a90*/  IADD3 R6, P2, R6, UR40, RZ ;  /* 0x0000002806067c10 */ /* 0x000fe2000ff5e0ff */
[----:B------:R-:W-:Y:S01]  /*1aa0*/  ULEA.HI UR24, UR24, UR5, URZ, 0x6 ;  /* 0x0000000518187291 */ /* 0x000fe2000f8f303f */
[----:B------:R-:W-:Y:S01]  /*1ab0*/  IMAD R0, R9, UR13, R0 ;  /* 0x0000000d09007c24 */ /* 0x000fe2000f8e0200 */
[----:B------:R-:W-:Y:S01]  /*1ac0*/  UIADD3 UR13, UP2, UP0, UR53, UR19, UR54 ;  /* 0x00000013350d7290 */ /* 0x000fe2000f85e036 */
[----:B------:R-:W-:Y:S01]  /*1ad0*/  IADD3 R244, R236, 0x40, RZ ;  /* 0x00000040ecf47810 */ /* 0x000fe20007ffe0ff */
[----:B------:R-:W-:Y:S01]  /*1ae0*/  USHF.R.S32.HI UR24, URZ, 0x6, UR24 ;  /* 0x000000063f187899 */ /* 0x000fe20008011418 */
[----:B------:R-:W-:Y:S01]  /*1af0*/  IMAD.IADD R3, R3, 0x1, R0 ;  /* 0x0000000103037824 */ /* 0x000fe200078e0200 */
[----:B------:R-:W-:Y:S01]  /*1b00*/  SHF.R.S32.HI R0, RZ, 0x5, R5 ;  /* 0x00000005ff007819 */ /* 0x000fe20000011405 */
[----:B------:R-:W-:Y:S01]  /*1b10*/  IMAD R5, R15, UR28, RZ ;  /* 0x0000001c0f057c24 */ /* 0x000fe2000f8e02ff */
[----:B------:R-:W-:Y:S01]  /*1b20*/  ULDC.64 UR30, c[0x0][0x258] ;  /* 0x00009600001e7ab9 */ /* 0x000fe20000000a00 */
[----:B------:R-:W-:Y:S01]  /*1b30*/  IMAD.WIDE.U32 R2, R17, UR55, R2 ;  /* 0x0000003711027c25 */ /* 0x000fe2000f8e0002 */
[----:B------:R-:W-:Y:S01]  /*1b40*/  ULDC.64 UR48, c[0x0][0x2b0] ;  /* 0x0000ac0000307ab9 */ /* 0x000fe20000000a00 */
[----:B------:R-:W-:-:S02]  /*1b50*/  UIADD3 UR8, UR43, -0x1, URZ ;  /* 0xffffffff2b087890 */ /* 0x000fc4000fffe03f */
[----:B------:R-:W-:Y:S01]  /*1b60*/  IMAD R0, R0, UR10, R24 ;  /* 0x0000000a00007c24 */ /* 0x000fe2000f8e0218 */
[----:B------:R-:W-:Y:S01]  /*1b70*/  UIADD3.X UR10, UR52, UR11, UR45, UP2, UP0 ;  /* 0x0000000b340a7290 */ /* 0x000fe200097e042d */
[----:B------:R-:W-:Y:S01]  /*1b80*/  IMAD R19, R13, UR29, R5 ;  /* 0x0000001d0d137c24 */ /* 0x000fe2000f8e0205 */
[----:B------:R-:W-:Y:S01]  /*1b90*/  UISETP.LT.AND UP0, UPT, URZ, UR24, UPT ;  /* 0x000000183f00728c */ /* 0x000fe2000bf01270 */
[----:B------:R-:W-:Y:S01]  /*1ba0*/  IADD3 R5, R3, UR21, RZ ;  /* 0x0000001503057c10 */ /* 0x000fe2000fffe0ff */
[----:B------:R-:W-:Y:S01]  /*1bb0*/  IMAD.U32 R18, RZ, RZ, UR30 ;  /* 0x0000001eff127e24 */ /* 0x000fe2000f8e00ff */
[C---:B------:R-:W-:Y:S01]  /*1bc0*/  IADD3 R4, P0, R0.reuse, UR13, RZ ;  /* 0x0000000d00047c10 */ /* 0x040fe2000ff1e0ff */
[----:B------:R-:W-:Y:S01]  /*1bd0*/  USEL UR24, URZ, UR24, !UP0 ;  /* 0x000000183f187287 */ /* 0x000fe2000c000000 */
[----:B------:R-:W-:Y:S01]  /*1be0*/  IADD3.X R7, R7, UR38, R19, P2, !PT ;  /* 0x0000002607077c10 */ /* 0x000fe200097fe413 */
[----:B------:R-:W-:Y:S01]  /*1bf0*/  UIMAD UR13, UR47, UR30, URZ ;  /* 0x0000001e2f0d72a4 */ /* 0x000fe2000f8e023f */
[----:B------:R-:W-:Y:S01]  /*1c00*/  LEA.HI.X.SX32 R0, R0, UR10, 0x1, P0 ;  /* 0x0000000a00007c11 */ /* 0x000fe200080f0eff */
[----:B------:R-:W-:Y:S01]  /*1c10*/  UISETP.GT.AND UP0, UPT, UR43, UR24, UPT ;  /* 0x000000182b00728c */ /* 0x000fe2000bf04270 */
[----:B------:R-:W-:Y:S01]  /*1c20*/  LEA R224, P0, R4, UR32, 0x2 ;  /* 0x0000002004e07c11 */ /* 0x000fe2000f8010ff */
[----:B------:R-:W-:Y:S01]  /*1c30*/  ULDC.64 UR52, c[0x0][0x478] ;  /* 0x00011e0000347ab9 */ /* 0x000fe20000000a00 */
[----:B------:R-:W-:Y:S01]  /*1c40*/  UIMAD UR13, UR55, UR31, UR13 ;  /* 0x0000001f370d72a4 */ /* 0x000fe2000f8e020d */
[----:B------:R-:W-:Y:S01]  /*1c50*/  IMAD.WIDE.U32 R10, R18, UR55, R6 ;  /* 0x00000037120a7c25 */ /* 0x000fe2000f8e0006 */
[----:B------:R-:W-:Y:S01]  /*1c60*/  LEA.HI.X R225, R4, UR33, R0, 0x2, P0 ;  /* 0x0000002104e17c11 */ /* 0x000fe200080f1400 */
[----:B------:R-:W-:Y:S01]  /*1c70*/  UIMAD.WIDE UR34, UR34, 0x4, UR52 ;  /* 0x00000004222278a5 */ /* 0x000fe2000f8e0234 */
[----:B------:R-:W-:Y:S01]  /*1c80*/  PLOP3.LUT P0, PT, PT, PT, UP0, 0x80, 0x0 ;  /* 0x000000000000781c */ /* 0x000fe20003f0f008 */
[----:B------:R-:W-:Y:S01]  /*1c90*/  IMAD.MOV.U32 R4, RZ, RZ, R2 ;  /* 0x000000ffff047224 */ /* 0x000fe200078e0002 */
[----:B------:R-:W-:Y:S01]  /*1ca0*/  ULDC.64 UR30, c[0x0][0x210] ;  /* 0x00008400001e7ab9 */ /* 0x000fe20000000a00 */
[-C--:B------:R-:W-:Y:S01]  /*1cb0*/  IMAD R0, R25, R8.reuse, RZ ;  /* 0x0000000819007224 */ /* 0x080fe200078e02ff */
[----:B------:R-:W-:Y:S01]  /*1cc0*/  ULDC.64 UR32, c[0x0][0x3e0] ;  /* 0x0000f80000207ab9 */ /* 0x000fe20000000a00 */
[----:B------:R-:W-:Y:S01]  /*1cd0*/  IMAD.WIDE.U32 R4, R12, R8, R4 ;  /* 0x000000080c047225 */ /* 0x000fe200078e0004 */
[----:B------:R-:W-:Y:S01]  /*1ce0*/  LEA R231, P3, R10, UR30, 0x1 ;  /* 0x0000001e0ae77c11 */ /* 0x000fe2000f8608ff */
[----:B------:R-:W-:-:S02]  /*1cf0*/  UIMAD.WIDE UR10, UR42, 0x4, UR48 ;  /* 0x000000042a0a78a5 */ /* 0x000fc4000f8e0230 */
[----:B------:R-:W-:Y:S01]  /*1d00*/  IMAD R0, R12, R9, R0 ;  /* 0x000000090c007224 */ /* 0x000fe200078e0200 */
[----:B------:R-:W-:Y:S01]  /*1d10*/  LEA R232, P2, R4, UR32, 0x1 ;  /* 0x0000002004e87c11 */ /* 0x000fe2000f8408ff */
[----:B------:R-:W-:Y:S01]  /*1d20*/  VIADD R20, R11, UR13 ;  /* 0x0000000d0b147c36 */ /* 0x000fe20008000000 */
[----:B------:R-:W-:Y:S01]  /*1d30*/  UMOV UR20, UR34 ;  /* 0x0000002200147c82 */ /* 0x000fe20008000000 */
[----:B------:R-:W-:Y:S01]  /*1d40*/  UMOV UR19, UR35 ;  /* 0x0000002300137c82 */ /* 0x000fe20008000000 */
[----:B------:R-:W-:Y:S01]  /*1d50*/  IADD3 R14, R5, R0, RZ ;  /* 0x00000000050e7210 */ /* 0x000fe20007ffe0ff */
        /* <DEDUP_REMOVED lines=24> */
.L_x_1903:
        /* <DEDUP_REMOVED lines=20> */
.L_x_1904:
        /* <DEDUP_REMOVED lines=38> */
.L_x_1906:
[----:B------:R-:W-:Y:S05]  /*2280*/  BSYNC B0 ;  /* 0x0000000000007941 */ /* 0x000fea0003800000 */
.L_x_1905:
        /* <DEDUP_REMOVED lines=21> */
.L_x_1908:
[----:B------:R-:W-:Y:S05]  /*23e0*/  BSYNC B0 ;  /* 0x0000000000007941 */ /* 0x000fea0003800000 */
.L_x_1907:
        /* <DEDUP_REMOVED lines=34> */
.L_x_1910:
[----:B------:R-:W-:Y:S05]  /*2610*/  BSYNC B0 ;  /* 0x0000000000007941 */ /* 0x000fea0003800000 */
.L_x_1909:
        /* <DEDUP_REMOVED lines=9> */
[----:B------:R-:W-:-:S03]  /*26b0*/  ISETP.GE.AND P0, PT, R246, UR5, PT ;  /* 0x00000005f6007c0c */ /* 0x000fc6000bf06270 */
[----:B------:R-:W-:-:S04]  /*26c0*/  IMAD R2, R2, UR10, RZ ;  /* 0x0000000a02027c24 */ /* 0x000fc8000f8e02ff */
[----:B------:R-:W-:Y:S01]  /*26d0*/  IMAD R0, R0, UR11, R2 ;  /* 0x0000000b00007c24 */ /* 0x000fe2000f8e0202 */
[----:B------:R-:W-:-:S03]  /*26e0*/  LEA R2, P3, R4, UR8, 0x1 ;  /* 0x0000000804027c11 */ /* 0x000fc6000f8608ff */
        /* <DEDUP_REMOVED lines=9> */
.L_x_1902:
[----:B------:R-:W2:Y:S01]  /*2780*/  LDL R29, [R1] ;  /* 0x00000000011d7983 */ /* 0x000ea20000100800 */
        /* <DEDUP_REMOVED lines=57> */
.L_x_1913:
[----:B------:R-:W-:Y:S05]  /*2b20*/  BSYNC B0 ;  /* 0x0000000000007941 */ /* 0x000fea0003800000 */
.L_x_1912:
        /* <DEDUP_REMOVED lines=10> */
[----:B--2---:R-:W-:Y:S01]  /*2bd0*/  IMAD.WIDE.U32 R6, R8, 0x20, RZ ;  /* 0x0000002008067825 */ /* 0x004fe200078e00ff */
[----:B------:R-:W-:Y:S02]  /*2be0*/  ISETP.GE.AND P2, PT, R236, UR18, PT ;  /* 0x00000012ec007c0c */ /* 0x000fe4000bf46270 */
[----:B------:R-:W-:Y:S01]  /*2bf0*/  ISETP.GE.AND P4, PT, R244, UR18, PT ;  /* 0x00000012f4007c0c */ /* 0x000fe2000bf86270 */
[----:B---3--:R-:W-:Y:S01]  /*2c00*/  IMAD.SHL.U32 R2, R9, 0x20, RZ ;  /* 0x0000002009027824 */ /* 0x008fe200078e00ff */
        /* <DEDUP_REMOVED lines=13> */
[----:B------:R2:W-:Y:S04]  /*2ce0*/  @P4 STS.128 [R228+0x13000], RZ ;  /* 0x013000ffe4004388 */ /* 0x0005e80000000c00 */
[----:B------:R-:W-:Y:S01]  /*2cf0*/  @!PT LDS RZ, [RZ] ;  /* 0x00000000fffff984 */ /* 0x000fe20000000800 */
[----:B------:R-:W-:Y:S01]  /*2d00*/  @!PT LDS RZ, [RZ] ;  /* 0x00000000fffff984 */ /* 0x000fe20000000800 */
[----:B------:R-:W-:Y:S01]  /*2d10*/  @!PT LDS RZ, [RZ] ;  /* 0x00000000fffff984 */ /* 0x000fe20000000800 */
[----:B------:R2:W-:Y:S04]  /*2d20*/  @!P4 LDGSTS.E.BYPASS.LTC128B.128 [R228+0x13000], desc[UR6][R4.64+0x80] ;  /* 0x1300008004e4cfae */ /* 0x0005e8000b901d46 */
[----:B------:R2:W-:Y:S01]  /*2d30*/  @P3 STS.128 [R228+0x15000], RZ ;  /* 0x015000ffe4003388 */ /* 0x0005e20000000c00 */
[----:B---3--:R-:W-:-:S04]  /*2d40*/  @!P3 LEA R2, P2, R0, UR32, 0x1 ;  /* 0x000000200002bc11 */ /* 0x008fc8000f8408ff */
[----:B------:R-:W-:-:S05]  /*2d50*/  @!P3 LEA.HI.X R3, R0, UR33, R6, 0x1, P2 ;  /* 0x000000210003bc11 */ /* 0x000fca00090f0c06 */
        /* <DEDUP_REMOVED lines=12> */
.L_x_1915:
[----:B------:R-:W-:Y:S05]  /*2e20*/  BSYNC B0 ;  /* 0x0000000000007941 */ /* 0x000fea0003800000 */
.L_x_1914:
[----:B------:R-:W-:Y:S01]  /*2e30*/  BSSY B0, `(.L_x_1916) ;  /* 0x0000046000007945 */ /* 0x000fe20003800000 */
[----:B------:R-:W-:-:S03]  /*2e40*/  LEA R226, R226, UR4, 0x1 ;  /* 0x00000004e2e27c11 */ /* 0x000fc6000f8e08ff */
        /* <DEDUP_REMOVED lines=18> */
.L_x_1917:
[----:B--2---:R-:W2:Y:S01]  /*2f70*/  LDC.64 R6, c[0x0][0x210] ;  /* 0x00008400ff067b82 */ /* 0x004ea20000000a00 */
[----:B---3--:R-:W-:Y:S01]  /*2f80*/  IMAD.U32 R2, RZ, RZ, UR40 ;  /* 0x00000028ff027e24 */ /* 0x008fe2000f8e00ff */
        /* <DEDUP_REMOVED lines=11> */
[----:B--2---:R-:W-:Y:S01]  /*3040*/  IMAD.WIDE R2, R236, 0x2, R6 ;  /* 0x00000002ec027825 */ /* 0x004fe200078e0206 */
        /* <DEDUP_REMOVED lines=36> */
.L_x_1918:
[----:B------:R-:W-:Y:S05]  /*3290*/  BSYNC B0 ;  /* 0x0000000000007941 */ /* 0x000fea0003800000 */
.L_x_1916:
        /* <DEDUP_REMOVED lines=21> */
.L_x_1920:
[----:B------:R-:W-:Y:S01]  /*33f0*/  ULDC UR18, c[0x0][0x2d0] ;  /* 0x0000b40000127ab9 */ /* 0x000fe20000000800 */
[----:B--23--:R-:W-:Y:S01]  /*3400*/  IMAD.U32 R3, RZ, RZ, UR28 ;  /* 0x0000001cff037e24 */ /* 0x00cfe2000f8e00ff */
        /* <DEDUP_REMOVED lines=49> */
.L_x_1921:
[----:B------:R-:W-:Y:S05]  /*3720*/  BSYNC B0 ;  /* 0x0000000000007941 */ /* 0x000fea0003800000 */
.L_x_1919:
        /* <DEDUP_REMOVED lines=71> */
.L_x_1923:
[----:B------:R-:W-:Y:S05]  /*3ba0*/  BSYNC B0 ;  /* 0x0000000000007941 */ /* 0x000fea0003800000 */
.L_x_1922:
        /* <DEDUP_REMOVED lines=59> */
.L_x_1925:
[----:B------:R-:W-:Y:S05]  /*3f60*/  BSYNC B0 ;  /* 0x0000000000007941 */ /* 0x000fea0003800000 */
.L_x_1924:
        /* <DEDUP_REMOVED lines=64> */
.L_x_1927:
[----:B------:R-:W-:Y:S05]  /*4370*/  BSYNC B0 ;  /* 0x0000000000007941 */ /* 0x000fea0003800000 */
.L_x_1926:
        /* <DEDUP_REMOVED lines=10> */
[----:B------:R-:W-:Y:S01]  /*4420*/  IMAD.MOV.U32 R4, RZ, RZ, R8 ;  /* 0x000000ffff047224 */ /* 0x000fe200078e0008 */
[----:B------:R-:W-:Y:S01]  /*4430*/  IADD3 R0, P2, R21, 0x20, RZ ;  /* 0x0000002015007810 */ /* 0x000fe20007f5e0ff */
[----:B-1-3--:R-:W-:Y:S01]  /*4440*/  IMAD.U32 R2, RZ, RZ, UR36 ;  /* 0x00000024ff027e24 */ /* 0x00afe2000f8e00ff */
[----:B------:R-:W-:Y:S01]  /*4450*/  IADD3.X R7, RZ, R25, RZ, P3, !PT ;  /* 0x00000019ff077210 */ /* 0x000fe20001ffe4ff */
[----:B------:R-:W-:Y:S01]  /*4460*/  IMAD.U32 R3, RZ, RZ, UR37 ;  /* 0x00000025ff037e24 */ /* 0x000fe2000f8e00ff */
[----:B------:R-:W-:Y:S02]  /*4470*/  IADD3.X R6, RZ, R22, RZ, P2, !PT ;  /* 0x00000016ff067210 */ /* 0x000fe400017fe4ff */
[----:B------:R-:W-:Y:S01]  /*4480*/  MOV R5, R13 ;  /* 0x0000000d00057202 */ /* 0x000fe20000000f00 */
[----:B------:R-:W-:Y:S01]  /*4490*/  IMAD R7, R7, UR16, RZ ;  /* 0x0000001007077c24 */ /* 0x000fe2000f8e02ff */
[----:B------:R-:W-:Y:S01]  /*44a0*/  ISETP.GE.AND P3, PT, R244, UR5, PT ;  /* 0x00000005f4007c0c */ /* 0x000fe2000bf66270 */
[----:B------:R-:W-:-:S02]  /*44b0*/  IMAD R6, R6, UR16, RZ ;  /* 0x0000001006067c24 */ /* 0x000fc4000f8e02ff */
[----:B------:R-:W1:Y:S01]  /*44c0*/  @!P1 LDC.64 R10, c[0x0][0x220] ;  /* 0x00008800ff0a9b82 */ /* 0x000e620000000a00 */
[C---:B------:R-:W-:Y:S01]  /*44d0*/  IMAD.WIDE.U32 R4, R12.reuse, UR16, R4 ;  /* 0x000000100c047c25 */ /* 0x040fe2000f8e0004 */
[----:B------:R3:W-:Y:S03]  /*44e0*/  @P1 STS.128 [R228+0x21000], RZ ;  /* 0x021000ffe4001388 */ /* 0x0007e60000000c00 */
[----:B------:R-:W-:Y:S02]  /*44f0*/  IMAD R12, R12, UR17, R7 ;  /* 0x000000110c0c7c24 */ /* 0x000fe4000f8e0207 */
[----:B------:R-:W-:-:S03]  /*4500*/  IMAD.WIDE.U32 R2, R0, UR16, R2 ;  /* 0x0000001000027c25 */ /* 0x000fc6000f8e0002 */
[----:B------:R-:W-:Y:S01]  /*4510*/  IADD3 R12, R5, R12, RZ ;  /* 0x0000000c050c7210 */ /* 0x000fe20007ffe0ff */
[----:B------:R-:W-:-:S04]  /*4520*/  IMAD R0, R0, UR17, R6 ;  /* 0x0000001100007c24 */ /* 0x000fc8000f8e0206 */
[----:B------:R-:W-:Y:S01]  /*4530*/  IMAD.IADD R3, R3, 0x1, R0 ;  /* 0x0000000103037824 */ /* 0x000fe200078e0200 */
        /* <DEDUP_REMOVED lines=28> */
.L_x_1929:
[----:B------:R-:W-:Y:S05]  /*4700*/  BSYNC B0 ;  /* 0x0000000000007941 */ /* 0x000fea0003800000 */
.L_x_1928:
[----:B------:R-:W-:Y:S01]  /*4710*/  ULDC.64 UR16, c[0x0][0x3c8] ;  /* 0x0000f20000107ab9 */ /* 0x000fe20000000a00 */
[----:B------:R-:W-:Y:S01]  /*4720*/  USHF.R.S32.HI UR13, URZ, 0x1f, UR55 ;  /* 0x0000001f3f0d7899 */ /* 0x000fe20008011437 */
[----:B-1----:R-:W1:Y:S01]  /*4730*/  LDC.64 R10, c[0x0][0x3b8] ;  /* 0x0000ee00ff0a7b82 */ /* 0x002e620000000a00 */
[----:B------:R-:W-:Y:S01]  /*4740*/  UISETP.NE.U32.AND UP1, UPT, UR16, URZ, UPT ;  /* 0x0000003f1000728c */ /* 0x000fe2000bf25070 */
[----:B---3--:R-:W3:Y:S01]  /*4750*/  S2R R6, SR_TID.X ;  /* 0x0000000000067919 */ /* 0x008ee20000002100 */
[----:B------:R-:W-:Y:S01]  /*4760*/  IMAD.MOV.U32 R242, RZ, RZ, 0x7f800000 ;  /* 0x7f800000fff27424 */ /* 0x000fe200078e00ff */
[----:B------:R-:W-:Y:S01]  /*4770*/  LEA.HI R0, R27, R28, RZ, 0x4 ;  /* 0x0000001c1b007211 */ /* 0x000fe200078f20ff */
[----:B------:R-:W-:Y:S01]  /*4780*/  UISETP.NE.AND.EX UP1, UPT, UR17, URZ, UPT, UP1 ;  /* 0x0000003f1100728c */ /* 0x000fe2000bf25310 */
[----:B------:R-:W-:Y:S01]  /*4790*/  IMAD.MOV.U32 R243, RZ, RZ, 0x7f800000 ;  /* 0x7f800000fff37424 */ /* 0x000fe200078e00ff */
[----:B------:R-:W0:Y:S01]  /*47a0*/  LDGDEPBAR ;  /* 0x00000000000079af */ /* 0x000e220000000000 */
[----:B------:R-:W-:Y:S01]  /*47b0*/  IMAD.MOV.U32 R217, RZ, RZ, 0x20 ;  /* 0x00000020ffd97424 */ /* 0x000fe200078e00ff */
[----:B------:R-:W-:Y:S01]  /*47c0*/  ULDC UR42, c[0x0][0x398] ;  /* 0x0000e600002a7ab9 */ /* 0x000fe20000000800 */
[----:B------:R-:W-:Y:S01]  /*47d0*/  IMAD.MOV.U32 R216, RZ, RZ, 0x40 ;  /* 0x00000040ffd87424 */ /* 0x000fe200078e00ff */
[----:B------:R-:W-:Y:S01]  /*47e0*/  PLOP3.LUT P3, PT, PT, PT, UP1, 0x80, 0x0 ;  /* 0x000000000000781c */ /* 0x000fe20003f6f018 */
[----:B------:R-:W-:Y:S01]  /*47f0*/  IMAD.MOV.U32 R230, RZ, RZ, R226 ;  /* 0x000000ffffe67224 */ /* 0x000fe200078e00e2 */
[----:B------:R-:W-:-:S02]  /*4800*/  CS2R R190, SRZ ;  /* 0x0000000000be7805 */ /* 0x000fc4000001ff00 */
[----:B------:R-:W-:Y:S02]  /*4810*/  CS2R R188, SRZ ;  /* 0x0000000000bc7805 */ /* 0x000fe4000001ff00 */
[----:B------:R-:W-:Y:S01]  /*4820*/  CS2R R194, SRZ ;  /* 0x0000000000c27805 */ /* 0x000fe2000001ff00 */
[----:B------:R-:W-:Y:S01]  /*4830*/  @UP1 ULDC.64 UR28, c[0x0][0x3d0] ;  /* 0x0000f400001c1ab9 */ /* 0x000fe20000000a00 */
[----:B------:R-:W-:Y:S01]  /*4840*/  @UP1 UMOV UR14, UR55 ;  /* 0x00000037000e1c82 */ /* 0x000fe20008000000 */
[----:B------:R-:W-:Y:S01]  /*4850*/  @UP1 UIMAD UR5, UR56, UR28, URZ ;  /* 0x0000001c380512a4 */ /* 0x000fe2000f8e023f */
[----:B------:R-:W-:Y:S01]  /*4860*/  @UP1 UMOV UR15, UR13 ;  /* 0x0000000d000f1c82 */ /* 0x000fe20008000000 */
[----:B------:R-:W-:Y:S01]  /*4870*/  CS2R R192, SRZ ;  /* 0x0000000000c07805 */ /* 0x000fe2000001ff00 */
[----:B------:R-:W-:Y:S02]  /*4880*/  @UP1 UIMAD.WIDE.U32 UR14, UR50, UR28, UR14 ;  /* 0x0000001c320e12a5 */ /* 0x000fe4000f8e000e */
[----:B------:R-:W-:Y:S01]  /*4890*/  @UP1 UIMAD UR5, UR50, UR29, UR5 ;  /* 0x0000001d320512a4 */ /* 0x000fe2000f8e0205 */
[----:B-1----:R-:W2:Y:S01]  /*48a0*/  LDG.E.64 R4, desc[UR6][R10.64+0x8] ;  /* 0x000008060a047981 */ /* 0x002ea2000c1e1b00 */
[----:B------:R-:W-:-:S02]  /*48b0*/  @UP1 ULEA UR16, UP0, UR14, UR16, 0x2 ;  /* 0x000000100e101291 */ /* 0x000fc4000f80103f */
[----:B------:R-:W-:Y:S01]  /*48c0*/  @UP1 UIADD3 UR5, UR15, UR5, URZ ;  /* 0x000000050f051290 */ /* 0x000fe2000fffe03f */
[----:B------:R-:W-:Y:S02]  /*48d0*/  LOP3.LUT R0, R0, 0xfffffff0, RZ, 0xc0, !PT ;  /* 0xfffffff000007812 */ /* 0x000fe400078ec0ff */
[----:B------:R-:W-:Y:S02]  /*48e0*/  CS2R R186, SRZ ;  /* 0x0000000000ba7805 */ /* 0x000fe4000001ff00 */
[----:B------:R-:W-:Y:S01]  /*48f0*/  CS2R R184, SRZ ;  /* 0x0000000000b87805 */ /* 0x000fe2000001ff00 */
[----:B------:R-:W-:Y:S01]  /*4900*/  @UP1 ULEA.HI.X UR17, UR14, UR17, UR5, 0x2, UP0 ;  /* 0x000000110e111291 */ /* 0x000fe200080f1405 */
[----:B------:R-:W-:Y:S01]  /*4910*/  IMAD.U32 R2, RZ, RZ, UR16 ;  /* 0x00000010ff027e24 */ /* 0x000fe2000f8e00ff */
[----:B------:R-:W-:Y:S01]  /*4920*/  CS2R R182, SRZ ;  /* 0x0000000000b67805 */ /* 0x000fe2000001ff00 */
[----:B---3--:R-:W-:Y:S01]  /*4930*/  IMAD.SHL.U32 R6, R6, 0x2, RZ ;  /* 0x0000000206067824 */ /* 0x008fe200078e00ff */
[----:B------:R-:W-:Y:S01]  /*4940*/  @UP1 ULDC UR5, c[0x0][0x2e8] ;  /* 0x0000ba0000051ab9 */ /* 0x000fe20000000800 */
[----:B------:R-:W-:Y:S01]  /*4950*/  CS2R R180, SRZ ;  /* 0x0000000000b47805 */ /* 0x000fe2000001ff00 */
[----:B------:R-:W-:Y:S01]  /*4960*/  IMAD.U32 R3, RZ, RZ, UR17 ;  /* 0x00000011ff037e24 */ /* 0x000fe2000f8e00ff */
[----:B------:R-:W-:-:S02]  /*4970*/  CS2R R174, SRZ ;  /* 0x0000000000ae7805 */ /* 0x000fc4000001ff00 */
[----:B------:R-:W-:Y:S02]  /*4980*/  CS2R R172, SRZ ;  /* 0x0000000000ac7805 */ /* 0x000fe4000001ff00 */
[----:B------:R-:W-:Y:S02]  /*4990*/  CS2R R178, SRZ ;  /* 0x0000000000b27805 */ /* 0x000fe4000001ff00 */
[----:B------:R-:W-:Y:S01]  /*49a0*/  CS2R R176, SRZ ;  /* 0x0000000000b07805 */ /* 0x000fe2000001ff00 */
[----:B------:R1:W3:Y:S01]  /*49b0*/  @P3 LDG.E R8, desc[UR6][R2.64] ;  /* 0x0000000602083981 */ /* 0x0002e2000c1e1900 */
[----:B------:R-:W-:Y:S02]  /*49c0*/  CS2R R170, SRZ ;  /* 0x0000000000aa7805 */ /* 0x000fe4000001ff00 */
[----:B------:R-:W-:Y:S02]  /*49d0*/  CS2R R168, SRZ ;  /* 0x0000000000a87805 */ /* 0x000fe4000001ff00 */
[----:B------:R-:W-:-:S02]  /*49e0*/  CS2R R166, SRZ ;  /* 0x0000000000a67805 */ /* 0x000fc4000001ff00 */
[----:B------:R-:W-:Y:S02]  /*49f0*/  CS2R R164, SRZ ;  /* 0x0000000000a47805 */ /* 0x000fe4000001ff00 */
[----:B------:R-:W-:Y:S02]  /*4a00*/  CS2R R158, SRZ ;  /* 0x00000000009e7805 */ /* 0x000fe4000001ff00 */
[----:B------:R-:W-:Y:S01]  /*4a10*/  CS2R R156, SRZ ;  /* 0x00000000009c7805 */ /* 0x000fe2000001ff00 */
[----:B------:R-:W4:Y:S01]  /*4a20*/  LDG.E.64 R10, desc[UR6][R10.64] ;  /* 0x000000060a0a7981 */ /* 0x000f22000c1e1b00 */
[----:B------:R-:W-:Y:S01]  /*4a30*/  IMAD.IADD R0, R28, 0x1, -R0 ;  /* 0x000000011c007824 */ /* 0x000fe200078e0a00 */
        /* <DEDUP_REMOVED lines=16> */
[----:B-1----:R-:W-:Y:S01]  /*4b40*/  IMAD.MOV.U32 R2, RZ, RZ, 0x4 ;  /* 0x00000004ff027424 */ /* 0x002fe200078e00ff */
[----:B------:R-:W-:Y:S02]  /*4b50*/  CS2R R82, SRZ ;  /* 0x0000000000527805 */ /* 0x000fe4000001ff00 */
[----:B------:R-:W-:Y:S02]  /*4b60*/  CS2R R80, SRZ ;  /* 0x0000000000507805 */ /* 0x000fe4000001ff00 */
[----:B------:R-:W-:Y:S01]  /*4b70*/  CS2R R74, SRZ ;  /* 0x00000000004a7805 */ /* 0x000fe2000001ff00 */
[----:B------:R-:W-:Y:S01]  /*4b80*/  IMAD.WIDE R2, R235, R2, UR10 ;  /* 0x0000000aeb027e25 */ /* 0x000fe2000f8e0202 */
        /* <DEDUP_REMOVED lines=9> */
[----:B------:R-:W3:Y:S01]  /*4c20*/  @P3 MUFU.RCP R7, UR5 ;  /* 0x0000000500073d08 */ /* 0x000ee20008001000 */
[----:B------:R-:W-:Y:S01]  /*4c30*/  UIMAD UR5, UR50, UR61, UR55 ;  /* 0x0000003d320572a4 */ /* 0x000fe2000f8e0237 */
        /* <DEDUP_REMOVED lines=21> */
[----:B------:R-:W-:Y:S01]  /*4d90*/  ULDC UR21, c[0x0][0x2ec] ;  /* 0x0000bb0000157ab9 */ /* 0x000fe20000000800 */
[----:B-1----:R-:W-:-:S04]  /*4da0*/  LEA.HI R2, R27, R28, RZ, 0x7 ;  /* 0x0000001c1b027211 */ /* 0x002fc800078f38ff */
[----:B------:R-:W-:Y:S02]  /*4db0*/  SHF.R.S32.HI R250, RZ, 0x7, R2 ;  /* 0x00000007fffa7819 */ /* 0x000fe40000011402 */
[----:B------:R-:W-:-:S03]  /*4dc0*/  SHF.R.S32.HI R3, RZ, 0x1f, R0 ;  /* 0x0000001fff037819 */ /* 0x000fc60000011400 */
[----:B------:R-:W-:Y:S01]  /*4dd0*/  IMAD.SHL.U32 R2, R250, 0x20, RZ ;  /* 0x00000020fa027824 */ /* 0x000fe200078e00ff */
[----:B------:R-:W-:-:S04]  /*4de0*/  LEA.HI R3, R3, R0, RZ, 0x3 ;  /* 0x0000000003037211 */ /* 0x000fc800078f18ff */
[----:B------:R-:W-:Y:S02]  /*4df0*/  LOP3.LUT R6, R2, 0x6, R6, 0xf8, !PT ;  /* 0x0000000602067812 */ /* 0x000fe400078ef806 */
[----:B------:R-:W-:Y:S01]  /*4e00*/  LOP3.LUT R2, R3, 0xfffffff8, RZ, 0xc0, !PT ;  /* 0xfffffff803027812 */ /* 0x000fe200078ec0ff */
[----:B------:R-:W-:-:S04]  /*4e10*/  USHF.L.U32 UR5, UR5, 0x5, URZ ;  /* 0x0000000505057899 */ /* 0x000fc8000800063f */
[----:B------:R-:W-:Y:S01]  /*4e20*/  IMAD.IADD R2, R0, 0x1, -R2 ;  /* 0x0000000100027824 */ /* 0x000fe200078e0a02 */
[----:B------:R-:W-:-:S04]  /*4e30*/  USHF.R.S32.HI UR13, URZ, 0x1f, UR5 ;  /* 0x0000001f3f0d7899 */ /* 0x000fc80008011405 */
[----:B------:R-:W-:Y:S02]  /*4e40*/  R2P PR, R2, 0x6 ;  /* 0x0000000602007804 */ /* 0x000fe40000000000 */
[----:B------:R-:W-:-:S03]  /*4e50*/  SHF.R.S32.HI R2, RZ, 0x1f, R24 ;  /* 0x0000001fff027819 */ /* 0x000fc60000011418 */
[----:B------:R-:W-:Y:S01]  /*4e60*/  SEL R217, R217, 0xffffffe0, !P1 ;  /* 0xffffffe0d9d97807 */ /* 0x000fe20004800000 */
[----:B------:R-:W-:Y:S01]  /*4e70*/  IMAD.U32 R3, RZ, RZ, UR23 ;  /* 0x00000017ff037e24 */ /* 0x000fe2000f8e00ff */
[----:B------:R-:W-:-:S03]  /*4e80*/  SEL R216, R216, 0xffffffc0, !P2 ;  /* 0xffffffc0d8d87807 */ /* 0x000fc60005000000 */
[C---:B------:R-:W-:Y:S01]  /*4e90*/  IMAD.IADD R219, R218.reuse, 0x1, R217 ;  /* 0x00000001dadb7824 */ /* 0x040fe200078e02d9 */
[----:B------:R-:W-:Y:S01]  /*4ea0*/  UIADD3 UR29, -UR9, 0x40, UR39 ;  /* 0x00000040091d7890 */ /* 0x000fe2000fffe127 */
[----:B------:R-:W-:Y:S01]  /*4eb0*/  IMAD R229, R3, 0x40, R6 ;  /* 0x0000004003e57824 */ /* 0x000fe200078e0206 */
[----:B------:R-:W-:Y:S02]  /*4ec0*/  CS2R R28, SRZ ;  /* 0x00000000001c7805 */ /* 0x000fe4000001ff00 */
[----:B------:R-:W-:Y:S01]  /*4ed0*/  CS2R R26, SRZ ;  /* 0x00000000001a7805 */ /* 0x000fe2000001ff00 */
[----:B------:R-:W-:Y:S02]  /*4ee0*/  IMAD.IADD R220, R218, 0x1, R216 ;  /* 0x00000001dadc7824 */ /* 0x000fe400078e02d8 */
[----:B------:R-:W-:Y:S01]  /*4ef0*/  IMAD.IADD R221, R216, 0x1, R219 ;  /* 0x00000001d8dd7824 */ /* 0x000fe200078e02db */
[----:B------:R-:W-:Y:S01]  /*4f00*/  UMOV UR17, UR18 ;  /* 0x0000001200117c82 */ /* 0x000fe20008000000 */
[----:B------:R-:W-:Y:S01]  /*4f10*/  UIADD3 UR29, UR29, -UR46, URZ ;  /* 0x8000002e1d1d7290 */ /* 0x000fe2000fffe03f */
[----:B--2---:R-:W-:-:S04]  /*4f20*/  IADD3 R249, P5, P4, R4, UR5, R24 ;  /* 0x0000000504f97c10 */ /* 0x004fc8000fcbe018 */
[----:B------:R-:W-:Y:S01]  /*4f30*/  IADD3.X R251, R5, UR13, R2, P5, P4 ;  /* 0x0000000d05fb7c10 */ /* 0x000fe2000afe8402 */
[----:B------:R-:W-:Y:S02]  /*4f40*/  VIADD R2, R222, 0x4000 ;  /* 0x00004000de027836 */ /* 0x000fe40000000000 */
[----:B---3--:R-:W-:-:S05]  /*4f50*/  @P3 FMUL.FTZ R0, R8, R7 ;  /* 0x0000000708003220 */ /* 0x008fca0000410000 */
[----:B------:R-:W-:Y:S01]  /*4f60*/  @P3 R2UR UR14, R0 ;  /* 0x00000000000e32ca */ /* 0x000fe200000e0000 */
[----:B------:R-:W-:Y:S01]  /*4f70*/  VIADD R0, R223, 0x4000 ;  /* 0x00004000df007836 */ /* 0x000fe20000000000 */
[----:B----4-:R-:W-:Y:S02]  /*4f80*/  R2UR UR25, R11 ;  /* 0x000000000b1972ca */ /* 0x010fe400000e0000 */
[----:B------:R-:W-:Y:S02]  /*4f90*/  R2UR UR26, R10 ;  /* 0x000000000a1a72ca */ /* 0x000fe400000e0000 */
[----:B------:R-:W-:Y:S02]  /*4fa0*/  SEL R0, R0, R223, !P0 ;  /* 0x000000df00007207 */ /* 0x000fe40004000000 */
[----:B------:R-:W-:Y:S02]  /*4fb0*/  SEL R2, R2, R222, !P0 ;  /* 0x000000de02027207 */ /* 0x000fe40004000000 */
[----:B------:R-:W-:-:S02]  /*4fc0*/  CS2R R24, SRZ ;  /* 0x0000000000187805 */ /* 0x000fc4000001ff00 */
[----:B------:R-:W-:Y:S02]  /*4fd0*/  LEA R208, R0, UR4, 0x1 ;  /* 0x0000000400d07c11 */ /* 0x000fe4000f8e08ff */
[----:B------:R-:W-:Y:S01]  /*4fe0*/  LEA R213, R2, UR4, 0x1 ;  /* 0x0000000402d57c11 */ /* 0x000fe2000f8e08ff */
[----:B------:R-:W-:Y:S01]  /*4ff0*/  UMOV UR5, URZ ;  /* 0x0000003f00057c82 */ /* 0x000fe20008000000 */
[----:B------:R-:W-:Y:S01]  /*5000*/  @UP1 UMOV UR5, UR14 ;  /* 0x0000000e00051c82 */ /* 0x000fe20008000000 */
[----:B------:R-:W-:Y:S02]  /*5010*/  UIADD3 UR41, UR25, 0x646e171e, URZ ;  /* 0x646e171e19297890 */ /* 0x000fe4000fffe03f */
[----:B------:R-:W-:Y:S02]  /*5020*/  UIADD3 UR40, UR26, -0x4ab325aa, URZ ;  /* 0xb54cda561a287890 */ /* 0x000fe4000fffe03f */
[----:B------:R-:W-:Y:S02]  /*5030*/  UIADD3 UR39, UR25, -0x56f99767, URZ ;  /* 0xa906689919277890 */ /* 0x000fe4000fffe03f */
[----:B------:R-:W-:-:S02]  /*5040*/  UIADD3 UR38, UR26, 0x1715609d, URZ ;  /* 0x1715609d1a267890 */ /* 0x000fc4000fffe03f */
[----:B------:R-:W-:Y:S02]  /*5050*/  UIADD3 UR37, UR25, -0x126145ec, URZ ;  /* 0xed9eba1419257890 */ /* 0x000fe4000fffe03f */
[----:B------:R-:W-:Y:S02]  /*5060*/  UIADD3 UR36, UR26, 0x78dde6e4, URZ ;  /* 0x78dde6e41a247890 */ /* 0x000fe4000fffe03f */
[----:B------:R-:W-:Y:S02]  /*5070*/  UIADD3 UR35, UR25, 0x32370b8f, URZ ;  /* 0x32370b8f19237890 */ /* 0x000fe4000fffe03f */
[----:B------:R-:W-:Y:S02]  /*5080*/  UIADD3 UR34, UR26, -0x255992d5, URZ ;  /* 0xdaa66d2b1a227890 */ /* 0x000fe4000fffe03f */
[----:B------:R-:W-:Y:S02]  /*5090*/  UIADD3 UR33, UR25, 0x76cf5d0a, URZ ;  /* 0x76cf5d0a19217890 */ /* 0x000fe4000fffe03f */
[----:B------:R-:W-:-:S02]  /*50a0*/  UIADD3 UR32, UR26, 0x3c6ef372, URZ ;  /* 0x3c6ef3721a207890 */ /* 0x000fc4000fffe03f */
[----:B------:R-:W-:Y:S02]  /*50b0*/  UIADD3 UR31, UR25, -0x4498517b, URZ ;  /* 0xbb67ae85191f7890 */ /* 0x000fe4000fffe03f */
[----:B------:R-:W-:-:S12]  /*50c0*/  UIADD3 UR30, UR26, -0x61c88647, URZ ;  /* 0x9e3779b91a1e7890 */ /* 0x000fd8000fffe03f */
.L_x_1934:
[----:B------:R-:W0:Y:S01]  /*50d0*/  LDGDEPBAR ;  /* 0x00000000000079af */ /* 0x000e220000000000 */
[C---:B------:R-:W-:Y:S01]  /*50e0*/  IMAD.IADD R3, R213.reuse, 0x1, R217 ;  /* 0x00000001d5037824 */ /* 0x040fe200078e02d9 */
[----:B------:R-:W-:Y:S01]  /*50f0*/  USHF.L.U32 UR13, UR8, 0x6, URZ ;  /* 0x00000006080d7899 */ /* 0x000fe2000800063f */
[--C-:B------:R-:W-:Y:S01]  /*5100*/  IMAD.IADD R2, R213, 0x1, R216.reuse ;  /* 0x00000001d5027824 */ /* 0x100fe200078e02d8 */
[----:B------:R-:W-:Y:S01]  /*5110*/  UMOV UR14, UR59 ;  /* 0x0000003b000e7c82 */ /* 0x000fe20008000000 */
[----:B------:R-:W-:Y:S01]  /*5120*/  IMAD.IADD R0, R3, 0x1, R216 ;  /* 0x0000000103007824 */ /* 0x000fe200078e02d8 */
[----:B------:R-:W-:Y:S01]  /*5130*/  UISETP.GE.AND UP0, UPT, UR13, UR29, UPT ;  /* 0x0000001d0d00728c */ /* 0x000fe2000bf06270 */
[----:B------:R-:W-:Y:S02]  /*5140*/  IMAD.U32 R112, RZ, RZ, UR20 ;  /* 0x00000014ff707e24 */ /* 0x000fe4000f8e00ff */
[----:B------:R-:W-:Y:S03]  /*5150*/  IMAD.U32 R113, RZ, RZ, UR19 ;  /* 0x00000013ff717e24 */ /* 0x000fe6000f8e00ff */
[C---:B------:R-:W-:Y:S04]  /*5160*/  LEA R112, P0, R235.reuse, R112, 0x2 ;  /* 0x00000070eb707211 */ /* 0x040fe800078010ff */
[C---:B------:R-:W-:Y:S01]  /*5170*/  LEA.HI.X.SX32 R113, R235.reuse, R113, 0x2, P0 ;  /* 0x00000071eb717211 */ /* 0x040fe200000f16ff */
        /* <DEDUP_REMOVED lines=101> */
[----:B------:R1:W-:Y:S01]  /*57d0*/  LDSM.16.M88.4 R92, [R0+0x6000] ;  /* 0x00600000005c783b */ /* 0x0003e20000000200 */
[C---:B---3--:R-:W-:Y:S06]  /*57e0*/  HMMA.16816.F32.BF16 R4, R96.reuse, R108, R4 ;  /* 0x0000006c6004723c */ /* 0x048fec0000041804 */
[C---:B------:R-:W-:Y:S01]  /*57f0*/  HMMA.16816.F32.BF16 R8, R96.reuse, R110, R8 ;  /* 0x0000006e6008723c */ /* 0x040fe20000041808 */
[----:B------:R-:W3:Y:S05]  /*5800*/  LDSM.16.M88.4 R108, [R211+0x1e000] ;  /* 0x01e00000d36c783b */ /* 0x000eea0000000200 */
[C---:B----4-:R-:W-:Y:S06]  /*5810*/  HMMA.16816.F32.BF16 R12, R96.reuse, R88, R12 ;  /* 0x00000058600c723c */ /* 0x050fec000004180c */
[----:B------:R-:W-:Y:S01]  /*5820*/  HMMA.16816.F32.BF16 R16, R96, R90, R16 ;  /* 0x0000005a6010723c */ /* 0x000fe20000041810 */
[----:B------:R-:W4:Y:S04]  /*5830*/  LDSM.16.M88.4 R88, [R211+0x1e800] ;  /* 0x01e80000d358783b */ /* 0x000f280000000200 */
[----:B-1----:R-:W-:Y:S01]  /*5840*/  IADD3 R0, R235, -UR12, -R229 ;  /* 0x8000000ceb007c10 */ /* 0x002fe2000fffe8e5 */
[C---:B------:R-:W-:Y:S05]  /*5850*/  HMMA.16816.F32.BF16 R4, R100.reuse, R104, R4 ;  /* 0x000000686404723c */ /* 0x040fea0000041804 */
[----:B------:R-:W-:Y:S01]  /*5860*/  VIADD R0, R0, UR9 ;  /* 0x0000000900007c36 */ /* 0x000fe20008000000 */
[C---:B------:R-:W-:Y:S05]  /*5870*/  HMMA.16816.F32.BF16 R8, R100.reuse, R106, R8 ;  /* 0x0000006a6408723c */ /* 0x040fea0000041808 */
[----:B------:R-:W-:Y:S01]  /*5880*/  VIADD R0, R0, UR13 ;  /* 0x0000000d00007c36 */ /* 0x000fe20008000000 */
[C---:B--2---:R-:W-:Y:S05]  /*5890*/  HMMA.16816.F32.BF16 R12, R100.reuse, R84, R12 ;  /* 0x00000054640c723c */ /* 0x044fea000004180c */
[----:B------:R-:W-:Y:S01]  /*58a0*/  IABS R97, R0 ;  /* 0x0000000000617213 */ /* 0x000fe20000000000 */
[----:B------:R-:W-:Y:S05]  /*58b0*/  HMMA.16816.F32.BF16 R16, R100, R86, R16 ;  /* 0x000000566410723c */ /* 0x000fea0000041810 */
[----:B------:R-:W-:Y:S01]  /*58c0*/  VIADD R2, R0, 0x7 ;  /* 0x0000000700027836 */ /* 0x000fe20000000000 */
[C---:B---3--:R-:W-:Y:S05]  /*58d0*/  HMMA.16816.F32.BF16 R4, R92.reuse, R108, R4 ;  /* 0x0000006c5c04723c */ /* 0x048fea0000041804 */
[----:B------:R-:W-:Y:S01]  /*58e0*/  ISETP.GE.AND P0, PT, R2, RZ, PT ;  /* 0x000000ff0200720c */ /* 0x000fe20003f06270 */
[C---:B------:R-:W-:Y:S01]  /*58f0*/  VIADD R3, R0.reuse, 0x8 ;  /* 0x0000000800037836 */ /* 0x040fe20000000000 */
[C---:B------:R-:W-:Y:S04]  /*5900*/  HMMA.16816.F32.BF16 R8, R92.reuse, R110, R8 ;  /* 0x0000006e5c08723c */ /* 0x040fe80000041808 */
[----:B------:R-:W-:Y:S01]  /*5910*/  ISETP.GE.AND P1, PT, R3, RZ, PT ;  /* 0x000000ff0300720c */ /* 0x000fe20003f26270 */
[C---:B------:R-:W-:Y:S01]  /*5920*/  VIADD R87, R0.reuse, 0xffffffe7 ;  /* 0xffffffe700577836 */ /* 0x040fe20000000000 */
[C---:B----4-:R-:W-:Y:S05]  /*5930*/  HMMA.16816.F32.BF16 R12, R92.reuse, R88, R12 ;  /* 0x000000585c0c723c */ /* 0x050fea000004180c */
[C---:B------:R-:W-:Y:S01]  /*5940*/  @!P0 IADD3 R2, -R0.reuse, -0x7, RZ ;  /* 0xfffffff900028810 */ /* 0x040fe20007ffe1ff */
[C---:B------:R-:W-:Y:S01]  /*5950*/  VIADD R86, R0.reuse, 0xffffffff ;  /* 0xffffffff00567836 */ /* 0x040fe20000000000 */
[----:B------:R-:W-:Y:S01]  /*5960*/  ISETP.GE.AND P0, PT, R87, RZ, PT ;  /* 0x000000ff5700720c */ /* 0x000fe20003f06270 */
[C---:B------:R-:W-:Y:S01]  /*5970*/  VIADD R85, R0.reuse, 0xfffffff8 ;  /* 0xfffffff800557836 */ /* 0x040fe20000000000 */
[----:B------:R-:W-:Y:S03]  /*5980*/  HMMA.16816.F32.BF16 R16, R92, R90, R16 ;  /* 0x0000005a5c10723c */ /* 0x000fe60000041810 */
[C---:B------:R-:W-:Y:S01]  /*5990*/  @!P1 IADD3 R3, -R0.reuse, -0x8, RZ ;  /* 0xfffffff800039810 */ /* 0x040fe20007ffe1ff */
[----:B------:R-:W-:Y:S01]  /*59a0*/  VIADD R84, R0, 0xfffffff7 ;  /* 0xfffffff700547836 */ /* 0x000fe20000000000 */
[----:B------:R-:W-:Y:S01]  /*59b0*/  ISETP.GE.AND P6, PT, R86, RZ, PT ;  /* 0x000000ff5600720c */ /* 0x000fe20003fc6270 */
[C---:B------:R-:W-:Y:S01]  /*59c0*/  VIADD R96, R0.reuse, 0xfffffff0 ;  /* 0xfffffff000607836 */ /* 0x040fe20000000000 */
[----:B------:R-:W-:Y:S01]  /*59d0*/  ISETP.GE.AND P5, PT, R85, RZ, PT ;  /* 0x000000ff5500720c */ /* 0x000fe20003fa6270 */
[----:B------:R-:W-:Y:S01]  /*59e0*/  VIADD R89, R0, 0xffffffef ;  /* 0xffffffef00597836 */ /* 0x000fe20000000000 */
[----:B------:R-:W-:Y:S02]  /*59f0*/  ISETP.GE.AND P4, PT, R84, RZ, PT ;  /* 0x000000ff5400720c */ /* 0x000fe40003f86270 */
[----:B------:R-:W-:Y:S01]  /*5a00*/  ISETP.GE.AND P3, PT, R96, RZ, PT ;  /* 0x000000ff6000720c */ /* 0x000fe20003f66270 */
[C---:B------:R-:W-:Y:S01]  /*5a10*/  VIADD R88, R0.reuse, 0xffffffe8 ;  /* 0xffffffe800587836 */ /* 0x040fe20000000000 */
[----:B------:R-:W-:Y:S02]  /*5a20*/  ISETP.GE.AND P2, PT, R89, RZ, PT ;  /* 0x000000ff5900720c */ /* 0x000fe40003f46270 */
[----:B------:R-:W-:Y:S02]  /*5a30*/  @!P0 IADD3 R87, -R0, 0x19, RZ ;  /* 0x0000001900578810 */ /* 0x000fe40007ffe1ff */
[----:B------:R-:W-:Y:S02]  /*5a40*/  ISETP.GE.AND P1, PT, R88, RZ, PT ;  /* 0x000000ff5800720c */ /* 0x000fe40003f26270 */
        /* <DEDUP_REMOVED lines=46> */
.L_x_1930:
[----:B------:R-:W-:Y:S01]  /*5d30*/  UIADD3 UR16, UR9, 0x1, -UR12 ;  /* 0x0000000109107890 */ /* 0x000fe2000fffe80c */
[----:B------:R-:W-:Y:S01]  /*5d40*/  VIADD R2, R235, UR13 ;  /* 0x0000000deb027c36 */ /* 0x000fe20008000000 */
[----:B------:R-:W-:Y:S01]  /*5d50*/  UIADD3 UR15, -UR14, UR9, -UR12 ;  /* 0x000000090e0f7290 */ /* 0x000fe2000fffe90c */
[C---:B------:R-:W-:Y:S01]  /*5d60*/  VIADD R90, R229.reuse, 0x1 ;  /* 0x00000001e55a7836 */ /* 0x040fe20000000000 */
[----:B------:R-:W-:Y:S01]  /*5d70*/  UIADD3 UR13, UR16, UR42, URZ ;  /* 0x0000002a100d7290 */ /* 0x000fe2000fffe03f */
[----:B------:R-:W-:Y:S01]  /*5d80*/  IMAD.U32 R91, RZ, RZ, UR42 ;  /* 0x0000002aff5b7e24 */ /* 0x000fe2000f8e00ff */
[----:B------:R-:W-:Y:S01]  /*5d90*/  UMOV UR17, UR14 ;  /* 0x0000000e00117c82 */ /* 0x000fe20008000000 */
[C---:B------:R-:W-:Y:S01]  /*5da0*/  VIADD R89, R229.reuse, 0x8 ;  /* 0x00000008e5597836 */ /* 0x040fe20000000000 */
[----:B------:R-:W-:Y:S01]  /*5db0*/  VIADDMNMX R0, R2, UR15, RZ, !PT ;  /* 0x0000000f02007c46 */ /* 0x000fe2000f8001ff */
[C---:B------:R-:W-:Y:S02]  /*5dc0*/  VIADD R88, R229.reuse, 0x9 ;  /* 0x00000009e5587836 */ /* 0x040fe40000000000 */
[----:B------:R-:W-:Y:S01]  /*5dd0*/  IMAD.U32 R3, RZ, RZ, UR13 ;  /* 0x0000000dff037e24 */ /* 0x000fe2000f8e00ff */
[CC--:B------:R-:W-:Y:S01]  /*5de0*/  ISETP.GE.AND P0, PT, R229.reuse, R0.reuse, PT ;  /* 0x00000000e500720c */ /* 0x0c0fe20003f06270 */
[C---:B------:R-:W-:Y:S01]  /*5df0*/  VIADD R87, R229.reuse, 0x10 ;  /* 0x00000010e5577836 */ /* 0x040fe20000000000 */
[----:B------:R-:W-:Y:S01]  /*5e00*/  ISETP.GE.AND P6, PT, R90, R0, PT ;  /* 0x000000005a00720c */ /* 0x000fe20003fc6270 */
[----:B------:R-:W-:Y:S01]  /*5e10*/  VIADD R86, R229, 0x11 ;  /* 0x00000011e5567836 */ /* 0x000fe20000000000 */
[----:B------:R-:W-:Y:S01]  /*5e20*/  VIADDMNMX R3, R3, R2, UR9, PT ;  /* 0x0000000903037e46 */ /* 0x000fe2000b800102 */
[----:B------:R-:W-:Y:S01]  /*5e30*/  VIADD R2, R2, 0x8 ;  /* 0x0000000802027836 */ /* 0x000fe20000000000 */
[-C--:B------:R-:W-:Y:S01]  /*5e40*/  ISETP.GE.AND P5, PT, R89, R0.reuse, PT ;  /* 0x000000005900720c */ /* 0x080fe20003fa6270 */
[C---:B------:R-:W-:Y:S01]  /*5e50*/  VIADD R85, R229.reuse, 0x18 ;  /* 0x00000018e5557836 */ /* 0x040fe20000000000 */
[CC--:B------:R-:W-:Y:S01]  /*5e60*/  ISETP.GE.OR P0, PT, R229.reuse, R3.reuse, !P0 ;  /* 0x00000003e500720c */ /* 0x0c0fe20004706670 */
[----:B------:R-:W-:Y:S01]  /*5e70*/  VIADD R84, R229, 0x19 ;  /* 0x00000019e5547836 */ /* 0x000fe20000000000 */
[----:B------:R-:W-:Y:S02]  /*5e80*/  IADD3 R91, R2, UR16, R91 ;  /* 0x00000010025b7c10 */ /* 0x000fe4000fffe05b */
[-C--:B------:R-:W-:Y:S02]  /*5e90*/  ISETP.GE.OR P6, PT, R90, R3.reuse, !P6 ;  /* 0x000000035a00720c */ /* 0x080fe400077c6670 */
[----:B------:R-:W-:Y:S02]  /*5ea0*/  VIADDMNMX R2, R2, UR15, RZ, !PT ;  /* 0x0000000f02027c46 */ /* 0x000fe4000f8001ff */
        /* <DEDUP_REMOVED lines=44> */
.L_x_1931:
[C---:B------:R-:W-:Y:S01]  /*6170*/  FMUL.FTZ R0, R242.reuse, 1.4426950216293334961 ;  /* 0x3fb8aa3bf2007820 */ /* 0x040fe20000410000 */
[----:B------:R-:W-:Y:S01]  /*6180*/  FSETP.NEU.FTZ.AND P1, PT, R242, -INF , PT ;  /* 0xff800000f200780b */ /* 0x000fe20003f3d000 */
[----:B------:R-:W-:Y:S02]  /*6190*/  IMAD.U32 R3, RZ, RZ, UR8 ;  /* 0x00000008ff037e24 */ /* 0x000fe4000f8e00ff */
[----:B------:R-:W-:Y:S01]  /*61a0*/  FMUL.FTZ R84, R243, 1.4426950216293334961 ;  /* 0x3fb8aa3bf3547820 */ /* 0x000fe20000410000 */
[----:B------:R-:W-:Y:S01]  /*61b0*/  IMAD.U32 R2, RZ, RZ, UR23 ;  /* 0x00000017ff027e24 */ /* 0x000fe2000f8e00ff */
[----:B------:R-:W-:Y:S01]  /*61c0*/  FSEL R0, R0, RZ, P1 ;  /* 0x000000ff00007208 */ /* 0x000fe20000800000 */
[----:B------:R-:W-:Y:S01]  /*61d0*/  IMAD R3, R3, 0x4, R252 ;  /* 0x0000000403037824 */ /* 0x000fe200078e02fc */
[----:B------:R-:W-:Y:S01]  /*61e0*/  FSETP.NEU.FTZ.AND P0, PT, R243, -INF , PT ;  /* 0xff800000f300780b */ /* 0x000fe20003f1d000 */
[----:B------:R-:W-:Y:S01]  /*61f0*/  IMAD R2, R2, 0x2, R250 ;  /* 0x0000000202027824 */ /* 0x000fe200078e02fa */
[----:B------:R-:W-:Y:S01]  /*6200*/  UISETP.GT.AND UP2, UPT, UR8, UR24, UPT ;  /* 0x000000180800728c */ /* 0x000fe2000bf44270 */
[--C-:B------:R-:W-:Y:S01]  /*6210*/  FFMA.FTZ R86, R8, UR21, -R0.reuse ;  /* 0x0000001508567c23 */ /* 0x100fe20008010800 */
[----:B------:R-:W-:Y:S01]  /*6220*/  FSEL R8, R84, RZ, P0 ;  /* 0x000000ff54087208 */ /* 0x000fe20000000000 */
[----:B------:R-:W-:Y:S01]  /*6230*/  IMAD.WIDE.U32 R84, R3, -0x326172a9, RZ ;  /* 0xcd9e8d5703547825 */ /* 0x000fe200078e00ff */
[----:B------:R-:W-:Y:S01]  /*6240*/  LOP3.LUT R2, R2, UR25, RZ, 0x3c, !PT ;  /* 0x0000001902027c12 */ /* 0x000fe2000f8e3cff */
[----:B------:R1:W2:Y:S02]  /*6250*/  MUFU.EX2 R129, R86 ;  /* 0x0000005600817308 */ /* 0x0002a40000000800 */
[----:B------:R-:W-:Y:S01]  /*6260*/  FFMA.FTZ R4, R4, UR21, -R0 ;  /* 0x0000001504047c23 */ /* 0x000fe20008010800 */
[--C-:B------:R-:W-:Y:S01]  /*6270*/  FFMA.FTZ R6, R6, UR21, -R8.reuse ;  /* 0x0000001506067c23 */ /* 0x100fe20008010808 */
[----:B------:R-:W-:Y:S01]  /*6280*/  LOP3.LUT R90, R85, UR26, R251, 0x96, !PT ;  /* 0x0000001a555a7c12 */ /* 0x000fe2000f8e96fb */
[----:B------:R-:W-:Y:S01]  /*6290*/  FFMA.FTZ R7, R7, UR21, -R8 ;  /* 0x0000001507077c23 */ /* 0x000fe20008010808 */
[----:B------:R-:W-:Y:S01]  /*62a0*/  FFMA.FTZ R5, R5, UR21, -R0 ;  /* 0x0000001505057c23 */ /* 0x000fe20008010800 */
[--C-:B------:R-:W-:Y:S01]  /*62b0*/  FFMA.FTZ R11, R11, UR21, -R8.reuse ;  /* 0x000000150b0b7c23 */ /* 0x100fe20008010808 */
[----:B------:R-:W-:Y:S01]  /*62c0*/  FFMA.FTZ R10, R10, UR21, -R8 ;  /* 0x000000150a0a7c23 */ /* 0x000fe20008010808 */
[----:B------:R-:W-:Y:S01]  /*62d0*/  IMAD.WIDE.U32 R90, R90, -0x2daee0ad, RZ ;  /* 0xd2511f535a5a7825 */ /* 0x000fe200078e00ff */
[----:B------:R3:W-:Y:S03]  /*62e0*/  MUFU.EX2 R124, R6 ;  /* 0x00000006007c7308 */ /* 0x0007e60000000800 */
[--C-:B------:R-:W-:Y:S01]  /*62f0*/  FFMA.FTZ R16, R16, UR21, -R0.reuse ;  /* 0x0000001510107c23 */ /* 0x100fe20008010800 */
[----:B------:R-:W-:Y:S01]  /*6300*/  FFMA.FTZ R9, R9, UR21, -R0 ;  /* 0x0000001509097c23 */ /* 0x000fe20008010800 */
[--C-:B------:R-:W-:Y:S01]  /*6310*/  FFMA.FTZ R15, R15, UR21, -R8.reuse ;  /* 0x000000150f0f7c23 */ /* 0x100fe20008010808 */
[----:B------:R-:W-:Y:S01]  /*6320*/  FFMA.FTZ R19, R19, UR21, -R8 ;  /* 0x0000001513137c23 */ /* 0x000fe20008010808 */
[----:B-1----:R-:W-:Y:S03]  /*6330*/  IMAD.WIDE.U32 R86, R249, -0x2daee0ad, RZ ;  /* 0xd2511f53f9567825 */ /* 0x002fe600078e00ff */
[----:B------:R1:W-:Y:S02]  /*6340*/  MUFU.EX2 R127, R7 ;  /* 0x00000007007f7308 */ /* 0x0003e40000000800 */
[----:B------:R-:W-:Y:S02]  /*6350*/  LOP3.LUT R2, R2, R87, RZ, 0x3c, !PT ;  /* 0x0000005702027212 */ /* 0x000fe400078e3cff */
[----:B------:R-:W-:Y:S06]  /*6360*/  LOP3.LUT R86, R91, UR31, R86, 0x96, !PT ;  /* 0x0000001f5b567c12 */ /* 0x000fec000f8e9656 */
[----:B------:R4:W-:Y:S01]  /*6370*/  MUFU.EX2 R126, R4 ;  /* 0x00000004007e7308 */ /* 0x0009e20000000800 */
[----:B------:R-:W-:Y:S04]  /*6380*/  IMAD.WIDE.U32 R2, R2, -0x326172a9, RZ ;  /* 0xcd9e8d5702027825 */ /* 0x000fe800078e00ff */
[----:B------:R-:W-:Y:S01]  /*6390*/  IMAD.WIDE.U32 R86, R86, -0x326172a9, RZ ;  /* 0xcd9e8d5756567825 */ /* 0x000fe200078e00ff */
[----:B------:R-:W-:Y:S04]  /*63a0*/  LOP3.LUT R88, R3, UR30, R84, 0x96, !PT ;  /* 0x0000001e03587c12 */ /* 0x000fe8000f8e9654 */
[----:B------:R-:W-:Y:S01]  /*63b0*/  MUFU.EX2 R121, R5 ;  /* 0x0000000500797308 */ /* 0x000fe20000000800 */
[----:B------:R-:W-:Y:S01]  /*63c0*/  LOP3.LUT R84, R87, UR32, R2, 0x96, !PT ;  /* 0x0000002057547c12 */ /* 0x000fe2000f8e9602 */
[----:B------:R-:W-:Y:S04]  /*63d0*/  IMAD.WIDE.U32 R88, R88, -0x2daee0ad, RZ ;  /* 0xd2511f5358587825 */ /* 0x000fe800078e00ff */
[----:B------:R-:W-:Y:S01]  /*63e0*/  IMAD.WIDE.U32 R84, R84, -0x2daee0ad, RZ ;  /* 0xd2511f5354547825 */ /* 0x000fe200078e00ff */
[----:B------:R-:W-:Y:S03]  /*63f0*/  LOP3.LUT R2, R89, UR33, R90, 0x96, !PT ;  /* 0x0000002159027c12 */ /* 0x000fe6000f8e965a */
[----:B------:R-:W2:Y:S01]  /*6400*/  MUFU.EX2 R128, R11 ;  /* 0x0000000b00807308 */ /* 0x000ea20000000800 */
[----:B------:R-:W-:Y:S01]  /*6410*/  LOP3.LUT R87, R85, UR35, R88, 0x96, !PT ;  /* 0x0000002355577c12 */ /* 0x000fe2000f8e9658 */
[----:B------:R-:W-:Y:S08]  /*6420*/  IMAD.WIDE.U32 R2, R2, -0x326172a9, RZ ;  /* 0xcd9e8d5702027825 */ /* 0x000ff000078e00ff */
[----:B------:R-:W-:Y:S01]  /*6430*/  MUFU.EX2 R122, R10 ;  /* 0x0000000a007a7308 */ /* 0x000fe20000000800 */
[----:B------:R-:W-:Y:S01]  /*6440*/  LOP3.LUT R88, R3, UR34, R86, 0x96, !PT ;  /* 0x0000002203587c12 */ /* 0x000fe2000f8e9656 */
[----:B------:R-:W-:Y:S04]  /*6450*/  IMAD.WIDE.U32 R86, R87, -0x326172a9, RZ ;  /* 0xcd9e8d5757567825 */ /* 0x000fe800078e00ff */
[----:B------:R-:W-:Y:S01]  /*6460*/  IMAD.WIDE.U32 R88, R88, -0x2daee0ad, RZ ;  /* 0xd2511f5358587825 */ /* 0x000fe200078e00ff */
[----:B------:R-:W-:Y:S03]  /*6470*/  LOP3.LUT R85, R87, UR36, R2, 0x96, !PT ;  /* 0x0000002457557c12 */ /* 0x000fe6000f8e9602 */
[----:B------:R2:W2:Y:S01]  /*6480*/  MUFU.EX2 R130, R16 ;  /* 0x0000001000827308 */ /* 0x0004a20000000800 */
[----:B------:R-:W-:Y:S01]  /*6490*/  FFMA.FTZ R87, R12, UR21, -R0 ;  /* 0x000000150c577c23 */ /* 0x000fe20008010800 */
[----:B---3--:R-:W-:Y:S01]  /*64a0*/  LOP3.LUT R6, R89, UR37, R84, 0x96, !PT ;  /* 0x0000002559067c12 */ /* 0x008fe2000f8e9654 */
[----:B------:R-:W-:Y:S04]  /*64b0*/  IMAD.WIDE.U32 R84, R85, -0x2daee0ad, RZ ;  /* 0xd2511f5355547825 */ /* 0x000fe800078e00ff */
[--C-:B------:R-:W-:Y:S01]  /*64c0*/  FFMA.FTZ R89, R13, UR21, -R0.reuse ;  /* 0x000000150d597c23 */ /* 0x100fe20008010800 */
[----:B------:R-:W-:Y:S01]  /*64d0*/  FFMA.FTZ R0, R17, UR21, -R0 ;  /* 0x0000001511007c23 */ /* 0x000fe20008010800 */
[----:B-1----:R-:W-:Y:S01]  /*64e0*/  IMAD.WIDE.U32 R6, R6, -0x326172a9, RZ ;  /* 0xcd9e8d5706067825 */ /* 0x002fe200078e00ff */
[----:B------:R-:W-:Y:S01]  /*64f0*/  LOP3.LUT R2, R85, UR39, R88, 0x96, !PT ;  /* 0x0000002755027c12 */ /* 0x000fe2000f8e9658 */
[----:B------:R1:W-:Y:S03]  /*6500*/  MUFU.EX2 R125, R9 ;  /* 0x00000009007d7308 */ /* 0x0003e60000000800 */
[----:B----4-:R-:W-:Y:S01]  /*6510*/  LOP3.LUT R4, R7, UR38, R86, 0x96, !PT ;  /* 0x0000002607047c12 */ /* 0x010fe2000f8e9656 */
[----:B------:R-:W-:Y:S04]  /*6520*/  IMAD.WIDE.U32 R2, R2, -0x326172a9, RZ ;  /* 0xcd9e8d5702027825 */ /* 0x000fe800078e00ff */
[----:B--2---:R-:W-:Y:S01]  /*6530*/  FFMA.FTZ R16, R14, UR21, -R8 ;  /* 0x000000150e107c23 */ /* 0x004fe20008010808 */
[----:B------:R-:W-:Y:S01]  /*6540*/  IMAD.WIDE.U32 R4, R4, -0x2daee0ad, RZ ;  /* 0xd2511f5304047825 */ /* 0x000fe200078e00ff */
[----:B------:R-:W-:Y:S01]  /*6550*/  LOP3.LUT R11, R2, 0xff, RZ, 0xc0, !PT ;  /* 0x000000ff020b7812 */ /* 0x000fe200078ec0ff */
[----:B------:R-:W-:Y:S01]  /*6560*/  MUFU.EX2 R118, R0 ;  /* 0x0000000000767308 */ /* 0x000fe20000000800 */
[----:B------:R-:W-:Y:S01]  /*6570*/  SHF.R.U32.HI R10, RZ, 0x18, R2 ;  /* 0x00000018ff0a7819 */ /* 0x000fe20000011602 */
[----:B------:R-:W-:Y:S01]  /*6580*/  FFMA.FTZ R8, R18, UR21, -R8 ;  /* 0x0000001512087c23 */ /* 0x000fe20008010808 */
[----:B------:R-:W-:Y:S02]  /*6590*/  SHF.R.U32.HI R12, RZ, 0x10, R2 ;  /* 0x00000010ff0c7819 */ /* 0x000fe40000011602 */
[----:B------:R-:W-:Y:S02]  /*65a0*/  LOP3.LUT R13, R2, 0xffff, RZ, 0xc0, !PT ;  /* 0x0000ffff020d7812 */ /* 0x000fe400078ec0ff */
[----:B------:R-:W-:Y:S03]  /*65b0*/  LOP3.LUT R2, R4, 0xff, RZ, 0xc0, !PT ;  /* 0x000000ff04027812 */ /* 0x000fe600078ec0ff */
[----:B------:R-:W-:Y:S01]  /*65c0*/  MUFU.EX2 R120, R87 ;  /* 0x0000005700787308 */ /* 0x000fe20000000800 */
[----:B------:R-:W-:Y:S02]  /*65d0*/  LOP3.LUT R7, R3, UR40, R6, 0x96, !PT ;  /* 0x0000002803077c12 */ /* 0x000fe4000f8e9606 */
[----:B------:R-:W-:Y:S02]  /*65e0*/  ISETP.LE.U32.AND P5, PT, R11, UR22, PT ;  /* 0x000000160b007c0c */ /* 0x000fe4000bfa3070 */
[----:B------:R-:W-:Y:S02]  /*65f0*/  ISETP.LE.U32.AND P1, PT, R10, UR22, PT ;  /* 0x000000160a007c0c */ /* 0x000fe4000bf23070 */
[----:B------:R-:W-:Y:S03]  /*6600*/  ISETP.LE.U32.AND P3, PT, R2, UR22, PT ;  /* 0x0000001602007c0c */ /* 0x000fe6000bf63070 */
[----:B------:R-:W-:Y:S01]  /*6610*/  MUFU.EX2 R117, R89 ;  /* 0x0000005900757308 */ /* 0x000fe20000000800 */
[--C-:B------:R-:W-:Y:S02]  /*6620*/  SHF.R.U32.HI R2, RZ, 0x18, R7.reuse ;  /* 0x00000018ff027819 */ /* 0x100fe40000011607 */
[----:B------:R-:W-:Y:S02]  /*6630*/  LOP3.LUT R3, R7, 0xff, RZ, 0xc0, !PT ;  /* 0x000000ff07037812 */ /* 0x000fe400078ec0ff */
[----:B------:R-:W-:Y:S02]  /*6640*/  ISETP.LE.U32.AND P4, PT, R2, UR22, PT ;  /* 0x0000001602007c0c */ /* 0x000fe4000bf83070 */
[----:B------:R-:W-:Y:S03]  /*6650*/  LOP3.LUT R6, R5, UR41, R84, 0x96, !PT ;  /* 0x0000002905067c12 */ /* 0x000fe6000f8e9654 */
[----:B------:R-:W-:Y:S01]  /*6660*/  MUFU.EX2 R116, R16 ;  /* 0x0000001000747308 */ /* 0x000fe20000000800 */
[----:B------:R-:W-:Y:S02]  /*6670*/  SHF.R.U32.HI R2, RZ, 0x10, R7 ;  /* 0x00000010ff027819 */ /* 0x000fe40000011607 */
[----:B------:R-:W-:Y:S02]  /*6680*/  ISETP.LE.U32.AND P2, PT, R3, UR22, PT ;  /* 0x0000001603007c0c */ /* 0x000fe4000bf43070 */
[----:B------:R-:W-:Y:S02]  /*6690*/  LOP3.LUT R3, R6, 0xff, RZ, 0xc0, !PT ;  /* 0x000000ff06037812 */ /* 0x000fe400078ec0ff */
[----:B------:R-:W-:Y:S03]  /*66a0*/  LOP3.LUT R2, R2, 0xff, RZ, 0xc0, !PT ;  /* 0x000000ff02027812 */ /* 0x000fe600078ec0ff */
[----:B------:R-:W-:Y:S01]  /*66b0*/  MUFU.EX2 R119, R15 ;  /* 0x0000000f00777308 */ /* 0x000fe20000000800 */
[----:B------:R-:W-:Y:S02]  /*66c0*/  LOP3.LUT R7, R7, 0xffff, RZ, 0xc0, !PT ;  /* 0x0000ffff07077812 */ /* 0x000fe400078ec0ff */
[--C-:B------:R-:W-:Y:S02]  /*66d0*/  SHF.R.U32.HI R14, RZ, 0x10, R4.reuse ;  /* 0x00000010ff0e7819 */ /* 0x100fe40000011604 */
[----:B-1----:R-:W-:Y:S02]  /*66e0*/  SHF.R.U32.HI R9, RZ, 0x18, R4 ;  /* 0x00000018ff097819 */ /* 0x002fe40000011604 */
[----:B------:R-:W-:Y:S03]  /*66f0*/  LOP3.LUT R5, R4, 0xffff, RZ, 0xc0, !PT ;  /* 0x0000ffff04057812 */ /* 0x000fe600078ec0ff */
[----:B------:R-:W1:Y:S01]  /*6700*/  MUFU.EX2 R123, R19 ;  /* 0x00000013007b7308 */ /* 0x000e620000000800 */
[----:B------:R-:W-:Y:S02]  /*6710*/  LOP3.LUT R4, R12, 0xff, RZ, 0xc0, !PT ;  /* 0x000000ff0c047812 */ /* 0x000fe400078ec0ff */
[----:B------:R-:W-:Y:S02]  /*6720*/  ISETP.LE.U32.AND P0, PT, R9, UR22, PT ;  /* 0x0000001609007c0c */ /* 0x000fe4000bf03070 */
[----:B------:R-:W-:Y:S02]  /*6730*/  ISETP.LE.U32.AND P6, PT, R4, UR22, PT ;  /* 0x0000001604007c0c */ /* 0x000fe4000bfc3070 */
[--C-:B------:R-:W-:Y:S03]  /*6740*/  SHF.R.U32.HI R4, RZ, 0x18, R6.reuse ;  /* 0x00000018ff047819 */ /* 0x100fe60000011606 */
[----:B------:R-:W2:Y:S01]  /*6750*/  MUFU.EX2 R115, R8 ;  /* 0x0000000800737308 */ /* 0x000ea20000000800 */
[----:B------:R-:W-:Y:S01]  /*6760*/  @!P5 FADD.FTZ R129, -R129, -RZ ;  /* 0x800000ff8181d221 */ /* 0x000fe20000010100 */
[----:B------:R-:W-:Y:S01]  /*6770*/  @!P1 FADD.FTZ R128, -R128, -RZ ;  /* 0x800000ff80809221 */ /* 0x000fe20000010100 */
[----:B------:R-:W-:Y:S01]  /*6780*/  ISETP.LE.U32.AND P5, PT, R3, UR22, PT ;  /* 0x0000001603007c0c */ /* 0x000fe2000bfa3070 */
[----:B------:R-:W-:Y:S01]  /*6790*/  @!P4 FADD.FTZ R127, -R127, -RZ ;  /* 0x800000ff7f7fc221 */ /* 0x000fe20000010100 */
[----:B------:R-:W-:Y:S01]  /*67a0*/  ISETP.LE.U32.AND P1, PT, R2, UR22, PT ;  /* 0x0000001602007c0c */ /* 0x000fe2000bf23070 */
[----:B------:R-:W-:Y:S01]  /*67b0*/  @!P2 FADD.FTZ R126, -R126, -RZ ;  /* 0x800000ff7e7ea221 */ /* 0x000fe20000010100 */
[----:B------:R-:W-:Y:S01]  /*67c0*/  SHF.R.U32.HI R3, RZ, 0x8, R13 ;  /* 0x00000008ff037819 */ /* 0x000fe2000001160d */
[----:B------:R-:W-:Y:S01]  /*67d0*/  @!P3 FADD.FTZ R130, -R130, -RZ ;  /* 0x800000ff8282b221 */ /* 0x000fe20000010100 */
[----:B------:R-:W-:Y:S01]  /*67e0*/  SHF.R.U32.HI R2, RZ, 0x8, R7 ;  /* 0x00000008ff027819 */ /* 0x000fe20000011607 */
[----:B------:R-:W-:Y:S01]  /*67f0*/  @!P6 FADD.FTZ R122, -R122, -RZ ;  /* 0x800000ff7a7ae221 */ /* 0x000fe20000010100 */
[----:B------:R-:W-:Y:S01]  /*6800*/  LOP3.LUT R3, R3, 0xffff, RZ, 0xc0, !PT ;  /* 0x0000ffff03037812 */ /* 0x000fe200078ec0ff */
[----:B-1----:R-:W-:Y:S01]  /*6810*/  @!P0 FADD.FTZ R123, -R123, -RZ ;  /* 0x800000ff7b7b8221 */ /* 0x002fe20000010100 */
[----:B------:R-:W-:Y:S02]  /*6820*/  LOP3.LUT R2, R2, 0xffff, RZ, 0xc0, !PT ;  /* 0x0000ffff02027812 */ /* 0x000fe400078ec0ff */
[----:B------:R-:W-:Y:S01]  /*6830*/  ISETP.LE.U32.AND P4, PT, R3, UR22, PT ;  /* 0x0000001603007c0c */ /* 0x000fe2000bf83070 */
[----:B------:R-:W-:Y:S01]  /*6840*/  @!P5 FADD.FTZ R120, -R120, -RZ ;  /* 0x800000ff7878d221 */ /* 0x000fe20000010100 */
[----:B------:R-:W-:Y:S01]  /*6850*/  LOP3.LUT R3, R14, 0xff, RZ, 0xc0, !PT ;  /* 0x000000ff0e037812 */ /* 0x000fe200078ec0ff */
[----:B------:R-:W-:Y:S01]  /*6860*/  @!P1 FADD.FTZ R124, -R124, -RZ ;  /* 0x800000ff7c7c9221 */ /* 0x000fe20000010100 */
[----:B------:R-:W-:Y:S02]  /*6870*/  ISETP.LE.U32.AND P2, PT, R2, UR22, PT ;  /* 0x0000001602007c0c */ /* 0x000fe4000bf43070 */
[----:B------:R-:W-:Y:S02]  /*6880*/  ISETP.LE.U32.AND P1, PT, R3, UR22, PT ;  /* 0x0000001603007c0c */ /* 0x000fe4000bf23070 */
[----:B------:R-:W-:Y:S02]  /*6890*/  SHF.R.U32.HI R3, RZ, 0x10, R6 ;  /* 0x00000010ff037819 */ /* 0x000fe40000011606 */
[----:B------:R-:W-:Y:S02]  /*68a0*/  LOP3.LUT R6, R6, 0xffff, RZ, 0xc0, !PT ;  /* 0x0000ffff06067812 */ /* 0x000fe400078ec0ff */
[----:B------:R-:W-:Y:S01]  /*68b0*/  SHF.R.U32.HI R2, RZ, 0x8, R5 ;  /* 0x00000008ff027819 */ /* 0x000fe20000011605 */
[----:B------:R-:W-:Y:S01]  /*68c0*/  @!P4 FADD.FTZ R125, -R125, -RZ ;  /* 0x800000ff7d7dc221 */ /* 0x000fe20000010100 */
[----:B------:R-:W-:Y:S02]  /*68d0*/  SHF.R.U32.HI R6, RZ, 0x8, R6 ;  /* 0x00000008ff067819 */ /* 0x000fe40000011606 */
[----:B------:R-:W-:Y:S01]  /*68e0*/  LOP3.LUT R0, R2, 0xffff, RZ, 0xc0, !PT ;  /* 0x0000ffff02007812 */ /* 0x000fe200078ec0ff */
[----:B------:R-:W-:Y:S01]  /*68f0*/  @!P2 FADD.FTZ R121, -R121, -RZ ;  /* 0x800000ff7979a221 */ /* 0x000fe20000010100 */
[----:B------:R-:W-:Y:S01]  /*6900*/  LOP3.LUT R3, R3, 0xff, RZ, 0xc0, !PT ;  /* 0x000000ff03037812 */ /* 0x000fe200078ec0ff */
[----:B--2---:R-:W-:Y:S01]  /*6910*/  @!P1 FADD.FTZ R115, -R115, -RZ ;  /* 0x800000ff73739221 */ /* 0x004fe20000010100 */
[----:B------:R-:W-:Y:S02]  /*6920*/  LOP3.LUT R2, R6, 0xffff, RZ, 0xc0, !PT ;  /* 0x0000ffff06027812 */ /* 0x000fe400078ec0ff */
[----:B------:R-:W-:Y:S02]  /*6930*/  ISETP.LE.U32.AND P4, PT, R3, UR22, PT ;  /* 0x0000001603007c0c */ /* 0x000fe4000bf83070 */
[----:B------:R-:W-:Y:S02]  /*6940*/  ISETP.LE.U32.AND P6, PT, R2, UR22, PT ;  /* 0x0000001602007c0c */ /* 0x000fe4000bfc3070 */
[----:B------:R-:W-:Y:S02]  /*6950*/  F2FP.RELU.BF16.F32.PACK_AB R2, R127, R124 ;  /* 0x0000007c7f02723e */ /* 0x000fe400000018ff */
[----:B------:R-:W-:Y:S02]  /*6960*/  F2FP.RELU.BF16.F32.PACK_AB R3, R121, R126 ;  /* 0x0000007e7903723e */ /* 0x000fe400000018ff */
[----:B------:R-:W-:Y:S01]  /*6970*/  ISETP.LE.U32.AND P2, PT, R0, UR22, PT ;  /* 0x0000001600007c0c */ /* 0x000fe2000bf43070 */
[----:B------:R1:W-:Y:S01]  /*6980*/  STS [R238+0x2a400], R2 ;  /* 0x02a40002ee007388 */ /* 0x0003e20000000800 */
[----:B------:R-:W-:Y:S02]  /*6990*/  F2FP.RELU.BF16.F32.PACK_AB R0, R125, R129 ;  /* 0x000000817d00723e */ /* 0x000fe400000018ff */
[----:B------:R-:W-:Y:S03]  /*69a0*/  ISETP.LE.U32.AND P3, PT, R4, UR22, PT ;  /* 0x0000001604007c0c */ /* 0x000fe6000bf63070 */
[----:B------:R2:W-:Y:S01]  /*69b0*/  STS [R238+0x2a000], R3 ;  /* 0x02a00003ee007388 */ /* 0x0005e20000000800 */
[----:B------:R-:W-:Y:S01]  /*69c0*/  @!P4 FADD.FTZ R116, -R116, -RZ ;  /* 0x800000ff7474c221 */ /* 0x000fe20000010100 */
[----:B------:R-:W-:Y:S01]  /*69d0*/  @!P6 FADD.FTZ R117, -R117, -RZ ;  /* 0x800000ff7575e221 */ /* 0x000fe20000010100 */
[----:B------:R-:W-:Y:S03]  /*69e0*/  FSETP.GE.FTZ.AND P0, PT, R127, RZ, PT ;  /* 0x000000ff7f00720b */ /* 0x000fe60003f16000 */
[----:B------:R3:W-:Y:S01]  /*69f0*/  STS [R241+0x2a000], R0 ;  /* 0x02a00000f1007388 */ /* 0x0007e20000000800 */
[----:B------:R-:W-:Y:S02]  /*6a00*/  FSETP.GE.FTZ.AND P1, PT, R124, RZ, PT ;  /* 0x000000ff7c00720b */ /* 0x000fe40003f36000 */
[----:B------:R-:W-:Y:S01]  /*6a10*/  F2FP.RELU.BF16.F32.PACK_AB R5, R117, R120 ;  /* 0x000000787505723e */ /* 0x000fe200000018ff */
[----:B------:R-:W-:Y:S01]  /*6a20*/  @!P2 FADD.FTZ R118, -R118, -RZ ;  /* 0x800000ff7676a221 */ /* 0x000fe20000010100 */
[----:B------:R-:W-:Y:S01]  /*6a30*/  FSETP.GE.FTZ.AND P2, PT, R121, RZ, PT ;  /* 0x000000ff7900720b */ /* 0x000fe20003f56000 */
[----:B------:R-:W-:Y:S01]  /*6a40*/  @!P3 FADD.FTZ R119, -R119, -RZ ;  /* 0x800000ff7777b221 */ /* 0x000fe20000010100 */
[----:B------:R-:W-:Y:S04]  /*6a50*/  FSETP.GE.FTZ.AND P3, PT, R126, RZ, PT ;  /* 0x000000ff7e00720b */ /* 0x000fe80003f76000 */
[----:B------:R-:W-:Y:S02]  /*6a60*/  F2FP.RELU.BF16.F32.PACK_AB R4, R119, R116 ;  /* 0x000000747704723e */ /* 0x000fe400000018ff */
[----:B-1----:R-:W-:Y:S02]  /*6a70*/  F2FP.RELU.BF16.F32.PACK_AB R2, R123, R115 ;  /* 0x000000737b02723e */ /* 0x002fe400000018ff */
[----:B--2---:R-:W-:Y:S02]  /*6a80*/  F2FP.RELU.BF16.F32.PACK_AB R3, R118, R130 ;  /* 0x000000827603723e */ /* 0x004fe400000018ff */
[----:B---3--:R-:W-:Y:S05]  /*6a90*/  F2FP.RELU.BF16.F32.PACK_AB R0, R128, R122 ;  /* 0x0000007a8000723e */ /* 0x008fea00000018ff */
[----:B------:R1:W-:Y:S06]  /*6aa0*/  STS [R241+0x2a400], R0 ;  /* 0x02a40000f1007388 */ /* 0x0003ec0000000800 */
[----:B------:R-:W-:Y:S06]  /*6ab0*/  STS [R239+0x2a000], R5 ;  /* 0x02a00005ef007388 */ /* 0x000fec0000000800 */
[----:B------:R-:W-:Y:S06]  /*6ac0*/  STS [R239+0x2a400], R4 ;  /* 0x02a40004ef007388 */ /* 0x000fec0000000800 */
[----:B------:R2:W-:Y:S06]  /*6ad0*/  STS [R240+0x2a400], R2 ;  /* 0x02a40002f0007388 */ /* 0x0005ec0000000800 */
[----:B------:R3:W-:Y:S06]  /*6ae0*/  STS [R240+0x2a000], R3 ;  /* 0x02a00003f0007388 */ /* 0x0007ec0000000800 */
[----:B------:R-:W-:Y:S01]  /*6af0*/  LDSM.16.M88.4 R8, [R209+0x20000] ;  /* 0x02000000d108783b */ /* 0x000fe20000000200 */
[----:B-1----:R-:W-:Y:S05]  /*6b00*/  LEA R0, R222, UR4, 0x1 ;  /* 0x00000004de007c11 */ /* 0x002fea000f8e08ff */
[----:B------:R-:W-:Y:S06]  /*6b10*/  LDSM.16.M88.4 R84, [R209+0x20800] ;  /* 0x02080000d154783b */ /* 0x000fec0000000200 */
[----:B------:R-:W1:Y:S01]  /*6b20*/  LDSM.16.M88.4 R16, [R0+0x10000] ;  /* 0x010000000010783b */ /* 0x000e620000000200 */
[--C-:B--2---:R-:W-:Y:S05]  /*6b30*/  IMAD.IADD R2, R217, 0x1, R0.reuse ;  /* 0x00000001d9027824 */ /* 0x104fea00078e0200 */
[----:B------:R-:W-:Y:S01]  /*6b40*/  LDSM.16.M88.4 R92, [R210+0x20000] ;  /* 0x02000000d25c783b */ /* 0x000fe20000000200 */
[C---:B---3--:R-:W-:Y:S02]  /*6b50*/  IMAD.IADD R3, R216.reuse, 0x1, R0 ;  /* 0x00000001d8037824 */ /* 0x048fe400078e0200 */
[----:B------:R-:W-:Y:S03]  /*6b60*/  IMAD.IADD R112, R216, 0x1, R2 ;  /* 0x00000001d8707824 */ /* 0x000fe600078e0202 */
[----:B------:R-:W2:Y:S06]  /*6b70*/  LDSM.16.M88.4 R88, [R2+0x10000] ;  /* 0x010000000258783b */ /* 0x000eac0000000200 */
[----:B------:R-:W3:Y:S06]  /*6b80*/  LDSM.16.M88.4 R96, [R210+0x20800] ;  /* 0x02080000d260783b */ /* 0x000eec0000000200 */
[----:B------:R-:W-:Y:S06]  /*6b90*/  LDSM.16.M88.4 R100, [R3+0x10000] ;  /* 0x010000000364783b */ /* 0x000fec0000000200 */
[----:B------:R-:W4:Y:S06]  /*6ba0*/  LDSM.16.M88.4 R104, [R212+0x20000] ;  /* 0x02000000d468783b */ /* 0x000f2c0000000200 */
        /* <DEDUP_REMOVED lines=107> */
[-C--:B------:R-:W-:Y:S01]  /*7260*/  FSEL R0, R0, R114.reuse, P3 ;  /* 0x0000007200007208 */ /* 0x080fe20001800000 */
[----:B------:R-:W-:Y:S01]  /*7270*/  FADD.FTZ R2, -R113, R11 ;  /* 0x0000000b71027221 */ /* 0x000fe20000010100 */
[----:B------:R-:W-:Y:S01]  /*7280*/  FSEL R85, R5, R114, P2 ;  /* 0x0000007205557208 */ /* 0x000fe20001000000 */
[----:B------:R-:W-:Y:S01]  /*7290*/  FADD.FTZ R4, -R114, R9 ;  /* 0x0000000972047221 */ /* 0x000fe20000010100 */
[----:B------:R-:W-:Y:S01]  /*72a0*/  FSEL R84, R7, R113, P0 ;  /* 0x0000007107547208 */ /* 0x000fe20000000000 */
[----:B------:R-:W-:Y:S01]  /*72b0*/  FMUL.FTZ R0, R126, R0 ;  /* 0x000000007e007220 */ /* 0x000fe20000410000 */
[----:B------:R-:W-:Y:S01]  /*72c0*/  FSETP.GE.FTZ.AND P0, PT, R128, RZ, PT ;  /* 0x000000ff8000720b */ /* 0x000fe20003f16000 */
[----:B------:R-:W-:Y:S01]  /*72d0*/  FMUL.FTZ R85, R121, R85 ;  /* 0x0000005579557220 */ /* 0x000fe20000410000 */
[----:B------:R-:W-:Y:S01]  /*72e0*/  FSETP.GE.FTZ.AND P2, PT, R125, RZ, PT ;  /* 0x000000ff7d00720b */ /* 0x000fe20003f56000 */
[----:B------:R-:W-:Y:S01]  /*72f0*/  FADD.FTZ R12, -R114, R12 ;  /* 0x0000000c720c7221 */ /* 0x000fe20000010100 */
[-C--:B------:R-:W-:Y:S01]  /*7300*/  FSEL R2, R2, R113.reuse, P0 ;  /* 0x0000007102027208 */ /* 0x080fe20000000000 */
[C---:B------:R-:W-:Y:S01]  /*7310*/  FADD.FTZ R6, -R113.reuse, R6 ;  /* 0x0000000671067221 */ /* 0x040fe20000010100 */
[----:B------:R-:W-:Y:S01]  /*7320*/  FSETP.GE.FTZ.AND P0, PT, R120, RZ, PT ;  /* 0x000000ff7800720b */ /* 0x000fe20003f16000 */
[----:B------:R-:W-:Y:S01]  /*7330*/  FADD.FTZ R8, -R114, R8 ;  /* 0x0000000872087221 */ /* 0x000fe20000010100 */
[----:B------:R-:W-:Y:S01]  /*7340*/  FSEL R4, R4, R114, P2 ;  /* 0x0000007204047208 */ /* 0x000fe20001000000 */
[----:B------:R-:W-:Y:S01]  /*7350*/  FADD.FTZ R15, -R113, R15 ;  /* 0x0000000f710f7221 */ /* 0x000fe20000010100 */
[----:B------:R-:W-:Y:S01]  /*7360*/  F2FP.BF16.F32.PACK_AB R85, R85, R0 ;  /* 0x000000005555723e */ /* 0x000fe200000010ff */
[----:B------:R-:W-:Y:S01]  /*7370*/  FADD.FTZ R3, -R113, R10 ;  /* 0x0000000a71037221 */ /* 0x000fe20000010100 */
[----:B------:R-:W-:Y:S01]  /*7380*/  FSEL R0, R12, R114, P0 ;  /* 0x000000720c007208 */ /* 0x000fe20000000000 */
[----:B------:R-:W-:Y:S01]  /*7390*/  FMUL.FTZ R9, R125, R4 ;  /* 0x000000047d097220 */ /* 0x000fe20000410000 */
[----:B------:R-:W-:Y:S01]  /*73a0*/  FSETP.GE.FTZ.AND P3, PT, R129, RZ, PT ;  /* 0x000000ff8100720b */ /* 0x000fe20003f76000 */
[----:B------:R-:W-:Y:S01]  /*73b0*/  FADD.FTZ R13, -R114, R13 ;  /* 0x0000000d720d7221 */ /* 0x000fe20000010100 */
[----:B------:R-:W-:Y:S01]  /*73c0*/  FSETP.GE.FTZ.AND P0, PT, R119, RZ, PT ;  /* 0x000000ff7700720b */ /* 0x000fe20003f16000 */
[----:B------:R-:W-:Y:S01]  /*73d0*/  FMUL.FTZ R4, R120, R0 ;  /* 0x0000000078047220 */ /* 0x000fe20000410000 */
[-C--:B------:R-:W-:Y:S01]  /*73e0*/  FSEL R6, R6, R113.reuse, P1 ;  /* 0x0000007106067208 */ /* 0x080fe20000800000 */
[----:B------:R-:W-:Y:S01]  /*73f0*/  FADD.FTZ R14, -R113, R14 ;  /* 0x0000000e710e7221 */ /* 0x000fe20000010100 */
[----:B------:R-:W-:Y:S01]  /*7400*/  FSETP.GE.FTZ.AND P1, PT, R122, RZ, PT ;  /* 0x000000ff7a00720b */ /* 0x000fe20003f36000 */
[----:B------:R-:W-:Y:S01]  /*7410*/  FMUL.FTZ R7, R128, R2 ;  /* 0x0000000280077220 */ /* 0x000fe20000410000 */
[----:B------:R-:W-:Y:S01]  /*7420*/  FSEL R5, R8, R114, P3 ;  /* 0x0000007208057208 */ /* 0x000fe20001800000 */
[----:B------:R-:W-:Y:S01]  /*7430*/  FMUL.FTZ R6, R124, R6 ;  /* 0x000000067c067220 */ /* 0x000fe20000410000 */
[-C--:B------:R-:W-:Y:S01]  /*7440*/  FSEL R0, R15, R113.reuse, P0 ;  /* 0x000000710f007208 */ /* 0x080fe20000000000 */
[----:B------:R-:W-:Y:S01]  /*7450*/  FMUL.FTZ R84, R127, R84 ;  /* 0x000000547f547220 */ /* 0x000fe20000410000 */
[----:B------:R-:W-:Y:S01]  /*7460*/  FSEL R3, R3, R113, P1 ;  /* 0x0000007103037208 */ /* 0x000fe20000800000 */
[----:B------:R-:W-:Y:S01]  /*7470*/  FMUL.FTZ R10, R129, R5 ;  /* 0x00000005810a7220 */ /* 0x000fe20000410000 */
[----:B------:R-:W-:Y:S01]  /*7480*/  FSETP.GE.FTZ.AND P2, PT, R117, RZ, PT ;  /* 0x000000ff7500720b */ /* 0x000fe20003f56000 */
[----:B------:R-:W-:Y:S01]  /*7490*/  FMUL.FTZ R5, R119, R0 ;  /* 0x0000000077057220 */ /* 0x000fe20000410000 */
[----:B------:R-:W-:Y:S01]  /*74a0*/  FSETP.GE.FTZ.AND P1, PT, R116, RZ, PT ;  /* 0x000000ff7400720b */ /* 0x000fe20003f36000 */
[----:B------:R-:W-:Y:S01]  /*74b0*/  FADD.FTZ R0, -R113, R18 ;  /* 0x0000001271007221 */ /* 0x000fe20000010100 */
[----:B------:R-:W-:Y:S01]  /*74c0*/  FSETP.GE.FTZ.AND P0, PT, R115, RZ, PT ;  /* 0x000000ff7300720b */ /* 0x000fe20003f16000 */
[----:B------:R-:W-:Y:S01]  /*74d0*/  FMUL.FTZ R8, R122, R3 ;  /* 0x000000037a087220 */ /* 0x000fe20000410000 */
[----:B------:R-:W-:Y:S02]  /*74e0*/  FSEL R3, R13, R114, P2 ;  /* 0x000000720d037208 */ /* 0x000fe40001000000 */
[----:B------:R-:W-:Y:S02]  /*74f0*/  FSEL R2, R14, R113, P1 ;  /* 0x000000710e027208 */ /* 0x000fe40000800000 */
[----:B------:R-:W-:Y:S01]  /*7500*/  FSETP.GE.FTZ.AND P2, PT, R118, RZ, PT ;  /* 0x000000ff7600720b */ /* 0x000fe20003f56000 */
[----:B------:R-:W-:Y:S01]  /*7510*/  FMUL.FTZ R14, R117, R3 ;  /* 0x00000003750e7220 */ /* 0x000fe20000410000 */
[----:B------:R-:W-:Y:S01]  /*7520*/  FSETP.GE.FTZ.AND P1, PT, R123, RZ, PT ;  /* 0x000000ff7b00720b */ /* 0x000fe20003f36000 */
[----:B------:R-:W-:Y:S01]  /*7530*/  FMUL.FTZ R3, R116, R2 ;  /* 0x0000000274037220 */ /* 0x000fe20000410000 */
[----:B------:R-:W-:Y:S01]  /*7540*/  FSEL R0, R0, R113, P0 ;  /* 0x0000007100007208 */ /* 0x000fe20000000000 */
[----:B------:R-:W-:Y:S01]  /*7550*/  FADD.FTZ R2, -R114, R16 ;  /* 0x0000001072027221 */ /* 0x000fe20000010100 */
[----:B------:R-:W-:Y:S02]  /*7560*/  PLOP3.LUT P0, PT, PT, PT, UP2, 0x80, 0x0 ;  /* 0x000000000000781c */ /* 0x000fe40003f0f028 */
[----:B------:R-:W-:Y:S02]  /*7570*/  FSETP.GE.FTZ.AND P3, PT, R130, RZ, PT ;  /* 0x000000ff8200720b */ /* 0x000fe40003f76000 */
[----:B------:R-:W-:Y:S02]  /*7580*/  F2FP.BF16.F32.PACK_AB R84, R84, R6 ;  /* 0x000000065454723e */ /* 0x000fe400000010ff */
[----:B------:R-:W-:Y:S01]  /*7590*/  FSEL R2, R2, R114, P3 ;  /* 0x0000007202027208 */ /* 0x000fe20001800000 */
[----:B------:R-:W-:Y:S01]  /*75a0*/  @P2 FADD.FTZ R114, -R114, R17 ;  /* 0x0000001172722221 */ /* 0x000fe20000010100 */
[----:B------:R-:W-:Y:S01]  /*75b0*/  F2FP.BF16.F32.PACK_AB R16, R9, R10 ;  /* 0x0000000a0910723e */ /* 0x000fe200000010ff */
[----:B------:R-:W-:Y:S01]  /*75c0*/  @P1 FADD.FTZ R113, -R113, R19 ;  /* 0x0000001371711221 */ /* 0x000fe20000010100 */
[----:B------:R-:W-:Y:S01]  /*75d0*/  F2FP.BF16.F32.PACK_AB R15, R7, R8 ;  /* 0x00000008070f723e */ /* 0x000fe200000010ff */
[----:B------:R-:W-:Y:S01]  /*75e0*/  FMUL.FTZ R18, R130, R2 ;  /* 0x0000000282127220 */ /* 0x000fe20000410000 */
[----:B------:R-:W-:Y:S01]  /*75f0*/  F2FP.BF16.F32.PACK_AB R14, R14, R4 ;  /* 0x000000040e0e723e */ /* 0x000fe200000010ff */
[----:B------:R-:W-:Y:S01]  /*7600*/  FMUL.FTZ R17, R115, R0 ;  /* 0x0000000073117220 */ /* 0x000fe20000410000 */
[----:B------:R-:W-:Y:S01]  /*7610*/  F2FP.BF16.F32.PACK_AB R5, R5, R3 ;  /* 0x000000030505723e */ /* 0x000fe200000010ff */
        /* <DEDUP_REMOVED lines=35> */
[C---:B------:R-:W-:Y:S01]  /*7850*/  @!P4 LEA R8, P2, R0.reuse, R231, 0x1 ;  /* 0x000000e70008c211 */ /* 0x040fe200078408ff */
[----:B------:R3:W-:Y:S01]  /*7860*/  @P5 STS [R226+0x2004], RZ ;  /* 0x002004ffe2005388 */ /* 0x0007e20000000800 */
[CCC-:B------:R-:W-:Y:S02]  /*7870*/  @!P5 LEA.HI.X R11, R0.reuse, R233.reuse, R4.reuse, 0x1, P1 ;  /* 0x000000e9000bd211 */ /* 0x1c0fe400008f0c04 */
[C---:B------:R-:W-:Y:S01]  /*7880*/  @!P4 LEA.HI.X R9, R0.reuse, R233, R4, 0x1, P2 ;  /* 0x000000e90009c211 */ /* 0x040fe200010f0c04 */
        /* <DEDUP_REMOVED lines=59> */
.L_x_1932:
[----:B------:R-:W-:Y:S01]  /*7c40*/  STS [R238+0x28000], R85 ;  /* 0x02800055ee007388 */ /* 0x000fe20000000800 */
[----:B---3--:R-:W-:Y:S01]  /*7c50*/  F2FP.BF16.F32.PACK_AB R3, R114, R18 ;  /* 0x000000127203723e */ /* 0x008fe200000010ff */
[----:B------:R-:W1:Y:S01]  /*7c60*/  LDC R227, c[0x0][0x270] ;  /* 0x00009c00ffe37b82 */ /* 0x000e620000000800 */
        /* <DEDUP_REMOVED lines=8> */
[----:B-1----:R-:W-:Y:S04]  /*7cf0*/  IMAD R227, R227, UR43, RZ ;  /* 0x0000002be3e37c24 */ /* 0x002fe8000f8e02ff */
[----:B------:R1:W-:Y:S01]  /*7d00*/  STS [R240+0x28400], R2 ;  /* 0x02840002f0007388 */ /* 0x0003e20000000800 */
[----:B------:R-:W-:Y:S01]  /*7d10*/  BAR.SYNC.DEFER_BLOCKING 0x0 ;  /* 0x0000000000007b1d */ /* 0x000fe20000010000 */
[----:B-1----:R-:W-:Y:S05]  /*7d20*/  IMAD.U32 R2, R227, -0x40, RZ ;  /* 0xffffffc0e3027824 */ /* 0x002fea00078e00ff */
[----:B------:R-:W-:Y:S01]  /*7d30*/  LDSM.16.MT88.4 R4, [R214+0x2a000] ;  /* 0x02a00000d604783b */ /* 0x000fe20000004200 */
[C---:B------:R-:W-:Y:S04]  /*7d40*/  LEA R224, P1, R2.reuse, R224, 0x2 ;  /* 0x000000e002e07211 */ /* 0x040fe800078210ff */
[----:B------:R-:W1:Y:S01]  /*7d50*/  LDSM.16.MT88.4 R8, [R0+0x10000] ;  /* 0x010000000008783b */ /* 0x000e620000004200 */
[----:B------:R-:W-:Y:S04]  /*7d60*/  LEA.HI.X.SX32 R225, R2, R225, 0x2, P1 ;  /* 0x000000e102e17211 */ /* 0x000fe800008f16ff */
        /* <DEDUP_REMOVED lines=155> */
.L_x_1933:
[----:B------:R-:W-:Y:S01]  /*8720*/  LDSM.16.M88.4 R128, [R218] ;  /* 0x00000000da80783b */ /* 0x000fe20000000200 */
[----:B------:R-:W-:Y:S01]  /*8730*/  @UP2 UIADD3 UR14, UP0, UR10, -0x100, URZ ;  /* 0xffffff000a0e2890 */ /* 0x000fe2000ff1e03f */
[----:B---3--:R-:W-:Y:S01]  /*8740*/  IMAD.MOV.U32 R2, RZ, RZ, 0x4 ;  /* 0x00000004ff027424 */ /* 0x008fe200078e00ff */
[----:B------:R-:W-:Y:S01]  /*8750*/  UISETP.GT.AND UP1, UPT, UR8, UR24, UPT ;  /* 0x000000180800728c */ /* 0x000fe2000bf24270 */
[----:B------:R-:W1:Y:S01]  /*8760*/  LDSM.16.MT88.4 R16, [R0+0x18000] ;  /* 0x018000000010783b */ /* 0x000e620000004200 */
[----:B------:R-:W-:Y:S03]  /*8770*/  @UP2 UIADD3.X UR13, UR11, -0x1, URZ, UP0, !UPT ;  /* 0xffffffff0b0d2890 */ /* 0x000fe600087fe43f */
[----:B------:R-:W2:Y:S01]  /*8780*/  LDSM.16.M88.4 R124, [R218+0x1000] ;  /* 0x00100000da7c783b */ /* 0x000ea20000000200 */
[----:B------:R-:W-:Y:S03]  /*8790*/  @UP2 UMOV UR10, UR14 ;  /* 0x0000000e000a2c82 */ /* 0x000fe60008000000 */
[----:B------:R-:W3:Y:S01]  /*87a0*/  LDSM.16.MT88.4 R96, [R0+0x1a000] ;  /* 0x01a000000060783b */ /* 0x000ee20000004200 */
[----:B------:R-:W-:Y:S01]  /*87b0*/  @UP2 UMOV UR11, UR13 ;  /* 0x0000000d000b2c82 */ /* 0x000fe20008000000 */
[----:B------:R-:W-:Y:S01]  /*87c0*/  ULOP3.LUT UR13, UR8, 0x1, URZ, 0xc0, !UPT ;  /* 0x00000001080d7892 */ /* 0x000fe2000f8ec03f */
[----:B------:R-:W-:Y:S01]  /*87d0*/  @P0 IMAD.WIDE R2, R235, R2, UR10 ;  /* 0x0000000aeb020e25 */ /* 0x000fe2000f8e0202 */
[----:B------:R-:W4:Y:S01]  /*87e0*/  LDSM.16.MT88.4 R112, [R0+0x1c000] ;  /* 0x01c000000070783b */ /* 0x000f220000004200 */
[----:B------:R-:W-:Y:S02]  /*87f0*/  UIADD3 UR8, UR8, -0x1, URZ ;  /* 0xffffffff08087890 */ /* 0x000fe4000fffe03f */
[----:B------:R-:W-:Y:S01]  /*8800*/  UISETP.NE.U32.AND UP0, UPT, UR13, 0x1, UPT ;  /* 0x000000010d00788c */ /* 0x000fe2000bf05070 */
[----:B------:R-:W4:Y:S04]  /*8810*/  LDSM.16.MT88.4 R196, [R0+0x1e000] ;  /* 0x01e0000000c4783b */ /* 0x000f280000004200 */
        /* <DEDUP_REMOVED lines=675> */
.L_x_1935:
        /* <DEDUP_REMOVED lines=21> */
.L_x_1936:
[----:B------:R-:W-:Y:S01]  /*b3a0*/  BAR.SYNC.DEFER_BLOCKING 0x0 ;  /* 0x0000000000007b1d */ /* 0x000fe20000010000 */
[----:B------:R-:W-:Y:S01]  /*b3b0*/  USHF.R.S32.HI UR8, URZ, 0x1f, UR5 ;  /* 0x0000001f3f087899 */ /* 0x000fe20008011405 */
[----:B------:R-:W-:Y:S01]  /*b3c0*/  SHF.R.S32.HI R7, RZ, 0x1f, R236 ;  /* 0x0000001fff077819 */ /* 0x000fe200000114ec */
        /* <DEDUP_REMOVED lines=58> */
.L_x_1938:
[----:B------:R-:W-:Y:S05]  /*b770*/  BSYNC B0 ;  /* 0x0000000000007941 */ /* 0x000fea0003800000 */
.L_x_1937:
        /* <DEDUP_REMOVED lines=22> */
.L_x_1940:
[----:B------:R-:W-:Y:S05]  /*b8e0*/  BSYNC B0 ;  /* 0x0000000000007941 */ /* 0x000fea0003800000 */
.L_x_1939:
        /* <DEDUP_REMOVED lines=38> */
.L_x_1942:
[----:B------:R-:W-:Y:S05]  /*bb50*/  BSYNC B0 ;  /* 0x0000000000007941 */ /* 0x000fea0003800000 */
.L_x_1941:
        /* <DEDUP_REMOVED lines=21> */
.L_x_1911:
[----:B------:R-:W-:Y:S05]  /*bcb0*/  BSYNC B1 ;  /* 0x0000000000017941 */ /* 0x000fea0003800000 */
.L_x_1897:
        /* <DEDUP_REMOVED lines=12> */
.L_x_1943:
[----:B------:R-:W-:Y:S05]  /*bd80*/  EXIT ;  /* 0x000000000000794d */ /* 0x000fea0003800000 */
.L_x_1945:
        /* <DEDUP_REMOVED lines=15> */
.L_x_2072:


//--------------------- .text._ZN5flash44flash_bwd_dq_dk_dv_loop_seqk_parallel_kernelI23Flash_bwd_kernel_traitsILi256ELi64ELi64ELi8ELi4ELi2ELi2ELb0ELb0EN7cutlass10bfloat16_tE19Flash_kernel_traitsILi256ELi64ELi64ELi8ES3_EELb0ELb0ELb1ELb1ELb0ELb0ELb1EEEvNS_16Flash_bwd_paramsE --------------------------
	.section	.text._ZN5flash44flash_bwd_dq_dk_dv_loop_seqk_parallel_kernelI23Flash_bwd_kernel_traitsILi256ELi64ELi64ELi8ELi4ELi2ELi2ELb0ELb0EN7cutlass10bfloat16_tE19Flash_kernel_traitsILi256ELi64ELi64ELi8ES3_EELb0ELb0ELb1ELb1ELb0ELb0ELb1EEEvNS_16Flash_bwd_paramsE,"ax",@progbits
	.align	128
        .global         _ZN5flash44flash_bwd_dq_dk_dv_loop_seqk_parallel_kernelI23Flash_bwd_kernel_traitsILi256ELi64ELi64ELi8ELi4ELi2ELi2ELb0ELb0EN7cutlass10bfloat16_tE19Flash_kernel_traitsILi256ELi64ELi64ELi8ES3_EELb0ELb0ELb1ELb1ELb0ELb0ELb1EEEvNS_16Flash_bwd_paramsE
        .type           _ZN5flash44flash_bwd_dq_dk_dv_loop_seqk_parallel_kernelI23Flash_bwd_kernel_traitsILi256ELi64ELi64ELi8ELi4ELi2ELi2ELb0ELb0EN7cutlass10bfloat16_tE19Flash_kernel_traitsILi256ELi64ELi64ELi8ES3_EELb0ELb0ELb1ELb1ELb0ELb0ELb1EEEvNS_16Flash_bwd_paramsE,@function
        .size           _ZN5flash44flash_bwd_dq_dk_dv_loop_seqk_parallel_kernelI23Flash_bwd_kernel_traitsILi256ELi64ELi64ELi8ELi4ELi2ELi2ELb0ELb0EN7cutlass10bfloat16_tE19Flash_kernel_traitsILi256ELi64ELi64ELi8ES3_EELb0ELb0ELb1ELb1ELb0ELb0ELb1EEEvNS_16Flash_bwd_paramsE,(.L_x_2073 - _ZN5flash44flash_bwd_dq_dk_dv_loop_seqk_parallel_kernelI23Flash_bwd_kernel_traitsILi256ELi64ELi64ELi8ELi4ELi2ELi2ELb0ELb0EN7cutlass10bfloat16_tE19Flash_kernel_traitsILi256ELi64ELi64ELi8ES3_EELb0ELb0ELb1ELb1ELb0ELb0ELb1EEEvNS_16Flash_bwd_paramsE)
        .other          _ZN5flash44flash_bwd_dq_dk_dv_loop_seqk_parallel_kernelI23Flash_bwd_kernel_traitsILi256ELi64ELi64ELi8ELi4ELi2ELi2ELb0ELb0EN7cutlass10bfloat16_tE19Flash_kernel_traitsILi256ELi64ELi64ELi8ES3_EELb0ELb0ELb1ELb1ELb0ELb0ELb1EEEvNS_16Flash_bwd_paramsE,@"STO_CUDA_ENTRY STV_DEFAULT"
_ZN5flash44flash_bwd_dq_dk_dv_loop_seqk_parallel_kernelI23Flash_bwd_kernel_traitsILi256ELi64ELi64ELi8ELi4ELi2ELi2ELb0ELb0EN7cutlass10bfloat16_tE19Flash_kernel_traitsILi256ELi64ELi64ELi8ES3_EELb0ELb0ELb1ELb1ELb0ELb0ELb1EEEvNS_16Flash_bwd_paramsE:
.text._ZN5flash44flash_bwd_dq_dk_dv_loop_seqk_parallel_kernelI23Flash_bwd_kernel_traitsILi256ELi64ELi64ELi8ELi4ELi2ELi2ELb0ELb0EN7cutlass10bfloat16_tE19Flash_kernel_traitsILi256ELi64ELi64ELi8ES3_EELb0ELb0ELb1ELb1ELb0ELb0ELb1EEEvNS_16Flash_bwd_paramsE:
        /* <DEDUP_REMOVED lines=161> */
.L_x_1994:
        /* <DEDUP_REMOVED lines=19> */
[----:B-1-3--:R-:W-:Y:S01]  /*0b40*/  IMAD.U32 R12, RZ, RZ, UR8 ;  /* 0x00000008ff0c7e24 */ /* 0x00afe2000f8e00ff */
        /* <DEDUP_REMOVED lines=53> */
.L_x_1946:
        /* <DEDUP_REMOVED lines=20> */
[----:B------:R-:W-:Y:S02]  /*0fe0*/  ULDC.64 UR26, c[0x0][0x240] ;  /* 0x00009000001a7ab9 */ /* 0x000fe40000000a00 */
[----:B------:R-:W-:-:S02]  /*0ff0*/  UIMAD UR30, UR45, UR13, UR12 ;  /* 0x0000000d2d1e72a4 */ /* 0x000fc4000f8e020c */
        /* <DEDUP_REMOVED lines=12> */
[----:B------:R-:W-:Y:S02]  /*10c0*/  ULEA.HI UR29, UR16, UR11, URZ, 0x6 ;  /* 0x0000000b101d7291 */ /* 0x000fe4000f8f303f */
[----:B------:R-:W-:Y:S01]  /*10d0*/  UIADD3 UR9, UR9, 0x3f, URZ ;  /* 0x0000003f09097890 */ /* 0x000fe2000fffe03f */
[----:B------:R-:W-:Y:S01]  /*10e0*/  ULDC UR55, c[0x0][0x2d4] ;  /* 0x0000b50000377ab9 */ /* 0x000fe20000000800 */
[----:B------:R-:W-:Y:S02]  /*10f0*/  UIMAD.WIDE.U32 UR20, UR5, UR26, URZ ;  /* 0x0000001a051472a5 */ /* 0x000fe4000f8e003f */
[----:B------:R-:W-:Y:S02]  /*1100*/  USHF.R.S32.HI UR11, URZ, 0x1f, UR9 ;  /* 0x0000001f3f0b7899 */ /* 0x000fe40008011409 */
[----:B------:R-:W-:Y:S01]  /*1110*/  USHF.R.S32.HI UR43, URZ, 0x1f, UR55 ;  /* 0x0000001f3f2b7899 */ /* 0x000fe20008011437 */
[----:B------:R-:W-:Y:S01]  /*1120*/  @UP2 ULDC.64 UR14, c[0x0][0x420] ;  /* 0x00010800000e2ab9 */ /* 0x000fe20000000a00 */
[----:B-1----:R-:W1:Y:S01]  /*1130*/  MUFU.RCP R12, R12 ;  /* 0x0000000c000c7308 */ /* 0x002e620000001000 */
[----:B------:R-:W-:-:S02]  /*1140*/  ULEA.HI UR9, UR11, UR9, URZ, 0x6 ;  /* 0x000000090b097291 */ /* 0x000fc4000f8f303f */
[----:B------:R-:W-:Y:S02]  /*1150*/  @UP2 UIMAD.WIDE.U32 UR46, UR5, UR14, URZ ;  /* 0x0000000e052e22a5 */ /* 0x000fe4000f8e003f */
[----:B------:R-:W-:Y:S02]  /*1160*/  USHF.L.U32 UR18, UR45, 0x7, URZ ;  /* 0x000000072d127899 */ /* 0x000fe4000800063f */
[----:B------:R-:W-:Y:S02]  /*1170*/  USEL UR41, UR22, UR20, !UP2 ;  /* 0x0000001416297287 */ /* 0x000fe4000d000000 */
[----:B------:R-:W-:Y:S02]  /*1180*/  USHF.L.U64.HI UR14, UR45, 0x7, UR54 ;  /* 0x000000072d0e7899 */ /* 0x000fe40008010236 */
[----:B------:R-:W-:Y:S02]  /*1190*/  UIMAD UR22, UR43, UR45, URZ ;  /* 0x0000002d2b1672a4 */ /* 0x000fe4000f8e023f */
[----:B------:R-:W-:-:S02]  /*11a0*/  USHF.R.S32.HI UR11, URZ, 0x6, UR29 ;  /* 0x000000063f0b7899 */ /* 0x000fc4000801141d */
[----:B------:R-:W-:Y:S01]  /*11b0*/  USHF.R.S32.HI UR9, URZ, 0x6, UR9 ;  /* 0x000000063f097899 */ /* 0x000fe20008011409 */
[----:B-1----:R-:W-:Y:S01]  /*11c0*/  VIADD R12, R12, 0xffffffe ;  /* 0x0ffffffe0c0c7836 */ /* 0x002fe20000000000 */
[----:B------:R-:W-:Y:S01]  /*11d0*/  ULDC UR60, c[0x0][0x2dc] ;  /* 0x0000b700003c7ab9 */ /* 0x000fe20000000800 */
[----:B------:R-:W-:Y:S01]  /*11e0*/  ULDC UR59, c[0x0][0x270] ;  /* 0x00009c00003b7ab9 */ /* 0x000fe20000000800 */
[----:B------:R-:W-:Y:S01]  /*11f0*/  USEL UR31, UR18, URZ, UP0 ;  /* 0x0000003f121f7287 */ /* 0x000fe20008000000 */
[----:B------:R-:W1:Y:S01]  /*1200*/  F2I.FTZ.U32.TRUNC.NTZ R13, R12 ;  /* 0x0000000c000d7305 */ /* 0x000e62000021f000 */
[----:B------:R-:W-:Y:S02]  /*1210*/  UIMAD UR28, UR5, UR27, URZ ;  /* 0x0000001b051c72a4 */ /* 0x000fe4000f8e023f */
[----:B------:R-:W-:Y:S02]  /*1220*/  UIMAD.WIDE UR12, UR60, UR59, URZ ;  /* 0x0000003b3c0c72a5 */ /* 0x000fe4000f8e023f */
[----:B------:R-:W-:-:S02]  /*1230*/  UIMAD.WIDE.U32 UR18, UR45, UR55, URZ ;  /* 0x000000372d1272a5 */ /* 0x000fc4000f8e003f */
[----:B------:R-:W-:Y:S02]  /*1240*/  USEL UR32, UR14, URZ, UP0 ;  /* 0x0000003f0e207287 */ /* 0x000fe40008000000 */
[----:B------:R-:W-:Y:S02]  /*1250*/  UIMAD UR22, UR54, UR55, UR22 ;  /* 0x00000037361672a4 */ /* 0x000fe4000f8e0216 */
[----:B------:R-:W-:Y:S02]  /*1260*/  UISETP.LT.AND UP0, UPT, UR11, UR9, UPT ;  /* 0x000000090b00728c */ /* 0x000fe4000bf01270 */
[----:B------:R-:W-:Y:S01]  /*1270*/  UIADD3 UR37, UR23, UR30, URZ ;  /* 0x0000001e17257290 */ /* 0x000fe2000fffe03f */
[----:B-1----:R-:W-:Y:S01]  /*1280*/  IMAD.MOV R3, RZ, RZ, -R13 ;  /* 0x000000ffff037224 */ /* 0x002fe200078e0a0d */
[----:B------:R-:W-:Y:S01]  /*1290*/  @UP2 UIADD3 UR37, UR21, UR28, URZ ;  /* 0x0000001c15252290 */ /* 0x000fe2000fffe03f */
[----:B------:R-:W-:Y:S01]  /*12a0*/  IMAD.MOV.U32 R12, RZ, RZ, RZ ;  /* 0x000000ffff0c7224 */ /* 0x000fe200078e00ff */
[----:B------:R-:W-:Y:S01]  /*12b0*/  @UP2 UIMAD UR42, UR5, UR15, UR47 ;  /* 0x0000000f052a22a4 */ /* 0x000fe2000f8e022f */
[----:B------:R-:W-:Y:S01]  /*12c0*/  IMAD R8, R3, R11, RZ ;  /* 0x0000000b03087224 */ /* 0x000fe200078e02ff */
[----:B------:R-:W-:Y:S01]  /*12d0*/  IABS R3, UR53 ;  /* 0x0000003500037c13 */ /* 0x000fe20008000000 */
[----:B------:R-:W-:-:S02]  /*12e0*/  UIMAD UR28, UR13, UR18, URZ ;  /* 0x000000120d1c72a4 */ /* 0x000fc4000f8e023f */
[----:B------:R-:W-:Y:S01]  /*12f0*/  IMAD.HI.U32 R8, R13, R8, R12 ;  /* 0x000000080d087227 */ /* 0x000fe200078e000c */
[----:B------:R-:W-:Y:S01]  /*1300*/  UIADD3 UR22, UR19, UR22, URZ ;  /* 0x0000001613167290 */ /* 0x000fe2000fffe03f */
[----:B------:R-:W-:Y:S01]  /*1310*/  ULDC.U8 UR15, c[0x0][0x3d8] ;  /* 0x0000f600000f7ab9 */ /* 0x000fe20000000000 */
[----:B------:R-:W-:-:S03]  /*1320*/  USEL UR43, UR11, UR9, UP0 ;  /* 0x000000090b2b7287 */ /* 0x000fc60008000000 */
[----:B------:R-:W-:Y:S01]  /*1330*/  IMAD.HI.U32 R12, R8, R3, RZ ;  /* 0x00000003080c7227 */ /* 0x000fe200078e00ff */
[----:B------:R-:W-:Y:S02]  /*1340*/  UISETP.NE.AND UP3, UPT, UR15, URZ, UPT ;  /* 0x0000003f0f00728c */ /* 0x000fe4000bf65270 */
[----:B------:R-:W-:Y:S02]  /*1350*/  UIMAD.WIDE.U32 UR20, UR12, UR18, URZ ;  /* 0x000000120c1472a5 */ /* 0x000fe4000f8e003f */
[----:B------:R-:W-:Y:S01]  /*1360*/  IADD3 R8, -R12, RZ, RZ ;  /* 0x000000ff0c087210 */ /* 0x000fe20007ffe1ff */
[----:B------:R-:W-:Y:S02]  /*1370*/  UIMAD UR9, UR12, UR22, UR28 ;  /* 0x000000160c0972a4 */ /* 0x000fe4000f8e021c */
[----:B------:R-:W-:Y:S02]  /*1380*/  ULEA UR11, UR43, 0xffffffc0, 0x6 ;  /* 0xffffffc02b0b7891 */ /* 0x000fe4000f8e303f */
[----:B------:R-:W-:Y:S01]  /*1390*/  IMAD R8, R11, R8, R3 ;  /* 0x000000080b087224 */ /* 0x000fe200078e0203 */
[----:B------:R-:W-:Y:S01]  /*13a0*/  UISETP.NE.AND UP1, UPT, UR40, -0x1, UPT ;  /* 0xffffffff2800788c */ /* 0x000fe2000bf25270 */
[----:B------:R-:W-:Y:S01]  /*13b0*/  LOP3.LUT R3, R2, UR53, RZ, 0x3c, !PT ;  /* 0x0000003502037c12 */ /* 0x000fe2000f8e3cff */
[----:B------:R-:W-:-:S02]  /*13c0*/  UIADD3 UR48, UR21, UR9, URZ ;  /* 0x0000000915307290 */ /* 0x000fc4000fffe03f */
[----:B------:R-:W-:Y:S01]  /*13d0*/  ISETP.GT.U32.AND P1, PT, R11, R8, PT ;  /* 0x000000080b00720c */ /* 0x000fe20003f24070 */
[----:B------:R-:W-:Y:S01]  /*13e0*/  UIMAD.WIDE.U32 UR18, UR12, UR5, URZ ;  /* 0x000000050c1272a5 */ /* 0x000fe2000f8e003f */
[----:B------:R-:W-:Y:S01]  /*13f0*/  ISETP.GE.AND P2, PT, R3, RZ, PT ;  /* 0x000000ff0300720c */ /* 0x000fe20003f46270 */
[----:B------:R-:W-:Y:S02]  /*1400*/  UIADD3 UR9, UP0, UR11, UR31, URZ ;  /* 0x0000001f0b097290 */ /* 0x000fe4000ff1e03f */
[----:B------:R-:W-:Y:S01]  /*1410*/  USHF.R.S32.HI UR28, URZ, 0x1f, UR11 ;  /* 0x0000001f3f1c7899 */ /* 0x000fe2000801140b */
[----:B------:R-:W-:Y:S01]  /*1420*/  ULDC UR61, c[0x0][0x2c4] ;  /* 0x0000b100003d7ab9 */ /* 0x000fe20000000800 */
[----:B------:R-:W-:Y:S02]  /*1430*/  UIMAD UR23, UR13, UR5, URZ ;  /* 0x000000050d1772a4 */ /* 0x000fe4000f8e023f */
[----:B------:R-:W-:Y:S02]  /*1440*/  USEL UR52, UR20, UR18, !UP2 ;  /* 0x0000001214347287 */ /* 0x000fe4000d000000 */
[----:B------:R-:W-:-:S02]  /*1450*/  UIMAD UR13, UR13, UR9, URZ ;  /* 0x000000090d0d72a4 */ /* 0x000fc4000f8e023f */
[----:B------:R-:W-:Y:S01]  /*1460*/  @!P1 IMAD.IADD R8, R8, 0x1, -R11 ;  /* 0x0000000108089824 */ /* 0x000fe200078e0a0b */
[----:B------:R-:W-:Y:S01]  /*1470*/  UIMAD.WIDE.U32 UR30, UR12, UR9, URZ ;  /* 0x000000090c1e72a5 */ /* 0x000fe2000f8e003f */
[----:B------:R-:W-:Y:S01]  /*1480*/  @!P1 VIADD R12, R12, 0x1 ;  /* 0x000000010c0c9836 */ /* 0x000fe20000000000 */
[----:B------:R-:W-:Y:S01]  /*1490*/  UIADD3.X UR18, UR28, UR32, URZ, UP0, !UPT ;  /* 0x000000201c127290 */ /* 0x000fe200087fe43f */
[----:B------:R-:W-:Y:S01]  /*14a0*/  PLOP3.LUT P1, PT, PT, PT, UP1, 0x80, 0x0 ;  /* 0x000000000000781c */ /* 0x000fe20003f2f018 */
[----:B------:R-:W-:Y:S01]  /*14b0*/  @UP3 UIMAD UR9, UR45, UR61, URZ ;  /* 0x0000003d2d0932a4 */ /* 0x000fe2000f8e023f */
[----:B------:R-:W-:Y:S01]  /*14c0*/  ISETP.GE.U32.AND P0, PT, R8, R11, PT ;  /* 0x0000000b0800720c */ /* 0x000fe20003f06070 */
[----:B------:R-:W-:Y:S02]  /*14d0*/  UIMAD UR50, UR50, UR17, UR35 ;  /* 0x00000011323272a4 */ /* 0x000fe4000f8e0223 */
[----:B------:R-:W-:Y:S01]  /*14e0*/  @UP1 UIADD3 UR35, UR25, UR40, URZ ;  /* 0x0000002819231290 */ /* 0x000fe2000fffe03f */
[----:B------:R-:W-:Y:S01]  /*14f0*/  ULDC.U8 UR17, c[0x0][0x480] ;  /* 0x0001200000117ab9 */ /* 0x000fe20000000000 */
[----:B------:R-:W-:-:S02]  /*1500*/  @UP1 UIADD3 UR36, UR25, UR40, URZ ;  /* 0x0000002819241290 */ /* 0x000fc4000fffe03f */
[----:B------:R-:W-:Y:S02]  /*1510*/  UISETP.NE.AND UP4, UPT, UR17, URZ, UPT ;  /* 0x0000003f1100728c */ /* 0x000fe4000bf85270 */
[----:B------:R-:W-:Y:S01]  /*1520*/  UIMAD UR13, UR12, UR18, UR13 ;  /* 0x000000120c0d72a4 */ /* 0x000fe2000f8e020d */
[----:B------:R-:W-:Y:S01]  /*1530*/  @UP1 ULDC.64 UR14, c[0x0][0x248] ;  /* 0x00009200000e1ab9 */ /* 0x000fe20000000a00 */
[----:B------:R-:W-:Y:S01]  /*1540*/  @UP1 ULDC.64 UR16, c[0x0][0x250] ;  /* 0x0000940000101ab9 */ /* 0x000fe20000000a00 */
[----:B------:R-:W-:Y:S01]  /*1550*/  @UP3 USEL UR12, UR9, UR5, !UP2 ;  /* 0x00000005090c3287 */ /* 0x000fe2000d000000 */
[----:B------:R-:W-:Y:S01]  /*1560*/  @P0 IADD3 R12, R12, 0x1, RZ ;  /* 0x000000010c0c0810 */ /* 0x000fe20007ffe0ff */
[----:B------:R-:W-:Y:S01]  /*1570*/  @UP2 UIADD3 UR48, UR19, UR23, URZ ;  /* 0x0000001713302290 */ /* 0x000fe2000fffe03f */
[----:B------:R-:W-:Y:S01]  /*1580*/  PLOP3.LUT P0, PT, PT, PT, UP3, 0x80, 0x0 ;  /* 0x000000000000781c */ /* 0x000fe20003f0f038 */
[----:B------:R-:W-:Y:S02]  /*1590*/  @UP1 UIMAD.WIDE.U32 UR20, UR35, UR14, URZ ;  /* 0x0000000e231412a5 */ /* 0x000fe4000f8e003f */
        /* <DEDUP_REMOVED lines=33> */
.L_x_1948:
        /* <DEDUP_REMOVED lines=13> */
.L_x_1949:
        /* <DEDUP_REMOVED lines=11> */
.L_x_1950:
[----:B------:R-:W-:-:S04]  /*1930*/  UIMAD UR5, UR45, UR59, UR53 ;  /* 0x0000003b2d0572a4 */ /* 0x000fc8000f8e0235 */
[----:B------:R-:W-:-:S12]  /*1940*/  UIMAD UR5, UR5, UR55, URZ ;  /* 0x00000037050572a4 */ /* 0x000fd8000f8e023f */
.L_x_1951:
[----:B------:R-:W2:Y:S01]  /*1950*/  LDL.64 R12, [R1+0x10] ;  /* 0x00001000010c7983 */ /* 0x000ea20000100a00 */
[----:B------:R-:W1:Y:S03]  /*1960*/  LDC.64 R2, c[0x0][0x420] ;  /* 0x00010800ff027b82 */ /* 0x000e660000000a00 */
[----:B------:R3:W4:Y:S01]  /*1970*/  LDL.64 R32, [R1+0x10] ;  /* 0x0000100001207983 */ /* 0x0007220000100a00 */
[----:B------:R-:W-:Y:S01]  /*1980*/  UIMAD UR12, UR60, UR59, URZ ;  /* 0x0000003b3c0c72a4 */ /* 0x000fe2000f8e023f */
[----:B------:R-:W-:Y:S01]  /*1990*/  LEA.HI R17, R4, R5, RZ, 0x5 ;  /* 0x0000000504117211 */ /* 0x000fe200078f28ff */
[----:B------:R-:W-:Y:S01]  /*19a0*/  UIADD3 UR39, UR11, UR5, URZ ;  /* 0x000000050b277290 */ /* 0x000fe2000fffe03f */
[----:B------:R-:W-:Y:S01]  /*19b0*/  IADD3 R15, P2, R6, UR11, RZ ;  /* 0x0000000b060f7c10 */ /* 0x000fe2000ff5e0ff */
[----:B------:R-:W-:Y:S01]  /*19c0*/  USHF.L.U32 UR5, UR12, 0x6, URZ ;  /* 0x000000060c057899 */ /* 0x000fe2000800063f */
[----:B------:R-:W-:Y:S01]  /*19d0*/  BSSY B1, `(.L_x_1947) ;  /* 0x00009e9000017945 */ /* 0x000fe20003800000 */
[----:B------:R-:W-:Y:S01]  /*19e0*/  UIADD3 UR13, -UR8, UR10, UR33 ;  /* 0x0000000a080d7290 */ /* 0x000fe2000fffe121 */
[----:B------:R-:W-:Y:S01]  /*19f0*/  IADD3.X R19, R7, UR28, RZ, P2, !PT ;  /* 0x0000001c07137c10 */ /* 0x000fe200097fe4ff */
[----:B------:R-:W-:-:S02]  /*1a00*/  UIADD3 UR21, UP2, UP0, UR30, UR5, UR49 ;  /* 0x000000051e157290 */ /* 0x000fc4000f85e031 */
[----:B------:R-:W-:Y:S02]  /*1a10*/  USHF.R.S32.HI UR5, URZ, 0x1f, UR5 ;  /* 0x0000001f3f057899 */ /* 0x000fe40008011405 */
[----:B------:R-:W-:Y:S01]  /*1a20*/  USHF.R.S32.HI UR38, URZ, 0x1f, UR53 ;  /* 0x0000001f3f267899 */ /* 0x000fe20008011435 */
[----:B------:R-:W-:Y:S01]  /*1a30*/  IMAD R16, R19, UR26, RZ ;  /* 0x0000001a13107c24 */ /* 0x000fe2000f8e02ff */
[----:B------:R-:W-:Y:S01]  /*1a40*/  ULDC UR46, c[0x0][0x398] ;  /* 0x0000e600002e7ab9 */ /* 0x000fe20000000800 */
[----:B------:R-:W-:Y:S01]  /*1a50*/  ULDC.64 UR30, c[0x0][0x428] ;  /* 0x00010a00001e7ab9 */ /* 0x000fe20000000a00 */
[----:B------:R-:W-:Y:S01]  /*1a60*/  UIADD3.X UR20, UR23, UR5, UR29, UP2, UP0 ;  /* 0x0000000517147290 */ /* 0x000fe200097e041d */
[----:B------:R-:W-:Y:S01]  /*1a70*/  IMAD R16, R15, UR27, R16 ;  /* 0x0000001b0f107c24 */ /* 0x000fe2000f8e0210 */
[----:B------:R-:W-:Y:S01]  /*1a80*/  UIADD3 UR5, UR13, -UR46, URZ ;  /* 0x8000002e0d057290 */ /* 0x000fe2000fffe03f */
[----:B-1----:R-:W-:Y:S01]  /*1a90*/  IMAD R14, R2, UR28, RZ ;  /* 0x0000001c020e7c24 */ /* 0x002fe2000f8e02ff */
[----:B------:R-:W-:Y:S01]  /*1aa0*/  UIADD3 UR13, UP2, UP0, UR51, UR21, UR52 ;  /* 0x00000015330d7290 */ /* 0x000fe2000f85e034 */
[----:B------:R-:W-:Y:S01]  /*1ab0*/  ULDC.64 UR28, c[0x0][0x400] ;  /* 0x00010000001c7ab9 */ /* 0x000fe20000000a00 */
[----:B------:R-:W-:Y:S01]  /*1ac0*/  ULDC.64 UR18, c[0x0][0x258] ;  /* 0x0000960000127ab9 */ /* 0x000fe20000000a00 */
[----:B------:R-:W-:Y:S01]  /*1ad0*/  USHF.R.S32.HI UR23, URZ, 0x1f, UR5 ;  /* 0x0000001f3f177899 */ /* 0x000fe20008011405 */
[----:B------:R-:W-:Y:S01]  /*1ae0*/  ULDC.64 UR60, c[0x0][0x2b0] ;  /* 0x0000ac00003c7ab9 */ /* 0x000fe20000000a00 */
[----:B------:R-:W-:-:S02]  /*1af0*/  UIADD3 UR9, UR43, -0x1, URZ ;  /* 0xffffffff2b097890 */ /* 0x000fc4000fffe03f */
[----:B------:R-:W-:-:S04]  /*1b00*/  ULEA.HI UR23, UR23, UR5, URZ, 0x6 ;  /* 0x0000000517177291 */ /* 0x000fc8000f8f303f */
[----:B------:R-:W-:Y:S01]  /*1b10*/  USHF.R.S32.HI UR23, URZ, 0x6, UR23 ;  /* 0x000000063f177899 */ /* 0x000fe20008011417 */
[----:B--2---:R-:W-:Y:S02]  /*1b20*/  IMAD R13, R3, UR11, R14 ;  /* 0x0000000b030d7c24 */ /* 0x004fe4000f8e020e */
        /* <DEDUP_REMOVED lines=11> */
[----:B------:R-:W-:Y:S01]  /*1be0*/  UIMAD UR12, UR38, UR30, URZ ;  /* 0x0000001e260c72a4 */ /* 0x000fe2000f8e023f */
[----:B------:R-:W-:Y:S01]  /*1bf0*/  MOV R17, UR30 ;  /* 0x0000001e00117c02 */ /* 0x000fe20008000f00 */
[----:B------:R-:W-:Y:S01]  /*1c00*/  STL [R1+0x14], R33 ;  /* 0x0000142101007387 */ /* 0x000fe20000100800 */
[----:B------:R-:W-:Y:S01]  /*1c10*/  UIMAD UR30, UR38, UR18, URZ ;  /* 0x00000012261e72a4 */ /* 0x000fe2000f8e023f */
[----:B------:R-:W-:Y:S01]  /*1c20*/  IMAD.WIDE.U32 R24, R2, UR11, R20 ;  /* 0x0000000b02187c25 */ /* 0x000fe2000f8e0014 */
[----:B------:R-:W-:-:S02]  /*1c30*/  UIMAD UR31, UR53, UR31, UR12 ;  /* 0x0000001f351f72a4 */ /* 0x000fc4000f8e020c */
[----:B------:R-:W-:Y:S01]  /*1c40*/  UIADD3.X UR12, UR50, UR20, UR48, UP2, UP0 ;  /* 0x00000014320c7290 */ /* 0x000fe200097e0430 */
[----:B------:R-:W-:Y:S01]  /*1c50*/  IMAD.IADD R25, R25, 0x1, R13 ;  /* 0x0000000119197824 */ /* 0x000fe200078e020d */
[C---:B------:R-:W-:Y:S01]  /*1c60*/  IADD3 R13, P0, R12.reuse, UR13, RZ ;  /* 0x0000000d0c0d7c10 */ /* 0x040fe2000ff1e0ff */
[----:B------:R-:W-:Y:S01]  /*1c70*/  IMAD.WIDE.U32 R20, R15, UR26, R32 ;  /* 0x0000001a0f147c25 */ /* 0x000fe2000f8e0020 */
[----:B------:R-:W-:Y:S02]  /*1c80*/  UIMAD UR30, UR53, UR19, UR30 ;  /* 0x00000013351e72a4 */ /* 0x000fe4000f8e021e */
[----:B------:R-:W-:Y:S01]  /*1c90*/  LEA.HI.X.SX32 R12, R12, UR12, 0x1, P0 ;  /* 0x0000000c0c0c7c11 */ /* 0x000fe200080f0eff */
[----:B------:R-:W-:Y:S01]  /*1ca0*/  IMAD.WIDE.U32 R24, R17, UR53, R24 ;  /* 0x0000003511187c25 */ /* 0x000fe2000f8e0018 */
[----:B------:R-:W-:Y:S01]  /*1cb0*/  LEA R22, P0, R13, UR28, 0x2 ;  /* 0x0000001c0d167c11 */ /* 0x000fe2000f8010ff */
[----:B------:R-:W-:Y:S01]  /*1cc0*/  ULDC.64 UR12, c[0x0][0x210] ;  /* 0x00008400000c7ab9 */ /* 0x000fe20000000a00 */
[----:B------:R-:W-:Y:S01]  /*1cd0*/  IADD3 R20, P2, R20, UR41, RZ ;  /* 0x0000002914147c10 */ /* 0x000fe2000ff5e0ff */
[----:B------:R-:W-:Y:S01]  /*1ce0*/  VIADD R25, R25, UR31 ;  /* 0x0000001f19197c36 */ /* 0x000fe20008000000 */
[----:B------:R-:W-:Y:S01]  /*1cf0*/  LEA.HI.X R23, R13, UR29, R12, 0x2, P0 ;  /* 0x0000001d0d177c11 */ /* 0x000fe200080f140c */
[----:B------:R-:W-:Y:S01]  /*1d00*/  IMAD.U32 R13, RZ, RZ, UR18 ;  /* 0x00000012ff0d7e24 */ /* 0x000fe2000f8e00ff */
[----:B------:R-:W-:Y:S01]  /*1d10*/  IADD3.X R21, R21, UR37, R16, P2, !PT ;  /* 0x0000002515157c10 */ /* 0x000fe200097fe410 */
[----:B------:R-:W-:Y:S01]  /*1d20*/  IMAD.WIDE.U32 R24, R6, R2, R24 ;  /* 0x0000000206187225 */ /* 0x000fe200078e0018 */
[----:B------:R-:W-:Y:S01]  /*1d30*/  ULDC.64 UR28, c[0x0][0x3e0] ;  /* 0x0000f800001c7ab9 */ /* 0x000fe20000000a00 */
[----:B------:R1:W-:Y:S01]  /*1d40*/  STL.64 [R1+0x68], R22 ;  /* 0x0000681601007387 */ /* 0x0003e20000100a00 */
[----:B------:R-:W-:Y:S01]  /*1d50*/  UISETP.LT.AND UP0, UPT, URZ, UR23, UPT ;  /* 0x000000173f00728c */ /* 0x000fe2000bf01270 */
[----:B------:R-:W-:Y:S01]  /*1d60*/  IMAD.WIDE.U32 R20, R13, UR53, R20 ;  /* 0x000000350d147c25 */ /* 0x000fe2000f8e0014 */
[----:B------:R-:W-:Y:S01]  /*1d70*/  LEA R37, P2, R24, UR28, 0x1 ;  /* 0x0000001c18257c11 */ /* 0x000fe2000f8408ff */
[----:B------:R3:W-:Y:S01]  /*1d80*/  STL [R1+0x40], R31 ;  /* 0x0000401f01007387 */ /* 0x0007e20000100800 */
[----:B------:R-:W-:Y:S01]  /*1d90*/  USEL UR23, URZ, UR23, !UP0 ;  /* 0x000000173f177287 */ /* 0x000fe2000c000000 */
[----:B------:R-:W-:-:S02]  /*1da0*/  LEA R35, P3, R20, UR12, 0x1 ;  /* 0x0000000c14237c11 */ /* 0x000fc4000f8608ff */
[----:B------:R3:W-:Y:S01]  /*1db0*/  STL [R1+0x3c], R30 ;  /* 0x00003c1e01007387 */ /* 0x0007e20000100800 */
[----:B------:R-:W-:Y:S01]  /*1dc0*/  IADD3 R14, R21, UR30, RZ ;  /* 0x0000001e150e7c10 */ /* 0x000fe2000fffe0ff */
[----:B------:R-:W-:Y:S02]  /*1dd0*/  UISETP.GT.AND UP0, UPT, UR43, UR23, UPT ;  /* 0x000000172b00728c */ /* 0x000fe4000bf04270 */
[----:B------:R3:W-:Y:S01]  /*1de0*/  STL [R1+0x38], R29 ;  /* 0x0000381d01007387 */ /* 0x0007e20000100800 */
[----:B------:R-:W-:Y:S01]  /*1df0*/  LEA.HI.X R34, R20, UR13, R14, 0x1, P3 ;  /* 0x0000000d14227c11 */ /* 0x000fe200098f0c0e */
[----:B------:R-:W-:Y:S02]  /*1e00*/  UIADD3 UR38, UR11, UR44, URZ ;  /* 0x0000002c0b267290 */ /* 0x000fe4000fffe03f */
[----:B------:R3:W-:Y:S01]  /*1e10*/  STL [R1+0x4c], R35 ;  /* 0x00004c2301007387 */ /* 0x0007e20000100800 */
[----:B------:R-:W-:Y:S01]  /*1e20*/  PLOP3.LUT P0, PT, PT, PT, UP0, 0x80, 0x0 ;  /* 0x000000000000781c */ /* 0x000fe20003f0f008 */
[----:B------:R-:W-:-:S02]  /*1e30*/  ULDC.64 UR48, c[0x0][0x478] ;  /* 0x00011e0000307ab9 */ /* 0x000fc40000000a00 */
[----:B------:R3:W-:Y:S01]  /*1e40*/  STL [R1+0x54], R37 ;  /* 0x0000542501007387 */ /* 0x0007e20000100800 */
[----:B------:R-:W-:Y:S02]  /*1e50*/  UIMAD.WIDE UR18, UR39, 0x4, UR48 ;  /* 0x00000004271278a5 */ /* 0x000fe4000f8e0230 */
[----:B------:R-:W-:Y:S01]  /*1e60*/  UIMAD.WIDE UR38, UR38, 0x4, UR60 ;  /* 0x00000004262678a5 */ /* 0x000fe2000f8e023c */
[----:B------:R3:W-:Y:S01]  /*1e70*/  STL [R1+0x48], R34 ;  /* 0x0000482201007387 */ /* 0x0007e20000100800 */
[----:B-1----:R-:W-:-:S03]  /*1e80*/  IMAD R23, R7, R2, RZ ;  /* 0x0000000207177224 */ /* 0x002fc600078e02ff */
[----:B------:R-:W-:Y:S01]  /*1e90*/  UMOV UR21, UR18 ;  /* 0x0000001200157c82 */ /* 0x000fe20008000000 */
[----:B------:R-:W-:Y:S01]  /*1ea0*/  UMOV UR20, UR19 ;  /* 0x0000001300147c82 */ /* 0x000fe20008000000 */
[----:B------:R-:W-:Y:S01]  /*1eb0*/  UMOV UR19, UR38 ;  /* 0x0000002600137c82 */ /* 0x000fe20008000000 */
[----:B------:R-:W-:Y:S01]  /*1ec0*/  IMAD R23, R6, R3, R23 ;  /* 0x0000000306177224 */ /* 0x000fe200078e0217 */
[----:B------:R-:W-:-:S03]  /*1ed0*/  UMOV UR18, UR39 ;  /* 0x0000002700127c82 */ /* 0x000fc60008000000 */
        /* <DEDUP_REMOVED lines=23> */
.L_x_1953:
        /* <DEDUP_REMOVED lines=20> */
.L_x_1954:
        /* <DEDUP_REMOVED lines=37> */
.L_x_1956:
[----:B------:R-:W-:Y:S05]  /*23e0*/  BSYNC B0 ;  /* 0x0000000000007941 */ /* 0x000fea0003800000 */
.L_x_1955:
        /* <DEDUP_REMOVED lines=21> */
.L_x_1958:
[----:B------:R-:W-:Y:S05]  /*2540*/  BSYNC B0 ;  /* 0x0000000000007941 */ /* 0x000fea0003800000 */
.L_x_1957:
        /* <DEDUP_REMOVED lines=33> */
.L_x_1960:
[----:B------:R-:W-:Y:S05]  /*2760*/  BSYNC B0 ;  /* 0x0000000000007941 */ /* 0x000fea0003800000 */
.L_x_1959:
        /* <DEDUP_REMOVED lines=22> */
.L_x_1952:
        /* <DEDUP_REMOVED lines=59> */
.L_x_1963:
[----:B------:R-:W-:Y:S05]  /*2c80*/  BSYNC B0 ;  /* 0x0000000000007941 */ /* 0x000fea0003800000 */
.L_x_1962:
        /* <DEDUP_REMOVED lines=47> */
.L_x_1965:
[----:B------:R-:W-:Y:S05]  /*2f80*/  BSYNC B0 ;  /* 0x0000000000007941 */ /* 0x000fea0003800000 */
.L_x_1964:
        /* <DEDUP_REMOVED lines=21> */
.L_x_1967:
        /* <DEDUP_REMOVED lines=50> */
.L_x_1968:
[----:B------:R-:W-:Y:S05]  /*3400*/  BSYNC B0 ;  /* 0x0000000000007941 */ /* 0x000fea0003800000 */
.L_x_1966:
        /* <DEDUP_REMOVED lines=21> */
.L_x_1970:
        /* <DEDUP_REMOVED lines=51> */
.L_x_1971:
[----:B------:R-:W-:Y:S05]  /*3890*/  BSYNC B0 ;  /* 0x0000000000007941 */ /* 0x000fea0003800000 */
.L_x_1969:
        /* <DEDUP_REMOVED lines=72> */
.L_x_1973:
[----:B------:R-:W-:Y:S05]  /*3d20*/  BSYNC B0 ;  /* 0x0000000000007941 */ /* 0x000fea0003800000 */
.L_x_1972:
        /* <DEDUP_REMOVED lines=58> */
.L_x_1975:
[----:B------:R-:W-:Y:S05]  /*40d0*/  BSYNC B0 ;  /* 0x0000000000007941 */ /* 0x000fea0003800000 */
.L_x_1974:
        /* <DEDUP_REMOVED lines=64> */
.L_x_1977:
[----:B------:R-:W-:Y:S05]  /*44e0*/  BSYNC B0 ;  /* 0x0000000000007941 */ /* 0x000fea0003800000 */
.L_x_1976:
        /* <DEDUP_REMOVED lines=56> */
.L_x_1979:
[----:B------:R-:W-:Y:S05]  /*4870*/  BSYNC B0 ;  /* 0x0000000000007941 */ /* 0x000fea0003800000 */
.L_x_1978:
        /* <DEDUP_REMOVED lines=10> */
[----:B------:R-:W-:Y:S01]  /*4920*/  ULDC UR26, c[0x0][0x2d0] ;  /* 0x0000b400001a7ab9 */ /* 0x000fe20000000800 */
[----:B------:R-:W-:Y:S01]  /*4930*/  ULDC UR28, c[0x0][0x398] ;  /* 0x0000e600001c7ab9 */ /* 0x000fe20000000800 */
[----:B------:R-:W-:Y:S01]  /*4940*/  ULDC UR29, c[0x0][0x2dc] ;  /* 0x0000b700001d7ab9 */ /* 0x000fe20000000800 */
        /* <DEDUP_REMOVED lines=10> */
[----:B------:R-:W-:Y:S01]  /*49f0*/  IMAD.U32 R10, RZ, RZ, UR14 ;  /* 0x0000000eff0a7e24 */ /* 0x000fe2000f8e00ff */
[----:B------:R-:W-:Y:S01]  /*4a00*/  IADD3 R8, P1, R8, UR19, RZ ;  /* 0x0000001308087c10 */ /* 0x000fe2000ff3e0ff */
[----:B------:R-:W-:Y:S01]  /*4a10*/  @UP1 ULDC UR5, c[0x0][0x2e8] ;  /* 0x0000ba0000051ab9 */ /* 0x000fe20000000800 */
[----:B------:R-:W-:Y:S01]  /*4a20*/  SHF.L.U64.HI R6, R84, 0x2, R2 ;  /* 0x0000000254067819 */ /* 0x000fe20000010202 */
[----:B------:R-:W-:Y:S01]  /*4a30*/  IMAD.MOV.U32 R242, RZ, RZ, 0x20 ;  /* 0x00000020fff27424 */ /* 0x000fe200078e00ff */
[----:B------:R-:W-:Y:S01]  /*4a40*/  LOP3.LUT R4, R4, 0xfffffff0, RZ, 0xc0, !PT ;  /* 0xfffffff004047812 */ /* 0x000fe200078ec0ff */
[----:B------:R-:W-:Y:S02]  /*4a50*/  IMAD.U32 R11, RZ, RZ, UR15 ;  /* 0x0000000fff0b7e24 */ /* 0x000fe4000f8e00ff */
[----:B------:R-:W-:Y:S02]  /*4a60*/  IMAD.MOV.U32 R241, RZ, RZ, 0x40 ;  /* 0x00000040fff17424 */ /* 0x000fe400078e00ff */
[----:B------:R-:W-:Y:S01]  /*4a70*/  VIADD R244, R251, 0x4000 ;  /* 0x00004000fbf47836 */ /* 0x000fe20000000000 */
[----:B------:R-:W4:Y:S01]  /*4a80*/  @P3 LDG.E R3, desc[UR6][R10.64] ;  /* 0x000000060a033981 */ /* 0x000f22000c1e1900 */
[----:B------:R-:W-:Y:S01]  /*4a90*/  IADD3.X R9, R6, UR18, RZ, P1, !PT ;  /* 0x0000001206097c10 */ /* 0x000fe20008ffe4ff */
[----:B------:R-:W-:Y:S01]  /*4aa0*/  VIADD R243, R252, 0x4000 ;  /* 0x00004000fcf37836 */ /* 0x000fe20000000000 */
[----:B------:R-:W-:Y:S01]  /*4ab0*/  UIADD3 UR33, UR33, UR10, URZ ;  /* 0x0000000a21217290 */ /* 0x000fe2000fffe03f */
[----:B------:R-:W-:-:S02]  /*4ac0*/  CS2R R190, SRZ ;  /* 0x0000000000be7805 */ /* 0x000fc4000001ff00 */
[----:B------:R-:W-:Y:S01]  /*4ad0*/  CS2R R188, SRZ ;  /* 0x0000000000bc7805 */ /* 0x000fe2000001ff00 */
[----:B------:R-:W5:Y:S01]  /*4ae0*/  @!P6 LDG.E R12, desc[UR6][R8.64] ;  /* 0x00000006080ce981 */ /* 0x000f62000c1e1900 */
[----:B------:R-:W-:Y:S02]  /*4af0*/  CS2R R194, SRZ ;  /* 0x0000000000c27805 */ /* 0x000fe4000001ff00 */
[----:B------:R-:W-:Y:S02]  /*4b00*/  CS2R R192, SRZ ;  /* 0x0000000000c07805 */ /* 0x000fe4000001ff00 */
[----:B------:R-:W-:Y:S01]  /*4b10*/  CS2R R186, SRZ ;  /* 0x0000000000ba7805 */ /* 0x000fe2000001ff00 */
[----:B------:R-:W5:Y:S01]  /*4b20*/  @!P5 LDG.E R7, desc[UR6][R8.64+0x20] ;  /* 0x000020060807d981 */ /* 0x000f62000c1e1900 */
[----:B------:R-:W-:Y:S01]  /*4b30*/  IMAD.IADD R5, R5, 0x1, -R4 ;  /* 0x0000000105057824 */ /* 0x000fe200078e0a04 */
[----:B------:R-:W4:Y:S01]  /*4b40*/  @P3 MUFU.RCP R6, UR5 ;  /* 0x0000000500063d08 */ /* 0x000f220008001000 */
[----:B------:R-:W-:Y:S01]  /*4b50*/  SHF.L.U64.HI R2, R84, 0x2, R2 ;  /* 0x0000000254027819 */ /* 0x000fe20000010202 */
[----:B------:R-:W-:Y:S01]  /*4b60*/  UIADD3 UR27, -UR8, 0x40, UR33 ;  /* 0x00000040081b7890 */ /* 0x000fe2000fffe121 */
[----:B------:R-:W-:-:S02]  /*4b70*/  SEL R244, R244, R251, !P0 ;  /* 0x000000fbf4f47207 */ /* 0x000fc40004000000 */
[----:B------:R-:W-:Y:S02]  /*4b80*/  CS2R R184, SRZ ;  /* 0x0000000000b87805 */ /* 0x000fe4000001ff00 */
[----:B------:R-:W-:Y:S02]  /*4b90*/  SHF.R.S32.HI R4, RZ, 0x1f, R5 ;  /* 0x0000001fff047819 */ /* 0x000fe40000011405 */
[----:B------:R-:W-:Y:S02]  /*4ba0*/  CS2R R182, SRZ ;  /* 0x0000000000b67805 */ /* 0x000fe4000001ff00 */
[----:B------:R-:W-:Y:S02]  /*4bb0*/  SEL R243, R243, R252, !P0 ;  /* 0x000000fcf3f37207 */ /* 0x000fe40004000000 */
        /* <DEDUP_REMOVED lines=16> */
[----:B------:R-:W-:Y:S01]  /*4cc0*/  IMAD.MOV.U32 R4, RZ, RZ, R26 ;  /* 0x000000ffff047224 */ /* 0x000fe200078e001a */
[----:B------:R-:W-:Y:S02]  /*4cd0*/  CS2R R160, SRZ ;  /* 0x0000000000a07805 */ /* 0x000fe4000001ff00 */
[----:B------:R-:W-:Y:S02]  /*4ce0*/  CS2R R154, SRZ ;  /* 0x00000000009a7805 */ /* 0x000fe4000001ff00 */
[----:B------:R-:W-:Y:S02]  /*4cf0*/  CS2R R152, SRZ ;  /* 0x0000000000987805 */ /* 0x000fe4000001ff00 */
[----:B------:R-:W-:Y:S01]  /*4d00*/  SEL R242, R242, 0xffffffe0, !P1 ;  /* 0xffffffe0f2f27807 */ /* 0x000fe20004800000 */
[----:B------:R-:W-:Y:S01]  /*4d10*/  STL [R1+0x58], R4 ;  /* 0x0000580401007387 */ /* 0x000fe20000100800 */
[----:B------:R-:W-:-:S02]  /*4d20*/  SEL R241, R241, 0xffffffc0, !P2 ;  /* 0xffffffc0f1f17807 */ /* 0x000fc40005000000 */
[----:B------:R-:W-:Y:S02]  /*4d30*/  CS2R R150, SRZ ;  /* 0x0000000000967805 */ /* 0x000fe4000001ff00 */
[----:B------:R-:W-:Y:S01]  /*4d40*/  CS2R R148, SRZ ;  /* 0x0000000000947805 */ /* 0x000fe2000001ff00 */
[----:B------:R-:W-:Y:S01]  /*4d50*/  IMAD.IADD R240, R245, 0x1, R242 ;  /* 0x00000001f5f07824 */ /* 0x000fe200078e02f2 */
        /* <DEDUP_REMOVED lines=41> */
[----:B------:R-:W-:Y:S01]  /*4ff0*/  ULDC UR22, c[0x0][0x394] ;  /* 0x0000e50000167ab9 */ /* 0x000fe20000000800 */
[----:B------:R-:W-:Y:S01]  /*5000*/  LEA R243, R243, UR4, 0x1 ;  /* 0x00000004f3f37c11 */ /* 0x000fe2000f8e08ff */
[----:B------:R-:W-:Y:S01]  /*5010*/  UMOV UR5, URZ ;  /* 0x0000003f00057c82 */ /* 0x000fe20008000000 */
[----:B------:R-:W-:Y:S01]  /*5020*/  UMOV UR16, UR22 ;  /* 0x0000001600107c82 */ /* 0x000fe20008000000 */
        /* <DEDUP_REMOVED lines=13> */
.L_x_1984:
[----:B------:R-:W2:Y:S01]  /*5100*/  LDL R119, [R1+0x2c] ;  /* 0x00002c0001777983 */ /* 0x000ea20000100800 */
[C---:B------:R-:W-:Y:S01]  /*5110*/  IADD3 R118, R243.reuse, R242, RZ ;  /* 0x000000f2f3767210 */ /* 0x040fe20007ffe0ff */
[----:B------:R-:W-:Y:S01]  /*5120*/  USHF.L.U32 UR11, UR9, 0x6, URZ ;  /* 0x00000006090b7899 */ /* 0x000fe2000800063f */
[-C--:B------:R-:W-:Y:S02]  /*5130*/  IADD3 R117, R243, R241.reuse, RZ ;  /* 0x000000f1f3757210 */ /* 0x080fe40007ffe0ff */
[----:B------:R-:W3:Y:S01]  /*5140*/  LDL R237, [R1+0x30] ;  /* 0x0000300001ed7983 */ /* 0x000ee20000100800 */
[----:B------:R-:W-:Y:S01]  /*5150*/  IADD3 R116, R118, R241, RZ ;  /* 0x000000f176747210 */ /* 0x000fe20007ffe0ff */
[----:B------:R-:W-:Y:S01]  /*5160*/  UISETP.GE.AND UP0, UPT, UR11, UR27, UPT ;  /* 0x0000001b0b00728c */ /* 0x000fe2000bf06270 */
[----:B------:R-:W-:Y:S02]  /*5170*/  MOV R201, UR24 ;  /* 0x0000001800c97c02 */ /* 0x000fe40008000f00 */
[----:B------:R-:W0:Y:S01]  /*5180*/  LDGDEPBAR ;  /* 0x00000000000079af */ /* 0x000e220000000000 */
[----:B------:R-:W-:Y:S04]  /*5190*/  UMOV UR13, UR57 ;  /* 0x00000039000d7c82 */ /* 0x000fe80008000000 */
[----:B------:R-:W4:Y:S05]  /*51a0*/  LDL R124, [R1] ;  /* 0x00000000017c7983 */ /* 0x000f2a0000100800 */
[----:B------:R-:W4:Y:S01]  /*51b0*/  LDL R209, [R1+0x4] ;  /* 0x0000040001d17983 */ /* 0x000f220000100800 */
[----:B------:R-:W-:Y:S04]  /*51c0*/  DEPBAR.LE SB0, 0x0 ;  /* 0x000080000000791a */ /* 0x000fe80000000000 */
[----:B------:R-:W-:Y:S06]  /*51d0*/  BAR.SYNC.DEFER_BLOCKING 0x0 ;  /* 0x0000000000007b1d */ /* 0x000fec0000010000 */
[----:B------:R-:W-:Y:S05]  /*51e0*/  LDSM.16.M88.4 R84, [R243] ;  /* 0x00000000f354783b */ /* 0x000fea0000000200 */
[----:B------:R-:W1:Y:S05]  /*51f0*/  LDSM.16.M88.4 R88, [R250+UR4+0x18000] ;  /* 0x01800004fa58783b */ /* 0x000e6a0008000200 */
[----:B------:R-:W1:Y:S05]  /*5200*/  LDSM.16.M88.4 R92, [R250+UR4+0x18800] ;  /* 0x01880004fa5c783b */ /* 0x000e6a0008000200 */
[----:B------:R-:W-:Y:S05]  /*5210*/  LDSM.16.M88.4 R96, [R118] ;  /* 0x000000007660783b */ /* 0x000fea0000000200 */
[----:B------:R-:W1:Y:S05]  /*5220*/  LDSM.16.M88.4 R100, [R249] ;  /* 0x00000000f964783b */ /* 0x000e6a0000000200 */
[----:B------:R-:W1:Y:S05]  /*5230*/  LDSM.16.M88.4 R104, [R249+0x800] ;  /* 0x00080000f968783b */ /* 0x000e6a0000000200 */
[----:B------:R-:W-:Y:S05]  /*5240*/  LDSM.16.M88.4 R108, [R117] ;  /* 0x00000000756c783b */ /* 0x000fea0000000200 */
[----:B------:R-:W1:Y:S02]  /*5250*/  LDSM.16.M88.4 R112, [R248] ;  /* 0x00000000f870783b */ /* 0x000e640000000200 */
[C---:B-1----:R-:W-:Y:S06]  /*5260*/  HMMA.16816.F32.BF16 R4, R84.reuse, R88, RZ ;  /* 0x000000585404723c */ /* 0x042fec00000418ff */
[C---:B------:R-:W-:Y:S01]  /*5270*/  HMMA.16816.F32.BF16 R8, R84.reuse, R90, RZ ;  /* 0x0000005a5408723c */ /* 0x040fe200000418ff */
[----:B------:R-:W-:Y:S05]  /*5280*/  LDSM.16.M88.4 R88, [R116] ;  /* 0x000000007458783b */ /* 0x000fea0000000200 */
[C---:B------:R-:W-:Y:S06]  /*5290*/  HMMA.16816.F32.BF16 R12, R84.reuse, R92, RZ ;  /* 0x0000005c540c723c */ /* 0x040fec00000418ff */
[----:B------:R-:W-:Y:S01]  /*52a0*/  HMMA.16816.F32.BF16 R16, R84, R94, RZ ;  /* 0x0000005e5410723c */ /* 0x000fe200000418ff */
[----:B------:R-:W1:Y:S05]  /*52b0*/  LDSM.16.M88.4 R84, [R248+0x800] ;  /* 0x00080000f854783b */ /* 0x000e6a0000000200 */
[C---:B------:R-:W-:Y:S01]  /*52c0*/  HMMA.16816.F32.BF16 R4, R96.reuse, R100, R4 ;  /* 0x000000646004723c */ /* 0x040fe20000041804 */
[----:B------:R-:W1:Y:S05]  /*52d0*/  LDSM.16.M88.4 R92, [R247] ;  /* 0x00000000f75c783b */ /* 0x000e6a0000000200 */
[C---:B------:R-:W-:Y:S01]  /*52e0*/  HMMA.16816.F32.BF16 R8, R96.reuse, R102, R8 ;  /* 0x000000666008723c */ /* 0x040fe20000041808 */
[----:B------:R-:W-:Y:S05]  /*52f0*/  LDSM.16.M88.4 R100, [R243+0x2000] ;  /* 0x00200000f364783b */ /* 0x000fea0000000200 */
[C---:B------:R-:W-:Y:S06]  /*5300*/  HMMA.16816.F32.BF16 R12, R96.reuse, R104, R12 ;  /* 0x00000068600c723c */ /* 0x040fec000004180c */
[----:B------:R-:W-:Y:S01]  /*5310*/  HMMA.16816.F32.BF16 R16, R96, R106, R16 ;  /* 0x0000006a6010723c */ /* 0x000fe20000041810 */
[----:B------:R-:W1:Y:S05]  /*5320*/  LDSM.16.M88.4 R96, [R247+0x800] ;  /* 0x00080000f760783b */ /* 0x000e6a0000000200 */
[C---:B------:R-:W-:Y:S01]  /*5330*/  HMMA.16816.F32.BF16 R4, R108.reuse, R112, R4 ;  /* 0x000000706c04723c */ /* 0x040fe20000041804 */
[----:B------:R-:W1:Y:S05]  /*5340*/  LDSM.16.M88.4 R104, [R250+UR4+0x1a000] ;  /* 0x01a00004fa68783b */ /* 0x000e6a0008000200 */
        /* <DEDUP_REMOVED lines=9> */
[C---:B------:R-:W-:Y:S06]  /*53e0*/  HMMA.16816.F32.BF16 R12, R88.reuse, R96, R12 ;  /* 0x00000060580c723c */ /* 0x040fec000004180c */
[----:B------:R-:W-:Y:S01]  /*53f0*/  HMMA.16816.F32.BF16 R16, R88, R98, R16 ;  /* 0x000000625810723c */ /* 0x000fe20000041810 */
[----:B------:R-:W1:Y:S05]  /*5400*/  LDSM.16.M88.4 R88, [R249+0x2800] ;  /* 0x00280000f958783b */ /* 0x000e6a0000000200 */
[C---:B------:R-:W-:Y:S01]  /*5410*/  HMMA.16816.F32.BF16 R4, R100.reuse, R104, R4 ;  /* 0x000000686404723c */ /* 0x040fe20000041804 */
[----:B------:R-:W1:Y:S05]  /*5420*/  LDSM.16.M88.4 R96, [R248+0x2000] ;  /* 0x00200000f860783b */ /* 0x000e6a0000000200 */
        /* <DEDUP_REMOVED lines=23> */
[C---:B------:R-:W-:Y:S06]  /*55a0*/  HMMA.16816.F32.BF16 R12, R100.reuse, R88, R12 ;  /* 0x00000058640c723c */ /* 0x040fec000004180c */
[----:B------:R-:W-:Y:S01]  /*55b0*/  HMMA.16816.F32.BF16 R16, R100, R90, R16 ;  /* 0x0000005a6410723c */ /* 0x000fe20000041810 */
[----:B------:R-:W4:Y:S05]  /*55c0*/  LDSM.16.M88.4 R88, [R249+0x4800] ;  /* 0x00480000f958783b */ /* 0x000f2a0000000200 */
[C---:B------:R-:W-:Y:S01]  /*55d0*/  HMMA.16816.F32.BF16 R4, R108.reuse, R112, R4 ;  /* 0x000000706c04723c */ /* 0x040fe20000041804 */
[----:B------:R-:W4:Y:S04]  /*55e0*/  LDSM.16.M88.4 R100, [R117+0x4000] ;  /* 0x004000007564783b */ /* 0x000f280000000200 */
[----:B--2---:R-:W-:Y:S01]  /*55f0*/  IADD3 R122, P0, R119, UR21, RZ ;  /* 0x00000015777a7c10 */ /* 0x004fe2000ff1e0ff */
[C---:B------:R-:W-:Y:S01]  /*5600*/  HMMA.16816.F32.BF16 R8, R108.reuse, R114, R8 ;  /* 0x000000726c08723c */ /* 0x040fe20000041808 */
[----:B------:R-:W-:Y:S04]  /*5610*/  LDSM.16.M88.4 R112, [R247+0x4000] ;  /* 0x00400000f770783b */ /* 0x000fe80000000200 */
[----:B---3--:R-:W-:Y:S01]  /*5620*/  IADD3.X R123, R237, UR20, RZ, P0, !PT ;  /* 0x00000014ed7b7c10 */ /* 0x008fe200087fe4ff */
[C---:B-1----:R-:W-:Y:S04]  /*5630*/  HMMA.16816.F32.BF16 R12, R108.reuse, R84, R12 ;  /* 0x000000546c0c723c */ /* 0x042fe8000004180c */
[----:B------:R-:W5:Y:S01]  /*5640*/  LDG.E R120, desc[UR6][R122.64] ;  /* 0x000000067a787981 */ /* 0x000f62000c1e1900 */
[----:B----4-:R-:W-:Y:S01]  /*5650*/  LEA R201, R201, R124, 0x6 ;  /* 0x0000007cc9c97211 */ /* 0x010fe200078e30ff */
[----:B------:R-:W-:Y:S03]  /*5660*/  HMMA.16816.F32.BF16 R16, R108, R86, R16 ;  /* 0x000000566c10723c */ /* 0x000fe60000041810 */
[----:B------:R1:W5:Y:S03]  /*5670*/  LDG.E R119, desc[UR6][R122.64+0x20] ;  /* 0x000020067a777981 */ /* 0x000366000c1e1900 */
[C---:B------:R-:W-:Y:S02]  /*5680*/  HMMA.16816.F32.BF16 R4, R92.reuse, R96, R4 ;  /* 0x000000605c04723c */ /* 0x040fe40000041804 */
[----:B------:R-:W2:Y:S04]  /*5690*/  LDSM.16.M88.4 R84, [R248+0x4800] ;  /* 0x00480000f854783b */ /* 0x000ea80000000200 */
[C---:B------:R-:W-:Y:S01]  /*56a0*/  HMMA.16816.F32.BF16 R8, R92.reuse, R98, R8 ;  /* 0x000000625c08723c */ /* 0x040fe20000041808 */
[----:B------:R-:W3:Y:S05]  /*56b0*/  LDSM.16.M88.4 R108, [R116+0x4000] ;  /* 0x00400000746c783b */ /* 0x000eea0000000200 */
[C---:B------:R-:W-:Y:S01]  /*56c0*/  HMMA.16816.F32.BF16 R12, R92.reuse, R88, R12 ;  /* 0x000000585c0c723c */ /* 0x040fe2000004180c */
[----:B------:R-:W-:Y:S05]  /*56d0*/  LDSM.16.M88.4 R96, [R250+UR4+0x1e000] ;  /* 0x01e00004fa60783b */ /* 0x000fea0008000200 */
[----:B------:R-:W-:Y:S01]  /*56e0*/  HMMA.16816.F32.BF16 R16, R92, R90, R16 ;  /* 0x0000005a5c10723c */ /* 0x000fe20000041810 */
[----:B------:R-:W4:Y:S04]  /*56f0*/  LDSM.16.M88.4 R88, [R247+0x4800] ;  /* 0x00480000f758783b */ /* 0x000f280000000200 */
[----:B-1----:R-:W-:Y:S01]  /*5700*/  IADD3 R123, R209, -UR10, -R201 ;  /* 0x8000000ad17b7c10 */ /* 0x002fe2000fffe8c9 */
[C---:B------:R-:W-:Y:S01]  /*5710*/  HMMA.16816.F32.BF16 R4, R100.reuse, R104, R4 ;  /* 0x000000686404723c */ /* 0x040fe20000041804 */
[----:B------:R-:W1:Y:S04]  /*5720*/  LDSM.16.M88.4 R92, [R243+0x6000] ;  /* 0x00600000f35c783b */ /* 0x000e680000000200 */
[----:B------:R-:W-:Y:S01]  /*5730*/  IADD3 R123, R123, UR8, RZ ;  /* 0x000000087b7b7c10 */ /* 0x000fe2000fffe0ff */
[C---:B------:R-:W-:Y:S01]  /*5740*/  HMMA.16816.F32.BF16 R8, R100.reuse, R106, R8 ;  /* 0x0000006a6408723c */ /* 0x040fe20000041808 */
[----:B------:R-:W-:Y:S04]  /*5750*/  LDSM.16.M88.4 R104, [R249+0x6000] ;  /* 0x00600000f968783b */ /* 0x000fe80000000200 */
[----:B------:R-:W-:Y:S01]  /*5760*/  IADD3 R123, R123, UR11, RZ ;  /* 0x0000000b7b7b7c10 */ /* 0x000fe2000fffe0ff */
[C---:B--2---:R-:W-:Y:S05]  /*5770*/  HMMA.16816.F32.BF16 R12, R100.reuse, R84, R12 ;  /* 0x00000054640c723c */ /* 0x044fea000004180c */
[C---:B------:R-:W-:Y:S02]  /*5780*/  IADD3 R197, R123.reuse, 0x8, RZ ;  /* 0x000000087bc57810 */ /* 0x040fe40007ffe0ff */
[----:B------:R-:W-:Y:S01]  /*5790*/  IADD3 R196, R123, 0x7, RZ ;  /* 0x000000077bc47810 */ /* 0x000fe20007ffe0ff */
[----:B------:R-:W-:Y:S01]  /*57a0*/  HMMA.16816.F32.BF16 R16, R100, R86, R16 ;  /* 0x000000566410723c */ /* 0x000fe20000041810 */
[----:B------:R-:W2:Y:S02]  /*57b0*/  LDSM.16.M88.4 R84, [R250+UR4+0x1e800] ;  /* 0x01e80004fa54783b */ /* 0x000ea40008000200 */
[----:B------:R-:W-:Y:S02]  /*57c0*/  ISETP.GE.AND P1, PT, R197, RZ, PT ;  /* 0x000000ffc500720c */ /* 0x000fe40003f26270 */
[----:B------:R-:W-:Y:S01]  /*57d0*/  ISETP.GE.AND P0, PT, R196, RZ, PT ;  /* 0x000000ffc400720c */ /* 0x000fe20003f06270 */
[C---:B---3--:R-:W-:Y:S01]  /*57e0*/  HMMA.16816.F32.BF16 R4, R108.reuse, R112, R4 ;  /* 0x000000706c04723c */ /* 0x048fe20000041804 */
[----:B------:R-:W3:Y:S04]  /*57f0*/  LDSM.16.M88.4 R100, [R118+0x6000] ;  /* 0x006000007664783b */ /* 0x000ee80000000200 */
[C---:B------:R-:W-:Y:S01]  /*5800*/  IADD3 R124, R123.reuse, -0x10, RZ ;  /* 0xfffffff07b7c7810 */ /* 0x040fe20007ffe0ff */
[C---:B------:R-:W-:Y:S01]  /*5810*/  HMMA.16816.F32.BF16 R8, R108.reuse, R114, R8 ;  /* 0x000000726c08723c */ /* 0x040fe20000041808 */
[----:B------:R-:W-:Y:S02]  /*5820*/  LDSM.16.M88.4 R112, [R248+0x6000] ;  /* 0x00600000f870783b */ /* 0x000fe40000000200 */
[----:B------:R-:W-:Y:S02]  /*5830*/  ISETP.GE.AND P3, PT, R124, RZ, PT ;  /* 0x000000ff7c00720c */ /* 0x000fe40003f66270 */
[----:B------:R-:W-:Y:S01]  /*5840*/  IADD3 R207, R123, -0x1, RZ ;  /* 0xffffffff7bcf7810 */ /* 0x000fe20007ffe0ff */
[C---:B----4-:R-:W-:Y:S03]  /*5850*/  HMMA.16816.F32.BF16 R12, R108.reuse, R88, R12 ;  /* 0x000000586c0c723c */ /* 0x050fe6000004180c */
[----:B------:R-:W-:Y:S02]  /*5860*/  ISETP.GE.AND P6, PT, R207, RZ, PT ;  /* 0x000000ffcf00720c */ /* 0x000fe40003fc6270 */
[C---:B------:R-:W-:Y:S01]  /*5870*/  IADD3 R222, R123.reuse, -0x8, RZ ;  /* 0xfffffff87bde7810 */ /* 0x040fe20007ffe0ff */
[----:B------:R-:W-:Y:S01]  /*5880*/  HMMA.16816.F32.BF16 R16, R108, R90, R16 ;  /* 0x0000005a6c10723c */ /* 0x000fe20000041810 */
[----:B------:R-:W4:Y:S02]  /*5890*/  LDSM.16.M88.4 R88, [R249+0x6800] ;  /* 0x00680000f958783b */ /* 0x000f240000000200 */
[----:B------:R-:W-:Y:S02]  /*58a0*/  ISETP.GE.AND P5, PT, R222, RZ, PT ;  /* 0x000000ffde00720c */ /* 0x000fe40003fa6270 */
[C---:B------:R-:W-:Y:S01]  /*58b0*/  IADD3 R220, R123.reuse, -0x9, RZ ;  /* 0xfffffff77bdc7810 */ /* 0x040fe20007ffe0ff */
[C---:B-1----:R-:W-:Y:S01]  /*58c0*/  HMMA.16816.F32.BF16 R4, R92.reuse, R96, R4 ;  /* 0x000000605c04723c */ /* 0x042fe20000041804 */
[----:B------:R-:W1:Y:S04]  /*58d0*/  LDSM.16.M88.4 R108, [R117+0x6000] ;  /* 0x00600000756c783b */ /* 0x000e680000000200 */
[C---:B------:R-:W-:Y:S01]  /*58e0*/  IADD3 R125, R123.reuse, -0x11, RZ ;  /* 0xffffffef7b7d7810 */ /* 0x040fe20007ffe0ff */
[C---:B------:R-:W-:Y:S01]  /*58f0*/  HMMA.16816.F32.BF16 R8, R92.reuse, R98, R8 ;  /* 0x000000625c08723c */ /* 0x040fe20000041808 */
[----:B------:R-:W-:Y:S02]  /*5900*/  LDSM.16.M88.4 R96, [R247+0x6000] ;  /* 0x00600000f760783b */ /* 0x000fe40000000200 */
[----:B------:R-:W-:Y:S02]  /*5910*/  ISETP.GE.AND P4, PT, R220, RZ, PT ;  /* 0x000000ffdc00720c */ /* 0x000fe40003f86270 */
[----:B------:R-:W-:Y:S01]  /*5920*/  IADD3 R205, R123, -0x18, RZ ;  /* 0xffffffe87bcd7810 */ /* 0x000fe20007ffe0ff */
[C---:B--2---:R-:W-:Y:S03]  /*5930*/  HMMA.16816.F32.BF16 R12, R92.reuse, R84, R12 ;  /* 0x000000545c0c723c */ /* 0x044fe6000004180c */
[----:B------:R-:W-:Y:S02]  /*5940*/  ISETP.GE.AND P2, PT, R125, RZ, PT ;  /* 0x000000ff7d00720c */ /* 0x000fe40003f46270 */
[C---:B------:R-:W-:Y:S01]  /*5950*/  IADD3 R206, R123.reuse, -0x19, RZ ;  /* 0xffffffe77bce7810 */ /* 0x040fe20007ffe0ff */
[----:B------:R-:W-:Y:S01]  /*5960*/  HMMA.16816.F32.BF16 R16, R92, R86, R16 ;  /* 0x000000565c10723c */ /* 0x000fe20000041810 */
[----:B------:R-:W2:Y:S04]  /*5970*/  LDSM.16.M88.4 R84, [R248+0x6800] ;  /* 0x00680000f854783b */ /* 0x000ea80000000200 */
[C---:B------:R-:W-:Y:S01]  /*5980*/  @!P1 IADD3 R197, -R123.reuse, -0x8, RZ ;  /* 0xfffffff87bc59810 */ /* 0x040fe20007ffe1ff */
[C---:B---3--:R-:W-:Y:S01]  /*5990*/  HMMA.16816.F32.BF16 R4, R100.reuse, R104, R4 ;  /* 0x000000686404723c */ /* 0x048fe20000041804 */
[----:B------:R-:W3:Y:S04]  /*59a0*/  LDSM.16.M88.4 R92, [R116+0x6000] ;  /* 0x00600000745c783b */ /* 0x000ee80000000200 */
[----:B------:R-:W-:Y:S01]  /*59b0*/  @!P0 IADD3 R196, -R123, -0x7, RZ ;  /* 0xfffffff97bc48810 */ /* 0x000fe20007ffe1ff */
[C---:B------:R-:W-:Y:S03]  /*59c0*/  HMMA.16816.F32.BF16 R8, R100.reuse, R106, R8 ;  /* 0x0000006a6408723c */ /* 0x040fe60000041808 */
[----:B------:R-:W-:Y:S02]  /*59d0*/  ISETP.GE.AND P1, PT, R205, RZ, PT ;  /* 0x000000ffcd00720c */ /* 0x000fe40003f26270 */
[----:B------:R-:W-:Y:S01]  /*59e0*/  ISETP.GE.AND P0, PT, R206, RZ, PT ;  /* 0x000000ffce00720c */ /* 0x000fe20003f06270 */
[C---:B----4-:R-:W-:Y:S05]  /*59f0*/  HMMA.16816.F32.BF16 R12, R100.reuse, R88, R12 ;  /* 0x00000058640c723c */ /* 0x050fea000004180c */
[----:B------:R-:W-:Y:S01]  /*5a00*/  I2FP.F32.S32 R197, R197 ;  /* 0x000000c500c57245 */ /* 0x000fe20000201400 */
[----:B------:R-:W-:Y:S05]  /*5a10*/  HMMA.16816.F32.BF16 R16, R100, R90, R16 ;  /* 0x0000005a6410723c */ /* 0x000fea0000041810 */
[----:B------:R-:W-:Y:S01]  /*5a20*/  I2FP.F32.S32 R196, R196 ;  /* 0x000000c400c47245 */ /* 0x000fe20000201400 */
[C---:B-1----:R-:W-:Y:S05]  /*5a30*/  HMMA.16816.F32.BF16 R4, R108.reuse, R112, R4 ;  /* 0x000000706c04723c */ /* 0x042fea0000041804 */
[C---:B------:R-:W-:Y:S01]  /*5a40*/  @!P3 IADD3 R124, -R123.reuse, 0x10, RZ ;  /* 0x000000107b7cb810 */ /* 0x040fe20007ffe1ff */
[C---:B------:R-:W-:Y:S05]  /*5a50*/  HMMA.16816.F32.BF16 R8, R108.reuse, R114, R8 ;  /* 0x000000726c08723c */ /* 0x040fea0000041808 */
[C---:B------:R-:W-:Y:S01]  /*5a60*/  @!P6 IADD3 R207, -R123.reuse, 0x1, RZ ;  /* 0x000000017bcfe810 */ /* 0x040fe20007ffe1ff */
[C---:B--2---:R-:W-:Y:S05]  /*5a70*/  HMMA.16816.F32.BF16 R12, R108.reuse, R84, R12 ;  /* 0x000000546c0c723c */ /* 0x044fea000004180c */
[C---:B------:R-:W-:Y:S01]  /*5a80*/  @!P5 IADD3 R222, -R123.reuse, 0x8, RZ ;  /* 0x000000087bded810 */ /* 0x040fe20007ffe1ff */
[----:B------:R-:W-:Y:S01]  /*5a90*/  HMMA.16816.F32.BF16 R16, R108, R86, R16 ;  /* 0x000000566c10723c */ /* 0x000fe20000041810 */
[----:B------:R-:W1:Y:S04]  /*5aa0*/  LDSM.16.M88.4 R84, [R247+0x6800] ;  /* 0x00680000f754783b */ /* 0x000e680000000200 */
[C---:B------:R-:W-:Y:S01]  /*5ab0*/  @!P4 IADD3 R220, -R123.reuse, 0x9, RZ ;  /* 0x000000097bdcc810 */ /* 0x040fe20007ffe1ff */
[C---:B---3--:R-:W-:Y:S05]  /*5ac0*/  HMMA.16816.F32.BF16 R4, R92.reuse, R96, R4 ;  /* 0x000000605c04723c */ /* 0x048fea0000041804 */
[C---:B------:R-:W-:Y:S01]  /*5ad0*/  @!P2 IADD3 R125, -R123.reuse, 0x11, RZ ;  /* 0x000000117b7da810 */ /* 0x040fe20007ffe1ff */
[C---:B------:R-:W-:Y:S05]  /*5ae0*/  HMMA.16816.F32.BF16 R8, R92.reuse, R98, R8 ;  /* 0x000000625c08723c */ /* 0x040fea0000041808 */
[C---:B------:R-:W-:Y:S02]  /*5af0*/  @!P1 IADD3 R205, -R123.reuse, 0x18, RZ ;  /* 0x000000187bcd9810 */ /* 0x040fe40007ffe1ff */
[----:B------:R-:W-:Y:S02]  /*5b00*/  @!P0 IADD3 R206, -R123, 0x19, RZ ;  /* 0x000000197bce8810 */ /* 0x000fe40007ffe1ff */
[----:B------:R-:W-:Y:S02]  /*5b10*/  PLOP3.LUT P0, PT, PT, PT, UP0, 0x80, 0x0 ;  /* 0x000000000000781c */ /* 0x000fe40003f0f008 */
[----:B------:R-:W-:Y:S02]  /*5b20*/  IABS R131, R123 ;  /* 0x0000007b00837213 */ /* 0x000fe40000000000 */
[----:B------:R-:W-:Y:S02]  /*5b30*/  I2FP.F32.S32 R123, R124 ;  /* 0x0000007c007b7245 */ /* 0x000fe40000201400 */
[----:B------:R-:W-:Y:S02]  /*5b40*/  I2FP.F32.S32 R131, R131 ;  /* 0x0000008300837245 */ /* 0x000fe40000201400 */
[----:B------:R-:W-:Y:S01]  /*5b50*/  I2FP.F32.S32 R222, R222 ;  /* 0x000000de00de7245 */ /* 0x000fe20000201400 */
[----:B------:R-:W-:Y:S01]  /*5b60*/  FMUL.FTZ R122, R6, UR12 ;  /* 0x0000000c067a7c20 */ /* 0x000fe20008410000 */
[----:B------:R-:W-:Y:S01]  /*5b70*/  FMUL.FTZ R121, R7, UR12 ;  /* 0x0000000c07797c20 */ /* 0x000fe20008410000 */
[----:B------:R-:W-:Y:S01]  /*5b80*/  FMUL.FTZ R232, R4, UR12 ;  /* 0x0000000c04e87c20 */ /* 0x000fe20008410000 */
[----:B------:R-:W-:Y:S01]  /*5b90*/  FMUL.FTZ R212, R5, UR12 ;  /* 0x0000000c05d47c20 */ /* 0x000fe20008410000 */
[----:B------:R-:W-:Y:S02]  /*5ba0*/  I2FP.F32.S32 R220, R220 ;  /* 0x000000dc00dc7245 */ /* 0x000fe40000201400 */
[----:B------:R-:W2:Y:S01]  /*5bb0*/  MUFU.TANH R122, R122 ;  /* 0x0000007a007a7308 */ /* 0x000ea20000002400 */
[----:B------:R-:W-:Y:S01]  /*5bc0*/  FMUL.FTZ R228, R8, UR12 ;  /* 0x0000000c08e47c20 */ /* 0x000fe20008410000 */
[----:B------:R-:W-:Y:S01]  /*5bd0*/  FMUL.FTZ R210, R9, UR12 ;  /* 0x0000000c09d27c20 */ /* 0x000fe20008410000 */
[----:B------:R-:W-:Y:S01]  /*5be0*/  FMUL.FTZ R126, R10, UR12 ;  /* 0x0000000c0a7e7c20 */ /* 0x000fe20008410000 */
[----:B------:R-:W-:Y:S01]  /*5bf0*/  FMUL.FTZ R129, R11, UR12 ;  /* 0x0000000c0b817c20 */ /* 0x000fe20008410000 */
[C---:B-1----:R-:W-:Y:S05]  /*5c00*/  HMMA.16816.F32.BF16 R12, R92.reuse, R84, R12 ;  /* 0x000000545c0c723c */ /* 0x042fea000004180c */
[----:B------:R-:W1:Y:S01]  /*5c10*/  MUFU.TANH R121, R121 ;  /* 0x0000007900797308 */ /* 0x000e620000002400 */
[----:B------:R-:W-:Y:S01]  /*5c20*/  I2FP.F32.S32 R207, R207 ;  /* 0x000000cf00cf7245 */ /* 0x000fe20000201400 */
[----:B------:R-:W-:Y:S08]  /*5c30*/  HMMA.16816.F32.BF16 R16, R92, R86, R16 ;  /* 0x000000565c10723c */ /* 0x000ff00000041810 */
[----:B------:R-:W3:Y:S03]  /*5c40*/  MUFU.TANH R232, R232 ;  /* 0x000000e800e87308 */ /* 0x000ee60000002400 */
[----:B--2---:R-:W-:Y:S01]  /*5c50*/  FFMA.FTZ R230, R197, -UR5, R122 ;  /* 0x80000005c5e67c23 */ /* 0x004fe2000801007a */
[----:B------:R-:W-:Y:S01]  /*5c60*/  FFMA.FTZ R199, -R122, R122, 1 ;  /* 0x3f8000007ac77423 */ /* 0x000fe2000001017a */
[----:B------:R-:W-:Y:S02]  /*5c70*/  I2FP.F32.S32 R205, R205 ;  /* 0x000000cd00cd7245 */ /* 0x000fe40000201400 */
[----:B------:R-:W-:Y:S01]  /*5c80*/  I2FP.F32.S32 R206, R206 ;  /* 0x000000ce00ce7245 */ /* 0x000fe20000201400 */
[----:B------:R-:W-:Y:S02]  /*5c90*/  FMUL.FTZ R199, R199, UR12 ;  /* 0x0000000cc7c77c20 */ /* 0x000fe40008410000 */
[----:B------:R-:W2:Y:S01]  /*5ca0*/  MUFU.TANH R228, R228 ;  /* 0x000000e400e47308 */ /* 0x000ea20000002400 */
[----:B-1----:R-:W-:Y:S01]  /*5cb0*/  FFMA.FTZ R204, R196, -UR5, R121 ;  /* 0x80000005c4cc7c23 */ /* 0x002fe20008010079 */
[----:B------:R-:W-:Y:S01]  /*5cc0*/  FFMA.FTZ R197, -R121, R121, 1 ;  /* 0x3f80000079c57423 */ /* 0x000fe20000010179 */
[----:B------:R-:W-:Y:S01]  /*5cd0*/  I2FP.F32.S32 R125, R125 ;  /* 0x0000007d007d7245 */ /* 0x000fe20000201400 */
[----:B------:R-:W-:Y:S01]  /*5ce0*/  FMUL.FTZ R224, R12, UR12 ;  /* 0x0000000c0ce07c20 */ /* 0x000fe20008410000 */
[----:B------:R-:W-:Y:S01]  /*5cf0*/  FMUL.FTZ R127, R14, UR12 ;  /* 0x0000000c0e7f7c20 */ /* 0x000fe20008410000 */
[----:B------:R-:W-:Y:S04]  /*5d00*/  FMUL.FTZ R203, R15, UR12 ;  /* 0x0000000c0fcb7c20 */ /* 0x000fe80008410000 */
[----:B------:R-:W-:Y:S01]  /*5d10*/  MUFU.TANH R210, R210 ;  /* 0x000000d200d27308 */ /* 0x000fe20000002400 */
[----:B------:R-:W-:Y:S01]  /*5d20*/  FMUL.FTZ R208, R13, UR12 ;  /* 0x0000000c0dd07c20 */ /* 0x000fe20008410000 */
[----:B---3--:R-:W-:Y:S01]  /*5d30*/  FFMA.FTZ R200, -R232, R232, 1 ;  /* 0x3f800000e8c87423 */ /* 0x008fe200000101e8 */
[----:B------:R-:W-:Y:S01]  /*5d40*/  FMUL.FTZ R128, R17, UR12 ;  /* 0x0000000c11807c20 */ /* 0x000fe20008410000 */
[----:B------:R-:W-:Y:S01]  /*5d50*/  FMUL.FTZ R130, R18, UR12 ;  /* 0x0000000c12827c20 */ /* 0x000fe20008410000 */
[----:B------:R-:W-:Y:S01]  /*5d60*/  FMUL.FTZ R234, R19, UR12 ;  /* 0x0000000c13ea7c20 */ /* 0x000fe20008410000 */
[----:B------:R-:W-:Y:S01]  /*5d70*/  FMUL.FTZ R202, R16, UR12 ;  /* 0x0000000c10ca7c20 */ /* 0x000fe20008410000 */
[----:B------:R-:W-:Y:S03]  /*5d80*/  FFMA.FTZ R232, R131, -UR5, R232 ;  /* 0x8000000583e87c23 */ /* 0x000fe600080100e8 */
[----:B------:R-:W1:Y:S01]  /*5d90*/  MUFU.TANH R224, R224 ;  /* 0x000000e000e07308 */ /* 0x000e620000002400 */
[----:B--2---:R-:W-:Y:S01]  /*5da0*/  FFMA.FTZ R196, -R228, R228, 1 ;  /* 0x3f800000e4c47423 */ /* 0x004fe200000101e4 */
[----:B------:R-:W-:Y:S01]  /*5db0*/  FFMA.FTZ R228, R222, -UR5, R228 ;  /* 0x80000005dee47c23 */ /* 0x000fe200080100e4 */
[----:B------:R-:W-:Y:S01]  /*5dc0*/  FMUL.FTZ R197, R197, UR12 ;  /* 0x0000000cc5c57c20 */ /* 0x000fe20008410000 */
[----:B------:R-:W-:Y:S01]  /*5dd0*/  FMUL.FTZ R200, R200, UR12 ;  /* 0x0000000cc8c87c20 */ /* 0x000fe20008410000 */
[----:B------:R-:W-:Y:S05]  /*5de0*/  FMUL.FTZ R196, R196, UR12 ;  /* 0x0000000cc4c47c20 */ /* 0x000fea0008410000 */
[----:B------:R1:W2:Y:S10]  /*5df0*/  MUFU.TANH R121, R128 ;  /* 0x0000008000797308 */ /* 0x0002b40000002400 */
[----:B------:R3:W4:Y:S10]  /*5e00*/  MUFU.TANH R122, R130 ;  /* 0x00000082007a7308 */ /* 0x0007340000002400 */
[----:B------:R-:W4:Y:S01]  /*5e10*/  MUFU.TANH R126, R126 ;  /* 0x0000007e007e7308 */ /* 0x000f220000002400 */
[----:B-1----:R-:W-:Y:S01]  /*5e20*/  FFMA.FTZ R128, -R224, R224, 1 ;  /* 0x3f800000e0807423 */ /* 0x002fe200000101e0 */
[C---:B------:R-:W-:Y:S01]  /*5e30*/  FFMA.FTZ R224, R123.reuse, -UR5, R224 ;  /* 0x800000057be07c23 */ /* 0x040fe200080100e0 */
[----:B--2---:R-:W-:Y:S02]  /*5e40*/  FFMA.FTZ R206, R206, -UR5, R121 ;  /* 0x80000005cece7c23 */ /* 0x004fe40008010079 */
[----:B------:R-:W-:Y:S05]  /*5e50*/  FMUL.FTZ R128, R128, UR12 ;  /* 0x0000000c80807c20 */ /* 0x000fea0008410000 */
[----:B------:R-:W-:Y:S01]  /*5e60*/  MUFU.TANH R129, R129 ;  /* 0x0000008100817308 */ /* 0x000fe20000002400 */
[----:B---3--:R-:W-:Y:S01]  /*5e70*/  FFMA.FTZ R130, -R210, R210, 1 ;  /* 0x3f800000d2827423 */ /* 0x008fe200000101d2 */
[----:B----4-:R-:W-:Y:S01]  /*5e80*/  FFMA.FTZ R216, R123, -UR5, R122 ;  /* 0x800000057bd87c23 */ /* 0x010fe2000801007a */
[----:B------:R-:W-:Y:S01]  /*5e90*/  FFMA.FTZ R210, R220, -UR5, R210 ;  /* 0x80000005dcd27c23 */ /* 0x000fe200080100d2 */
[----:B------:R-:W-:Y:S01]  /*5ea0*/  FFMA.FTZ R123, -R122, R122, 1 ;  /* 0x3f8000007a7b7423 */ /* 0x000fe2000001017a */
[----:B------:R-:W-:Y:S01]  /*5eb0*/  FFMA.FTZ R122, -R121, R121, 1 ;  /* 0x3f800000797a7423 */ /* 0x000fe20000010179 */
[----:B------:R-:W-:Y:S04]  /*5ec0*/  FMUL.FTZ R130, R130, UR12 ;  /* 0x0000000c82827c20 */ /* 0x000fe80008410000 */
[----:B------:R-:W1:Y:S01]  /*5ed0*/  MUFU.TANH R127, R127 ;  /* 0x0000007f007f7308 */ /* 0x000e620000002400 */
[----:B------:R-:W-:Y:S01]  /*5ee0*/  FFMA.FTZ R226, R131, -UR5, R126 ;  /* 0x8000000583e27c23 */ /* 0x000fe2000801007e */
[----:B------:R-:W-:Y:S01]  /*5ef0*/  FFMA.FTZ R131, -R126, R126, 1 ;  /* 0x3f8000007e837423 */ /* 0x000fe2000001017e */
[----:B------:R-:W-:Y:S01]  /*5f00*/  FMUL.FTZ R123, R123, UR12 ;  /* 0x0000000c7b7b7c20 */ /* 0x000fe20008410000 */
[----:B------:R-:W-:Y:S02]  /*5f10*/  FMUL.FTZ R122, R122, UR12 ;  /* 0x0000000c7a7a7c20 */ /* 0x000fe40008410000 */
[----:B------:R-:W-:Y:S04]  /*5f20*/  FMUL.FTZ R131, R131, UR12 ;  /* 0x0000000c83837c20 */ /* 0x000fe80008410000 */
[----:B------:R-:W2:Y:S10]  /*5f30*/  MUFU.TANH R203, R203 ;  /* 0x000000cb00cb7308 */ /* 0x000eb40000002400 */
[----:B------:R3:W4:Y:S01]  /*5f40*/  MUFU.TANH R124, R202 ;  /* 0x000000ca007c7308 */ /* 0x0007220000002400 */
[----:B-1----:R-:W-:Y:S01]  /*5f50*/  FFMA.FTZ R222, R222, -UR5, R127 ;  /* 0x80000005dede7c23 */ /* 0x002fe2000801007f */
[----:B------:R-:W-:Y:S04]  /*5f60*/  FFMA.FTZ R127, -R127, R127, 1 ;  /* 0x3f8000007f7f7423 */ /* 0x000fe8000001017f */
[----:B------:R-:W-:Y:S04]  /*5f70*/  FMUL.FTZ R127, R127, UR12 ;  /* 0x0000000c7f7f7c20 */ /* 0x000fe80008410000 */
[----:B------:R-:W1:Y:S01]  /*5f80*/  MUFU.TANH R212, R212 ;  /* 0x000000d400d47308 */ /* 0x000e620000002400 */
[----:B--2---:R-:W-:Y:S01]  /*5f90*/  FFMA.FTZ R220, R220, -UR5, R203 ;  /* 0x80000005dcdc7c23 */ /* 0x004fe200080100cb */
[----:B------:R-:W-:Y:S08]  /*5fa0*/  FFMA.FTZ R203, -R203, R203, 1 ;  /* 0x3f800000cbcb7423 */ /* 0x000ff000000101cb */
[----:B------:R-:W2:Y:S01]  /*5fb0*/  MUFU.TANH R208, R208 ;  /* 0x000000d000d07308 */ /* 0x000ea20000002400 */
[----:B---3--:R-:W-:Y:S01]  /*5fc0*/  FFMA.FTZ R202, R207, -UR5, R129 ;  /* 0x80000005cfca7c23 */ /* 0x008fe20008010081 */
[----:B----4-:R-:W-:Y:S01]  /*5fd0*/  FFMA.FTZ R218, R205, -UR5, R124 ;  /* 0x80000005cdda7c23 */ /* 0x010fe2000801007c */
[----:B------:R-:W-:Y:S01]  /*5fe0*/  FFMA.FTZ R129, -R129, R129, 1 ;  /* 0x3f80000081817423 */ /* 0x000fe20000010181 */
[----:B------:R-:W-:Y:S03]  /*5ff0*/  FFMA.FTZ R124, -R124, R124, 1 ;  /* 0x3f8000007c7c7423 */ /* 0x000fe6000001017c */
[----:B------:R-:W-:Y:S03]  /*6000*/  FMUL.FTZ R129, R129, UR12 ;  /* 0x0000000c81817c20 */ /* 0x000fe60008410000 */
[----:B------:R-:W3:Y:S01]  /*6010*/  MUFU.TANH R234, R234 ;  /* 0x000000ea00ea7308 */ /* 0x000ee20000002400 */
[----:B-1----:R-:W-:Y:S01]  /*6020*/  FFMA.FTZ R198, -R212, R212, 1 ;  /* 0x3f800000d4c67423 */ /* 0x002fe200000101d4 */
[----:B------:R-:W-:Y:S01]  /*6030*/  FFMA.FTZ R212, R207, -UR5, R212 ;  /* 0x80000005cfd47c23 */ /* 0x000fe200080100d4 */
[----:B------:R-:W-:Y:S02]  /*6040*/  FMUL.FTZ R124, R124, UR12 ;  /* 0x0000000c7c7c7c20 */ /* 0x000fe40008410000 */
[----:B------:R-:W-:Y:S01]  /*6050*/  FMUL.FTZ R198, R198, UR12 ;  /* 0x0000000cc6c67c20 */ /* 0x000fe20008410000 */
[----:B--2---:R-:W-:Y:S01]  /*6060*/  FFMA.FTZ R126, -R208, R208, 1 ;  /* 0x3f800000d07e7423 */ /* 0x004fe200000101d0 */
[C---:B------:R-:W-:Y:S03]  /*6070*/  FFMA.FTZ R208, R125.reuse, -UR5, R208 ;  /* 0x800000057dd07c23 */ /* 0x040fe600080100d0 */
[----:B------:R-:W-:Y:S01]  /*6080*/  FMUL.FTZ R126, R126, UR12 ;  /* 0x0000000c7e7e7c20 */ /* 0x000fe20008410000 */
[----:B---3--:R-:W-:Y:S01]  /*6090*/  FFMA.FTZ R121, -R234, R234, 1 ;  /* 0x3f800000ea797423 */ /* 0x008fe200000101ea */
[----:B------:R-:W-:Y:S01]  /*60a0*/  FFMA.FTZ R214, R125, -UR5, R234 ;  /* 0x800000057dd67c23 */ /* 0x000fe200080100ea */
[----:B------:R-:W-:Y:S02]  /*60b0*/  FMUL.FTZ R125, R203, UR12 ;  /* 0x0000000ccb7d7c20 */ /* 0x000fe40008410000 */
        /* <DEDUP_REMOVED lines=14> */
.L_x_1980:
        /* <DEDUP_REMOVED lines=13> */
[C---:B------:R-:W-:Y:S01]  /*6270*/  ISETP.GE.AND P0, PT, R12.reuse, R14, PT ;  /* 0x0000000e0c00720c */ /* 0x040fe20003f06270 */
[----:B------:R-:W-:Y:S01]  /*6280*/  VIADD R8, R201, 0x11 ;  /* 0x00000011c9087836 */ /* 0x000fe20000000000 */
        /* <DEDUP_REMOVED lines=53> */
.L_x_1981:
        /* <DEDUP_REMOVED lines=11> */
[----:B------:R1:W5:Y:S04]  /*6690*/  LDL R219, [R1+0x40] ;  /* 0x0000400001db7983 */ /* 0x0003680000100800 */
[----:B------:R1:W5:Y:S04]  /*66a0*/  LDL R217, [R1+0x3c] ;  /* 0x00003c0001d97983 */ /* 0x0003680000100800 */
[----:B------:R1:W5:Y:S01]  /*66b0*/  LDL R215, [R1+0x38] ;  /* 0x0000380001d77983 */ /* 0x0003620000100800 */
[C---:B--2---:R-:W-:Y:S01]  /*66c0*/  FMUL.FTZ R7, R5.reuse, 1.4426950216293334961 ;  /* 0x3fb8aa3b05077820 */ /* 0x044fe20000410000 */
[----:B------:R-:W-:Y:S01]  /*66d0*/  FSETP.NEU.FTZ.AND P0, PT, R5, -INF , PT ;  /* 0xff8000000500780b */ /* 0x000fe20003f1d000 */
[C---:B---3--:R-:W-:Y:S03]  /*66e0*/  FMUL.FTZ R5, R4.reuse, 1.4426950216293334961 ;  /* 0x3fb8aa3b04057820 */ /* 0x048fe60000410000 */
        /* <DEDUP_REMOVED lines=21> */
[----:B------:R1:W5:Y:S01]  /*6840*/  LDL.64 R232, [R1+0x10] ;  /* 0x0000100001e87983 */ /* 0x0003620000100a00 */
[----:B------:R-:W-:Y:S06]  /*6850*/  PLOP3.LUT P0, PT, PT, PT, UP0, 0x80, 0x0 ;  /* 0x000000000000781c */ /* 0x000fec0003f0f008 */
        /* <DEDUP_REMOVED lines=300> */
.L_x_1982:
        /* <DEDUP_REMOVED lines=177> */
.L_x_1983:
        /* <DEDUP_REMOVED lines=638> */
.L_x_1985:
        /* <DEDUP_REMOVED lines=21> */
.L_x_1986:
        /* <DEDUP_REMOVED lines=62> */
.L_x_1988:
[----:B------:R-:W-:Y:S05]  /*b340*/  BSYNC B0 ;  /* 0x0000000000007941 */ /* 0x000fea0003800000 */
.L_x_1987:
        /* <DEDUP_REMOVED lines=21> */
.L_x_1990:
[----:B------:R-:W-:Y:S05]  /*b4a0*/  BSYNC B0 ;  /* 0x0000000000007941 */ /* 0x000fea0003800000 */
.L_x_1989:
        /* <DEDUP_REMOVED lines=26> */
[C---:B-1----:R-:W-:Y:S01]  /*b650*/  IMAD R3, R53.reuse, UR13, R36 ;  /* 0x0000000d35037c24 */ /* 0x042fe2000f8e0224 */
        /* <DEDUP_REMOVED lines=10> */
[----:B------:R1:W-:Y:S02]  /*b700*/  @!P0 STG.E.128 desc[UR6][R42.64+0x180], R16 ;  /* 0x000180102a008986 */ /* 0x0003e4000c101d06 */
.L_x_1992:
[----:B------:R-:W-:Y:S05]  /*b710*/  BSYNC B0 ;  /* 0x0000000000007941 */ /* 0x000fea0003800000 */
.L_x_1991:
        /* <DEDUP_REMOVED lines=12> */
[----:B-1--4-:R-:W-:-:S03]  /*b7e0*/  LEA R4, P4, R36, UR8, 0x1 ;  /* 0x0000000824047c11 */ /* 0x012fc6000f8808ff */
[----:B------:R-:W-:-:S04]  /*b7f0*/  IMAD R2, R53, UR13, R2 ;  /* 0x0000000d35027c24 */ /* 0x000fc8000f8e0202 */
[----:B------:R-:W-:-:S05]  /*b800*/  IMAD.IADD R2, R2, 0x1, R37 ;  /* 0x0000000102027824 */ /* 0x000fca00078e0225 */
[----:B------:R-:W-:-:S05]  /*b810*/  LEA.HI.X R5, R36, UR9, R2, 0x1, P4 ;  /* 0x0000000924057c11 */ /* 0x000fca000a0f0c02 */
[----:B------:R1:W-:Y:S04]  /*b820*/  @!P3 STG.E.128 desc[UR6][R4.64], R32 ;  /* 0x000000200400b986 */ /* 0x0003e8000c101d06 */
[----:B------:R1:W-:Y:S04]  /*b830*/  @!P2 STG.E.128 desc[UR6][R4.64+0x80], R28 ;  /* 0x0000801c0400a986 */ /* 0x0003e8000c101d06 */
[----:B------:R1:W-:Y:S04]  /*b840*/  @!P1 STG.E.128 desc[UR6][R4.64+0x100], R24 ;  /* 0x0001001804009986 */ /* 0x0003e8000c101d06 */
[----:B------:R1:W-:Y:S02]  /*b850*/  @!P0 STG.E.128 desc[UR6][R4.64+0x180], R20 ;  /* 0x0001801404008986 */ /* 0x0003e4000c101d06 */
.L_x_1961:
[----:B------:R-:W-:Y:S05]  /*b860*/  BSYNC B1 ;  /* 0x0000000000017941 */ /* 0x000fea0003800000 */
.L_x_1947:
        /* <DEDUP_REMOVED lines=12> */
.L_x_1993:
[----:B------:R-:W-:Y:S05]  /*b930*/  EXIT ;  /* 0x000000000000794d */ /* 0x000fea0003800000 */
.L_x_1995:
        /* <DEDUP_REMOVED lines=12> */
.L_x_2073:


//--------------------- .text._ZN5flash25flash_bwd_dot_do_o_kernelILb0E23Flash_bwd_kernel_traitsILi256ELi64ELi64ELi8ELi4ELi2ELi2ELb0ELb0EN7cutlass10bfloat16_tE19Flash_kernel_traitsILi256ELi64ELi64ELi8ES3_EEEEvNS_16Flash_bwd_paramsE --------------------------
	.section	.text._ZN5flash25flash_bwd_dot_do_o_kernelILb0E23Flash_bwd_kernel_traitsILi256ELi64ELi64ELi8ELi4ELi2ELi2ELb0ELb0EN7cutlass10bfloat16_tE19Flash_kernel_traitsILi256ELi64ELi64ELi8ES3_EEEEvNS_16Flash_bwd_paramsE,"ax",@progbits
	.align	128
        .global         _ZN5flash25flash_bwd_dot_do_o_kernelILb0E23Flash_bwd_kernel_traitsILi256ELi64ELi64ELi8ELi4ELi2ELi2ELb0ELb0EN7cutlass10bfloat16_tE19Flash_kernel_traitsILi256ELi64ELi64ELi8ES3_EEEEvNS_16Flash_bwd_paramsE
        .type           _ZN5flash25flash_bwd_dot_do_o_kernelILb0E23Flash_bwd_kernel_traitsILi256ELi64ELi64ELi8ELi4ELi2ELi2ELb0ELb0EN7cutlass10bfloat16_tE19Flash_kernel_traitsILi256ELi64ELi64ELi8ES3_EEEEvNS_16Flash_bwd_paramsE,@function
        .size           _ZN5flash25flash_bwd_dot_do_o_kernelILb0E23Flash_bwd_kernel_traitsILi256ELi64ELi64ELi8ELi4ELi2ELi2ELb0ELb0EN7cutlass10bfloat16_tE19Flash_kernel_traitsILi256ELi64ELi64ELi8ES3_EEEEvNS_16Flash_bwd_paramsE,(.L_x_2074 - _ZN5flash25flash_bwd_dot_do_o_kernelILb0E23Flash_bwd_kernel_traitsILi256ELi64ELi64ELi8ELi4ELi2ELi2ELb0ELb0EN7cutlass10bfloat16_tE19Flash_kernel_traitsILi256ELi64ELi64ELi8ES3_EEEEvNS_16Flash_bwd_paramsE)
        .other          _ZN5flash25flash_bwd_dot_do_o_kernelILb0E23Flash_bwd_kernel_traitsILi256ELi64ELi64ELi8ELi4ELi2ELi2ELb0ELb0EN7cutlass10bfloat16_tE19Flash_kernel_traitsILi256ELi64ELi64ELi8ES3_EEEEvNS_16Flash_bwd_paramsE,@"STO_CUDA_ENTRY STV_DEFAULT"
_ZN5flash25flash_bwd_dot_do_o_kernelILb0E23Flash_bwd_kernel_traitsILi256ELi64ELi64ELi8ELi4ELi2ELi2ELb0ELb0EN7cutlass10bfloat16_tE19Flash_kernel_traitsILi256ELi64ELi64ELi8ES3_EEEEvNS_16Flash_bwd_paramsE:
.text._ZN5flash25flash_bwd_dot_do_o_kernelILb0E23Flash_bwd_kernel_traitsILi256ELi64ELi64ELi8ELi4ELi2ELi2ELb0ELb0EN7cutlass10bfloat16_tE19Flash_kernel_traitsILi256ELi64ELi64ELi8ES3_EEEEvNS_16Flash_bwd_paramsE:
        /* <DEDUP_REMOVED lines=56> */
.L_x_1996:
[----:B------:R-:W0:Y:S08]  /*0380*/  LDC R6, c[0x0][0x270] ;  /* 0x00009c00ff067b82 */ /* 0x000e300000000800 */
[----:B------:R-:W1:Y:S01]  /*0390*/  LDC R3, c[0x0][0x2d4] ;  /* 0x0000b500ff037b82 */ /* 0x000e620000000800 */
[----:B0-----:R-:W-:-:S04]  /*03a0*/  IMAD R6, R9, R6, UR5 ;  /* 0x0000000509067e24 */ /* 0x001fc8000f8e0206 */
[----:B-1----:R-:W-:-:S07]  /*03b0*/  IMAD R6, R6, R3, RZ ;  /* 0x0000000306067224 */ /* 0x002fce00078e02ff */
.L_x_1997:
        /* <DEDUP_REMOVED lines=74> */
.L_x_1999:
[----:B------:R-:W-:Y:S05]  /*0860*/  BSYNC B0 ;  /* 0x0000000000007941 */ /* 0x000fea0003800000 */
.L_x_1998:
        /* <DEDUP_REMOVED lines=23> */
.L_x_2001:
[----:B------:R-:W-:Y:S05]  /*09e0*/  BSYNC B0 ;  /* 0x0000000000007941 */ /* 0x000fea0003800000 */
.L_x_2000:
        /* <DEDUP_REMOVED lines=30> */
.L_x_2003:
[----:B------:R-:W-:Y:S05]  /*0bd0*/  BSYNC B0 ;  /* 0x0000000000007941 */ /* 0x000fea0003800000 */
.L_x_2002:
        /* <DEDUP_REMOVED lines=31> */
.L_x_2005:
[----:B------:R-:W-:Y:S05]  /*0dd0*/  BSYNC B0 ;  /* 0x0000000000007941 */ /* 0x000fea0003800000 */
.L_x_2004:
        /* <DEDUP_REMOVED lines=219> */
.L_x_2006:
        /* <DEDUP_REMOVED lines=15> */
.L_x_2074:


//--------------------- .text._ZN5flash25flash_bwd_dot_do_o_kernelILb1E23Flash_bwd_kernel_traitsILi256ELi64ELi64ELi8ELi4ELi2ELi2ELb0ELb0EN7cutlass10bfloat16_tE19Flash_kernel_traitsILi256ELi64ELi64ELi8ES3_EEEEvNS_16Flash_bwd_paramsE --------------------------
	.section	.text._ZN5flash25flash_bwd_dot_do_o_kernelILb1E23Flash_bwd_kernel_traitsILi256ELi64ELi64ELi8ELi4ELi2ELi2ELb0ELb0EN7cutlass10bfloat16_tE19Flash_kernel_traitsILi256ELi64ELi64ELi8ES3_EEEEvNS_16Flash_bwd_paramsE,"ax",@progbits
	.align	128
        .global         _ZN5flash25flash_bwd_dot_do_o_kernelILb1E23Flash_bwd_kernel_traitsILi256ELi64ELi64ELi8ELi4ELi2ELi2ELb0ELb0EN7cutlass10bfloat16_tE19Flash_kernel_traitsILi256ELi64ELi64ELi8ES3_EEEEvNS_16Flash_bwd_paramsE
        .type           _ZN5flash25flash_bwd_dot_do_o_kernelILb1E23Flash_bwd_kernel_traitsILi256ELi64ELi64ELi8ELi4ELi2ELi2ELb0ELb0EN7cutlass10bfloat16_tE19Flash_kernel_traitsILi256ELi64ELi64ELi8ES3_EEEEvNS_16Flash_bwd_paramsE,@function
        .size           _ZN5flash25flash_bwd_dot_do_o_kernelILb1E23Flash_bwd_kernel_traitsILi256ELi64ELi64ELi8ELi4ELi2ELi2ELb0ELb0EN7cutlass10bfloat16_tE19Flash_kernel_traitsILi256ELi64ELi64ELi8ES3_EEEEvNS_16Flash_bwd_paramsE,(.L_x_2075 - _ZN5flash25flash_bwd_dot_do_o_kernelILb1E23Flash_bwd_kernel_traitsILi256ELi64ELi64ELi8ELi4ELi2ELi2ELb0ELb0EN7cutlass10bfloat16_tE19Flash_kernel_traitsILi256ELi64ELi64ELi8ES3_EEEEvNS_16Flash_bwd_paramsE)
        .other          _ZN5flash25flash_bwd_dot_do_o_kernelILb1E23Flash_bwd_kernel_traitsILi256ELi64ELi64ELi8ELi4ELi2ELi2ELb0ELb0EN7cutlass10bfloat16_tE19Flash_kernel_traitsILi256ELi64ELi64ELi8ES3_EEEEvNS_16Flash_bwd_paramsE,@"STO_CUDA_ENTRY STV_DEFAULT"
_ZN5flash25flash_bwd_dot_do_o_kernelILb1E23Flash_bwd_kernel_traitsILi256ELi64ELi64ELi8ELi4ELi2ELi2ELb0ELb0EN7cutlass10bfloat16_tE19Flash_kernel_traitsILi256ELi64ELi64ELi8ES3_EEEEvNS_16Flash_bwd_paramsE:
.text._ZN5flash25flash_bwd_dot_do_o_kernelILb1E23Flash_bwd_kernel_traitsILi256ELi64ELi64ELi8ELi4ELi2ELi2ELb0ELb0EN7cutlass10bfloat16_tE19Flash_kernel_traitsILi256ELi64ELi64ELi8ES3_EEEEvNS_16Flash_bwd_paramsE:
        /* <DEDUP_REMOVED lines=65> */
.L_x_2007:
        /* <DEDUP_REMOVED lines=27> */
.L_x_2008:
[----:B------:R-:W-:-:S04]  /*05c0*/  IMAD R38, R15, R31, R36 ;  /* 0x0000001f0f267224 */ /* 0x000fc800078e0224 */
[----:B------:R-:W-:-:S07]  /*05d0*/  IMAD R38, R38, R16, RZ ;  /* 0x0000001026267224 */ /* 0x000fce00078e02ff */
.L_x_2009:
        /* <DEDUP_REMOVED lines=81> */
.L_x_2011:
[----:B------:R-:W-:Y:S05]  /*0af0*/  BSYNC B0 ;  /* 0x0000000000007941 */ /* 0x000fea0003800000 */
.L_x_2010:
        /* <DEDUP_REMOVED lines=24> */
.L_x_2013:
[----:B------:R-:W-:Y:S05]  /*0c80*/  BSYNC B0 ;  /* 0x0000000000007941 */ /* 0x000fea0003800000 */
.L_x_2012:
        /* <DEDUP_REMOVED lines=35> */
.L_x_2015:
[----:B------:R-:W-:Y:S05]  /*0ec0*/  BSYNC B0 ;  /* 0x0000000000007941 */ /* 0x000fea0003800000 */
.L_x_2014:
        /* <DEDUP_REMOVED lines=32> */
.L_x_2017:
[----:B------:R-:W-:Y:S05]  /*10d0*/  BSYNC B0 ;  /* 0x0000000000007941 */ /* 0x000fea0003800000 */
.L_x_2016:
        /* <DEDUP_REMOVED lines=240> */
.L_x_2018:
        /* <DEDUP_REMOVED lines=10> */
.L_x_2075:


//--------------------- .nv.shared._ZN5flash27flash_bwd_convert_dq_kernelI23Flash_bwd_kernel_traitsILi256ELi64ELi32ELi8ELi4ELi1ELi2ELb1ELb1EN7cutlass10bfloat16_tE19Flash_kernel_traitsILi256ELi64ELi32ELi8ES3_EEEEvNS_16Flash_bwd_paramsEi --------------------------
	.section	.nv.shared._ZN5flash27flash_bwd_convert_dq_kernelI23Flash_bwd_kernel_traitsILi256ELi64ELi32ELi8ELi4ELi1ELi2ELb1ELb1EN7cutlass10bfloat16_tE19Flash_kernel_traitsILi256ELi64ELi32ELi8ES3_EEEEvNS_16Flash_bwd_paramsEi,"aw",@nobits
	.sectionflags	@""
	.align	16
	.zero		1024


//--------------------- .nv.shared.reserved.0     --------------------------
	.section	.nv.shared.reserved.0,"aw",@nobits
	.weak		__nv_reservedSMEM_offset_0_alias
	.size		__nv_reservedSMEM_offset_0_alias, 0, 0
	.other		__nv_reservedSMEM_offset_0_alias,@"STO_CUDA_RESERVED_SHARED STV_DEFAULT"
__nv_reservedSMEM_offset_0_alias:
	.zero		0


//--------------------- .nv.global                --------------------------
	.section	.nv.global,"aw",@nobits
.nv.global:
	.type		_ZN66_INTERNAL_8dd3f9e9_30_flash_bwd_hdim256_bf16_sm80_cu_a6473388_29044cute1_E,@object
	.size		_ZN66_INTERNAL_8dd3f9e9_30_flash_bwd_hdim256_bf16_sm80_cu_a6473388_29044cute1_E,(_ZN66_INTERNAL_8dd3f9e9_30_flash_bwd_hdim256_bf16_sm80_cu_a6473388_29044cuda3std3__45__cpo6cbeginE - _ZN66_INTERNAL_8dd3f9e9_30_flash_bwd_hdim256_bf16_sm80_cu_a6473388_29044cute1_E)
_ZN66_INTERNAL_8dd3f9e9_30_flash_bwd_hdim256_bf16_sm80_cu_a6473388_29044cute1_E:
	.zero		1
	.type		_ZN66_INTERNAL_8dd3f9e9_30_flash_bwd_hdim256_bf16_sm80_cu_a6473388_29044cuda3std3__45__cpo6cbeginE,@object
	.size		_ZN66_INTERNAL_8dd3f9e9_30_flash_bwd_hdim256_bf16_sm80_cu_a6473388_29044cuda3std3__45__cpo6cbeginE,(_ZN66_INTERNAL_8dd3f9e9_30_flash_bwd_hdim256_bf16_sm80_cu_a6473388_29044cuda3std3__48in_placeE - _ZN66_INTERNAL_8dd3f9e9_30_flash_bwd_hdim256_bf16_sm80_cu_a6473388_29044cuda3std3__45__cpo6cbeginE)
_ZN66_INTERNAL_8dd3f9e9_30_flash_bwd_hdim256_bf16_sm80_cu_a6473388_29044cuda3std3__45__cpo6cbeginE:
	.zero		1
	.type		_ZN66_INTERNAL_8dd3f9e9_30_flash_bwd_hdim256_bf16_sm80_cu_a6473388_29044cuda3std3__48in_placeE,@object
	.size		_ZN66_INTERNAL_8dd3f9e9_30_flash_bwd_hdim256_bf16_sm80_cu_a6473388_29044cuda3std3__48in_placeE,(_ZN66_INTERNAL_8dd3f9e9_30_flash_bwd_hdim256_bf16_sm80_cu_a6473388_29044cuda3std6ranges3__45__cpo9iter_moveE - _ZN66_INTERNAL_8dd3f9e9_30_flash_bwd_hdim256_bf16_sm80_cu_a6473388_29044cuda3std3__48in_placeE)
_ZN66_INTERNAL_8dd3f9e9_30_flash_bwd_hdim256_bf16_sm80_cu_a6473388_29044cuda3std3__48in_placeE:
	.zero		1
	.type		_ZN66_INTERNAL_8dd3f9e9_30_flash_bwd_hdim256_bf16_sm80_cu_a6473388_29044cuda3std6ranges3__45__cpo9iter_moveE,@object
	.size		_ZN66_INTERNAL_8dd3f9e9_30_flash_bwd_hdim256_bf16_sm80_cu_a6473388_29044cuda3std6ranges3__45__cpo9iter_moveE,(_ZN66_INTERNAL_8dd3f9e9_30_flash_bwd_hdim256_bf16_sm80_cu_a6473388_29044cuda3std3__45__cpo5beginE - _ZN66_INTERNAL_8dd3f9e9_30_flash_bwd_hdim256_bf16_sm80_cu_a6473388_29044cuda3std6ranges3__45__cpo9iter_moveE)
_ZN66_INTERNAL_8dd3f9e9_30_flash_bwd_hdim256_bf16_sm80_cu_a6473388_29044cuda3std6ranges3__45__cpo9iter_moveE:
	.zero		1
	.type		_ZN66_INTERNAL_8dd3f9e9_30_flash_bwd_hdim256_bf16_sm80_cu_a6473388_29044cuda3std3__45__cpo5beginE,@object
	.size		_ZN66_INTERNAL_8dd3f9e9_30_flash_bwd_hdim256_bf16_sm80_cu_a6473388_29044cuda3std3__45__cpo5beginE,(_ZN66_INTERNAL_8dd3f9e9_30_flash_bwd_hdim256_bf16_sm80_cu_a6473388_29044cuda3std3__468_GLOBAL__N__8dd3f9e9_30_flash_bwd_hdim256_bf16_sm80_cu_a6473388_29046ignoreE - _ZN66_INTERNAL_8dd3f9e9_30_flash_bwd_hdim256_bf16_sm80_cu_a6473388_29044cuda3std3__45__cpo5beginE)
_ZN66_INTERNAL_8dd3f9e9_30_flash_bwd_hdim256_bf16_sm80_cu_a6473388_29044cuda3std3__45__cpo5beginE:
	.zero		1
	.type		_ZN66_INTERNAL_8dd3f9e9_30_flash_bwd_hdim256_bf16_sm80_cu_a6473388_29044cuda3std3__468_GLOBAL__N__8dd3f9e9_30_flash_bwd_hdim256_bf16_sm80_cu_a6473388_29046ignoreE,@object
	.size		_ZN66_INTERNAL_8dd3f9e9_30_flash_bwd_hdim256_bf16_sm80_cu_a6473388_29044cuda3std3__468_GLOBAL__N__8dd3f9e9_30_flash_bwd_hdim256_bf16_sm80_cu_a6473388_29046ignoreE,(_ZN66_INTERNAL_8dd3f9e9_30_flash_bwd_hdim256_bf16_sm80_cu_a6473388_29044cute7productE - _ZN66_INTERNAL_8dd3f9e9_30_flash_bwd_hdim256_bf16_sm80_cu_a6473388_29044cuda3std3__468_GLOBAL__N__8dd3f9e9_30_flash_bwd_hdim256_bf16_sm80_cu_a6473388_29046ignoreE)
_ZN66_INTERNAL_8dd3f9e9_30_flash_bwd_hdim256_bf16_sm80_cu_a6473388_29044cuda3std3__468_GLOBAL__N__8dd3f9e9_30_flash_bwd_hdim256_bf16_sm80_cu_a6473388_29046ignoreE:
	.zero		1
	.type		_ZN66_INTERNAL_8dd3f9e9_30_flash_bwd_hdim256_bf16_sm80_cu_a6473388_29044cute7productE,@object
	.size		_ZN66_INTERNAL_8dd3f9e9_30_flash_bwd_hdim256_bf16_sm80_cu_a6473388_29044cute7productE,(_ZN66_INTERNAL_8dd3f9e9_30_flash_bwd_hdim256_bf16_sm80_cu_a6473388_29044cuda3std3__45__cpo3endE - _ZN66_INTERNAL_8dd3f9e9_30_flash_bwd_hdim256_bf16_sm80_cu_a6473388_29044cute7productE)
_ZN66_INTERNAL_8dd3f9e9_30_flash_bwd_hdim256_bf16_sm80_cu_a6473388_29044cute7productE:
	.zero		1
	.type		_ZN66_INTERNAL_8dd3f9e9_30_flash_bwd_hdim256_bf16_sm80_cu_a6473388_29044cuda3std3__45__cpo3endE,@object
	.size		_ZN66_INTERNAL_8dd3f9e9_30_flash_bwd_hdim256_bf16_sm80_cu_a6473388_29044cuda3std3__45__cpo3endE,(_ZN66_INTERNAL_8dd3f9e9_30_flash_bwd_hdim256_bf16_sm80_cu_a6473388_29044cuda3std3__419piecewise_constructE - _ZN66_INTERNAL_8dd3f9e9_30_flash_bwd_hdim256_bf16_sm80_cu_a6473388_29044cuda3std3__45__cpo3endE)
_ZN66_INTERNAL_8dd3f9e9_30_flash_bwd_hdim256_bf16_sm80_cu_a6473388_29044cuda3std3__45__cpo3endE:
	.zero		1
	.type		_ZN66_INTERNAL_8dd3f9e9_30_flash_bwd_hdim256_bf16_sm80_cu_a6473388_29044cuda3std3__419piecewise_constructE,@object
	.size		_ZN66_INTERNAL_8dd3f9e9_30_flash_bwd_hdim256_bf16_sm80_cu_a6473388_29044cuda3std3__419piecewise_constructE,(_ZN66_INTERNAL_8dd3f9e9_30_flash_bwd_hdim256_bf16_sm80_cu_a6473388_29044cuda3std3__45__cpo4cendE - _ZN66_INTERNAL_8dd3f9e9_30_flash_bwd_hdim256_bf16_sm80_cu_a6473388_29044cuda3std3__419piecewise_constructE)
_ZN66_INTERNAL_8dd3f9e9_30_flash_bwd_hdim256_bf16_sm80_cu_a6473388_29044cuda3std3__419piecewise_constructE:
	.zero		1
	.type		_ZN66_INTERNAL_8dd3f9e9_30_flash_bwd_hdim256_bf16_sm80_cu_a6473388_29044cuda3std3__45__cpo4cendE,@object
	.size		_ZN66_INTERNAL_8dd3f9e9_30_flash_bwd_hdim256_bf16_sm80_cu_a6473388_29044cuda3std3__45__cpo4cendE,(_ZN66_INTERNAL_8dd3f9e9_30_flash_bwd_hdim256_bf16_sm80_cu_a6473388_29044cuda3std6ranges3__45__cpo4swapE - _ZN66_INTERNAL_8dd3f9e9_30_flash_bwd_hdim256_bf16_sm80_cu_a6473388_29044cuda3std3__45__cpo4cendE)
_ZN66_INTERNAL_8dd3f9e9_30_flash_bwd_hdim256_bf16_sm80_cu_a6473388_29044cuda3std3__45__cpo4cendE:
	.zero		1
	.type		_ZN66_INTERNAL_8dd3f9e9_30_flash_bwd_hdim256_bf16_sm80_cu_a6473388_29044cuda3std6ranges3__45__cpo4swapE,@object
	.size		_ZN66_INTERNAL_8dd3f9e9_30_flash_bwd_hdim256_bf16_sm80_cu_a6473388_29044cuda3std6ranges3__45__cpo4swapE,(.L_7 - _ZN66_INTERNAL_8dd3f9e9_30_flash_bwd_hdim256_bf16_sm80_cu_a6473388_29044cuda3std6ranges3__45__cpo4swapE)
_ZN66_INTERNAL_8dd3f9e9_30_flash_bwd_hdim256_bf16_sm80_cu_a6473388_29044cuda3std6ranges3__45__cpo4swapE:
	.zero		1
.L_7:


//--------------------- .nv.shared._ZN5flash44flash_bwd_dq_dk_dv_loop_seqk_parallel_kernelI23Flash_bwd_kernel_traitsILi256ELi64ELi32ELi8ELi4ELi1ELi2ELb1ELb1EN7cutlass10bfloat16_tE19Flash_kernel_traitsILi256ELi64ELi32ELi8ES3_EELb0ELb0ELb0ELb0ELb0ELb0ELb0EEEvNS_16Flash_bwd_paramsE --------------------------
	.section	.nv.shared._ZN5flash44flash_bwd_dq_dk_dv_loop_seqk_parallel_kernelI23Flash_bwd_kernel_traitsILi256ELi64ELi32ELi8ELi4ELi1ELi2ELb1ELb1EN7cutlass10bfloat16_tE19Flash_kernel_traitsILi256ELi64ELi32ELi8ES3_EELb0ELb0ELb0ELb0ELb0ELb0ELb0EEEvNS_16Flash_bwd_paramsE,"aw",@nobits
	.sectionflags	@""
	.align	16
	.zero		1024


//--------------------- .nv.shared._ZN5flash44flash_bwd_dq_dk_dv_loop_seqk_parallel_kernelI23Flash_bwd_kernel_traitsILi256ELi64ELi32ELi8ELi4ELi1ELi2ELb1ELb1EN7cutlass10bfloat16_tE19Flash_kernel_traitsILi256ELi64ELi32ELi8ES3_EELb0ELb0ELb0ELb0ELb0ELb0ELb1EEEvNS_16Flash_bwd_paramsE --------------------------
	.section	.nv.shared._ZN5flash44flash_bwd_dq_dk_dv_loop_seqk_parallel_kernelI23Flash_bwd_kernel_traitsILi256ELi64ELi32ELi8ELi4ELi1ELi2ELb1ELb1EN7cutlass10bfloat16_tE19Flash_kernel_traitsILi256ELi64ELi32ELi8ES3_EELb0ELb0ELb0ELb0ELb0ELb0ELb1EEEvNS_16Flash_bwd_paramsE,"aw",@nobits
	.sectionflags	@""
	.align	16
	.zero		1024


//--------------------- .nv.shared._ZN5flash44flash_bwd_dq_dk_dv_loop_seqk_parallel_kernelI23Flash_bwd_kernel_traitsILi256ELi64ELi32ELi8ELi4ELi1ELi2ELb1ELb1EN7cutlass10bfloat16_tE19Flash_kernel_traitsILi256ELi64ELi32ELi8ES3_EELb0ELb0ELb1ELb0ELb0ELb0ELb0EEEvNS_16Flash_bwd_paramsE --------------------------
	.section	.nv.shared._ZN5flash44flash_bwd_dq_dk_dv_loop_seqk_parallel_kernelI23Flash_bwd_kernel_traitsILi256ELi64ELi32ELi8ELi4ELi1ELi2ELb1ELb1EN7cutlass10bfloat16_tE19Flash_kernel_traitsILi256ELi64ELi32ELi8ES3_EELb0ELb0ELb1ELb0ELb0ELb0ELb0EEEvNS_16Flash_bwd_paramsE,"aw",@nobits
	.sectionflags	@""
	.align	16
	.zero		1024


//--------------------- .nv.shared._ZN5flash44flash_bwd_dq_dk_dv_loop_seqk_parallel_kernelI23Flash_bwd_kernel_traitsILi256ELi64ELi32ELi8ELi4ELi1ELi2ELb1ELb1EN7cutlass10bfloat16_tE19Flash_kernel_traitsILi256ELi64ELi32ELi8ES3_EELb0ELb0ELb1ELb0ELb0ELb0ELb1EEEvNS_16Flash_bwd_paramsE --------------------------
	.section	.nv.shared._ZN5flash44flash_bwd_dq_dk_dv_loop_seqk_parallel_kernelI23Flash_bwd_kernel_traitsILi256ELi64ELi32ELi8ELi4ELi1ELi2ELb1ELb1EN7cutlass10bfloat16_tE19Flash_kernel_traitsILi256ELi64ELi32ELi8ES3_EELb0ELb0ELb1ELb0ELb0ELb0ELb1EEEvNS_16Flash_bwd_paramsE,"aw",@nobits
	.sectionflags	@""
	.align	16
	.zero		1024


//--------------------- .nv.shared._ZN5flash44flash_bwd_dq_dk_dv_loop_seqk_parallel_kernelI23Flash_bwd_kernel_traitsILi256ELi64ELi32ELi8ELi4ELi1ELi2ELb1ELb1EN7cutlass10bfloat16_tE19Flash_kernel_traitsILi256ELi64ELi32ELi8ES3_EELb0ELb0ELb0ELb0ELb0ELb1ELb0EEEvNS_16Flash_bwd_paramsE --------------------------
	.section	.nv.shared._ZN5flash44flash_bwd_dq_dk_dv_loop_seqk_parallel_kernelI23Flash_bwd_kernel_traitsILi256ELi64ELi32ELi8ELi4ELi1ELi2ELb1ELb1EN7cutlass10bfloat16_tE19Flash_kernel_traitsILi256ELi64ELi32ELi8ES3_EELb0ELb0ELb0ELb0ELb0ELb1ELb0EEEvNS_16Flash_bwd_paramsE,"aw",@nobits
	.sectionflags	@""
	.align	16
	.zero		1024


//--------------------- .nv.shared._ZN5flash44flash_bwd_dq_dk_dv_loop_seqk_parallel_kernelI23Flash_bwd_kernel_traitsILi256ELi64ELi32ELi8ELi4ELi1ELi2ELb1ELb1EN7cutlass10bfloat16_tE19Flash_kernel_traitsILi256ELi64ELi32ELi8ES3_EELb0ELb0ELb0ELb0ELb0ELb1ELb1EEEvNS_16Flash_bwd_paramsE --------------------------
	.section	.nv.shared._ZN5flash44flash_bwd_dq_dk_dv_loop_seqk_parallel_kernelI23Flash_bwd_kernel_traitsILi256ELi64ELi32ELi8ELi4ELi1ELi2ELb1ELb1EN7cutlass10bfloat16_tE19Flash_kernel_traitsILi256ELi64ELi32ELi8ES3_EELb0ELb0ELb0ELb0ELb0ELb1ELb1EEEvNS_16Flash_bwd_paramsE,"aw",@nobits
	.sectionflags	@""
	.align	16
	.zero		1024


//--------------------- .nv.shared._ZN5flash44flash_bwd_dq_dk_dv_loop_seqk_parallel_kernelI23Flash_bwd_kernel_traitsILi256ELi64ELi32ELi8ELi4ELi1ELi2ELb1ELb1EN7cutlass10bfloat16_tE19Flash_kernel_traitsILi256ELi64ELi32ELi8ES3_EELb0ELb0ELb0ELb1ELb0ELb0ELb0EEEvNS_16Flash_bwd_paramsE --------------------------
	.section	.nv.shared._ZN5flash44flash_bwd_dq_dk_dv_loop_seqk_parallel_kernelI23Flash_bwd_kernel_traitsILi256ELi64ELi32ELi8ELi4ELi1ELi2ELb1ELb1EN7cutlass10bfloat16_tE19Flash_kernel_traitsILi256ELi64ELi32ELi8ES3_EELb0ELb0ELb0ELb1ELb0ELb0ELb0EEEvNS_16Flash_bwd_paramsE,"aw",@nobits
	.sectionflags	@""
	.align	16
	.zero		1024


//--------------------- .nv.shared._ZN5flash44flash_bwd_dq_dk_dv_loop_seqk_parallel_kernelI23Flash_bwd_kernel_traitsILi256ELi64ELi32ELi8ELi4ELi1ELi2ELb1ELb1EN7cutlass10bfloat16_tE19Flash_kernel_traitsILi256ELi64ELi32ELi8ES3_EELb0ELb0ELb0ELb1ELb0ELb0ELb1EEEvNS_16Flash_bwd_paramsE --------------------------
	.section	.nv.shared._ZN5flash44flash_bwd_dq_dk_dv_loop_seqk_parallel_kernelI23Flash_bwd_kernel_traitsILi256ELi64ELi32ELi8ELi4ELi1ELi2ELb1ELb1EN7cutlass10bfloat16_tE19Flash_kernel_traitsILi256ELi64ELi32ELi8ES3_EELb0ELb0ELb0ELb1ELb0ELb0ELb1EEEvNS_16Flash_bwd_paramsE,"aw",@nobits
	.sectionflags	@""
	.align	16
	.zero		1024


//--------------------- .nv.shared._ZN5flash44flash_bwd_dq_dk_dv_loop_seqk_parallel_kernelI23Flash_bwd_kernel_traitsILi256ELi64ELi32ELi8ELi4ELi1ELi2ELb1ELb1EN7cutlass10bfloat16_tE19Flash_kernel_traitsILi256ELi64ELi32ELi8ES3_EELb0ELb0ELb1ELb0ELb0ELb1ELb0EEEvNS_16Flash_bwd_paramsE --------------------------
	.section	.nv.shared._ZN5flash44flash_bwd_dq_dk_dv_loop_seqk_parallel_kernelI23Flash_bwd_kernel_traitsILi256ELi64ELi32ELi8ELi4ELi1ELi2ELb1ELb1EN7cutlass10bfloat16_tE19Flash_kernel_traitsILi256ELi64ELi32ELi8ES3_EELb0ELb0ELb1ELb0ELb0ELb1ELb0EEEvNS_16Flash_bwd_paramsE,"aw",@nobits
	.sectionflags	@""
	.align	16
	.zero		1024


//--------------------- .nv.shared._ZN5flash44flash_bwd_dq_dk_dv_loop_seqk_parallel_kernelI23Flash_bwd_kernel_traitsILi256ELi64ELi32ELi8ELi4ELi1ELi2ELb1ELb1EN7cutlass10bfloat16_tE19Flash_kernel_traitsILi256ELi64ELi32ELi8ES3_EELb0ELb0ELb1ELb0ELb0ELb1ELb1EEEvNS_16Flash_bwd_paramsE --------------------------
	.section	.nv.shared._ZN5flash44flash_bwd_dq_dk_dv_loop_seqk_parallel_kernelI23Flash_bwd_kernel_traitsILi256ELi64ELi32ELi8ELi4ELi1ELi2ELb1ELb1EN7cutlass10bfloat16_tE19Flash_kernel_traitsILi256ELi64ELi32ELi8ES3_EELb0ELb0ELb1ELb0ELb0ELb1ELb1EEEvNS_16Flash_bwd_paramsE,"aw",@nobits
	.sectionflags	@""
	.align	16
	.zero		1024


//--------------------- .nv.shared._ZN5flash44flash_bwd_dq_dk_dv_loop_seqk_parallel_kernelI23Flash_bwd_kernel_traitsILi256ELi64ELi32ELi8ELi4ELi1ELi2ELb1ELb1EN7cutlass10bfloat16_tE19Flash_kernel_traitsILi256ELi64ELi32ELi8ES3_EELb0ELb0ELb1ELb1ELb0ELb0ELb0EEEvNS_16Flash_bwd_paramsE --------------------------
	.section	.nv.shared._ZN5flash44flash_bwd_dq_dk_dv_loop_seqk_parallel_kernelI23Flash_bwd_kernel_traitsILi256ELi64ELi32ELi8ELi4ELi1ELi2ELb1ELb1EN7cutlass10bfloat16_tE19Flash_kernel_traitsILi256ELi64ELi32ELi8ES3_EELb0ELb0ELb1ELb1ELb0ELb0ELb0EEEvNS_16Flash_bwd_paramsE,"aw",@nobits
	.sectionflags	@""
	.align	16
	.zero		1024


//--------------------- .nv.shared._ZN5flash44flash_bwd_dq_dk_dv_loop_seqk_parallel_kernelI23Flash_bwd_kernel_traitsILi256ELi64ELi32ELi8ELi4ELi1ELi2ELb1ELb1EN7cutlass10bfloat16_tE19Flash_kernel_traitsILi256ELi64ELi32ELi8ES3_EELb0ELb0ELb1ELb1ELb0ELb0ELb1EEEvNS_16Flash_bwd_paramsE --------------------------
	.section	.nv.shared._ZN5flash44flash_bwd_dq_dk_dv_loop_seqk_parallel_kernelI23Flash_bwd_kernel_traitsILi256ELi64ELi32ELi8ELi4ELi1ELi2ELb1ELb1EN7cutlass10bfloat16_tE19Flash_kernel_traitsILi256ELi64ELi32ELi8ES3_EELb0ELb0ELb1ELb1ELb0ELb0ELb1EEEvNS_16Flash_bwd_paramsE,"aw",@nobits
	.sectionflags	@""
	.align	16
	.zero		1024


//--------------------- .nv.shared._ZN5flash25flash_bwd_dot_do_o_kernelILb0E23Flash_bwd_kernel_traitsILi256ELi64ELi32ELi8ELi4ELi1ELi2ELb1ELb1EN7cutlass10bfloat16_tE19Flash_kernel_traitsILi256ELi64ELi32ELi8ES3_EEEEvNS_16Flash_bwd_paramsE --------------------------
	.section	.nv.shared._ZN5flash25flash_bwd_dot_do_o_kernelILb0E23Flash_bwd_kernel_traitsILi256ELi64ELi32ELi8ELi4ELi1ELi2ELb1ELb1EN7cutlass10bfloat16_tE19Flash_kernel_traitsILi256ELi64ELi32ELi8ES3_EEEEvNS_16Flash_bwd_paramsE,"aw",@nobits
	.sectionflags	@""
	.align	16
	.zero		1024


//--------------------- .nv.shared._ZN5flash25flash_bwd_dot_do_o_kernelILb1E23Flash_bwd_kernel_traitsILi256ELi64ELi32ELi8ELi4ELi1ELi2ELb1ELb1EN7cutlass10bfloat16_tE19Flash_kernel_traitsILi256ELi64ELi32ELi8ES3_EEEEvNS_16Flash_bwd_paramsE --------------------------
	.section	.nv.shared._ZN5flash25flash_bwd_dot_do_o_kernelILb1E23Flash_bwd_kernel_traitsILi256ELi64ELi32ELi8ELi4ELi1ELi2ELb1ELb1EN7cutlass10bfloat16_tE19Flash_kernel_traitsILi256ELi64ELi32ELi8ES3_EEEEvNS_16Flash_bwd_paramsE,"aw",@nobits
	.sectionflags	@""
	.align	16
	.zero		1024


//--------------------- .nv.shared._ZN5flash44flash_bwd_dq_dk_dv_loop_seqk_parallel_kernelI23Flash_bwd_kernel_traitsILi256ELi64ELi64ELi8ELi4ELi2ELi2ELb0ELb1EN7cutlass10bfloat16_tE19Flash_kernel_traitsILi256ELi64ELi64ELi8ES3_EELb0ELb0ELb0ELb0ELb0ELb0ELb0EEEvNS_16Flash_bwd_paramsE --------------------------
	.section	.nv.shared._ZN5flash44flash_bwd_dq_dk_dv_loop_seqk_parallel_kernelI23Flash_bwd_kernel_traitsILi256ELi64ELi64ELi8ELi4ELi2ELi2ELb0ELb1EN7cutlass10bfloat16_tE19Flash_kernel_traitsILi256ELi64ELi64ELi8ES3_EELb0ELb0ELb0ELb0ELb0ELb0ELb0EEEvNS_16Flash_bwd_paramsE,"aw",@nobits
	.sectionflags	@""
	.align	16
	.zero		1024


//--------------------- .nv.shared._ZN5flash44flash_bwd_dq_dk_dv_loop_seqk_parallel_kernelI23Flash_bwd_kernel_traitsILi256ELi64ELi64ELi8ELi4ELi2ELi2ELb0ELb1EN7cutlass10bfloat16_tE19Flash_kernel_traitsILi256ELi64ELi64ELi8ES3_EELb0ELb0ELb1ELb0ELb0ELb0ELb0EEEvNS_16Flash_bwd_paramsE --------------------------
	.section	.nv.shared._ZN5flash44flash_bwd_dq_dk_dv_loop_seqk_parallel_kernelI23Flash_bwd_kernel_traitsILi256ELi64ELi64ELi8ELi4ELi2ELi2ELb0ELb1EN7cutlass10bfloat16_tE19Flash_kernel_traitsILi256ELi64ELi64ELi8ES3_EELb0ELb0ELb1ELb0ELb0ELb0ELb0EEEvNS_16Flash_bwd_paramsE,"aw",@nobits
	.sectionflags	@""
	.align	16
	.zero		1024


//--------------------- .nv.shared._ZN5flash44flash_bwd_dq_dk_dv_loop_seqk_parallel_kernelI23Flash_bwd_kernel_traitsILi256ELi64ELi64ELi8ELi4ELi2ELi2ELb0ELb1EN7cutlass10bfloat16_tE19Flash_kernel_traitsILi256ELi64ELi64ELi8ES3_EELb0ELb0ELb0ELb0ELb0ELb1ELb0EEEvNS_16Flash_bwd_paramsE --------------------------
	.section	.nv.shared._ZN5flash44flash_bwd_dq_dk_dv_loop_seqk_parallel_kernelI23Flash_bwd_kernel_traitsILi256ELi64ELi64ELi8ELi4ELi2ELi2ELb0ELb1EN7cutlass10bfloat16_tE19Flash_kernel_traitsILi256ELi64ELi64ELi8ES3_EELb0ELb0ELb0ELb0ELb0ELb1ELb0EEEvNS_16Flash_bwd_paramsE,"aw",@nobits
	.sectionflags	@""
	.align	16
	.zero		1024


//--------------------- .nv.shared._ZN5flash44flash_bwd_dq_dk_dv_loop_seqk_parallel_kernelI23Flash_bwd_kernel_traitsILi256ELi64ELi64ELi8ELi4ELi2ELi2ELb0ELb1EN7cutlass10bfloat16_tE19Flash_kernel_traitsILi256ELi64ELi64ELi8ES3_EELb0ELb0ELb0ELb1ELb0ELb0ELb0EEEvNS_16Flash_bwd_paramsE --------------------------
	.section	.nv.shared._ZN5flash44flash_bwd_dq_dk_dv_loop_seqk_parallel_kernelI23Flash_bwd_kernel_traitsILi256ELi64ELi64ELi8ELi4ELi2ELi2ELb0ELb1EN7cutlass10bfloat16_tE19Flash_kernel_traitsILi256ELi64ELi64ELi8ES3_EELb0ELb0ELb0ELb1ELb0ELb0ELb0EEEvNS_16Flash_bwd_paramsE,"aw",@nobits
	.sectionflags	@""
	.align	16
	.zero		1024


//--------------------- .nv.shared._ZN5flash44flash_bwd_dq_dk_dv_loop_seqk_parallel_kernelI23Flash_bwd_kernel_traitsILi256ELi64ELi64ELi8ELi4ELi2ELi2ELb0ELb1EN7cutlass10bfloat16_tE19Flash_kernel_traitsILi256ELi64ELi64ELi8ES3_EELb0ELb0ELb1ELb0ELb0ELb1ELb0EEEvNS_16Flash_bwd_paramsE --------------------------
	.section	.nv.shared._ZN5flash44flash_bwd_dq_dk_dv_loop_seqk_parallel_kernelI23Flash_bwd_kernel_traitsILi256ELi64ELi64ELi8ELi4ELi2ELi2ELb0ELb1EN7cutlass10bfloat16_tE19Flash_kernel_traitsILi256ELi64ELi64ELi8ES3_EELb0ELb0ELb1ELb0ELb0ELb1ELb0EEEvNS_16Flash_bwd_paramsE,"aw",@nobits
	.sectionflags	@""
	.align	16
	.zero		1024


//--------------------- .nv.shared._ZN5flash44flash_bwd_dq_dk_dv_loop_seqk_parallel_kernelI23Flash_bwd_kernel_traitsILi256ELi64ELi64ELi8ELi4ELi2ELi2ELb0ELb1EN7cutlass10bfloat16_tE19Flash_kernel_traitsILi256ELi64ELi64ELi8ES3_EELb0ELb0ELb1ELb1ELb0ELb0ELb0EEEvNS_16Flash_bwd_paramsE --------------------------
	.section	.nv.shared._ZN5flash44flash_bwd_dq_dk_dv_loop_seqk_parallel_kernelI23Flash_bwd_kernel_traitsILi256ELi64ELi64ELi8ELi4ELi2ELi2ELb0ELb1EN7cutlass10bfloat16_tE19Flash_kernel_traitsILi256ELi64ELi64ELi8ES3_EELb0ELb0ELb1ELb1ELb0ELb0ELb0EEEvNS_16Flash_bwd_paramsE,"aw",@nobits
	.sectionflags	@""
	.align	16
	.zero		1024


//--------------------- .nv.shared._ZN5flash44flash_bwd_dq_dk_dv_loop_seqk_parallel_kernelI23Flash_bwd_kernel_traitsILi256ELi64ELi64ELi8ELi4ELi2ELi2ELb0ELb0EN7cutlass10bfloat16_tE19Flash_kernel_traitsILi256ELi64ELi64ELi8ES3_EELb0ELb0ELb0ELb0ELb0ELb0ELb0EEEvNS_16Flash_bwd_paramsE --------------------------
	.section	.nv.shared._ZN5flash44flash_bwd_dq_dk_dv_loop_seqk_parallel_kernelI23Flash_bwd_kernel_traitsILi256ELi64ELi64ELi8ELi4ELi2ELi2ELb0ELb0EN7cutlass10bfloat16_tE19Flash_kernel_traitsILi256ELi64ELi64ELi8ES3_EELb0ELb0ELb0ELb0ELb0ELb0ELb0EEEvNS_16Flash_bwd_paramsE,"aw",@nobits
	.sectionflags	@""
	.align	16
	.zero		1024


//--------------------- .nv.shared._ZN5flash44flash_bwd_dq_dk_dv_loop_seqk_parallel_kernelI23Flash_bwd_kernel_traitsILi256ELi64ELi64ELi8ELi4ELi2ELi2ELb0ELb0EN7cutlass10bfloat16_tE19Flash_kernel_traitsILi256ELi64ELi64ELi8ES3_EELb0ELb0ELb1ELb0ELb0ELb0ELb0EEEvNS_16Flash_bwd_paramsE --------------------------
	.section	.nv.shared._ZN5flash44flash_bwd_dq_dk_dv_loop_seqk_parallel_kernelI23Flash_bwd_kernel_traitsILi256ELi64ELi64ELi8ELi4ELi2ELi2ELb0ELb0EN7cutlass10bfloat16_tE19Flash_kernel_traitsILi256ELi64ELi64ELi8ES3_EELb0ELb0ELb1ELb0ELb0ELb0ELb0EEEvNS_16Flash_bwd_paramsE,"aw",@nobits
	.sectionflags	@""
	.align	16
	.zero		1024


//--------------------- .nv.shared._ZN5flash44flash_bwd_dq_dk_dv_loop_seqk_parallel_kernelI23Flash_bwd_kernel_traitsILi256ELi64ELi64ELi8ELi4ELi2ELi2ELb0ELb0EN7cutlass10bfloat16_tE19Flash_kernel_traitsILi256ELi64ELi64ELi8ES3_EELb0ELb0ELb0ELb0ELb0ELb1ELb0EEEvNS_16Flash_bwd_paramsE --------------------------
	.section	.nv.shared._ZN5flash44flash_bwd_dq_dk_dv_loop_seqk_parallel_kernelI23Flash_bwd_kernel_traitsILi256ELi64ELi64ELi8ELi4ELi2ELi2ELb0ELb0EN7cutlass10bfloat16_tE19Flash_kernel_traitsILi256ELi64ELi64ELi8ES3_EELb0ELb0ELb0ELb0ELb0ELb1ELb0EEEvNS_16Flash_bwd_paramsE,"aw",@nobits
	.sectionflags	@""
	.align	16
	.zero		1024


//--------------------- .nv.shared._ZN5flash44flash_bwd_dq_dk_dv_loop_seqk_parallel_kernelI23Flash_bwd_kernel_traitsILi256ELi64ELi64ELi8ELi4ELi2ELi2ELb0ELb0EN7cutlass10bfloat16_tE19Flash_kernel_traitsILi256ELi64ELi64ELi8ES3_EELb0ELb0ELb0ELb1ELb0ELb0ELb0EEEvNS_16Flash_bwd_paramsE --------------------------
	.section	.nv.shared._ZN5flash44flash_bwd_dq_dk_dv_loop_seqk_parallel_kernelI23Flash_bwd_kernel_traitsILi256ELi64ELi64ELi8ELi4ELi2ELi2ELb0ELb0EN7cutlass10bfloat16_tE19Flash_kernel_traitsILi256ELi64ELi64ELi8ES3_EELb0ELb0ELb0ELb1ELb0ELb0ELb0EEEvNS_16Flash_bwd_paramsE,"aw",@nobits
	.sectionflags	@""
	.align	16
	.zero		1024


//--------------------- .nv.shared._ZN5flash44flash_bwd_dq_dk_dv_loop_seqk_parallel_kernelI23Flash_bwd_kernel_traitsILi256ELi64ELi64ELi8ELi4ELi2ELi2ELb0ELb0EN7cutlass10bfloat16_tE19Flash_kernel_traitsILi256ELi64ELi64ELi8ES3_EELb0ELb0ELb1ELb0ELb0ELb1ELb0EEEvNS_16Flash_bwd_paramsE --------------------------
	.section	.nv.shared._ZN5flash44flash_bwd_dq_dk_dv_loop_seqk_parallel_kernelI23Flash_bwd_kernel_traitsILi256ELi64ELi64ELi8ELi4ELi2ELi2ELb0ELb0EN7cutlass10bfloat16_tE19Flash_kernel_traitsILi256ELi64ELi64ELi8ES3_EELb0ELb0ELb1ELb0ELb0ELb1ELb0EEEvNS_16Flash_bwd_paramsE,"aw",@nobits
	.sectionflags	@""
	.align	16
	.zero		1024


//--------------------- .nv.shared._ZN5flash44flash_bwd_dq_dk_dv_loop_seqk_parallel_kernelI23Flash_bwd_kernel_traitsILi256ELi64ELi64ELi8ELi4ELi2ELi2ELb0ELb0EN7cutlass10bfloat16_tE19Flash_kernel_traitsILi256ELi64ELi64ELi8ES3_EELb0ELb0ELb1ELb1ELb0ELb0ELb0EEEvNS_16Flash_bwd_paramsE --------------------------
	.section	.nv.shared._ZN5flash44flash_bwd_dq_dk_dv_loop_seqk_parallel_kernelI23Flash_bwd_kernel_traitsILi256ELi64ELi64ELi8ELi4ELi2ELi2ELb0ELb0EN7cutlass10bfloat16_tE19Flash_kernel_traitsILi256ELi64ELi64ELi8ES3_EELb0ELb0ELb1ELb1ELb0ELb0ELb0EEEvNS_16Flash_bwd_paramsE,"aw",@nobits
	.sectionflags	@""
	.align	16
	.zero		1024


//--------------------- .nv.shared._ZN5flash27flash_bwd_convert_dq_kernelI23Flash_bwd_kernel_traitsILi256ELi64ELi64ELi8ELi4ELi2ELi2ELb0ELb1EN7cutlass10bfloat16_tE19Flash_kernel_traitsILi256ELi64ELi64ELi8ES3_EEEEvNS_16Flash_bwd_paramsEi --------------------------
	.section	.nv.shared._ZN5flash27flash_bwd_convert_dq_kernelI23Flash_bwd_kernel_traitsILi256ELi64ELi64ELi8ELi4ELi2ELi2ELb0ELb1EN7cutlass10bfloat16_tE19Flash_kernel_traitsILi256ELi64ELi64ELi8ES3_EEEEvNS_16Flash_bwd_paramsEi,"aw",@nobits
	.sectionflags	@""
	.align	16
	.zero		1024


//--------------------- .nv.shared._ZN5flash44flash_bwd_dq_dk_dv_loop_seqk_parallel_kernelI23Flash_bwd_kernel_traitsILi256ELi64ELi64ELi8ELi4ELi2ELi2ELb0ELb1EN7cutlass10bfloat16_tE19Flash_kernel_traitsILi256ELi64ELi64ELi8ES3_EELb1ELb0ELb0ELb0ELb0ELb0ELb0EEEvNS_16Flash_bwd_paramsE --------------------------
	.section	.nv.shared._ZN5flash44flash_bwd_dq_dk_dv_loop_seqk_parallel_kernelI23Flash_bwd_kernel_traitsILi256ELi64ELi64ELi8ELi4ELi2ELi2ELb0ELb1EN7cutlass10bfloat16_tE19Flash_kernel_traitsILi256ELi64ELi64ELi8ES3_EELb1ELb0ELb0ELb0ELb0ELb0ELb0EEEvNS_16Flash_bwd_paramsE,"aw",@nobits
	.sectionflags	@""
	.align	16
	.zero		1024


//--------------------- .nv.shared._ZN5flash44flash_bwd_dq_dk_dv_loop_seqk_parallel_kernelI23Flash_bwd_kernel_traitsILi256ELi64ELi64ELi8ELi4ELi2ELi2ELb0ELb1EN7cutlass10bfloat16_tE19Flash_kernel_traitsILi256ELi64ELi64ELi8ES3_EELb0ELb0ELb0ELb0ELb0ELb0ELb1EEEvNS_16Flash_bwd_paramsE --------------------------
	.section	.nv.shared._ZN5flash44flash_bwd_dq_dk_dv_loop_seqk_parallel_kernelI23Flash_bwd_kernel_traitsILi256ELi64ELi64ELi8ELi4ELi2ELi2ELb0ELb1EN7cutlass10bfloat16_tE19Flash_kernel_traitsILi256ELi64ELi64ELi8ES3_EELb0ELb0ELb0ELb0ELb0ELb0ELb1EEEvNS_16Flash_bwd_paramsE,"aw",@nobits
	.sectionflags	@""
	.align	16
	.zero		1024


//--------------------- .nv.shared._ZN5flash44flash_bwd_dq_dk_dv_loop_seqk_parallel_kernelI23Flash_bwd_kernel_traitsILi256ELi64ELi64ELi8ELi4ELi2ELi2ELb0ELb1EN7cutlass10bfloat16_tE19Flash_kernel_traitsILi256ELi64ELi64ELi8ES3_EELb1ELb0ELb1ELb0ELb0ELb0ELb0EEEvNS_16Flash_bwd_paramsE --------------------------
	.section	.nv.shared._ZN5flash44flash_bwd_dq_dk_dv_loop_seqk_parallel_kernelI23Flash_bwd_kernel_traitsILi256ELi64ELi64ELi8ELi4ELi2ELi2ELb0ELb1EN7cutlass10bfloat16_tE19Flash_kernel_traitsILi256ELi64ELi64ELi8ES3_EELb1ELb0ELb1ELb0ELb0ELb0ELb0EEEvNS_16Flash_bwd_paramsE,"aw",@nobits
	.sectionflags	@""
	.align	16
	.zero		1024


//--------------------- .nv.shared._ZN5flash44flash_bwd_dq_dk_dv_loop_seqk_parallel_kernelI23Flash_bwd_kernel_traitsILi256ELi64ELi64ELi8ELi4ELi2ELi2ELb0ELb1EN7cutlass10bfloat16_tE19Flash_kernel_traitsILi256ELi64ELi64ELi8ES3_EELb0ELb0ELb1ELb0ELb0ELb0ELb1EEEvNS_16Flash_bwd_paramsE --------------------------
	.section	.nv.shared._ZN5flash44flash_bwd_dq_dk_dv_loop_seqk_parallel_kernelI23Flash_bwd_kernel_traitsILi256ELi64ELi64ELi8ELi4ELi2ELi2ELb0ELb1EN7cutlass10bfloat16_tE19Flash_kernel_traitsILi256ELi64ELi64ELi8ES3_EELb0ELb0ELb1ELb0ELb0ELb0ELb1EEEvNS_16Flash_bwd_paramsE,"aw",@nobits
	.sectionflags	@""
	.align	16
	.zero		1024


//--------------------- .nv.shared._ZN5flash44flash_bwd_dq_dk_dv_loop_seqk_parallel_kernelI23Flash_bwd_kernel_traitsILi256ELi64ELi64ELi8ELi4ELi2ELi2ELb0ELb1EN7cutlass10bfloat16_tE19Flash_kernel_traitsILi256ELi64ELi64ELi8ES3_EELb1ELb0ELb0ELb0ELb0ELb1ELb0EEEvNS_16Flash_bwd_paramsE --------------------------
	.section	.nv.shared._ZN5flash44flash_bwd_dq_dk_dv_loop_seqk_parallel_kernelI23Flash_bwd_kernel_traitsILi256ELi64ELi64ELi8ELi4ELi2ELi2ELb0ELb1EN7cutlass10bfloat16_tE19Flash_kernel_traitsILi256ELi64ELi64ELi8ES3_EELb1ELb0ELb0ELb0ELb0ELb1ELb0EEEvNS_16Flash_bwd_paramsE,"aw",@nobits
	.sectionflags	@""
	.align	16
	.zero		1024


//--------------------- .nv.shared._ZN5flash44flash_bwd_dq_dk_dv_loop_seqk_parallel_kernelI23Flash_bwd_kernel_traitsILi256ELi64ELi64ELi8ELi4ELi2ELi2ELb0ELb1EN7cutlass10bfloat16_tE19Flash_kernel_traitsILi256ELi64ELi64ELi8ES3_EELb0ELb0ELb0ELb0ELb0ELb1ELb1EEEvNS_16Flash_bwd_paramsE --------------------------
	.section	.nv.shared._ZN5flash44flash_bwd_dq_dk_dv_loop_seqk_parallel_kernelI23Flash_bwd_kernel_traitsILi256ELi64ELi64ELi8ELi4ELi2ELi2ELb0ELb1EN7cutlass10bfloat16_tE19Flash_kernel_traitsILi256ELi64ELi64ELi8ES3_EELb0ELb0ELb0ELb0ELb0ELb1ELb1EEEvNS_16Flash_bwd_paramsE,"aw",@nobits
	.sectionflags	@""
	.align	16
	.zero		1024


//--------------------- .nv.shared._ZN5flash44flash_bwd_dq_dk_dv_loop_seqk_parallel_kernelI23Flash_bwd_kernel_traitsILi256ELi64ELi64ELi8ELi4ELi2ELi2ELb0ELb1EN7cutlass10bfloat16_tE19Flash_kernel_traitsILi256ELi64ELi64ELi8ES3_EELb1ELb0ELb0ELb1ELb0ELb0ELb0EEEvNS_16Flash_bwd_paramsE --------------------------
	.section	.nv.shared._ZN5flash44flash_bwd_dq_dk_dv_loop_seqk_parallel_kernelI23Flash_bwd_kernel_traitsILi256ELi64ELi64ELi8ELi4ELi2ELi2ELb0ELb1EN7cutlass10bfloat16_tE19Flash_kernel_traitsILi256ELi64ELi64ELi8ES3_EELb1ELb0ELb0ELb1ELb0ELb0ELb0EEEvNS_16Flash_bwd_paramsE,"aw",@nobits
	.sectionflags	@""
	.align	16
	.zero		1024


//--------------------- .nv.shared._ZN5flash44flash_bwd_dq_dk_dv_loop_seqk_parallel_kernelI23Flash_bwd_kernel_traitsILi256ELi64ELi64ELi8ELi4ELi2ELi2ELb0ELb1EN7cutlass10bfloat16_tE19Flash_kernel_traitsILi256ELi64ELi64ELi8ES3_EELb0ELb0ELb0ELb1ELb0ELb0ELb1EEEvNS_16Flash_bwd_paramsE --------------------------
	.section	.nv.shared._ZN5flash44flash_bwd_dq_dk_dv_loop_seqk_parallel_kernelI23Flash_bwd_kernel_traitsILi256ELi64ELi64ELi8ELi4ELi2ELi2ELb0ELb1EN7cutlass10bfloat16_tE19Flash_kernel_traitsILi256ELi64ELi64ELi8ES3_EELb0ELb0ELb0ELb1ELb0ELb0ELb1EEEvNS_16Flash_bwd_paramsE,"aw",@nobits
	.sectionflags	@""
	.align	16
	.zero		1024


//--------------------- .nv.shared._ZN5flash44flash_bwd_dq_dk_dv_loop_seqk_parallel_kernelI23Flash_bwd_kernel_traitsILi256ELi64ELi64ELi8ELi4ELi2ELi2ELb0ELb1EN7cutlass10bfloat16_tE19Flash_kernel_traitsILi256ELi64ELi64ELi8ES3_EELb1ELb0ELb1ELb0ELb0ELb1ELb0EEEvNS_16Flash_bwd_paramsE --------------------------
	.section	.nv.shared._ZN5flash44flash_bwd_dq_dk_dv_loop_seqk_parallel_kernelI23Flash_bwd_kernel_traitsILi256ELi64ELi64ELi8ELi4ELi2ELi2ELb0ELb1EN7cutlass10bfloat16_tE19Flash_kernel_traitsILi256ELi64ELi64ELi8ES3_EELb1ELb0ELb1ELb0ELb0ELb1ELb0EEEvNS_16Flash_bwd_paramsE,"aw",@nobits
	.sectionflags	@""
	.align	16
	.zero		1024


//--------------------- .nv.shared._ZN5flash44flash_bwd_dq_dk_dv_loop_seqk_parallel_kernelI23Flash_bwd_kernel_traitsILi256ELi64ELi64ELi8ELi4ELi2ELi2ELb0ELb1EN7cutlass10bfloat16_tE19Flash_kernel_traitsILi256ELi64ELi64ELi8ES3_EELb0ELb0ELb1ELb0ELb0ELb1ELb1EEEvNS_16Flash_bwd_paramsE --------------------------
	.section	.nv.shared._ZN5flash44flash_bwd_dq_dk_dv_loop_seqk_parallel_kernelI23Flash_bwd_kernel_traitsILi256ELi64ELi64ELi8ELi4ELi2ELi2ELb0ELb1EN7cutlass10bfloat16_tE19Flash_kernel_traitsILi256ELi64ELi64ELi8ES3_EELb0ELb0ELb1ELb0ELb0ELb1ELb1EEEvNS_16Flash_bwd_paramsE,"aw",@nobits
	.sectionflags	@""
	.align	16
	.zero		1024


//--------------------- .nv.shared._ZN5flash44flash_bwd_dq_dk_dv_loop_seqk_parallel_kernelI23Flash_bwd_kernel_traitsILi256ELi64ELi64ELi8ELi4ELi2ELi2ELb0ELb1EN7cutlass10bfloat16_tE19Flash_kernel_traitsILi256ELi64ELi64ELi8ES3_EELb1ELb0ELb1ELb1ELb0ELb0ELb0EEEvNS_16Flash_bwd_paramsE --------------------------
	.section	.nv.shared._ZN5flash44flash_bwd_dq_dk_dv_loop_seqk_parallel_kernelI23Flash_bwd_kernel_traitsILi256ELi64ELi64ELi8ELi4ELi2ELi2ELb0ELb1EN7cutlass10bfloat16_tE19Flash_kernel_traitsILi256ELi64ELi64ELi8ES3_EELb1ELb0ELb1ELb1ELb0ELb0ELb0EEEvNS_16Flash_bwd_paramsE,"aw",@nobits
	.sectionflags	@""
	.align	16
	.zero		1024


//--------------------- .nv.shared._ZN5flash44flash_bwd_dq_dk_dv_loop_seqk_parallel_kernelI23Flash_bwd_kernel_traitsILi256ELi64ELi64ELi8ELi4ELi2ELi2ELb0ELb1EN7cutlass10bfloat16_tE19Flash_kernel_traitsILi256ELi64ELi64ELi8ES3_EELb0ELb0ELb1ELb1ELb0ELb0ELb1EEEvNS_16Flash_bwd_paramsE --------------------------
	.section	.nv.shared._ZN5flash44flash_bwd_dq_dk_dv_loop_seqk_parallel_kernelI23Flash_bwd_kernel_traitsILi256ELi64ELi64ELi8ELi4ELi2ELi2ELb0ELb1EN7cutlass10bfloat16_tE19Flash_kernel_traitsILi256ELi64ELi64ELi8ES3_EELb0ELb0ELb1ELb1ELb0ELb0ELb1EEEvNS_16Flash_bwd_paramsE,"aw",@nobits
	.sectionflags	@""
	.align	16
	.zero		1024


//--------------------- .nv.shared._ZN5flash25flash_bwd_dot_do_o_kernelILb0E23Flash_bwd_kernel_traitsILi256ELi64ELi64ELi8ELi4ELi2ELi2ELb0ELb1EN7cutlass10bfloat16_tE19Flash_kernel_traitsILi256ELi64ELi64ELi8ES3_EEEEvNS_16Flash_bwd_paramsE --------------------------
	.section	.nv.shared._ZN5flash25flash_bwd_dot_do_o_kernelILb0E23Flash_bwd_kernel_traitsILi256ELi64ELi64ELi8ELi4ELi2ELi2ELb0ELb1EN7cutlass10bfloat16_tE19Flash_kernel_traitsILi256ELi64ELi64ELi8ES3_EEEEvNS_16Flash_bwd_paramsE,"aw",@nobits
	.sectionflags	@""
	.align	16
	.zero		1024


//--------------------- .nv.shared._ZN5flash25flash_bwd_dot_do_o_kernelILb1E23Flash_bwd_kernel_traitsILi256ELi64ELi64ELi8ELi4ELi2ELi2ELb0ELb1EN7cutlass10bfloat16_tE19Flash_kernel_traitsILi256ELi64ELi64ELi8ES3_EEEEvNS_16Flash_bwd_paramsE --------------------------
	.section	.nv.shared._ZN5flash25flash_bwd_dot_do_o_kernelILb1E23Flash_bwd_kernel_traitsILi256ELi64ELi64ELi8ELi4ELi2ELi2ELb0ELb1EN7cutlass10bfloat16_tE19Flash_kernel_traitsILi256ELi64ELi64ELi8ES3_EEEEvNS_16Flash_bwd_paramsE,"aw",@nobits
	.sectionflags	@""
	.align	16
	.zero		1024


//--------------------- .nv.shared._ZN5flash27flash_bwd_convert_dq_kernelI23Flash_bwd_kernel_traitsILi256ELi64ELi64ELi8ELi4ELi2ELi2ELb0ELb0EN7cutlass10bfloat16_tE19Flash_kernel_traitsILi256ELi64ELi64ELi8ES3_EEEEvNS_16Flash_bwd_paramsEi --------------------------
	.section	.nv.shared._ZN5flash27flash_bwd_convert_dq_kernelI23Flash_bwd_kernel_traitsILi256ELi64ELi64ELi8ELi4ELi2ELi2ELb0ELb0EN7cutlass10bfloat16_tE19Flash_kernel_traitsILi256ELi64ELi64ELi8ES3_EEEEvNS_16Flash_bwd_paramsEi,"aw",@nobits
	.sectionflags	@""
	.align	16
	.zero		1024


//--------------------- .nv.shared._ZN5flash44flash_bwd_dq_dk_dv_loop_seqk_parallel_kernelI23Flash_bwd_kernel_traitsILi256ELi64ELi64ELi8ELi4ELi2ELi2ELb0ELb0EN7cutlass10bfloat16_tE19Flash_kernel_traitsILi256ELi64ELi64ELi8ES3_EELb1ELb0ELb0ELb0ELb0ELb0ELb0EEEvNS_16Flash_bwd_paramsE --------------------------
	.section	.nv.shared._ZN5flash44flash_bwd_dq_dk_dv_loop_seqk_parallel_kernelI23Flash_bwd_kernel_traitsILi256ELi64ELi64ELi8ELi4ELi2ELi2ELb0ELb0EN7cutlass10bfloat16_tE19Flash_kernel_traitsILi256ELi64ELi64ELi8ES3_EELb1ELb0ELb0ELb0ELb0ELb0ELb0EEEvNS_16Flash_bwd_paramsE,"aw",@nobits
	.sectionflags	@""
	.align	16
	.zero		1024


//--------------------- .nv.shared._ZN5flash44flash_bwd_dq_dk_dv_loop_seqk_parallel_kernelI23Flash_bwd_kernel_traitsILi256ELi64ELi64ELi8ELi4ELi2ELi2ELb0ELb0EN7cutlass10bfloat16_tE19Flash_kernel_traitsILi256ELi64ELi64ELi8ES3_EELb0ELb0ELb0ELb0ELb0ELb0ELb1EEEvNS_16Flash_bwd_paramsE --------------------------
	.section	.nv.shared._ZN5flash44flash_bwd_dq_dk_dv_loop_seqk_parallel_kernelI23Flash_bwd_kernel_traitsILi256ELi64ELi64ELi8ELi4ELi2ELi2ELb0ELb0EN7cutlass10bfloat16_tE19Flash_kernel_traitsILi256ELi64ELi64ELi8ES3_EELb0ELb0ELb0ELb0ELb0ELb0ELb1EEEvNS_16Flash_bwd_paramsE,"aw",@nobits
	.sectionflags	@""
	.align	16
	.zero		1024


//--------------------- .nv.shared._ZN5flash44flash_bwd_dq_dk_dv_loop_seqk_parallel_kernelI23Flash_bwd_kernel_traitsILi256ELi64ELi64ELi8ELi4ELi2ELi2ELb0ELb0EN7cutlass10bfloat16_tE19Flash_kernel_traitsILi256ELi64ELi64ELi8ES3_EELb1ELb0ELb1ELb0ELb0ELb0ELb0EEEvNS_16Flash_bwd_paramsE --------------------------
	.section	.nv.shared._ZN5flash44flash_bwd_dq_dk_dv_loop_seqk_parallel_kernelI23Flash_bwd_kernel_traitsILi256ELi64ELi64ELi8ELi4ELi2ELi2ELb0ELb0EN7cutlass10bfloat16_tE19Flash_kernel_traitsILi256ELi64ELi64ELi8ES3_EELb1ELb0ELb1ELb0ELb0ELb0ELb0EEEvNS_16Flash_bwd_paramsE,"aw",@nobits
	.sectionflags	@""
	.align	16
	.zero		1024


//--------------------- .nv.shared._ZN5flash44flash_bwd_dq_dk_dv_loop_seqk_parallel_kernelI23Flash_bwd_kernel_traitsILi256ELi64ELi64ELi8ELi4ELi2ELi2ELb0ELb0EN7cutlass10bfloat16_tE19Flash_kernel_traitsILi256ELi64ELi64ELi8ES3_EELb0ELb0ELb1ELb0ELb0ELb0ELb1EEEvNS_16Flash_bwd_paramsE --------------------------
	.section	.nv.shared._ZN5flash44flash_bwd_dq_dk_dv_loop_seqk_parallel_kernelI23Flash_bwd_kernel_traitsILi256ELi64ELi64ELi8ELi4ELi2ELi2ELb0ELb0EN7cutlass10bfloat16_tE19Flash_kernel_traitsILi256ELi64ELi64ELi8ES3_EELb0ELb0ELb1ELb0ELb0ELb0ELb1EEEvNS_16Flash_bwd_paramsE,"aw",@nobits
	.sectionflags	@""
	.align	16
	.zero		1024


//--------------------- .nv.shared._ZN5flash44flash_bwd_dq_dk_dv_loop_seqk_parallel_kernelI23Flash_bwd_kernel_traitsILi256ELi64ELi64ELi8ELi4ELi2ELi2ELb0ELb0EN7cutlass10bfloat16_tE19Flash_kernel_traitsILi256ELi64ELi64ELi8ES3_EELb1ELb0ELb0ELb0ELb0ELb1ELb0EEEvNS_16Flash_bwd_paramsE --------------------------
	.section	.nv.shared._ZN5flash44flash_bwd_dq_dk_dv_loop_seqk_parallel_kernelI23Flash_bwd_kernel_traitsILi256ELi64ELi64ELi8ELi4ELi2ELi2ELb0ELb0EN7cutlass10bfloat16_tE19Flash_kernel_traitsILi256ELi64ELi64ELi8ES3_EELb1ELb0ELb0ELb0ELb0ELb1ELb0EEEvNS_16Flash_bwd_paramsE,"aw",@nobits
	.sectionflags	@""
	.align	16
	.zero		1024


//--------------------- .nv.shared._ZN5flash44flash_bwd_dq_dk_dv_loop_seqk_parallel_kernelI23Flash_bwd_kernel_traitsILi256ELi64ELi64ELi8ELi4ELi2ELi2ELb0ELb0EN7cutlass10bfloat16_tE19Flash_kernel_traitsILi256ELi64ELi64ELi8ES3_EELb0ELb0ELb0ELb0ELb0ELb1ELb1EEEvNS_16Flash_bwd_paramsE --------------------------
	.section	.nv.shared._ZN5flash44flash_bwd_dq_dk_dv_loop_seqk_parallel_kernelI23Flash_bwd_kernel_traitsILi256ELi64ELi64ELi8ELi4ELi2ELi2ELb0ELb0EN7cutlass10bfloat16_tE19Flash_kernel_traitsILi256ELi64ELi64ELi8ES3_EELb0ELb0ELb0ELb0ELb0ELb1ELb1EEEvNS_16Flash_bwd_paramsE,"aw",@nobits
	.sectionflags	@""
	.align	16
	.zero		1024


//--------------------- .nv.shared._ZN5flash44flash_bwd_dq_dk_dv_loop_seqk_parallel_kernelI23Flash_bwd_kernel_traitsILi256ELi64ELi64ELi8ELi4ELi2ELi2ELb0ELb0EN7cutlass10bfloat16_tE19Flash_kernel_traitsILi256ELi64ELi64ELi8ES3_EELb1ELb0ELb0ELb1ELb0ELb0ELb0EEEvNS_16Flash_bwd_paramsE --------------------------
	.section	.nv.shared._ZN5flash44flash_bwd_dq_dk_dv_loop_seqk_parallel_kernelI23Flash_bwd_kernel_traitsILi256ELi64ELi64ELi8ELi4ELi2ELi2ELb0ELb0EN7cutlass10bfloat16_tE19Flash_kernel_traitsILi256ELi64ELi64ELi8ES3_EELb1ELb0ELb0ELb1ELb0ELb0ELb0EEEvNS_16Flash_bwd_paramsE,"aw",@nobits
	.sectionflags	@""
	.align	16
	.zero		1024


//--------------------- .nv.shared._ZN5flash44flash_bwd_dq_dk_dv_loop_seqk_parallel_kernelI23Flash_bwd_kernel_traitsILi256ELi64ELi64ELi8ELi4ELi2ELi2ELb0ELb0EN7cutlass10bfloat16_tE19Flash_kernel_traitsILi256ELi64ELi64ELi8ES3_EELb0ELb0ELb0ELb1ELb0ELb0ELb1EEEvNS_16Flash_bwd_paramsE --------------------------
	.section	.nv.shared._ZN5flash44flash_bwd_dq_dk_dv_loop_seqk_parallel_kernelI23Flash_bwd_kernel_traitsILi256ELi64ELi64ELi8ELi4ELi2ELi2ELb0ELb0EN7cutlass10bfloat16_tE19Flash_kernel_traitsILi256ELi64ELi64ELi8ES3_EELb0ELb0ELb0ELb1ELb0ELb0ELb1EEEvNS_16Flash_bwd_paramsE,"aw",@nobits
	.sectionflags	@""
	.align	16
	.zero		1024


//--------------------- .nv.shared._ZN5flash44flash_bwd_dq_dk_dv_loop_seqk_parallel_kernelI23Flash_bwd_kernel_traitsILi256ELi64ELi64ELi8ELi4ELi2ELi2ELb0ELb0EN7cutlass10bfloat16_tE19Flash_kernel_traitsILi256ELi64ELi64ELi8ES3_EELb1ELb0ELb1ELb0ELb0ELb1ELb0EEEvNS_16Flash_bwd_paramsE --------------------------
	.section	.nv.shared._ZN5flash44flash_bwd_dq_dk_dv_loop_seqk_parallel_kernelI23Flash_bwd_kernel_traitsILi256ELi64ELi64ELi8ELi4ELi2ELi2ELb0ELb0EN7cutlass10bfloat16_tE19Flash_kernel_traitsILi256ELi64ELi64ELi8ES3_EELb1ELb0ELb1ELb0ELb0ELb1ELb0EEEvNS_16Flash_bwd_paramsE,"aw",@nobits
	.sectionflags	@""
	.align	16
	.zero		1024


//--------------------- .nv.shared._ZN5flash44flash_bwd_dq_dk_dv_loop_seqk_parallel_kernelI23Flash_bwd_kernel_traitsILi256ELi64ELi64ELi8ELi4ELi2ELi2ELb0ELb0EN7cutlass10bfloat16_tE19Flash_kernel_traitsILi256ELi64ELi64ELi8ES3_EELb0ELb0ELb1ELb0ELb0ELb1ELb1EEEvNS_16Flash_bwd_paramsE --------------------------
	.section	.nv.shared._ZN5flash44flash_bwd_dq_dk_dv_loop_seqk_parallel_kernelI23Flash_bwd_kernel_traitsILi256ELi64ELi64ELi8ELi4ELi2ELi2ELb0ELb0EN7cutlass10bfloat16_tE19Flash_kernel_traitsILi256ELi64ELi64ELi8ES3_EELb0ELb0ELb1ELb0ELb0ELb1ELb1EEEvNS_16Flash_bwd_paramsE,"aw",@nobits
	.sectionflags	@""
	.align	16
	.zero		1024


//--------------------- .nv.shared._ZN5flash44flash_bwd_dq_dk_dv_loop_seqk_parallel_kernelI23Flash_bwd_kernel_traitsILi256ELi64ELi64ELi8ELi4ELi2ELi2ELb0ELb0EN7cutlass10bfloat16_tE19Flash_kernel_traitsILi256ELi64ELi64ELi8ES3_EELb1ELb0ELb1ELb1ELb0ELb0ELb0EEEvNS_16Flash_bwd_paramsE --------------------------
	.section	.nv.shared._ZN5flash44flash_bwd_dq_dk_dv_loop_seqk_parallel_kernelI23Flash_bwd_kernel_traitsILi256ELi64ELi64ELi8ELi4ELi2ELi2ELb0ELb0EN7cutlass10bfloat16_tE19Flash_kernel_traitsILi256ELi64ELi64ELi8ES3_EELb1ELb0ELb1ELb1ELb0ELb0ELb0EEEvNS_16Flash_bwd_paramsE,"aw",@nobits
	.sectionflags	@""
	.align	16
	.zero		1024


//--------------------- .nv.shared._ZN5flash44flash_bwd_dq_dk_dv_loop_seqk_parallel_kernelI23Flash_bwd_kernel_traitsILi256ELi64ELi64ELi8ELi4ELi2ELi2ELb0ELb0EN7cutlass10bfloat16_tE19Flash_kernel_traitsILi256ELi64ELi64ELi8ES3_EELb0ELb0ELb1ELb1ELb0ELb0ELb1EEEvNS_16Flash_bwd_paramsE --------------------------
	.section	.nv.shared._ZN5flash44flash_bwd_dq_dk_dv_loop_seqk_parallel_kernelI23Flash_bwd_kernel_traitsILi256ELi64ELi64ELi8ELi4ELi2ELi2ELb0ELb0EN7cutlass10bfloat16_tE19Flash_kernel_traitsILi256ELi64ELi64ELi8ES3_EELb0ELb0ELb1ELb1ELb0ELb0ELb1EEEvNS_16Flash_bwd_paramsE,"aw",@nobits
	.sectionflags	@""
	.align	16
	.zero		1024


//--------------------- .nv.shared._ZN5flash25flash_bwd_dot_do_o_kernelILb0E23Flash_bwd_kernel_traitsILi256ELi64ELi64ELi8ELi4ELi2ELi2ELb0ELb0EN7cutlass10bfloat16_tE19Flash_kernel_traitsILi256ELi64ELi64ELi8ES3_EEEEvNS_16Flash_bwd_paramsE --------------------------
	.section	.nv.shared._ZN5flash25flash_bwd_dot_do_o_kernelILb0E23Flash_bwd_kernel_traitsILi256ELi64ELi64ELi8ELi4ELi2ELi2ELb0ELb0EN7cutlass10bfloat16_tE19Flash_kernel_traitsILi256ELi64ELi64ELi8ES3_EEEEvNS_16Flash_bwd_paramsE,"aw",@nobits
	.sectionflags	@""
	.align	16
	.zero		1024


//--------------------- .nv.shared._ZN5flash25flash_bwd_dot_do_o_kernelILb1E23Flash_bwd_kernel_traitsILi256ELi64ELi64ELi8ELi4ELi2ELi2ELb0ELb0EN7cutlass10bfloat16_tE19Flash_kernel_traitsILi256ELi64ELi64ELi8ES3_EEEEvNS_16Flash_bwd_paramsE --------------------------
	.section	.nv.shared._ZN5flash25flash_bwd_dot_do_o_kernelILb1E23Flash_bwd_kernel_traitsILi256ELi64ELi64ELi8ELi4ELi2ELi2ELb0ELb0EN7cutlass10bfloat16_tE19Flash_kernel_traitsILi256ELi64ELi64ELi8ES3_EEEEvNS_16Flash_bwd_paramsE,"aw",@nobits
	.sectionflags	@""
	.align	16
	.zero		1024


//--------------------- .nv.constant0._ZN5flash27flash_bwd_convert_dq_kernelI23Flash_bwd_kernel_traitsILi256ELi64ELi32ELi8ELi4ELi1ELi2ELb1ELb1EN7cutlass10bfloat16_tE19Flash_kernel_traitsILi256ELi64ELi32ELi8ES3_EEEEvNS_16Flash_bwd_paramsEi --------------------------
	.section	.nv.constant0._ZN5flash27flash_bwd_convert_dq_kernelI23Flash_bwd_kernel_traitsILi256ELi64ELi32ELi8ELi4ELi1ELi2ELb1ELb1EN7cutlass10bfloat16_tE19Flash_kernel_traitsILi256ELi64ELi32ELi8ES3_EEEEvNS_16Flash_bwd_paramsEi,"a",@progbits
	.sectionflags	@""
	.align	4
.nv.constant0._ZN5flash27flash_bwd_convert_dq_kernelI23Flash_bwd_kernel_traitsILi256ELi64ELi32ELi8ELi4ELi1ELi2ELb1ELb1EN7cutlass10bfloat16_tE19Flash_kernel_traitsILi256ELi64ELi32ELi8ES3_EEEEvNS_16Flash_bwd_paramsEi:
	.zero		1172


//--------------------- .nv.constant0._ZN5flash44flash_bwd_dq_dk_dv_loop_seqk_parallel_kernelI23Flash_bwd_kernel_traitsILi256ELi64ELi32ELi8ELi4ELi1ELi2ELb1ELb1EN7cutlass10bfloat16_tE19Flash_kernel_traitsILi256ELi64ELi32ELi8ES3_EELb0ELb0ELb0ELb0ELb0ELb0ELb0EEEvNS_16Flash_bwd_paramsE --------------------------
	.section	.nv.constant0._ZN5flash44flash_bwd_dq_dk_dv_loop_seqk_parallel_kernelI23Flash_bwd_kernel_traitsILi256ELi64ELi32ELi8ELi4ELi1ELi2ELb1ELb1EN7cutlass10bfloat16_tE19Flash_kernel_traitsILi256ELi64ELi32ELi8ES3_EELb0ELb0ELb0ELb0ELb0ELb0ELb0EEEvNS_16Flash_bwd_paramsE,"a",@progbits
	.sectionflags	@""
	.align	4
.nv.constant0._ZN5flash44flash_bwd_dq_dk_dv_loop_seqk_parallel_kernelI23Flash_bwd_kernel_traitsILi256ELi64ELi32ELi8ELi4ELi1ELi2ELb1ELb1EN7cutlass10bfloat16_tE19Flash_kernel_traitsILi256ELi64ELi32ELi8ES3_EELb0ELb0ELb0ELb0ELb0ELb0ELb0EEEvNS_16Flash_bwd_paramsE:
	.zero		1168


//--------------------- .nv.constant0._ZN5flash44flash_bwd_dq_dk_dv_loop_seqk_parallel_kernelI23Flash_bwd_kernel_traitsILi256ELi64ELi32ELi8ELi4ELi1ELi2ELb1ELb1EN7cutlass10bfloat16_tE19Flash_kernel_traitsILi256ELi64ELi32ELi8ES3_EELb0ELb0ELb0ELb0ELb0ELb0ELb1EEEvNS_16Flash_bwd_paramsE --------------------------
	.section	.nv.constant0._ZN5flash44flash_bwd_dq_dk_dv_loop_seqk_parallel_kernelI23Flash_bwd_kernel_traitsILi256ELi64ELi32ELi8ELi4ELi1ELi2ELb1ELb1EN7cutlass10bfloat16_tE19Flash_kernel_traitsILi256ELi64ELi32ELi8ES3_EELb0ELb0ELb0ELb0ELb0ELb0ELb1EEEvNS_16Flash_bwd_paramsE,"a",@progbits
	.sectionflags	@""
	.align	4
.nv.constant0._ZN5flash44flash_bwd_dq_dk_dv_loop_seqk_parallel_kernelI23Flash_bwd_kernel_traitsILi256ELi64ELi32ELi8ELi4ELi1ELi2ELb1ELb1EN7cutlass10bfloat16_tE19Flash_kernel_traitsILi256ELi64ELi32ELi8ES3_EELb0ELb0ELb0ELb0ELb0ELb0ELb1EEEvNS_16Flash_bwd_paramsE:
	.zero		1168


//--------------------- .nv.constant0._ZN5flash44flash_bwd_dq_dk_dv_loop_seqk_parallel_kernelI23Flash_bwd_kernel_traitsILi256ELi64ELi32ELi8ELi4ELi1ELi2ELb1ELb1EN7cutlass10bfloat16_tE19Flash_kernel_traitsILi256ELi64ELi32ELi8ES3_EELb0ELb0ELb1ELb0ELb0ELb0ELb0EEEvNS_16Flash_bwd_paramsE --------------------------
	.section	.nv.constant0._ZN5flash44flash_bwd_dq_dk_dv_loop_seqk_parallel_kernelI23Flash_bwd_kernel_traitsILi256ELi64ELi32ELi8ELi4ELi1ELi2ELb1ELb1EN7cutlass10bfloat16_tE19Flash_kernel_traitsILi256ELi64ELi32ELi8ES3_EELb0ELb0ELb1ELb0ELb0ELb0ELb0EEEvNS_16Flash_bwd_paramsE,"a",@progbits
	.sectionflags	@""
	.align	4
.nv.constant0._ZN5flash44flash_bwd_dq_dk_dv_loop_seqk_parallel_kernelI23Flash_bwd_kernel_traitsILi256ELi64ELi32ELi8ELi4ELi1ELi2ELb1ELb1EN7cutlass10bfloat16_tE19Flash_kernel_traitsILi256ELi64ELi32ELi8ES3_EELb0ELb0ELb1ELb0ELb0ELb0ELb0EEEvNS_16Flash_bwd_paramsE:
	.zero		1168


//--------------------- .nv.constant0._ZN5flash44flash_bwd_dq_dk_dv_loop_seqk_parallel_kernelI23Flash_bwd_kernel_traitsILi256ELi64ELi32ELi8ELi4ELi1ELi2ELb1ELb1EN7cutlass10bfloat16_tE19Flash_kernel_traitsILi256ELi64ELi32ELi8ES3_EELb0ELb0ELb1ELb0ELb0ELb0ELb1EEEvNS_16Flash_bwd_paramsE --------------------------
	.section	.nv.constant0._ZN5flash44flash_bwd_dq_dk_dv_loop_seqk_parallel_kernelI23Flash_bwd_kernel_traitsILi256ELi64ELi32ELi8ELi4ELi1ELi2ELb1ELb1EN7cutlass10bfloat16_tE19Flash_kernel_traitsILi256ELi64ELi32ELi8ES3_EELb0ELb0ELb1ELb0ELb0ELb0ELb1EEEvNS_16Flash_bwd_paramsE,"a",@progbits
	.sectionflags	@""
	.align	4
.nv.constant0._ZN5flash44flash_bwd_dq_dk_dv_loop_seqk_parallel_kernelI23Flash_bwd_kernel_traitsILi256ELi64ELi32ELi8ELi4ELi1ELi2ELb1ELb1EN7cutlass10bfloat16_tE19Flash_kernel_traitsILi256ELi64ELi32ELi8ES3_EELb0ELb0ELb1ELb0ELb0ELb0ELb1EEEvNS_16Flash_bwd_paramsE:
	.zero		1168


//--------------------- .nv.constant0._ZN5flash44flash_bwd_dq_dk_dv_loop_seqk_parallel_kernelI23Flash_bwd_kernel_traitsILi256ELi64ELi32ELi8ELi4ELi1ELi2ELb1ELb1EN7cutlass10bfloat16_tE19Flash_kernel_traitsILi256ELi64ELi32ELi8ES3_EELb0ELb0ELb0ELb0ELb0ELb1ELb0EEEvNS_16Flash_bwd_paramsE --------------------------
	.section	.nv.constant0._ZN5flash44flash_bwd_dq_dk_dv_loop_seqk_parallel_kernelI23Flash_bwd_kernel_traitsILi256ELi64ELi32ELi8ELi4ELi1ELi2ELb1ELb1EN7cutlass10bfloat16_tE19Flash_kernel_traitsILi256ELi64ELi32ELi8ES3_EELb0ELb0ELb0ELb0ELb0ELb1ELb0EEEvNS_16Flash_bwd_paramsE,"a",@progbits
	.sectionflags	@""
	.align	4
.nv.constant0._ZN5flash44flash_bwd_dq_dk_dv_loop_seqk_parallel_kernelI23Flash_bwd_kernel_traitsILi256ELi64ELi32ELi8ELi4ELi1ELi2ELb1ELb1EN7cutlass10bfloat16_tE19Flash_kernel_traitsILi256ELi64ELi32ELi8ES3_EELb0ELb0ELb0ELb0ELb0ELb1ELb0EEEvNS_16Flash_bwd_paramsE:
	.zero		1168


//--------------------- .nv.constant0._ZN5flash44flash_bwd_dq_dk_dv_loop_seqk_parallel_kernelI23Flash_bwd_kernel_traitsILi256ELi64ELi32ELi8ELi4ELi1ELi2ELb1ELb1EN7cutlass10bfloat16_tE19Flash_kernel_traitsILi256ELi64ELi32ELi8ES3_EELb0ELb0ELb0ELb0ELb0ELb1ELb1EEEvNS_16Flash_bwd_paramsE --------------------------
	.section	.nv.constant0._ZN5flash44flash_bwd_dq_dk_dv_loop_seqk_parallel_kernelI23Flash_bwd_kernel_traitsILi256ELi64ELi32ELi8ELi4ELi1ELi2ELb1ELb1EN7cutlass10bfloat16_tE19Flash_kernel_traitsILi256ELi64ELi32ELi8ES3_EELb0ELb0ELb0ELb0ELb0ELb1ELb1EEEvNS_16Flash_bwd_paramsE,"a",@progbits
	.sectionflags	@""
	.align	4
.nv.constant0._ZN5flash44flash_bwd_dq_dk_dv_loop_seqk_parallel_kernelI23Flash_bwd_kernel_traitsILi256ELi64ELi32ELi8ELi4ELi1ELi2ELb1ELb1EN7cutlass10bfloat16_tE19Flash_kernel_traitsILi256ELi64ELi32ELi8ES3_EELb0ELb0ELb0ELb0ELb0ELb1ELb1EEEvNS_16Flash_bwd_paramsE:
	.zero		1168


//--------------------- .nv.constant0._ZN5flash44flash_bwd_dq_dk_dv_loop_seqk_parallel_kernelI23Flash_bwd_kernel_traitsILi256ELi64ELi32ELi8ELi4ELi1ELi2ELb1ELb1EN7cutlass10bfloat16_tE19Flash_kernel_traitsILi256ELi64ELi32ELi8ES3_EELb0ELb0ELb0ELb1ELb0ELb0ELb0EEEvNS_16Flash_bwd_paramsE --------------------------
	.section	.nv.constant0._ZN5flash44flash_bwd_dq_dk_dv_loop_seqk_parallel_kernelI23Flash_bwd_kernel_traitsILi256ELi64ELi32ELi8ELi4ELi1ELi2ELb1ELb1EN7cutlass10bfloat16_tE19Flash_kernel_traitsILi256ELi64ELi32ELi8ES3_EELb0ELb0ELb0ELb1ELb0ELb0ELb0EEEvNS_16Flash_bwd_paramsE,"a",@progbits
	.sectionflags	@""
	.align	4
.nv.constant0._ZN5flash44flash_bwd_dq_dk_dv_loop_seqk_parallel_kernelI23Flash_bwd_kernel_traitsILi256ELi64ELi32ELi8ELi4ELi1ELi2ELb1ELb1EN7cutlass10bfloat16_tE19Flash_kernel_traitsILi256ELi64ELi32ELi8ES3_EELb0ELb0ELb0ELb1ELb0ELb0ELb0EEEvNS_16Flash_bwd_paramsE:
	.zero		1168


//--------------------- .nv.constant0._ZN5flash44flash_bwd_dq_dk_dv_loop_seqk_parallel_kernelI23Flash_bwd_kernel_traitsILi256ELi64ELi32ELi8ELi4ELi1ELi2ELb1ELb1EN7cutlass10bfloat16_tE19Flash_kernel_traitsILi256ELi64ELi32ELi8ES3_EELb0ELb0ELb0ELb1ELb0ELb0ELb1EEEvNS_16Flash_bwd_paramsE --------------------------
	.section	.nv.constant0._ZN5flash44flash_bwd_dq_dk_dv_loop_seqk_parallel_kernelI23Flash_bwd_kernel_traitsILi256ELi64ELi32ELi8ELi4ELi1ELi2ELb1ELb1EN7cutlass10bfloat16_tE19Flash_kernel_traitsILi256ELi64ELi32ELi8ES3_EELb0ELb0ELb0ELb1ELb0ELb0ELb1EEEvNS_16Flash_bwd_paramsE,"a",@progbits
	.sectionflags	@""
	.align	4
.nv.constant0._ZN5flash44flash_bwd_dq_dk_dv_loop_seqk_parallel_kernelI23Flash_bwd_kernel_traitsILi256ELi64ELi32ELi8ELi4ELi1ELi2ELb1ELb1EN7cutlass10bfloat16_tE19Flash_kernel_traitsILi256ELi64ELi32ELi8ES3_EELb0ELb0ELb0ELb1ELb0ELb0ELb1EEEvNS_16Flash_bwd_paramsE:
	.zero		1168


//--------------------- .nv.constant0._ZN5flash44flash_bwd_dq_dk_dv_loop_seqk_parallel_kernelI23Flash_bwd_kernel_traitsILi256ELi64ELi32ELi8ELi4ELi1ELi2ELb1ELb1EN7cutlass10bfloat16_tE19Flash_kernel_traitsILi256ELi64ELi32ELi8ES3_EELb0ELb0ELb1ELb0ELb0ELb1ELb0EEEvNS_16Flash_bwd_paramsE --------------------------
	.section	.nv.constant0._ZN5flash44flash_bwd_dq_dk_dv_loop_seqk_parallel_kernelI23Flash_bwd_kernel_traitsILi256ELi64ELi32ELi8ELi4ELi1ELi2ELb1ELb1EN7cutlass10bfloat16_tE19Flash_kernel_traitsILi256ELi64ELi32ELi8ES3_EELb0ELb0ELb1ELb0ELb0ELb1ELb0EEEvNS_16Flash_bwd_paramsE,"a",@progbits
	.sectionflags	@""
	.align	4
.nv.constant0._ZN5flash44flash_bwd_dq_dk_dv_loop_seqk_parallel_kernelI23Flash_bwd_kernel_traitsILi256ELi64ELi32ELi8ELi4ELi1ELi2ELb1ELb1EN7cutlass10bfloat16_tE19Flash_kernel_traitsILi256ELi64ELi32ELi8ES3_EELb0ELb0ELb1ELb0ELb0ELb1ELb0EEEvNS_16Flash_bwd_paramsE:
	.zero		1168


//--------------------- .nv.constant0._ZN5flash44flash_bwd_dq_dk_dv_loop_seqk_parallel_kernelI23Flash_bwd_kernel_traitsILi256ELi64ELi32ELi8ELi4ELi1ELi2ELb1ELb1EN7cutlass10bfloat16_tE19Flash_kernel_traitsILi256ELi64ELi32ELi8ES3_EELb0ELb0ELb1ELb0ELb0ELb1ELb1EEEvNS_16Flash_bwd_paramsE --------------------------
	.section	.nv.constant0._ZN5flash44flash_bwd_dq_dk_dv_loop_seqk_parallel_kernelI23Flash_bwd_kernel_traitsILi256ELi64ELi32ELi8ELi4ELi1ELi2ELb1ELb1EN7cutlass10bfloat16_tE19Flash_kernel_traitsILi256ELi64ELi32ELi8ES3_EELb0ELb0ELb1ELb0ELb0ELb1ELb1EEEvNS_16Flash_bwd_paramsE,"a",@progbits
	.sectionflags	@""
	.align	4
.nv.constant0._ZN5flash44flash_bwd_dq_dk_dv_loop_seqk_parallel_kernelI23Flash_bwd_kernel_traitsILi256ELi64ELi32ELi8ELi4ELi1ELi2ELb1ELb1EN7cutlass10bfloat16_tE19Flash_kernel_traitsILi256ELi64ELi32ELi8ES3_EELb0ELb0ELb1ELb0ELb0ELb1ELb1EEEvNS_16Flash_bwd_paramsE:
	.zero		1168


//--------------------- .nv.constant0._ZN5flash44flash_bwd_dq_dk_dv_loop_seqk_parallel_kernelI23Flash_bwd_kernel_traitsILi256ELi64ELi32ELi8ELi4ELi1ELi2ELb1ELb1EN7cutlass10bfloat16_tE19Flash_kernel_traitsILi256ELi64ELi32ELi8ES3_EELb0ELb0ELb1ELb1ELb0ELb0ELb0EEEvNS_16Flash_bwd_paramsE --------------------------
	.section	.nv.constant0._ZN5flash44flash_bwd_dq_dk_dv_loop_seqk_parallel_kernelI23Flash_bwd_kernel_traitsILi256ELi64ELi32ELi8ELi4ELi1ELi2ELb1ELb1EN7cutlass10bfloat16_tE19Flash_kernel_traitsILi256ELi64ELi32ELi8ES3_EELb0ELb0ELb1ELb1ELb0ELb0ELb0EEEvNS_16Flash_bwd_paramsE,"a",@progbits
	.sectionflags	@""
	.align	4
.nv.constant0._ZN5flash44flash_bwd_dq_dk_dv_loop_seqk_parallel_kernelI23Flash_bwd_kernel_traitsILi256ELi64ELi32ELi8ELi4ELi1ELi2ELb1ELb1EN7cutlass10bfloat16_tE19Flash_kernel_traitsILi256ELi64ELi32ELi8ES3_EELb0ELb0ELb1ELb1ELb0ELb0ELb0EEEvNS_16Flash_bwd_paramsE:
	.zero		1168


//--------------------- .nv.constant0._ZN5flash44flash_bwd_dq_dk_dv_loop_seqk_parallel_kernelI23Flash_bwd_kernel_traitsILi256ELi64ELi32ELi8ELi4ELi1ELi2ELb1ELb1EN7cutlass10bfloat16_tE19Flash_kernel_traitsILi256ELi64ELi32ELi8ES3_EELb0ELb0ELb1ELb1ELb0ELb0ELb1EEEvNS_16Flash_bwd_paramsE --------------------------
	.section	.nv.constant0._ZN5flash44flash_bwd_dq_dk_dv_loop_seqk_parallel_kernelI23Flash_bwd_kernel_traitsILi256ELi64ELi32ELi8ELi4ELi1ELi2ELb1ELb1EN7cutlass10bfloat16_tE19Flash_kernel_traitsILi256ELi64ELi32ELi8ES3_EELb0ELb0ELb1ELb1ELb0ELb0ELb1EEEvNS_16Flash_bwd_paramsE,"a",@progbits
	.sectionflags	@""
	.align	4
.nv.constant0._ZN5flash44flash_bwd_dq_dk_dv_loop_seqk_parallel_kernelI23Flash_bwd_kernel_traitsILi256ELi64ELi32ELi8ELi4ELi1ELi2ELb1ELb1EN7cutlass10bfloat16_tE19Flash_kernel_traitsILi256ELi64ELi32ELi8ES3_EELb0ELb0ELb1ELb1ELb0ELb0ELb1EEEvNS_16Flash_bwd_paramsE:
	.zero		1168


//--------------------- .nv.constant0._ZN5flash25flash_bwd_dot_do_o_kernelILb0E23Flash_bwd_kernel_traitsILi256ELi64ELi32ELi8ELi4ELi1ELi2ELb1ELb1EN7cutlass10bfloat16_tE19Flash_kernel_traitsILi256ELi64ELi32ELi8ES3_EEEEvNS_16Flash_bwd_paramsE --------------------------
	.section	.nv.constant0._ZN5flash25flash_bwd_dot_do_o_kernelILb0E23Flash_bwd_kernel_traitsILi256ELi64ELi32ELi8ELi4ELi1ELi2ELb1ELb1EN7cutlass10bfloat16_tE19Flash_kernel_traitsILi256ELi64ELi32ELi8ES3_EEEEvNS_16Flash_bwd_paramsE,"a",@progbits
	.sectionflags	@""
	.align	4
.nv.constant0._ZN5flash25flash_bwd_dot_do_o_kernelILb0E23Flash_bwd_kernel_traitsILi256ELi64ELi32ELi8ELi4ELi1ELi2ELb1ELb1EN7cutlass10bfloat16_tE19Flash_kernel_traitsILi256ELi64ELi32ELi8ES3_EEEEvNS_16Flash_bwd_paramsE:
	.zero		1168


//--------------------- .nv.constant0._ZN5flash25flash_bwd_dot_do_o_kernelILb1E23Flash_bwd_kernel_traitsILi256ELi64ELi32ELi8ELi4ELi1ELi2ELb1ELb1EN7cutlass10bfloat16_tE19Flash_kernel_traitsILi256ELi64ELi32ELi8ES3_EEEEvNS_16Flash_bwd_paramsE --------------------------
	.section	.nv.constant0._ZN5flash25flash_bwd_dot_do_o_kernelILb1E23Flash_bwd_kernel_traitsILi256ELi64ELi32ELi8ELi4ELi1ELi2ELb1ELb1EN7cutlass10bfloat16_tE19Flash_kernel_traitsILi256ELi64ELi32ELi8ES3_EEEEvNS_16Flash_bwd_paramsE,"a",@progbits
	.sectionflags	@""
	.align	4
.nv.constant0._ZN5flash25flash_bwd_dot_do_o_kernelILb1E23Flash_bwd_kernel_traitsILi256ELi64ELi32ELi8ELi4ELi1ELi2ELb1ELb1EN7cutlass10bfloat16_tE19Flash_kernel_traitsILi256ELi64ELi32ELi8ES3_EEEEvNS_16Flash_bwd_paramsE:
	.zero		1168


//--------------------- .nv.constant0._ZN5flash44flash_bwd_dq_dk_dv_loop_seqk_parallel_kernelI23Flash_bwd_kernel_traitsILi256ELi64ELi64ELi8ELi4ELi2ELi2ELb0ELb1EN7cutlass10bfloat16_tE19Flash_kernel_traitsILi256ELi64ELi64ELi8ES3_EELb0ELb0ELb0ELb0ELb0ELb0ELb0EEEvNS_16Flash_bwd_paramsE --------------------------
	.section	.nv.constant0._ZN5flash44flash_bwd_dq_dk_dv_loop_seqk_parallel_kernelI23Flash_bwd_kernel_traitsILi256ELi64ELi64ELi8ELi4ELi2ELi2ELb0ELb1EN7cutlass10bfloat16_tE19Flash_kernel_traitsILi256ELi64ELi64ELi8ES3_EELb0ELb0ELb0ELb0ELb0ELb0ELb0EEEvNS_16Flash_bwd_paramsE,"a",@progbits
	.sectionflags	@""
	.align	4
.nv.constant0._ZN5flash44flash_bwd_dq_dk_dv_loop_seqk_parallel_kernelI23Flash_bwd_kernel_traitsILi256ELi64ELi64ELi8ELi4ELi2ELi2ELb0ELb1EN7cutlass10bfloat16_tE19Flash_kernel_traitsILi256ELi64ELi64ELi8ES3_EELb0ELb0ELb0ELb0ELb0ELb0ELb0EEEvNS_16Flash_bwd_paramsE:
	.zero		1168


//--------------------- .nv.constant0._ZN5flash44flash_bwd_dq_dk_dv_loop_seqk_parallel_kernelI23Flash_bwd_kernel_traitsILi256ELi64ELi64ELi8ELi4ELi2ELi2ELb0ELb1EN7cutlass10bfloat16_tE19Flash_kernel_traitsILi256ELi64ELi64ELi8ES3_EELb0ELb0ELb1ELb0ELb0ELb0ELb0EEEvNS_16Flash_bwd_paramsE --------------------------
	.section	.nv.constant0._ZN5flash44flash_bwd_dq_dk_dv_loop_seqk_parallel_kernelI23Flash_bwd_kernel_traitsILi256ELi64ELi64ELi8ELi4ELi2ELi2ELb0ELb1EN7cutlass10bfloat16_tE19Flash_kernel_traitsILi256ELi64ELi64ELi8ES3_EELb0ELb0ELb1ELb0ELb0ELb0ELb0EEEvNS_16Flash_bwd_paramsE,"a",@progbits
	.sectionflags	@""
	.align	4
.nv.constant0._ZN5flash44flash_bwd_dq_dk_dv_loop_seqk_parallel_kernelI23Flash_bwd_kernel_traitsILi256ELi64ELi64ELi8ELi4ELi2ELi2ELb0ELb1EN7cutlass10bfloat16_tE19Flash_kernel_traitsILi256ELi64ELi64ELi8ES3_EELb0ELb0ELb1ELb0ELb0ELb0ELb0EEEvNS_16Flash_bwd_paramsE:
	.zero		1168


//--------------------- .nv.constant0._ZN5flash44flash_bwd_dq_dk_dv_loop_seqk_parallel_kernelI23Flash_bwd_kernel_traitsILi256ELi64ELi64ELi8ELi4ELi2ELi2ELb0ELb1EN7cutlass10bfloat16_tE19Flash_kernel_traitsILi256ELi64ELi64ELi8ES3_EELb0ELb0ELb0ELb0ELb0ELb1ELb0EEEvNS_16Flash_bwd_paramsE --------------------------
	.section	.nv.constant0._ZN5flash44flash_bwd_dq_dk_dv_loop_seqk_parallel_kernelI23Flash_bwd_kernel_traitsILi256ELi64ELi64ELi8ELi4ELi2ELi2ELb0ELb1EN7cutlass10bfloat16_tE19Flash_kernel_traitsILi256ELi64ELi64ELi8ES3_EELb0ELb0ELb0ELb0ELb0ELb1ELb0EEEvNS_16Flash_bwd_paramsE,"a",@progbits
	.sectionflags	@""
	.align	4
.nv.constant0._ZN5flash44flash_bwd_dq_dk_dv_loop_seqk_parallel_kernelI23Flash_bwd_kernel_traitsILi256ELi64ELi64ELi8ELi4ELi2ELi2ELb0ELb1EN7cutlass10bfloat16_tE19Flash_kernel_traitsILi256ELi64ELi64ELi8ES3_EELb0ELb0ELb0ELb0ELb0ELb1ELb0EEEvNS_16Flash_bwd_paramsE:
	.zero		1168


//--------------------- .nv.constant0._ZN5flash44flash_bwd_dq_dk_dv_loop_seqk_parallel_kernelI23Flash_bwd_kernel_traitsILi256ELi64ELi64ELi8ELi4ELi2ELi2ELb0ELb1EN7cutlass10bfloat16_tE19Flash_kernel_traitsILi256ELi64ELi64ELi8ES3_EELb0ELb0ELb0ELb1ELb0ELb0ELb0EEEvNS_16Flash_bwd_paramsE --------------------------
	.section	.nv.constant0._ZN5flash44flash_bwd_dq_dk_dv_loop_seqk_parallel_kernelI23Flash_bwd_kernel_traitsILi256ELi64ELi64ELi8ELi4ELi2ELi2ELb0ELb1EN7cutlass10bfloat16_tE19Flash_kernel_traitsILi256ELi64ELi64ELi8ES3_EELb0ELb0ELb0ELb1ELb0ELb0ELb0EEEvNS_16Flash_bwd_paramsE,"a",@progbits
	.sectionflags	@""
	.align	4
.nv.constant0._ZN5flash44flash_bwd_dq_dk_dv_loop_seqk_parallel_kernelI23Flash_bwd_kernel_traitsILi256ELi64ELi64ELi8ELi4ELi2ELi2ELb0ELb1EN7cutlass10bfloat16_tE19Flash_kernel_traitsILi256ELi64ELi64ELi8ES3_EELb0ELb0ELb0ELb1ELb0ELb0ELb0EEEvNS_16Flash_bwd_paramsE:
	.zero		1168


//--------------------- .nv.constant0._ZN5flash44flash_bwd_dq_dk_dv_loop_seqk_parallel_kernelI23Flash_bwd_kernel_traitsILi256ELi64ELi64ELi8ELi4ELi2ELi2ELb0ELb1EN7cutlass10bfloat16_tE19Flash_kernel_traitsILi256ELi64ELi64ELi8ES3_EELb0ELb0ELb1ELb0ELb0ELb1ELb0EEEvNS_16Flash_bwd_paramsE --------------------------
	.section	.nv.constant0._ZN5flash44flash_bwd_dq_dk_dv_loop_seqk_parallel_kernelI23Flash_bwd_kernel_traitsILi256ELi64ELi64ELi8ELi4ELi2ELi2ELb0ELb1EN7cutlass10bfloat16_tE19Flash_kernel_traitsILi256ELi64ELi64ELi8ES3_EELb0ELb0ELb1ELb0ELb0ELb1ELb0EEEvNS_16Flash_bwd_paramsE,"a",@progbits
	.sectionflags	@""
	.align	4
.nv.constant0._ZN5flash44flash_bwd_dq_dk_dv_loop_seqk_parallel_kernelI23Flash_bwd_kernel_traitsILi256ELi64ELi64ELi8ELi4ELi2ELi2ELb0ELb1EN7cutlass10bfloat16_tE19Flash_kernel_traitsILi256ELi64ELi64ELi8ES3_EELb0ELb0ELb1ELb0ELb0ELb1ELb0EEEvNS_16Flash_bwd_paramsE:
	.zero		1168


//--------------------- .nv.constant0._ZN5flash44flash_bwd_dq_dk_dv_loop_seqk_parallel_kernelI23Flash_bwd_kernel_traitsILi256ELi64ELi64ELi8ELi4ELi2ELi2ELb0ELb1EN7cutlass10bfloat16_tE19Flash_kernel_traitsILi256ELi64ELi64ELi8ES3_EELb0ELb0ELb1ELb1ELb0ELb0ELb0EEEvNS_16Flash_bwd_paramsE --------------------------
	.section	.nv.constant0._ZN5flash44flash_bwd_dq_dk_dv_loop_seqk_parallel_kernelI23Flash_bwd_kernel_traitsILi256ELi64ELi64ELi8ELi4ELi2ELi2ELb0ELb1EN7cutlass10bfloat16_tE19Flash_kernel_traitsILi256ELi64ELi64ELi8ES3_EELb0ELb0ELb1ELb1ELb0ELb0ELb0EEEvNS_16Flash_bwd_paramsE,"a",@progbits
	.sectionflags	@""
	.align	4
.nv.constant0._ZN5flash44flash_bwd_dq_dk_dv_loop_seqk_parallel_kernelI23Flash_bwd_kernel_traitsILi256ELi64ELi64ELi8ELi4ELi2ELi2ELb0ELb1EN7cutlass10bfloat16_tE19Flash_kernel_traitsILi256ELi64ELi64ELi8ES3_EELb0ELb0ELb1ELb1ELb0ELb0ELb0EEEvNS_16Flash_bwd_paramsE:
	.zero		1168


//--------------------- .nv.constant0._ZN5flash44flash_bwd_dq_dk_dv_loop_seqk_parallel_kernelI23Flash_bwd_kernel_traitsILi256ELi64ELi64ELi8ELi4ELi2ELi2ELb0ELb0EN7cutlass10bfloat16_tE19Flash_kernel_traitsILi256ELi64ELi64ELi8ES3_EELb0ELb0ELb0ELb0ELb0ELb0ELb0EEEvNS_16Flash_bwd_paramsE --------------------------
	.section	.nv.constant0._ZN5flash44flash_bwd_dq_dk_dv_loop_seqk_parallel_kernelI23Flash_bwd_kernel_traitsILi256ELi64ELi64ELi8ELi4ELi2ELi2ELb0ELb0EN7cutlass10bfloat16_tE19Flash_kernel_traitsILi256ELi64ELi64ELi8ES3_EELb0ELb0ELb0ELb0ELb0ELb0ELb0EEEvNS_16Flash_bwd_paramsE,"a",@progbits
	.sectionflags	@""
	.align	4
.nv.constant0._ZN5flash44flash_bwd_dq_dk_dv_loop_seqk_parallel_kernelI23Flash_bwd_kernel_traitsILi256ELi64ELi64ELi8ELi4ELi2ELi2ELb0ELb0EN7cutlass10bfloat16_tE19Flash_kernel_traitsILi256ELi64ELi64ELi8ES3_EELb0ELb0ELb0ELb0ELb0ELb0ELb0EEEvNS_16Flash_bwd_paramsE:
	.zero		1168


//--------------------- .nv.constant0._ZN5flash44flash_bwd_dq_dk_dv_loop_seqk_parallel_kernelI23Flash_bwd_kernel_traitsILi256ELi64ELi64ELi8ELi4ELi2ELi2ELb0ELb0EN7cutlass10bfloat16_tE19Flash_kernel_traitsILi256ELi64ELi64ELi8ES3_EELb0ELb0ELb1ELb0ELb0ELb0ELb0EEEvNS_16Flash_bwd_paramsE --------------------------
	.section	.nv.constant0._ZN5flash44flash_bwd_dq_dk_dv_loop_seqk_parallel_kernelI23Flash_bwd_kernel_traitsILi256ELi64ELi64ELi8ELi4ELi2ELi2ELb0ELb0EN7cutlass10bfloat16_tE19Flash_kernel_traitsILi256ELi64ELi64ELi8ES3_EELb0ELb0ELb1ELb0ELb0ELb0ELb0EEEvNS_16Flash_bwd_paramsE,"a",@progbits
	.sectionflags	@""
	.align	4
.nv.constant0._ZN5flash44flash_bwd_dq_dk_dv_loop_seqk_parallel_kernelI23Flash_bwd_kernel_traitsILi256ELi64ELi64ELi8ELi4ELi2ELi2ELb0ELb0EN7cutlass10bfloat16_tE19Flash_kernel_traitsILi256ELi64ELi64ELi8ES3_EELb0ELb0ELb1ELb0ELb0ELb0ELb0EEEvNS_16Flash_bwd_paramsE:
	.zero		1168


//--------------------- .nv.constant0._ZN5flash44flash_bwd_dq_dk_dv_loop_seqk_parallel_kernelI23Flash_bwd_kernel_traitsILi256ELi64ELi64ELi8ELi4ELi2ELi2ELb0ELb0EN7cutlass10bfloat16_tE19Flash_kernel_traitsILi256ELi64ELi64ELi8ES3_EELb0ELb0ELb0ELb0ELb0ELb1ELb0EEEvNS_16Flash_bwd_paramsE --------------------------
	.section	.nv.constant0._ZN5flash44flash_bwd_dq_dk_dv_loop_seqk_parallel_kernelI23Flash_bwd_kernel_traitsILi256ELi64ELi64ELi8ELi4ELi2ELi2ELb0ELb0EN7cutlass10bfloat16_tE19Flash_kernel_traitsILi256ELi64ELi64ELi8ES3_EELb0ELb0ELb0ELb0ELb0ELb1ELb0EEEvNS_16Flash_bwd_paramsE,"a",@progbits
	.sectionflags	@""
	.align	4
.nv.constant0._ZN5flash44flash_bwd_dq_dk_dv_loop_seqk_parallel_kernelI23Flash_bwd_kernel_traitsILi256ELi64ELi64ELi8ELi4ELi2ELi2ELb0ELb0EN7cutlass10bfloat16_tE19Flash_kernel_traitsILi256ELi64ELi64ELi8ES3_EELb0ELb0ELb0ELb0ELb0ELb1ELb0EEEvNS_16Flash_bwd_paramsE:
	.zero		1168


//--------------------- .nv.constant0._ZN5flash44flash_bwd_dq_dk_dv_loop_seqk_parallel_kernelI23Flash_bwd_kernel_traitsILi256ELi64ELi64ELi8ELi4ELi2ELi2ELb0ELb0EN7cutlass10bfloat16_tE19Flash_kernel_traitsILi256ELi64ELi64ELi8ES3_EELb0ELb0ELb0ELb1ELb0ELb0ELb0EEEvNS_16Flash_bwd_paramsE --------------------------
	.section	.nv.constant0._ZN5flash44flash_bwd_dq_dk_dv_loop_seqk_parallel_kernelI23Flash_bwd_kernel_traitsILi256ELi64ELi64ELi8ELi4ELi2ELi2ELb0ELb0EN7cutlass10bfloat16_tE19Flash_kernel_traitsILi256ELi64ELi64ELi8ES3_EELb0ELb0ELb0ELb1ELb0ELb0ELb0EEEvNS_16Flash_bwd_paramsE,"a",@progbits
	.sectionflags	@""
	.align	4
.nv.constant0._ZN5flash44flash_bwd_dq_dk_dv_loop_seqk_parallel_kernelI23Flash_bwd_kernel_traitsILi256ELi64ELi64ELi8ELi4ELi2ELi2ELb0ELb0EN7cutlass10bfloat16_tE19Flash_kernel_traitsILi256ELi64ELi64ELi8ES3_EELb0ELb0ELb0ELb1ELb0ELb0ELb0EEEvNS_16Flash_bwd_paramsE:
	.zero		1168


//--------------------- .nv.constant0._ZN5flash44flash_bwd_dq_dk_dv_loop_seqk_parallel_kernelI23Flash_bwd_kernel_traitsILi256ELi64ELi64ELi8ELi4ELi2ELi2ELb0ELb0EN7cutlass10bfloat16_tE19Flash_kernel_traitsILi256ELi64ELi64ELi8ES3_EELb0ELb0ELb1ELb0ELb0ELb1ELb0EEEvNS_16Flash_bwd_paramsE --------------------------
	.section	.nv.constant0._ZN5flash44flash_bwd_dq_dk_dv_loop_seqk_parallel_kernelI23Flash_bwd_kernel_traitsILi256ELi64ELi64ELi8ELi4ELi2ELi2ELb0ELb0EN7cutlass10bfloat16_tE19Flash_kernel_traitsILi256ELi64ELi64ELi8ES3_EELb0ELb0ELb1ELb0ELb0ELb1ELb0EEEvNS_16Flash_bwd_paramsE,"a",@progbits
	.sectionflags	@""
	.align	4
.nv.constant0._ZN5flash44flash_bwd_dq_dk_dv_loop_seqk_parallel_kernelI23Flash_bwd_kernel_traitsILi256ELi64ELi64ELi8ELi4ELi2ELi2ELb0ELb0EN7cutlass10bfloat16_tE19Flash_kernel_traitsILi256ELi64ELi64ELi8ES3_EELb0ELb0ELb1ELb0ELb0ELb1ELb0EEEvNS_16Flash_bwd_paramsE:
	.zero		1168


//--------------------- .nv.constant0._ZN5flash44flash_bwd_dq_dk_dv_loop_seqk_parallel_kernelI23Flash_bwd_kernel_traitsILi256ELi64ELi64ELi8ELi4ELi2ELi2ELb0ELb0EN7cutlass10bfloat16_tE19Flash_kernel_traitsILi256ELi64ELi64ELi8ES3_EELb0ELb0ELb1ELb1ELb0ELb0ELb0EEEvNS_16Flash_bwd_paramsE --------------------------
	.section	.nv.constant0._ZN5flash44flash_bwd_dq_dk_dv_loop_seqk_parallel_kernelI23Flash_bwd_kernel_traitsILi256ELi64ELi64ELi8ELi4ELi2ELi2ELb0ELb0EN7cutlass10bfloat16_tE19Flash_kernel_traitsILi256ELi64ELi64ELi8ES3_EELb0ELb0ELb1ELb1ELb0ELb0ELb0EEEvNS_16Flash_bwd_paramsE,"a",@progbits
	.sectionflags	@""
	.align	4
.nv.constant0._ZN5flash44flash_bwd_dq_dk_dv_loop_seqk_parallel_kernelI23Flash_bwd_kernel_traitsILi256ELi64ELi64ELi8ELi4ELi2ELi2ELb0ELb0EN7cutlass10bfloat16_tE19Flash_kernel_traitsILi256ELi64ELi64ELi8ES3_EELb0ELb0ELb1ELb1ELb0ELb0ELb0EEEvNS_16Flash_bwd_paramsE:
	.zero		1168


//--------------------- .nv.constant0._ZN5flash27flash_bwd_convert_dq_kernelI23Flash_bwd_kernel_traitsILi256ELi64ELi64ELi8ELi4ELi2ELi2ELb0ELb1EN7cutlass10bfloat16_tE19Flash_kernel_traitsILi256ELi64ELi64ELi8ES3_EEEEvNS_16Flash_bwd_paramsEi --------------------------
	.section	.nv.constant0._ZN5flash27flash_bwd_convert_dq_kernelI23Flash_bwd_kernel_traitsILi256ELi64ELi64ELi8ELi4ELi2ELi2ELb0ELb1EN7cutlass10bfloat16_tE19Flash_kernel_traitsILi256ELi64ELi64ELi8ES3_EEEEvNS_16Flash_bwd_paramsEi,"a",@progbits
	.sectionflags	@""
	.align	4
.nv.constant0._ZN5flash27flash_bwd_convert_dq_kernelI23Flash_bwd_kernel_traitsILi256ELi64ELi64ELi8ELi4ELi2ELi2ELb0ELb1EN7cutlass10bfloat16_tE19Flash_kernel_traitsILi256ELi64ELi64ELi8ES3_EEEEvNS_16Flash_bwd_paramsEi:
	.zero		1172


//--------------------- .nv.constant0._ZN5flash44flash_bwd_dq_dk_dv_loop_seqk_parallel_kernelI23Flash_bwd_kernel_traitsILi256ELi64ELi64ELi8ELi4ELi2ELi2ELb0ELb1EN7cutlass10bfloat16_tE19Flash_kernel_traitsILi256ELi64ELi64ELi8ES3_EELb1ELb0ELb0ELb0ELb0ELb0ELb0EEEvNS_16Flash_bwd_paramsE --------------------------
	.section	.nv.constant0._ZN5flash44flash_bwd_dq_dk_dv_loop_seqk_parallel_kernelI23Flash_bwd_kernel_traitsILi256ELi64ELi64ELi8ELi4ELi2ELi2ELb0ELb1EN7cutlass10bfloat16_tE19Flash_kernel_traitsILi256ELi64ELi64ELi8ES3_EELb1ELb0ELb0ELb0ELb0ELb0ELb0EEEvNS_16Flash_bwd_paramsE,"a",@progbits
	.sectionflags	@""
	.align	4
.nv.constant0._ZN5flash44flash_bwd_dq_dk_dv_loop_seqk_parallel_kernelI23Flash_bwd_kernel_traitsILi256ELi64ELi64ELi8ELi4ELi2ELi2ELb0ELb1EN7cutlass10bfloat16_tE19Flash_kernel_traitsILi256ELi64ELi64ELi8ES3_EELb1ELb0ELb0ELb0ELb0ELb0ELb0EEEvNS_16Flash_bwd_paramsE:
	.zero		1168


//--------------------- .nv.constant0._ZN5flash44flash_bwd_dq_dk_dv_loop_seqk_parallel_kernelI23Flash_bwd_kernel_traitsILi256ELi64ELi64ELi8ELi4ELi2ELi2ELb0ELb1EN7cutlass10bfloat16_tE19Flash_kernel_traitsILi256ELi64ELi64ELi8ES3_EELb0ELb0ELb0ELb0ELb0ELb0ELb1EEEvNS_16Flash_bwd_paramsE --------------------------
	.section	.nv.constant0._ZN5flash44flash_bwd_dq_dk_dv_loop_seqk_parallel_kernelI23Flash_bwd_kernel_traitsILi256ELi64ELi64ELi8ELi4ELi2ELi2ELb0ELb1EN7cutlass10bfloat16_tE19Flash_kernel_traitsILi256ELi64ELi64ELi8ES3_EELb0ELb0ELb0ELb0ELb0ELb0ELb1EEEvNS_16Flash_bwd_paramsE,"a",@progbits
	.sectionflags	@""
	.align	4
.nv.constant0._ZN5flash44flash_bwd_dq_dk_dv_loop_seqk_parallel_kernelI23Flash_bwd_kernel_traitsILi256ELi64ELi64ELi8ELi4ELi2ELi2ELb0ELb1EN7cutlass10bfloat16_tE19Flash_kernel_traitsILi256ELi64ELi64ELi8ES3_EELb0ELb0ELb0ELb0ELb0ELb0ELb1EEEvNS_16Flash_bwd_paramsE:
	.zero		1168


//--------------------- .nv.constant0._ZN5flash44flash_bwd_dq_dk_dv_loop_seqk_parallel_kernelI23Flash_bwd_kernel_traitsILi256ELi64ELi64ELi8ELi4ELi2ELi2ELb0ELb1EN7cutlass10bfloat16_tE19Flash_kernel_traitsILi256ELi64ELi64ELi8ES3_EELb1ELb0ELb1ELb0ELb0ELb0ELb0EEEvNS_16Flash_bwd_paramsE --------------------------
	.section	.nv.constant0._ZN5flash44flash_bwd_dq_dk_dv_loop_seqk_parallel_kernelI23Flash_bwd_kernel_traitsILi256ELi64ELi64ELi8ELi4ELi2ELi2ELb0ELb1EN7cutlass10bfloat16_tE19Flash_kernel_traitsILi256ELi64ELi64ELi8ES3_EELb1ELb0ELb1ELb0ELb0ELb0ELb0EEEvNS_16Flash_bwd_paramsE,"a",@progbits
	.sectionflags	@""
	.align	4
.nv.constant0._ZN5flash44flash_bwd_dq_dk_dv_loop_seqk_parallel_kernelI23Flash_bwd_kernel_traitsILi256ELi64ELi64ELi8ELi4ELi2ELi2ELb0ELb1EN7cutlass10bfloat16_tE19Flash_kernel_traitsILi256ELi64ELi64ELi8ES3_EELb1ELb0ELb1ELb0ELb0ELb0ELb0EEEvNS_16Flash_bwd_paramsE:
	.zero		1168


//--------------------- .nv.constant0._ZN5flash44flash_bwd_dq_dk_dv_loop_seqk_parallel_kernelI23Flash_bwd_kernel_traitsILi256ELi64ELi64ELi8ELi4ELi2ELi2ELb0ELb1EN7cutlass10bfloat16_tE19Flash_kernel_traitsILi256ELi64ELi64ELi8ES3_EELb0ELb0ELb1ELb0ELb0ELb0ELb1EEEvNS_16Flash_bwd_paramsE --------------------------
	.section	.nv.constant0._ZN5flash44flash_bwd_dq_dk_dv_loop_seqk_parallel_kernelI23Flash_bwd_kernel_traitsILi256ELi64ELi64ELi8ELi4ELi2ELi2ELb0ELb1EN7cutlass10bfloat16_tE19Flash_kernel_traitsILi256ELi64ELi64ELi8ES3_EELb0ELb0ELb1ELb0ELb0ELb0ELb1EEEvNS_16Flash_bwd_paramsE,"a",@progbits
	.sectionflags	@""
	.align	4
.nv.constant0._ZN5flash44flash_bwd_dq_dk_dv_loop_seqk_parallel_kernelI23Flash_bwd_kernel_traitsILi256ELi64ELi64ELi8ELi4ELi2ELi2ELb0ELb1EN7cutlass10bfloat16_tE19Flash_kernel_traitsILi256ELi64ELi64ELi8ES3_EELb0ELb0ELb1ELb0ELb0ELb0ELb1EEEvNS_16Flash_bwd_paramsE:
	.zero		1168


//--------------------- .nv.constant0._ZN5flash44flash_bwd_dq_dk_dv_loop_seqk_parallel_kernelI23Flash_bwd_kernel_traitsILi256ELi64ELi64ELi8ELi4ELi2ELi2ELb0ELb1EN7cutlass10bfloat16_tE19Flash_kernel_traitsILi256ELi64ELi64ELi8ES3_EELb1ELb0ELb0ELb0ELb0ELb1ELb0EEEvNS_16Flash_bwd_paramsE --------------------------
	.section	.nv.constant0._ZN5flash44flash_bwd_dq_dk_dv_loop_seqk_parallel_kernelI23Flash_bwd_kernel_traitsILi256ELi64ELi64ELi8ELi4ELi2ELi2ELb0ELb1EN7cutlass10bfloat16_tE19Flash_kernel_traitsILi256ELi64ELi64ELi8ES3_EELb1ELb0ELb0ELb0ELb0ELb1ELb0EEEvNS_16Flash_bwd_paramsE,"a",@progbits
	.sectionflags	@""
	.align	4
.nv.constant0._ZN5flash44flash_bwd_dq_dk_dv_loop_seqk_parallel_kernelI23Flash_bwd_kernel_traitsILi256ELi64ELi64ELi8ELi4ELi2ELi2ELb0ELb1EN7cutlass10bfloat16_tE19Flash_kernel_traitsILi256ELi64ELi64ELi8ES3_EELb1ELb0ELb0ELb0ELb0ELb1ELb0EEEvNS_16Flash_bwd_paramsE:
	.zero		1168


//--------------------- .nv.constant0._ZN5flash44flash_bwd_dq_dk_dv_loop_seqk_parallel_kernelI23Flash_bwd_kernel_traitsILi256ELi64ELi64ELi8ELi4ELi2ELi2ELb0ELb1EN7cutlass10bfloat16_tE19Flash_kernel_traitsILi256ELi64ELi64ELi8ES3_EELb0ELb0ELb0ELb0ELb0ELb1ELb1EEEvNS_16Flash_bwd_paramsE --------------------------
	.section	.nv.constant0._ZN5flash44flash_bwd_dq_dk_dv_loop_seqk_parallel_kernelI23Flash_bwd_kernel_traitsILi256ELi64ELi64ELi8ELi4ELi2ELi2ELb0ELb1EN7cutlass10bfloat16_tE19Flash_kernel_traitsILi256ELi64ELi64ELi8ES3_EELb0ELb0ELb0ELb0ELb0ELb1ELb1EEEvNS_16Flash_bwd_paramsE,"a",@progbits
	.sectionflags	@""
	.align	4
.nv.constant0._ZN5flash44flash_bwd_dq_dk_dv_loop_seqk_parallel_kernelI23Flash_bwd_kernel_traitsILi256ELi64ELi64ELi8ELi4ELi2ELi2ELb0ELb1EN7cutlass10bfloat16_tE19Flash_kernel_traitsILi256ELi64ELi64ELi8ES3_EELb0ELb0ELb0ELb0ELb0ELb1ELb1EEEvNS_16Flash_bwd_paramsE:
	.zero		1168


//--------------------- .nv.constant0._ZN5flash44flash_bwd_dq_dk_dv_loop_seqk_parallel_kernelI23Flash_bwd_kernel_traitsILi256ELi64ELi64ELi8ELi4ELi2ELi2ELb0ELb1EN7cutlass10bfloat16_tE19Flash_kernel_traitsILi256ELi64ELi64ELi8ES3_EELb1ELb0ELb0ELb1ELb0ELb0ELb0EEEvNS_16Flash_bwd_paramsE --------------------------
	.section	.nv.constant0._ZN5flash44flash_bwd_dq_dk_dv_loop_seqk_parallel_kernelI23Flash_bwd_kernel_traitsILi256ELi64ELi64ELi8ELi4ELi2ELi2ELb0ELb1EN7cutlass10bfloat16_tE19Flash_kernel_traitsILi256ELi64ELi64ELi8ES3_EELb1ELb0ELb0ELb1ELb0ELb0ELb0EEEvNS_16Flash_bwd_paramsE,"a",@progbits
	.sectionflags	@""
	.align	4
.nv.constant0._ZN5flash44flash_bwd_dq_dk_dv_loop_seqk_parallel_kernelI23Flash_bwd_kernel_traitsILi256ELi64ELi64ELi8ELi4ELi2ELi2ELb0ELb1EN7cutlass10bfloat16_tE19Flash_kernel_traitsILi256ELi64ELi64ELi8ES3_EELb1ELb0ELb0ELb1ELb0ELb0ELb0EEEvNS_16Flash_bwd_paramsE:
	.zero		1168


//--------------------- .nv.constant0._ZN5flash44flash_bwd_dq_dk_dv_loop_seqk_parallel_kernelI23Flash_bwd_kernel_traitsILi256ELi64ELi64ELi8ELi4ELi2ELi2ELb0ELb1EN7cutlass10bfloat16_tE19Flash_kernel_traitsILi256ELi64ELi64ELi8ES3_EELb0ELb0ELb0ELb1ELb0ELb0ELb1EEEvNS_16Flash_bwd_paramsE --------------------------
	.section	.nv.constant0._ZN5flash44flash_bwd_dq_dk_dv_loop_seqk_parallel_kernelI23Flash_bwd_kernel_traitsILi256ELi64ELi64ELi8ELi4ELi2ELi2ELb0ELb1EN7cutlass10bfloat16_tE19Flash_kernel_traitsILi256ELi64ELi64ELi8ES3_EELb0ELb0ELb0ELb1ELb0ELb0ELb1EEEvNS_16Flash_bwd_paramsE,"a",@progbits
	.sectionflags	@""
	.align	4
.nv.constant0._ZN5flash44flash_bwd_dq_dk_dv_loop_seqk_parallel_kernelI23Flash_bwd_kernel_traitsILi256ELi64ELi64ELi8ELi4ELi2ELi2ELb0ELb1EN7cutlass10bfloat16_tE19Flash_kernel_traitsILi256ELi64ELi64ELi8ES3_EELb0ELb0ELb0ELb1ELb0ELb0ELb1EEEvNS_16Flash_bwd_paramsE:
	.zero		1168


//--------------------- .nv.constant0._ZN5flash44flash_bwd_dq_dk_dv_loop_seqk_parallel_kernelI23Flash_bwd_kernel_traitsILi256ELi64ELi64ELi8ELi4ELi2ELi2ELb0ELb1EN7cutlass10bfloat16_tE19Flash_kernel_traitsILi256ELi64ELi64ELi8ES3_EELb1ELb0ELb1ELb0ELb0ELb1ELb0EEEvNS_16Flash_bwd_paramsE --------------------------
	.section	.nv.constant0._ZN5flash44flash_bwd_dq_dk_dv_loop_seqk_parallel_kernelI23Flash_bwd_kernel_traitsILi256ELi64ELi64ELi8ELi4ELi2ELi2ELb0ELb1EN7cutlass10bfloat16_tE19Flash_kernel_traitsILi256ELi64ELi64ELi8ES3_EELb1ELb0ELb1ELb0ELb0ELb1ELb0EEEvNS_16Flash_bwd_paramsE,"a",@progbits
	.sectionflags	@""
	.align	4
.nv.constant0._ZN5flash44flash_bwd_dq_dk_dv_loop_seqk_parallel_kernelI23Flash_bwd_kernel_traitsILi256ELi64ELi64ELi8ELi4ELi2ELi2ELb0ELb1EN7cutlass10bfloat16_tE19Flash_kernel_traitsILi256ELi64ELi64ELi8ES3_EELb1ELb0ELb1ELb0ELb0ELb1ELb0EEEvNS_16Flash_bwd_paramsE:
	.zero		1168


//--------------------- .nv.constant0._ZN5flash44flash_bwd_dq_dk_dv_loop_seqk_parallel_kernelI23Flash_bwd_kernel_traitsILi256ELi64ELi64ELi8ELi4ELi2ELi2ELb0ELb1EN7cutlass10bfloat16_tE19Flash_kernel_traitsILi256ELi64ELi64ELi8ES3_EELb0ELb0ELb1ELb0ELb0ELb1ELb1EEEvNS_16Flash_bwd_paramsE --------------------------
	.section	.nv.constant0._ZN5flash44flash_bwd_dq_dk_dv_loop_seqk_parallel_kernelI23Flash_bwd_kernel_traitsILi256ELi64ELi64ELi8ELi4ELi2ELi2ELb0ELb1EN7cutlass10bfloat16_tE19Flash_kernel_traitsILi256ELi64ELi64ELi8ES3_EELb0ELb0ELb1ELb0ELb0ELb1ELb1EEEvNS_16Flash_bwd_paramsE,"a",@progbits
	.sectionflags	@""
	.align	4
.nv.constant0._ZN5flash44flash_bwd_dq_dk_dv_loop_seqk_parallel_kernelI23Flash_bwd_kernel_traitsILi256ELi64ELi64ELi8ELi4ELi2ELi2ELb0ELb1EN7cutlass10bfloat16_tE19Flash_kernel_traitsILi256ELi64ELi64ELi8ES3_EELb0ELb0ELb1ELb0ELb0ELb1ELb1EEEvNS_16Flash_bwd_paramsE:
	.zero		1168


//--------------------- .nv.constant0._ZN5flash44flash_bwd_dq_dk_dv_loop_seqk_parallel_kernelI23Flash_bwd_kernel_traitsILi256ELi64ELi64ELi8ELi4ELi2ELi2ELb0ELb1EN7cutlass10bfloat16_tE19Flash_kernel_traitsILi256ELi64ELi64ELi8ES3_EELb1ELb0ELb1ELb1ELb0ELb0ELb0EEEvNS_16Flash_bwd_paramsE --------------------------
	.section	.nv.constant0._ZN5flash44flash_bwd_dq_dk_dv_loop_seqk_parallel_kernelI23Flash_bwd_kernel_traitsILi256ELi64ELi64ELi8ELi4ELi2ELi2ELb0ELb1EN7cutlass10bfloat16_tE19Flash_kernel_traitsILi256ELi64ELi64ELi8ES3_EELb1ELb0ELb1ELb1ELb0ELb0ELb0EEEvNS_16Flash_bwd_paramsE,"a",@progbits
	.sectionflags	@""
	.align	4
.nv.constant0._ZN5flash44flash_bwd_dq_dk_dv_loop_seqk_parallel_kernelI23Flash_bwd_kernel_traitsILi256ELi64ELi64ELi8ELi4ELi2ELi2ELb0ELb1EN7cutlass10bfloat16_tE19Flash_kernel_traitsILi256ELi64ELi64ELi8ES3_EELb1ELb0ELb1ELb1ELb0ELb0ELb0EEEvNS_16Flash_bwd_paramsE:
	.zero		1168


//--------------------- .nv.constant0._ZN5flash44flash_bwd_dq_dk_dv_loop_seqk_parallel_kernelI23Flash_bwd_kernel_traitsILi256ELi64ELi64ELi8ELi4ELi2ELi2ELb0ELb1EN7cutlass10bfloat16_tE19Flash_kernel_traitsILi256ELi64ELi64ELi8ES3_EELb0ELb0ELb1ELb1ELb0ELb0ELb1EEEvNS_16Flash_bwd_paramsE --------------------------
	.section	.nv.constant0._ZN5flash44flash_bwd_dq_dk_dv_loop_seqk_parallel_kernelI23Flash_bwd_kernel_traitsILi256ELi64ELi64ELi8ELi4ELi2ELi2ELb0ELb1EN7cutlass10bfloat16_tE19Flash_kernel_traitsILi256ELi64ELi64ELi8ES3_EELb0ELb0ELb1ELb1ELb0ELb0ELb1EEEvNS_16Flash_bwd_paramsE,"a",@progbits
	.sectionflags	@""
	.align	4
.nv.constant0._ZN5flash44flash_bwd_dq_dk_dv_loop_seqk_parallel_kernelI23Flash_bwd_kernel_traitsILi256ELi64ELi64ELi8ELi4ELi2ELi2ELb0ELb1EN7cutlass10bfloat16_tE19Flash_kernel_traitsILi256ELi64ELi64ELi8ES3_EELb0ELb0ELb1ELb1ELb0ELb0ELb1EEEvNS_16Flash_bwd_paramsE:
	.zero		1168


//--------------------- .nv.constant0._ZN5flash25flash_bwd_dot_do_o_kernelILb0E23Flash_bwd_kernel_traitsILi256ELi64ELi64ELi8ELi4ELi2ELi2ELb0ELb1EN7cutlass10bfloat16_tE19Flash_kernel_traitsILi256ELi64ELi64ELi8ES3_EEEEvNS_16Flash_bwd_paramsE --------------------------
	.section	.nv.constant0._ZN5flash25flash_bwd_dot_do_o_kernelILb0E23Flash_bwd_kernel_traitsILi256ELi64ELi64ELi8ELi4ELi2ELi2ELb0ELb1EN7cutlass10bfloat16_tE19Flash_kernel_traitsILi256ELi64ELi64ELi8ES3_EEEEvNS_16Flash_bwd_paramsE,"a",@progbits
	.sectionflags	@""
	.align	4
.nv.constant0._ZN5flash25flash_bwd_dot_do_o_kernelILb0E23Flash_bwd_kernel_traitsILi256ELi64ELi64ELi8ELi4ELi2ELi2ELb0ELb1EN7cutlass10bfloat16_tE19Flash_kernel_traitsILi256ELi64ELi64ELi8ES3_EEEEvNS_16Flash_bwd_paramsE:
	.zero		1168


//--------------------- .nv.constant0._ZN5flash25flash_bwd_dot_do_o_kernelILb1E23Flash_bwd_kernel_traitsILi256ELi64ELi64ELi8ELi4ELi2ELi2ELb0ELb1EN7cutlass10bfloat16_tE19Flash_kernel_traitsILi256ELi64ELi64ELi8ES3_EEEEvNS_16Flash_bwd_paramsE --------------------------
	.section	.nv.constant0._ZN5flash25flash_bwd_dot_do_o_kernelILb1E23Flash_bwd_kernel_traitsILi256ELi64ELi64ELi8ELi4ELi2ELi2ELb0ELb1EN7cutlass10bfloat16_tE19Flash_kernel_traitsILi256ELi64ELi64ELi8ES3_EEEEvNS_16Flash_bwd_paramsE,"a",@progbits
	.sectionflags	@""
	.align	4
.nv.constant0._ZN5flash25flash_bwd_dot_do_o_kernelILb1E23Flash_bwd_kernel_traitsILi256ELi64ELi64ELi8ELi4ELi2ELi2ELb0ELb1EN7cutlass10bfloat16_tE19Flash_kernel_traitsILi256ELi64ELi64ELi8ES3_EEEEvNS_16Flash_bwd_paramsE:
	.zero		1168


//--------------------- .nv.constant0._ZN5flash27flash_bwd_convert_dq_kernelI23Flash_bwd_kernel_traitsILi256ELi64ELi64ELi8ELi4ELi2ELi2ELb0ELb0EN7cutlass10bfloat16_tE19Flash_kernel_traitsILi256ELi64ELi64ELi8ES3_EEEEvNS_16Flash_bwd_paramsEi --------------------------
	.section	.nv.constant0._ZN5flash27flash_bwd_convert_dq_kernelI23Flash_bwd_kernel_traitsILi256ELi64ELi64ELi8ELi4ELi2ELi2ELb0ELb0EN7cutlass10bfloat16_tE19Flash_kernel_traitsILi256ELi64ELi64ELi8ES3_EEEEvNS_16Flash_bwd_paramsEi,"a",@progbits
	.sectionflags	@""
	.align	4
.nv.constant0._ZN5flash27flash_bwd_convert_dq_kernelI23Flash_bwd_kernel_traitsILi256ELi64ELi64ELi8ELi4ELi2ELi2ELb0ELb0EN7cutlass10bfloat16_tE19Flash_kernel_traitsILi256ELi64ELi64ELi8ES3_EEEEvNS_16Flash_bwd_paramsEi:
	.zero		1172


//--------------------- .nv.constant0._ZN5flash44flash_bwd_dq_dk_dv_loop_seqk_parallel_kernelI23Flash_bwd_kernel_traitsILi256ELi64ELi64ELi8ELi4ELi2ELi2ELb0ELb0EN7cutlass10bfloat16_tE19Flash_kernel_traitsILi256ELi64ELi64ELi8ES3_EELb1ELb0ELb0ELb0ELb0ELb0ELb0EEEvNS_16Flash_bwd_paramsE --------------------------
	.section	.nv.constant0._ZN5flash44flash_bwd_dq_dk_dv_loop_seqk_parallel_kernelI23Flash_bwd_kernel_traitsILi256ELi64ELi64ELi8ELi4ELi2ELi2ELb0ELb0EN7cutlass10bfloat16_tE19Flash_kernel_traitsILi256ELi64ELi64ELi8ES3_EELb1ELb0ELb0ELb0ELb0ELb0ELb0EEEvNS_16Flash_bwd_paramsE,"a",@progbits
	.sectionflags	@""
	.align	4
.nv.constant0._ZN5flash44flash_bwd_dq_dk_dv_loop_seqk_parallel_kernelI23Flash_bwd_kernel_traitsILi256ELi64ELi64ELi8ELi4ELi2ELi2ELb0ELb0EN7cutlass10bfloat16_tE19Flash_kernel_traitsILi256ELi64ELi64ELi8ES3_EELb1ELb0ELb0ELb0ELb0ELb0ELb0EEEvNS_16Flash_bwd_paramsE:
	.zero		1168


//--------------------- .nv.constant0._ZN5flash44flash_bwd_dq_dk_dv_loop_seqk_parallel_kernelI23Flash_bwd_kernel_traitsILi256ELi64ELi64ELi8ELi4ELi2ELi2ELb0ELb0EN7cutlass10bfloat16_tE19Flash_kernel_traitsILi256ELi64ELi64ELi8ES3_EELb0ELb0ELb0ELb0ELb0ELb0ELb1EEEvNS_16Flash_bwd_paramsE --------------------------
	.section	.nv.constant0._ZN5flash44flash_bwd_dq_dk_dv_loop_seqk_parallel_kernelI23Flash_bwd_kernel_traitsILi256ELi64ELi64ELi8ELi4ELi2ELi2ELb0ELb0EN7cutlass10bfloat16_tE19Flash_kernel_traitsILi256ELi64ELi64ELi8ES3_EELb0ELb0ELb0ELb0ELb0ELb0ELb1EEEvNS_16Flash_bwd_paramsE,"a",@progbits
	.sectionflags	@""
	.align	4
.nv.constant0._ZN5flash44flash_bwd_dq_dk_dv_loop_seqk_parallel_kernelI23Flash_bwd_kernel_traitsILi256ELi64ELi64ELi8ELi4ELi2ELi2ELb0ELb0EN7cutlass10bfloat16_tE19Flash_kernel_traitsILi256ELi64ELi64ELi8ES3_EELb0ELb0ELb0ELb0ELb0ELb0ELb1EEEvNS_16Flash_bwd_paramsE:
	.zero		1168


//--------------------- .nv.constant0._ZN5flash44flash_bwd_dq_dk_dv_loop_seqk_parallel_kernelI23Flash_bwd_kernel_traitsILi256ELi64ELi64ELi8ELi4ELi2ELi2ELb0ELb0EN7cutlass10bfloat16_tE19Flash_kernel_traitsILi256ELi64ELi64ELi8ES3_EELb1ELb0ELb1ELb0ELb0ELb0ELb0EEEvNS_16Flash_bwd_paramsE --------------------------
	.section	.nv.constant0._ZN5flash44flash_bwd_dq_dk_dv_loop_seqk_parallel_kernelI23Flash_bwd_kernel_traitsILi256ELi64ELi64ELi8ELi4ELi2ELi2ELb0ELb0EN7cutlass10bfloat16_tE19Flash_kernel_traitsILi256ELi64ELi64ELi8ES3_EELb1ELb0ELb1ELb0ELb0ELb0ELb0EEEvNS_16Flash_bwd_paramsE,"a",@progbits
	.sectionflags	@""
	.align	4
.nv.constant0._ZN5flash44flash_bwd_dq_dk_dv_loop_seqk_parallel_kernelI23Flash_bwd_kernel_traitsILi256ELi64ELi64ELi8ELi4ELi2ELi2ELb0ELb0EN7cutlass10bfloat16_tE19Flash_kernel_traitsILi256ELi64ELi64ELi8ES3_EELb1ELb0ELb1ELb0ELb0ELb0ELb0EEEvNS_16Flash_bwd_paramsE:
	.zero		1168


//--------------------- .nv.constant0._ZN5flash44flash_bwd_dq_dk_dv_loop_seqk_parallel_kernelI23Flash_bwd_kernel_traitsILi256ELi64ELi64ELi8ELi4ELi2ELi2ELb0ELb0EN7cutlass10bfloat16_tE19Flash_kernel_traitsILi256ELi64ELi64ELi8ES3_EELb0ELb0ELb1ELb0ELb0ELb0ELb1EEEvNS_16Flash_bwd_paramsE --------------------------
	.section	.nv.constant0._ZN5flash44flash_bwd_dq_dk_dv_loop_seqk_parallel_kernelI23Flash_bwd_kernel_traitsILi256ELi64ELi64ELi8ELi4ELi2ELi2ELb0ELb0EN7cutlass10bfloat16_tE19Flash_kernel_traitsILi256ELi64ELi64ELi8ES3_EELb0ELb0ELb1ELb0ELb0ELb0ELb1EEEvNS_16Flash_bwd_paramsE,"a",@progbits
	.sectionflags	@""
	.align	4
.nv.constant0._ZN5flash44flash_bwd_dq_dk_dv_loop_seqk_parallel_kernelI23Flash_bwd_kernel_traitsILi256ELi64ELi64ELi8ELi4ELi2ELi2ELb0ELb0EN7cutlass10bfloat16_tE19Flash_kernel_traitsILi256ELi64ELi64ELi8ES3_EELb0ELb0ELb1ELb0ELb0ELb0ELb1EEEvNS_16Flash_bwd_paramsE:
	.zero		1168


//--------------------- .nv.constant0._ZN5flash44flash_bwd_dq_dk_dv_loop_seqk_parallel_kernelI23Flash_bwd_kernel_traitsILi256ELi64ELi64ELi8ELi4ELi2ELi2ELb0ELb0EN7cutlass10bfloat16_tE19Flash_kernel_traitsILi256ELi64ELi64ELi8ES3_EELb1ELb0ELb0ELb0ELb0ELb1ELb0EEEvNS_16Flash_bwd_paramsE --------------------------
	.section	.nv.constant0._ZN5flash44flash_bwd_dq_dk_dv_loop_seqk_parallel_kernelI23Flash_bwd_kernel_traitsILi256ELi64ELi64ELi8ELi4ELi2ELi2ELb0ELb0EN7cutlass10bfloat16_tE19Flash_kernel_traitsILi256ELi64ELi64ELi8ES3_EELb1ELb0ELb0ELb0ELb0ELb1ELb0EEEvNS_16Flash_bwd_paramsE,"a",@progbits
	.sectionflags	@""
	.align	4
.nv.constant0._ZN5flash44flash_bwd_dq_dk_dv_loop_seqk_parallel_kernelI23Flash_bwd_kernel_traitsILi256ELi64ELi64ELi8ELi4ELi2ELi2ELb0ELb0EN7cutlass10bfloat16_tE19Flash_kernel_traitsILi256ELi64ELi64ELi8ES3_EELb1ELb0ELb0ELb0ELb0ELb1ELb0EEEvNS_16Flash_bwd_paramsE:
	.zero		1168


//--------------------- .nv.constant0._ZN5flash44flash_bwd_dq_dk_dv_loop_seqk_parallel_kernelI23Flash_bwd_kernel_traitsILi256ELi64ELi64ELi8ELi4ELi2ELi2ELb0ELb0EN7cutlass10bfloat16_tE19Flash_kernel_traitsILi256ELi64ELi64ELi8ES3_EELb0ELb0ELb0ELb0ELb0ELb1ELb1EEEvNS_16Flash_bwd_paramsE --------------------------
	.section	.nv.constant0._ZN5flash44flash_bwd_dq_dk_dv_loop_seqk_parallel_kernelI23Flash_bwd_kernel_traitsILi256ELi64ELi64ELi8ELi4ELi2ELi2ELb0ELb0EN7cutlass10bfloat16_tE19Flash_kernel_traitsILi256ELi64ELi64ELi8ES3_EELb0ELb0ELb0ELb0ELb0ELb1ELb1EEEvNS_16Flash_bwd_paramsE,"a",@progbits
	.sectionflags	@""
	.align	4
.nv.constant0._ZN5flash44flash_bwd_dq_dk_dv_loop_seqk_parallel_kernelI23Flash_bwd_kernel_traitsILi256ELi64ELi64ELi8ELi4ELi2ELi2ELb0ELb0EN7cutlass10bfloat16_tE19Flash_kernel_traitsILi256ELi64ELi64ELi8ES3_EELb0ELb0ELb0ELb0ELb0ELb1ELb1EEEvNS_16Flash_bwd_paramsE:
	.zero		1168


//--------------------- .nv.constant0._ZN5flash44flash_bwd_dq_dk_dv_loop_seqk_parallel_kernelI23Flash_bwd_kernel_traitsILi256ELi64ELi64ELi8ELi4ELi2ELi2ELb0ELb0EN7cutlass10bfloat16_tE19Flash_kernel_traitsILi256ELi64ELi64ELi8ES3_EELb1ELb0ELb0ELb1ELb0ELb0ELb0EEEvNS_16Flash_bwd_paramsE --------------------------
	.section	.nv.constant0._ZN5flash44flash_bwd_dq_dk_dv_loop_seqk_parallel_kernelI23Flash_bwd_kernel_traitsILi256ELi64ELi64ELi8ELi4ELi2ELi2ELb0ELb0EN7cutlass10bfloat16_tE19Flash_kernel_traitsILi256ELi64ELi64ELi8ES3_EELb1ELb0ELb0ELb1ELb0ELb0ELb0EEEvNS_16Flash_bwd_paramsE,"a",@progbits
	.sectionflags	@""
	.align	4
.nv.constant0._ZN5flash44flash_bwd_dq_dk_dv_loop_seqk_parallel_kernelI23Flash_bwd_kernel_traitsILi256ELi64ELi64ELi8ELi4ELi2ELi2ELb0ELb0EN7cutlass10bfloat16_tE19Flash_kernel_traitsILi256ELi64ELi64ELi8ES3_EELb1ELb0ELb0ELb1ELb0ELb0ELb0EEEvNS_16Flash_bwd_paramsE:
	.zero		1168


//--------------------- .nv.constant0._ZN5flash44flash_bwd_dq_dk_dv_loop_seqk_parallel_kernelI23Flash_bwd_kernel_traitsILi256ELi64ELi64ELi8ELi4ELi2ELi2ELb0ELb0EN7cutlass10bfloat16_tE19Flash_kernel_traitsILi256ELi64ELi64ELi8ES3_EELb0ELb0ELb0ELb1ELb0ELb0ELb1EEEvNS_16Flash_bwd_paramsE --------------------------
	.section	.nv.constant0._ZN5flash44flash_bwd_dq_dk_dv_loop_seqk_parallel_kernelI23Flash_bwd_kernel_traitsILi256ELi64ELi64ELi8ELi4ELi2ELi2ELb0ELb0EN7cutlass10bfloat16_tE19Flash_kernel_traitsILi256ELi64ELi64ELi8ES3_EELb0ELb0ELb0ELb1ELb0ELb0ELb1EEEvNS_16Flash_bwd_paramsE,"a",@progbits
	.sectionflags	@""
	.align	4
.nv.constant0._ZN5flash44flash_bwd_dq_dk_dv_loop_seqk_parallel_kernelI23Flash_bwd_kernel_traitsILi256ELi64ELi64ELi8ELi4ELi2ELi2ELb0ELb0EN7cutlass10bfloat16_tE19Flash_kernel_traitsILi256ELi64ELi64ELi8ES3_EELb0ELb0ELb0ELb1ELb0ELb0ELb1EEEvNS_16Flash_bwd_paramsE:
	.zero		1168


//--------------------- .nv.constant0._ZN5flash44flash_bwd_dq_dk_dv_loop_seqk_parallel_kernelI23Flash_bwd_kernel_traitsILi256ELi64ELi64ELi8ELi4ELi2ELi2ELb0ELb0EN7cutlass10bfloat16_tE19Flash_kernel_traitsILi256ELi64ELi64ELi8ES3_EELb1ELb0ELb1ELb0ELb0ELb1ELb0EEEvNS_16Flash_bwd_paramsE --------------------------
	.section	.nv.constant0._ZN5flash44flash_bwd_dq_dk_dv_loop_seqk_parallel_kernelI23Flash_bwd_kernel_traitsILi256ELi64ELi64ELi8ELi4ELi2ELi2ELb0ELb0EN7cutlass10bfloat16_tE19Flash_kernel_traitsILi256ELi64ELi64ELi8ES3_EELb1ELb0ELb1ELb0ELb0ELb1ELb0EEEvNS_16Flash_bwd_paramsE,"a",@progbits
	.sectionflags	@""
	.align	4
.nv.constant0._ZN5flash44flash_bwd_dq_dk_dv_loop_seqk_parallel_kernelI23Flash_bwd_kernel_traitsILi256ELi64ELi64ELi8ELi4ELi2ELi2ELb0ELb0EN7cutlass10bfloat16_tE19Flash_kernel_traitsILi256ELi64ELi64ELi8ES3_EELb1ELb0ELb1ELb0ELb0ELb1ELb0EEEvNS_16Flash_bwd_paramsE:
	.zero		1168


//--------------------- .nv.constant0._ZN5flash44flash_bwd_dq_dk_dv_loop_seqk_parallel_kernelI23Flash_bwd_kernel_traitsILi256ELi64ELi64ELi8ELi4ELi2ELi2ELb0ELb0EN7cutlass10bfloat16_tE19Flash_kernel_traitsILi256ELi64ELi64ELi8ES3_EELb0ELb0ELb1ELb0ELb0ELb1ELb1EEEvNS_16Flash_bwd_paramsE --------------------------
	.section	.nv.constant0._ZN5flash44flash_bwd_dq_dk_dv_loop_seqk_parallel_kernelI23Flash_bwd_kernel_traitsILi256ELi64ELi64ELi8ELi4ELi2ELi2ELb0ELb0EN7cutlass10bfloat16_tE19Flash_kernel_traitsILi256ELi64ELi64ELi8ES3_EELb0ELb0ELb1ELb0ELb0ELb1ELb1EEEvNS_16Flash_bwd_paramsE,"a",@progbits
	.sectionflags	@""
	.align	4
.nv.constant0._ZN5flash44flash_bwd_dq_dk_dv_loop_seqk_parallel_kernelI23Flash_bwd_kernel_traitsILi256ELi64ELi64ELi8ELi4ELi2ELi2ELb0ELb0EN7cutlass10bfloat16_tE19Flash_kernel_traitsILi256ELi64ELi64ELi8ES3_EELb0ELb0ELb1ELb0ELb0ELb1ELb1EEEvNS_16Flash_bwd_paramsE:
	.zero		1168


//--------------------- .nv.constant0._ZN5flash44flash_bwd_dq_dk_dv_loop_seqk_parallel_kernelI23Flash_bwd_kernel_traitsILi256ELi64ELi64ELi8ELi4ELi2ELi2ELb0ELb0EN7cutlass10bfloat16_tE19Flash_kernel_traitsILi256ELi64ELi64ELi8ES3_EELb1ELb0ELb1ELb1ELb0ELb0ELb0EEEvNS_16Flash_bwd_paramsE --------------------------
	.section	.nv.constant0._ZN5flash44flash_bwd_dq_dk_dv_loop_seqk_parallel_kernelI23Flash_bwd_kernel_traitsILi256ELi64ELi64ELi8ELi4ELi2ELi2ELb0ELb0EN7cutlass10bfloat16_tE19Flash_kernel_traitsILi256ELi64ELi64ELi8ES3_EELb1ELb0ELb1ELb1ELb0ELb0ELb0EEEvNS_16Flash_bwd_paramsE,"a",@progbits
	.sectionflags	@""
	.align	4
.nv.constant0._ZN5flash44flash_bwd_dq_dk_dv_loop_seqk_parallel_kernelI23Flash_bwd_kernel_traitsILi256ELi64ELi64ELi8ELi4ELi2ELi2ELb0ELb0EN7cutlass10bfloat16_tE19Flash_kernel_traitsILi256ELi64ELi64ELi8ES3_EELb1ELb0ELb1ELb1ELb0ELb0ELb0EEEvNS_16Flash_bwd_paramsE:
	.zero		1168


//--------------------- .nv.constant0._ZN5flash44flash_bwd_dq_dk_dv_loop_seqk_parallel_kernelI23Flash_bwd_kernel_traitsILi256ELi64ELi64ELi8ELi4ELi2ELi2ELb0ELb0EN7cutlass10bfloat16_tE19Flash_kernel_traitsILi256ELi64ELi64ELi8ES3_EELb0ELb0ELb1ELb1ELb0ELb0ELb1EEEvNS_16Flash_bwd_paramsE --------------------------
	.section	.nv.constant0._ZN5flash44flash_bwd_dq_dk_dv_loop_seqk_parallel_kernelI23Flash_bwd_kernel_traitsILi256ELi64ELi64ELi8ELi4ELi2ELi2ELb0ELb0EN7cutlass10bfloat16_tE19Flash_kernel_traitsILi256ELi64ELi64ELi8ES3_EELb0ELb0ELb1ELb1ELb0ELb0ELb1EEEvNS_16Flash_bwd_paramsE,"a",@progbits
	.sectionflags	@""
	.align	4
.nv.constant0._ZN5flash44flash_bwd_dq_dk_dv_loop_seqk_parallel_kernelI23Flash_bwd_kernel_traitsILi256ELi64ELi64ELi8ELi4ELi2ELi2ELb0ELb0EN7cutlass10bfloat16_tE19Flash_kernel_traitsILi256ELi64ELi64ELi8ES3_EELb0ELb0ELb1ELb1ELb0ELb0ELb1EEEvNS_16Flash_bwd_paramsE:
	.zero		1168


//--------------------- .nv.constant0._ZN5flash25flash_bwd_dot_do_o_kernelILb0E23Flash_bwd_kernel_traitsILi256ELi64ELi64ELi8ELi4ELi2ELi2ELb0ELb0EN7cutlass10bfloat16_tE19Flash_kernel_traitsILi256ELi64ELi64ELi8ES3_EEEEvNS_16Flash_bwd_paramsE --------------------------
	.section	.nv.constant0._ZN5flash25flash_bwd_dot_do_o_kernelILb0E23Flash_bwd_kernel_traitsILi256ELi64ELi64ELi8ELi4ELi2ELi2ELb0ELb0EN7cutlass10bfloat16_tE19Flash_kernel_traitsILi256ELi64ELi64ELi8ES3_EEEEvNS_16Flash_bwd_paramsE,"a",@progbits
	.sectionflags	@""
	.align	4
.nv.constant0._ZN5flash25flash_bwd_dot_do_o_kernelILb0E23Flash_bwd_kernel_traitsILi256ELi64ELi64ELi8ELi4ELi2ELi2ELb0ELb0EN7cutlass10bfloat16_tE19Flash_kernel_traitsILi256ELi64ELi64ELi8ES3_EEEEvNS_16Flash_bwd_paramsE:
	.zero		1168


//--------------------- .nv.constant0._ZN5flash25flash_bwd_dot_do_o_kernelILb1E23Flash_bwd_kernel_traitsILi256ELi64ELi64ELi8ELi4ELi2ELi2ELb0ELb0EN7cutlass10bfloat16_tE19Flash_kernel_traitsILi256ELi64ELi64ELi8ES3_EEEEvNS_16Flash_bwd_paramsE --------------------------
	.section	.nv.constant0._ZN5flash25flash_bwd_dot_do_o_kernelILb1E23Flash_bwd_kernel_traitsILi256ELi64ELi64ELi8ELi4ELi2ELi2ELb0ELb0EN7cutlass10bfloat16_tE19Flash_kernel_traitsILi256ELi64ELi64ELi8ES3_EEEEvNS_16Flash_bwd_paramsE,"a",@progbits
	.sectionflags	@""
	.align	4
.nv.constant0._ZN5flash25flash_bwd_dot_do_o_kernelILb1E23Flash_bwd_kernel_traitsILi256ELi64ELi64ELi8ELi4ELi2ELi2ELb0ELb0EN7cutlass10bfloat16_tE19Flash_kernel_traitsILi256ELi64ELi64ELi8ES3_EEEEvNS_16Flash_bwd_paramsE:
	.zero		1168


//--------------------- SYMBOLS --------------------------

	.type		.nv.reservedSmem.offset0,@object
	.size		.nv.reservedSmem.offset0,0x4
